	.target	sm_90a

	.elftype	@"ET_EXEC"


//--------------------- .note.nv.tkinfo           --------------------------
	.section	.note.nv.tkinfo,"",@"SHT_NOTE"
	.sectionflags	@"SHF_NOTE_NV_TKINFO"
	.tkinfo
        /*0018*/ 	.word	0x00000002
        /*0030*/ 	.string	""
        /*0030*/ 	.string	"ptxas"
        /*0030*/ 	.string	"Cuda compilation tools, release 13.0, V13.0.88"
        /*0030*/ 	.string	"Build cuda_13.0.r13.0/compiler.36424714_0"
        /*0030*/ 	.string	"-arch sm_90a -m 64 "



//--------------------- .note.nv.cuinfo           --------------------------
	.section	.note.nv.cuinfo,"",@"SHT_NOTE"
	.sectionflags	@"SHF_NOTE_NV_CUINFO"
        /*0018*/ 	.short	0x0002
        /*001a*/ 	.short	0x005a
        /*001c*/ 	.short	0x0082
	.zero		2


//--------------------- .nv.info                  --------------------------
	.section	.nv.info,"",@"SHT_CUDA_INFO"
	.align	4


	//----- nvinfo : EIATTR_REGCOUNT
	.align		4
        /*0000*/ 	.byte	0x04, 0x2f
        /*0002*/ 	.short	(.L_23 - .L_22)
	.align		4
.L_22:
        /*0004*/ 	.word	index@(_ZN7cutlass13device_kernelIN5flash11enable_sm90INS1_16FlashAttnFwdSm90INS1_25CollectiveMainloopFwdSm90ILi2EN4cute5tupleIJNS5_1CILi1EEES8_S8_EEENS6_IJNS7_ILi192EEENS7_ILi128EEENS7_ILi64EEEEEELi64ENS_6half_tEfNS_4arch4Sm90ELb1ELb0ELb0ELb1ELb0ELb1ELb0ELb1ELb1ELb1ELb0ELb0EEENS1_21CollectiveEpilogueFwdINS6_IJSA_SC_SB_EEES9_SE_SG_Li384ELb1ELb1ELb0ELb0EEENS1_36VarlenDynamicPersistentTileSchedulerILi192ELi128ELi384ELi128ELb0ELb1ELb1ELb1ELb1ELb1EEEEEEEEEvNT_6ParamsE)
        /*0008*/ 	.word	0x00000080


	//----- nvinfo : EIATTR_FRAME_SIZE
	.align		4
.L_23:
        /*000c*/ 	.byte	0x04, 0x11
        /*000e*/ 	.short	(.L_25 - .L_24)
	.align		4
.L_24:
        /*0010*/ 	.word	index@(_ZN7cutlass13device_kernelIN5flash11enable_sm90INS1_16FlashAttnFwdSm90INS1_25CollectiveMainloopFwdSm90ILi2EN4cute5tupleIJNS5_1CILi1EEES8_S8_EEENS6_IJNS7_ILi192EEENS7_ILi128EEENS7_ILi64EEEEEELi64ENS_6half_tEfNS_4arch4Sm90ELb1ELb0ELb0ELb1ELb0ELb1ELb0ELb1ELb1ELb1ELb0ELb0EEENS1_21CollectiveEpilogueFwdINS6_IJSA_SC_SB_EEES9_SE_SG_Li384ELb1ELb1ELb0ELb0EEENS1_36VarlenDynamicPersistentTileSchedulerILi192ELi128ELi384ELi128ELb0ELb1ELb1ELb1ELb1ELb1EEEEEEEEEvNT_6ParamsE)
        /*0014*/ 	.word	0x00000068


	//----- nvinfo : EIATTR_REGCOUNT
	.align		4
.L_25:
        /*0018*/ 	.byte	0x04, 0x2f
        /*001a*/ 	.short	(.L_27 - .L_26)
	.align		4
.L_26:
        /*001c*/ 	.word	index@(_ZN7cutlass13device_kernelIN5flash11enable_sm90INS1_16FlashAttnFwdSm90INS1_25CollectiveMainloopFwdSm90ILi2EN4cute5tupleIJNS5_1CILi1EEES8_S8_EEENS6_IJNS7_ILi192EEENS7_ILi128EEENS7_ILi64EEEEEELi64ENS_6half_tEfNS_4arch4Sm90ELb1ELb0ELb0ELb1ELb0ELb0ELb0ELb1ELb1ELb1ELb0ELb0EEENS1_21CollectiveEpilogueFwdINS6_IJSA_SC_SB_EEES9_SE_SG_Li384ELb1ELb1ELb0ELb0EEENS1_36VarlenDynamicPersistentTileSchedulerILi192ELi128ELi384ELi128ELb0ELb1ELb1ELb1ELb1ELb1EEEEEEEEEvNT_6ParamsE)
        /*0020*/ 	.word	0x00000080


	//----- nvinfo : EIATTR_FRAME_SIZE
	.align		4
.L_27:
        /*0024*/ 	.byte	0x04, 0x11
        /*0026*/ 	.short	(.L_29 - .L_28)
	.align		4
.L_28:
        /*0028*/ 	.word	index@(_ZN7cutlass13device_kernelIN5flash11enable_sm90INS1_16FlashAttnFwdSm90INS1_25CollectiveMainloopFwdSm90ILi2EN4cute5tupleIJNS5_1CILi1EEES8_S8_EEENS6_IJNS7_ILi192EEENS7_ILi128EEENS7_ILi64EEEEEELi64ENS_6half_tEfNS_4arch4Sm90ELb1ELb0ELb0ELb1ELb0ELb0ELb0ELb1ELb1ELb1ELb0ELb0EEENS1_21CollectiveEpilogueFwdINS6_IJSA_SC_SB_EEES9_SE_SG_Li384ELb1ELb1ELb0ELb0EEENS1_36VarlenDynamicPersistentTileSchedulerILi192ELi128ELi384ELi128ELb0ELb1ELb1ELb1ELb1ELb1EEEEEEEEEvNT_6ParamsE)
        /*002c*/ 	.word	0x00000038


	//----- nvinfo : EIATTR_REGCOUNT
	.align		4
.L_29:
        /*0030*/ 	.byte	0x04, 0x2f
        /*0032*/ 	.short	(.L_31 - .L_30)
	.align		4
.L_30:
        /*0034*/ 	.word	index@(_ZN7cutlass13device_kernelIN5flash11enable_sm90INS1_16FlashAttnFwdSm90INS1_25CollectiveMainloopFwdSm90ILi2EN4cute5tupleIJNS5_1CILi1EEES8_S8_EEENS6_IJNS7_ILi192EEENS7_ILi128EEENS7_ILi64EEEEEELi64ENS_6half_tEfNS_4arch4Sm90ELb1ELb0ELb0ELb0ELb0ELb0ELb0ELb1ELb1ELb1ELb0ELb0EEENS1_21CollectiveEpilogueFwdINS6_IJSA_SC_SB_EEES9_SE_SG_Li384ELb0ELb1ELb0ELb0EEENS1_30DynamicPersistentTileSchedulerILi384ELi128ELb0ELb1ELb1EEEEEEEEEvNT_6ParamsE)
        /*0038*/ 	.word	0x00000080


	//----- nvinfo : EIATTR_FRAME_SIZE
	.align		4
.L_31:
        /*003c*/ 	.byte	0x04, 0x11
        /*003e*/ 	.short	(.L_33 - .L_32)
	.align		4
.L_32:
        /*0040*/ 	.word	index@(_ZN7cutlass13device_kernelIN5flash11enable_sm90INS1_16FlashAttnFwdSm90INS1_25CollectiveMainloopFwdSm90ILi2EN4cute5tupleIJNS5_1CILi1EEES8_S8_EEENS6_IJNS7_ILi192EEENS7_ILi128EEENS7_ILi64EEEEEELi64ENS_6half_tEfNS_4arch4Sm90ELb1ELb0ELb0ELb0ELb0ELb0ELb0ELb1ELb1ELb1ELb0ELb0EEENS1_21CollectiveEpilogueFwdINS6_IJSA_SC_SB_EEES9_SE_SG_Li384ELb0ELb1ELb0ELb0EEENS1_30DynamicPersistentTileSchedulerILi384ELi128ELb0ELb1ELb1EEEEEEEEEvNT_6ParamsE)
        /*0044*/ 	.word	0x00000008


	//----- nvinfo : EIATTR_REGCOUNT
	.align		4
.L_33:
        /*0048*/ 	.byte	0x04, 0x2f
        /*004a*/ 	.short	(.L_35 - .L_34)
	.align		4
.L_34:
        /*004c*/ 	.word	index@(_ZN7cutlass13device_kernelIN5flash11enable_sm90INS1_16FlashAttnFwdSm90INS1_25CollectiveMainloopFwdSm90ILi2EN4cute5tupleIJNS5_1CILi1EEES8_S8_EEENS6_IJNS7_ILi192EEENS7_ILi128EEENS7_ILi64EEEEEELi64ENS_6half_tEfNS_4arch4Sm90ELb0ELb1ELb0ELb1ELb0ELb1ELb0ELb1ELb1ELb1ELb0ELb0EEENS1_21CollectiveEpilogueFwdINS6_IJSA_SC_SB_EEES9_SE_SG_Li384ELb1ELb1ELb0ELb0EEENS1_36VarlenDynamicPersistentTileSchedulerILi192ELi128ELi384ELi128ELb0ELb1ELb1ELb1ELb0ELb1EEEEEEEEEvNT_6ParamsE)
        /*0050*/ 	.word	0x00000080


	//----- nvinfo : EIATTR_FRAME_SIZE
	.align		4
.L_35:
        /*0054*/ 	.byte	0x04, 0x11
        /*0056*/ 	.short	(.L_37 - .L_36)
	.align		4
.L_36:
        /*0058*/ 	.word	index@(_ZN7cutlass13device_kernelIN5flash11enable_sm90INS1_16FlashAttnFwdSm90INS1_25CollectiveMainloopFwdSm90ILi2EN4cute5tupleIJNS5_1CILi1EEES8_S8_EEENS6_IJNS7_ILi192EEENS7_ILi128EEENS7_ILi64EEEEEELi64ENS_6half_tEfNS_4arch4Sm90ELb0ELb1ELb0ELb1ELb0ELb1ELb0ELb1ELb1ELb1ELb0ELb0EEENS1_21CollectiveEpilogueFwdINS6_IJSA_SC_SB_EEES9_SE_SG_Li384ELb1ELb1ELb0ELb0EEENS1_36VarlenDynamicPersistentTileSchedulerILi192ELi128ELi384ELi128ELb0ELb1ELb1ELb1ELb0ELb1EEEEEEEEEvNT_6ParamsE)
        /*005c*/ 	.word	0x00000058


	//----- nvinfo : EIATTR_REGCOUNT
	.align		4
.L_37:
        /*0060*/ 	.byte	0x04, 0x2f
        /*0062*/ 	.short	(.L_39 - .L_38)
	.align		4
.L_38:
        /*0064*/ 	.word	index@(_ZN7cutlass13device_kernelIN5flash11enable_sm90INS1_16FlashAttnFwdSm90INS1_25CollectiveMainloopFwdSm90ILi2EN4cute5tupleIJNS5_1CILi1EEES8_S8_EEENS6_IJNS7_ILi192EEENS7_ILi128EEENS7_ILi64EEEEEELi64ENS_6half_tEfNS_4arch4Sm90ELb0ELb1ELb0ELb1ELb0ELb0ELb0ELb1ELb1ELb1ELb0ELb0EEENS1_21CollectiveEpilogueFwdINS6_IJSA_SC_SB_EEES9_SE_SG_Li384ELb1ELb1ELb0ELb0EEENS1_36VarlenDynamicPersistentTileSchedulerILi192ELi128ELi384ELi128ELb0ELb1ELb1ELb1ELb0ELb1EEEEEEEEEvNT_6ParamsE)
        /*0068*/ 	.word	0x00000080


	//----- nvinfo : EIATTR_FRAME_SIZE
	.align		4
.L_39:
        /*006c*/ 	.byte	0x04, 0x11
        /*006e*/ 	.short	(.L_41 - .L_40)
	.align		4
.L_40:
        /*0070*/ 	.word	index@(_ZN7cutlass13device_kernelIN5flash11enable_sm90INS1_16FlashAttnFwdSm90INS1_25CollectiveMainloopFwdSm90ILi2EN4cute5tupleIJNS5_1CILi1EEES8_S8_EEENS6_IJNS7_ILi192EEENS7_ILi128EEENS7_ILi64EEEEEELi64ENS_6half_tEfNS_4arch4Sm90ELb0ELb1ELb0ELb1ELb0ELb0ELb0ELb1ELb1ELb1ELb0ELb0EEENS1_21CollectiveEpilogueFwdINS6_IJSA_SC_SB_EEES9_SE_SG_Li384ELb1ELb1ELb0ELb0EEENS1_36VarlenDynamicPersistentTileSchedulerILi192ELi128ELi384ELi128ELb0ELb1ELb1ELb1ELb0ELb1EEEEEEEEEvNT_6ParamsE)
        /*0074*/ 	.word	0x00000038


	//----- nvinfo : EIATTR_REGCOUNT
	.align		4
.L_41:
        /*0078*/ 	.byte	0x04, 0x2f
        /*007a*/ 	.short	(.L_43 - .L_42)
	.align		4
.L_42:
        /*007c*/ 	.word	index@(_ZN7cutlass13device_kernelIN5flash11enable_sm90INS1_16FlashAttnFwdSm90INS1_25CollectiveMainloopFwdSm90ILi2EN4cute5tupleIJNS5_1CILi1EEES8_S8_EEENS6_IJNS7_ILi192EEENS7_ILi128EEENS7_ILi64EEEEEELi64ENS_6half_tEfNS_4arch4Sm90ELb0ELb1ELb0ELb0ELb0ELb0ELb0ELb1ELb1ELb1ELb0ELb0EEENS1_21CollectiveEpilogueFwdINS6_IJSA_SC_SB_EEES9_SE_SG_Li384ELb0ELb1ELb0ELb0EEENS1_30DynamicPersistentTileSchedulerILi384ELi128ELb0ELb1ELb1EEEEEEEEEvNT_6ParamsE)
        /*0080*/ 	.word	0x00000080


	//----- nvinfo : EIATTR_FRAME_SIZE
	.align		4
.L_43:
        /*0084*/ 	.byte	0x04, 0x11
        /*0086*/ 	.short	(.L_45 - .L_44)
	.align		4
.L_44:
        /*0088*/ 	.word	index@(_ZN7cutlass13device_kernelIN5flash11enable_sm90INS1_16FlashAttnFwdSm90INS1_25CollectiveMainloopFwdSm90ILi2EN4cute5tupleIJNS5_1CILi1EEES8_S8_EEENS6_IJNS7_ILi192EEENS7_ILi128EEENS7_ILi64EEEEEELi64ENS_6half_tEfNS_4arch4Sm90ELb0ELb1ELb0ELb0ELb0ELb0ELb0ELb1ELb1ELb1ELb0ELb0EEENS1_21CollectiveEpilogueFwdINS6_IJSA_SC_SB_EEES9_SE_SG_Li384ELb0ELb1ELb0ELb0EEENS1_30DynamicPersistentTileSchedulerILi384ELi128ELb0ELb1ELb1EEEEEEEEEvNT_6ParamsE)
        /*008c*/ 	.word	0x00000000


	//----- nvinfo : EIATTR_REGCOUNT
	.align		4
.L_45:
        /*0090*/ 	.byte	0x04, 0x2f
        /*0092*/ 	.short	(.L_47 - .L_46)
	.align		4
.L_46:
        /*0094*/ 	.word	index@(_ZN7cutlass13device_kernelIN5flash11enable_sm90INS1_16FlashAttnFwdSm90INS1_25CollectiveMainloopFwdSm90ILi2EN4cute5tupleIJNS5_1CILi1EEES8_S8_EEENS6_IJNS7_ILi192EEESA_NS7_ILi64EEEEEELi64ENS_6half_tEfNS_4arch4Sm90ELb0ELb0ELb0ELb1ELb0ELb1ELb0ELb0ELb1ELb1ELb0ELb0EEENS1_21CollectiveEpilogueFwdINS6_IJSA_SB_SA_EEES9_SD_SF_Li384ELb1ELb1ELb0ELb0EEENS1_36VarlenDynamicPersistentTileSchedulerILi192ELi192ELi384ELi128ELb0ELb1ELb1ELb0ELb1ELb1EEEEEEEEEvNT_6ParamsE)
        /*0098*/ 	.word	0x00000080


	//----- nvinfo : EIATTR_FRAME_SIZE
	.align		4
.L_47:
        /*009c*/ 	.byte	0x04, 0x11
        /*009e*/ 	.short	(.L_49 - .L_48)
	.align		4
.L_48:
        /*00a0*/ 	.word	index@(_ZN7cutlass13device_kernelIN5flash11enable_sm90INS1_16FlashAttnFwdSm90INS1_25CollectiveMainloopFwdSm90ILi2EN4cute5tupleIJNS5_1CILi1EEES8_S8_EEENS6_IJNS7_ILi192EEESA_NS7_ILi64EEEEEELi64ENS_6half_tEfNS_4arch4Sm90ELb0ELb0ELb0ELb1ELb0ELb1ELb0ELb0ELb1ELb1ELb0ELb0EEENS1_21CollectiveEpilogueFwdINS6_IJSA_SB_SA_EEES9_SD_SF_Li384ELb1ELb1ELb0ELb0EEENS1_36VarlenDynamicPersistentTileSchedulerILi192ELi192ELi384ELi128ELb0ELb1ELb1ELb0ELb1ELb1EEEEEEEEEvNT_6ParamsE)
        /*00a4*/ 	.word	0x00000080


	//----- nvinfo : EIATTR_REGCOUNT
	.align		4
.L_49:
        /*00a8*/ 	.byte	0x04, 0x2f
        /*00aa*/ 	.short	(.L_51 - .L_50)
	.align		4
.L_50:
        /*00ac*/ 	.word	index@(_ZN7cutlass13device_kernelIN5flash11enable_sm90INS1_16FlashAttnFwdSm90INS1_25CollectiveMainloopFwdSm90ILi2EN4cute5tupleIJNS5_1CILi1EEES8_S8_EEENS6_IJNS7_ILi192EEESA_NS7_ILi64EEEEEELi64ENS_6half_tEfNS_4arch4Sm90ELb0ELb0ELb0ELb1ELb0ELb0ELb0ELb0ELb1ELb1ELb0ELb0EEENS1_21CollectiveEpilogueFwdINS6_IJSA_SB_SA_EEES9_SD_SF_Li384ELb1ELb1ELb0ELb0EEENS1_36VarlenDynamicPersistentTileSchedulerILi192ELi192ELi384ELi128ELb0ELb1ELb1ELb0ELb1ELb1EEEEEEEEEvNT_6ParamsE)
        /*00b0*/ 	.word	0x00000080


	//----- nvinfo : EIATTR_FRAME_SIZE
	.align		4
.L_51:
        /*00b4*/ 	.byte	0x04, 0x11
        /*00b6*/ 	.short	(.L_53 - .L_52)
	.align		4
.L_52:
        /*00b8*/ 	.word	index@(_ZN7cutlass13device_kernelIN5flash11enable_sm90INS1_16FlashAttnFwdSm90INS1_25CollectiveMainloopFwdSm90ILi2EN4cute5tupleIJNS5_1CILi1EEES8_S8_EEENS6_IJNS7_ILi192EEESA_NS7_ILi64EEEEEELi64ENS_6half_tEfNS_4arch4Sm90ELb0ELb0ELb0ELb1ELb0ELb0ELb0ELb0ELb1ELb1ELb0ELb0EEENS1_21CollectiveEpilogueFwdINS6_IJSA_SB_SA_EEES9_SD_SF_Li384ELb1ELb1ELb0ELb0EEENS1_36VarlenDynamicPersistentTileSchedulerILi192ELi192ELi384ELi128ELb0ELb1ELb1ELb0ELb1ELb1EEEEEEEEEvNT_6ParamsE)
        /*00bc*/ 	.word	0x00000038


	//----- nvinfo : EIATTR_REGCOUNT
	.align		4
.L_53:
        /*00c0*/ 	.byte	0x04, 0x2f
        /*00c2*/ 	.short	(.L_55 - .L_54)
	.align		4
.L_54:
        /*00c4*/ 	.word	index@(_ZN7cutlass13device_kernelIN5flash11enable_sm90INS1_16FlashAttnFwdSm90INS1_25CollectiveMainloopFwdSm90ILi2EN4cute5tupleIJNS5_1CILi1EEES8_S8_EEENS6_IJNS7_ILi192EEESA_NS7_ILi64EEEEEELi64ENS_6half_tEfNS_4arch4Sm90ELb0ELb0ELb0ELb0ELb0ELb0ELb0ELb0ELb1ELb1ELb0ELb0EEENS1_21CollectiveEpilogueFwdINS6_IJSA_SB_SA_EEES9_SD_SF_Li384ELb0ELb1ELb0ELb0EEENS1_29StaticPersistentTileSchedulerILb0EEEEEEEEEvNT_6ParamsE)
        /*00c8*/ 	.word	0x00000080


	//----- nvinfo : EIATTR_FRAME_SIZE
	.align		4
.L_55:
        /*00cc*/ 	.byte	0x04, 0x11
        /*00ce*/ 	.short	(.L_57 - .L_56)
	.align		4
.L_56:
        /*00d0*/ 	.word	index@(_ZN7cutlass13device_kernelIN5flash11enable_sm90INS1_16FlashAttnFwdSm90INS1_25CollectiveMainloopFwdSm90ILi2EN4cute5tupleIJNS5_1CILi1EEES8_S8_EEENS6_IJNS7_ILi192EEESA_NS7_ILi64EEEEEELi64ENS_6half_tEfNS_4arch4Sm90ELb0ELb0ELb0ELb0ELb0ELb0ELb0ELb0ELb1ELb1ELb0ELb0EEENS1_21CollectiveEpilogueFwdINS6_IJSA_SB_SA_EEES9_SD_SF_Li384ELb0ELb1ELb0ELb0EEENS1_29StaticPersistentTileSchedulerILb0EEEEEEEEEvNT_6ParamsE)
        /*00d4*/ 	.word	0x00000028


	//----- nvinfo : EIATTR_MIN_STACK_SIZE
	.align		4
.L_57:
        /*00d8*/ 	.byte	0x04, 0x12
        /*00da*/ 	.short	(.L_59 - .L_58)
	.align		4
.L_58:
        /*00dc*/ 	.word	index@(_ZN7cutlass13device_kernelIN5flash11enable_sm90INS1_16FlashAttnFwdSm90INS1_25CollectiveMainloopFwdSm90ILi2EN4cute5tupleIJNS5_1CILi1EEES8_S8_EEENS6_IJNS7_ILi192EEESA_NS7_ILi64EEEEEELi64ENS_6half_tEfNS_4arch4Sm90ELb0ELb0ELb0ELb0ELb0ELb0ELb0ELb0ELb1ELb1ELb0ELb0EEENS1_21CollectiveEpilogueFwdINS6_IJSA_SB_SA_EEES9_SD_SF_Li384ELb0ELb1ELb0ELb0EEENS1_29StaticPersistentTileSchedulerILb0EEEEEEEEEvNT_6ParamsE)
        /*00e0*/ 	.word	0x00000028


	//----- nvinfo : EIATTR_MIN_STACK_SIZE
	.align		4
.L_59:
        /*00e4*/ 	.byte	0x04, 0x12
        /*00e6*/ 	.short	(.L_61 - .L_60)
	.align		4
.L_60:
        /*00e8*/ 	.word	index@(_ZN7cutlass13device_kernelIN5flash11enable_sm90INS1_16FlashAttnFwdSm90INS1_25CollectiveMainloopFwdSm90ILi2EN4cute5tupleIJNS5_1CILi1EEES8_S8_EEENS6_IJNS7_ILi192EEESA_NS7_ILi64EEEEEELi64ENS_6half_tEfNS_4arch4Sm90ELb0ELb0ELb0ELb1ELb0ELb0ELb0ELb0ELb1ELb1ELb0ELb0EEENS1_21CollectiveEpilogueFwdINS6_IJSA_SB_SA_EEES9_SD_SF_Li384ELb1ELb1ELb0ELb0EEENS1_36VarlenDynamicPersistentTileSchedulerILi192ELi192ELi384ELi128ELb0ELb1ELb1ELb0ELb1ELb1EEEEEEEEEvNT_6ParamsE)
        /*00ec*/ 	.word	0x00000038


	//----- nvinfo : EIATTR_MIN_STACK_SIZE
	.align		4
.L_61:
        /*00f0*/ 	.byte	0x04, 0x12
        /*00f2*/ 	.short	(.L_63 - .L_62)
	.align		4
.L_62:
        /*00f4*/ 	.word	index@(_ZN7cutlass13device_kernelIN5flash11enable_sm90INS1_16FlashAttnFwdSm90INS1_25CollectiveMainloopFwdSm90ILi2EN4cute5tupleIJNS5_1CILi1EEES8_S8_EEENS6_IJNS7_ILi192EEESA_NS7_ILi64EEEEEELi64ENS_6half_tEfNS_4arch4Sm90ELb0ELb0ELb0ELb1ELb0ELb1ELb0ELb0ELb1ELb1ELb0ELb0EEENS1_21CollectiveEpilogueFwdINS6_IJSA_SB_SA_EEES9_SD_SF_Li384ELb1ELb1ELb0ELb0EEENS1_36VarlenDynamicPersistentTileSchedulerILi192ELi192ELi384ELi128ELb0ELb1ELb1ELb0ELb1ELb1EEEEEEEEEvNT_6ParamsE)
        /*00f8*/ 	.word	0x00000080


	//----- nvinfo : EIATTR_MIN_STACK_SIZE
	.align		4
.L_63:
        /*00fc*/ 	.byte	0x04, 0x12
        /*00fe*/ 	.short	(.L_65 - .L_64)
	.align		4
.L_64:
        /*0100*/ 	.word	index@(_ZN7cutlass13device_kernelIN5flash11enable_sm90INS1_16FlashAttnFwdSm90INS1_25CollectiveMainloopFwdSm90ILi2EN4cute5tupleIJNS5_1CILi1EEES8_S8_EEENS6_IJNS7_ILi192EEENS7_ILi128EEENS7_ILi64EEEEEELi64ENS_6half_tEfNS_4arch4Sm90ELb0ELb1ELb0ELb0ELb0ELb0ELb0ELb1ELb1ELb1ELb0ELb0EEENS1_21CollectiveEpilogueFwdINS6_IJSA_SC_SB_EEES9_SE_SG_Li384ELb0ELb1ELb0ELb0EEENS1_30DynamicPersistentTileSchedulerILi384ELi128ELb0ELb1ELb1EEEEEEEEEvNT_6ParamsE)
        /*0104*/ 	.word	0x00000000


	//----- nvinfo : EIATTR_MIN_STACK_SIZE
	.align		4
.L_65:
        /*0108*/ 	.byte	0x04, 0x12
        /*010a*/ 	.short	(.L_67 - .L_66)
	.align		4
.L_66:
        /*010c*/ 	.word	index@(_ZN7cutlass13device_kernelIN5flash11enable_sm90INS1_16FlashAttnFwdSm90INS1_25CollectiveMainloopFwdSm90ILi2EN4cute5tupleIJNS5_1CILi1EEES8_S8_EEENS6_IJNS7_ILi192EEENS7_ILi128EEENS7_ILi64EEEEEELi64ENS_6half_tEfNS_4arch4Sm90ELb0ELb1ELb0ELb1ELb0ELb0ELb0ELb1ELb1ELb1ELb0ELb0EEENS1_21CollectiveEpilogueFwdINS6_IJSA_SC_SB_EEES9_SE_SG_Li384ELb1ELb1ELb0ELb0EEENS1_36VarlenDynamicPersistentTileSchedulerILi192ELi128ELi384ELi128ELb0ELb1ELb1ELb1ELb0ELb1EEEEEEEEEvNT_6ParamsE)
        /*0110*/ 	.word	0x00000038


	//----- nvinfo : EIATTR_MIN_STACK_SIZE
	.align		4
.L_67:
        /*0114*/ 	.byte	0x04, 0x12
        /*0116*/ 	.short	(.L_69 - .L_68)
	.align		4
.L_68:
        /*0118*/ 	.word	index@(_ZN7cutlass13device_kernelIN5flash11enable_sm90INS1_16FlashAttnFwdSm90INS1_25CollectiveMainloopFwdSm90ILi2EN4cute5tupleIJNS5_1CILi1EEES8_S8_EEENS6_IJNS7_ILi192EEENS7_ILi128EEENS7_ILi64EEEEEELi64ENS_6half_tEfNS_4arch4Sm90ELb0ELb1ELb0ELb1ELb0ELb1ELb0ELb1ELb1ELb1ELb0ELb0EEENS1_21CollectiveEpilogueFwdINS6_IJSA_SC_SB_EEES9_SE_SG_Li384ELb1ELb1ELb0ELb0EEENS1_36VarlenDynamicPersistentTileSchedulerILi192ELi128ELi384ELi128ELb0ELb1ELb1ELb1ELb0ELb1EEEEEEEEEvNT_6ParamsE)
        /*011c*/ 	.word	0x00000058


	//----- nvinfo : EIATTR_MIN_STACK_SIZE
	.align		4
.L_69:
        /*0120*/ 	.byte	0x04, 0x12
        /*0122*/ 	.short	(.L_71 - .L_70)
	.align		4
.L_70:
        /*0124*/ 	.word	index@(_ZN7cutlass13device_kernelIN5flash11enable_sm90INS1_16FlashAttnFwdSm90INS1_25CollectiveMainloopFwdSm90ILi2EN4cute5tupleIJNS5_1CILi1EEES8_S8_EEENS6_IJNS7_ILi192EEENS7_ILi128EEENS7_ILi64EEEEEELi64ENS_6half_tEfNS_4arch4Sm90ELb1ELb0ELb0ELb0ELb0ELb0ELb0ELb1ELb1ELb1ELb0ELb0EEENS1_21CollectiveEpilogueFwdINS6_IJSA_SC_SB_EEES9_SE_SG_Li384ELb0ELb1ELb0ELb0EEENS1_30DynamicPersistentTileSchedulerILi384ELi128ELb0ELb1ELb1EEEEEEEEEvNT_6ParamsE)
        /*0128*/ 	.word	0x00000008


	//----- nvinfo : EIATTR_MIN_STACK_SIZE
	.align		4
.L_71:
        /*012c*/ 	.byte	0x04, 0x12
        /*012e*/ 	.short	(.L_73 - .L_72)
	.align		4
.L_72:
        /*0130*/ 	.word	index@(_ZN7cutlass13device_kernelIN5flash11enable_sm90INS1_16FlashAttnFwdSm90INS1_25CollectiveMainloopFwdSm90ILi2EN4cute5tupleIJNS5_1CILi1EEES8_S8_EEENS6_IJNS7_ILi192EEENS7_ILi128EEENS7_ILi64EEEEEELi64ENS_6half_tEfNS_4arch4Sm90ELb1ELb0ELb0ELb1ELb0ELb0ELb0ELb1ELb1ELb1ELb0ELb0EEENS1_21CollectiveEpilogueFwdINS6_IJSA_SC_SB_EEES9_SE_SG_Li384ELb1ELb1ELb0ELb0EEENS1_36VarlenDynamicPersistentTileSchedulerILi192ELi128ELi384ELi128ELb0ELb1ELb1ELb1ELb1ELb1EEEEEEEEEvNT_6ParamsE)
        /*0134*/ 	.word	0x00000038


	//----- nvinfo : EIATTR_MIN_STACK_SIZE
	.align		4
.L_73:
        /*0138*/ 	.byte	0x04, 0x12
        /*013a*/ 	.short	(.L_75 - .L_74)
	.align		4
.L_74:
        /*013c*/ 	.word	index@(_ZN7cutlass13device_kernelIN5flash11enable_sm90INS1_16FlashAttnFwdSm90INS1_25CollectiveMainloopFwdSm90ILi2EN4cute5tupleIJNS5_1CILi1EEES8_S8_EEENS6_IJNS7_ILi192EEENS7_ILi128EEENS7_ILi64EEEEEELi64ENS_6half_tEfNS_4arch4Sm90ELb1ELb0ELb0ELb1ELb0ELb1ELb0ELb1ELb1ELb1ELb0ELb0EEENS1_21CollectiveEpilogueFwdINS6_IJSA_SC_SB_EEES9_SE_SG_Li384ELb1ELb1ELb0ELb0EEENS1_36VarlenDynamicPersistentTileSchedulerILi192ELi128ELi384ELi128ELb0ELb1ELb1ELb1ELb1ELb1EEEEEEEEEvNT_6ParamsE)
        /*0140*/ 	.word	0x00000068
.L_75:


//--------------------- .nv.compat                --------------------------
	.section	.nv.compat,"",@"SHT_CUDA_COMPAT_INFO"
	.align	4
        /*0000*/ 	.byte	0x02, 0x09, 0x01, 0x00, 0x02, 0x02, 0x04, 0x00, 0x02, 0x05, 0x05, 0x00, 0x03, 0x07, 0x01, 0x01
        /*0010*/ 	.byte	0x02, 0x03, 0x01, 0x00, 0x02, 0x06, 0x01, 0x00, 0x04, 0x0b, 0x08, 0x00, 0x00, 0x00, 0x00, 0x00
        /*0020*/ 	.byte	0x00, 0x00, 0x00, 0x00


//--------------------- .nv.info._ZN7cutlass13device_kernelIN5flash11enable_sm90INS1_16FlashAttnFwdSm90INS1_25CollectiveMainloopFwdSm90ILi2EN4cute5tupleIJNS5_1CILi1EEES8_S8_EEENS6_IJNS7_ILi192EEESA_NS7_ILi64EEEEEELi64ENS_6half_tEfNS_4arch4Sm90ELb0ELb0ELb0ELb0ELb0ELb0ELb0ELb0ELb1ELb1ELb0ELb0EEENS1_21CollectiveEpilogueFwdINS6_IJSA_SB_SA_EEES9_SD_SF_Li384ELb0ELb1ELb0ELb0EEENS1_29StaticPersistentTileSchedulerILb0EEEEEEEEEvNT_6ParamsE --------------------------
	.section	.nv.info._ZN7cutlass13device_kernelIN5flash11enable_sm90INS1_16FlashAttnFwdSm90INS1_25CollectiveMainloopFwdSm90ILi2EN4cute5tupleIJNS5_1CILi1EEES8_S8_EEENS6_IJNS7_ILi192EEESA_NS7_ILi64EEEEEELi64ENS_6half_tEfNS_4arch4Sm90ELb0ELb0ELb0ELb0ELb0ELb0ELb0ELb0ELb1ELb1ELb0ELb0EEENS1_21CollectiveEpilogueFwdINS6_IJSA_SB_SA_EEES9_SD_SF_Li384ELb0ELb1ELb0ELb0EEENS1_29StaticPersistentTileSchedulerILb0EEEEEEEEEvNT_6ParamsE,"",@"SHT_CUDA_INFO"
	.sectionflags	@""
	.align	4


	//----- nvinfo : EIATTR_CUDA_API_VERSION
	.align		4
        /*0000*/ 	.byte	0x04, 0x37
        /*0002*/ 	.short	(.L_77 - .L_76)
.L_76:
        /*0004*/ 	.word	0x00000082


	//----- nvinfo : EIATTR_KPARAM_INFO
	.align		4
.L_77:
        /*0008*/ 	.byte	0x04, 0x17
        /*000a*/ 	.short	(.L_79 - .L_78)
.L_78:
        /*000c*/ 	.word	0x00000000
        /*0010*/ 	.short	0x0000
        /*0012*/ 	.short	0x0070
        /*0014*/ 	.byte	0x00, 0xf0, 0x01, 0x28


	//----- nvinfo : EIATTR_SPARSE_MMA_MASK
	.align		4
.L_79:
        /*0018*/ 	.byte	0x03, 0x50
        /*001a*/ 	.short	0x0000


	//----- nvinfo : EIATTR_MAXREG_COUNT
	.align		4
        /*001c*/ 	.byte	0x03, 0x1b
        /*001e*/ 	.short	0x0080


	//----- nvinfo : EIATTR_NUM_BARRIERS
	.align		4
        /*0020*/ 	.byte	0x02, 0x4c
        /*0022*/ 	.byte	0x10
	.zero		1


	//----- nvinfo : EIATTR_EXTERNS
	.align		4
        /*0024*/ 	.byte	0x04, 0x0f
        /*0026*/ 	.short	(.L_81 - .L_80)


	//   ....[0]....
	.align		4
.L_80:
        /*0028*/ 	.word	index@(__assertfail)


	//----- nvinfo : EIATTR_ANNOTATIONS
	.align		4
.L_81:
        /*002c*/ 	.byte	0x04, 0x55
        /*002e*/ 	.short	(.L_83 - .L_82)


	//   ....[0]....
.L_82:
        /*0030*/ 	.word	0x00000001
        /*0034*/ 	.byte	0x50, 0x0e, 0x00, 0x00, 0x01, 0x00, 0x00, 0x00, 0xc0, 0x0e, 0x00, 0x00, 0x01, 0x00, 0x00, 0x00
        /* <DEDUP_REMOVED lines=12> */
        /*0104*/ 	.byte	0xe0, 0xb5, 0x00, 0x00, 0x01, 0x00, 0x00, 0x00, 0x00, 0xb6, 0x00, 0x00


	//----- nvinfo : EIATTR_MERCURY_ISA_VERSION
	.align		4
.L_83:
        /*0110*/ 	.byte	0x03, 0x5f
        /*0112*/ 	.short	0x0101


	//----- nvinfo : EIATTR_INT_WARP_WIDE_INSTR_OFFSETS
	.align		4
        /*0114*/ 	.byte	0x04, 0x31
        /*0116*/ 	.short	(.L_85 - .L_84)


	//   ....[0]....
.L_84:
        /*0118*/ 	.word	0x00000130


	//   ....[1]....
        /*011c*/ 	.word	0x00000170


	//   ....[2]....
        /*0120*/ 	.word	0x000001e0


	//----- nvinfo : EIATTR_COOP_GROUP_MASK_REGIDS
	.align		4
.L_85:
        /*0124*/ 	.byte	0x04, 0x29
        /*0126*/ 	.short	(.L_87 - .L_86)


	//   ....[0]....
.L_86:
        /*0128*/ 	.word	0xffffffff


	//   ....[1]....
        /*012c*/ 	.word	0xffffffff


	//   ....[2]....
        /*0130*/ 	.word	0xffffffff


	//   ....[3]....
        /*0134*/ 	.word	0xffffffff


	//   ....[4]....
        /*0138*/ 	.word	0xffffffff


	//   ....[5]....
        /*013c*/ 	.word	0xffffffff


	//   ....[6]....
        /*0140*/ 	.word	0xffffffff


	//   ....[7]....
        /*0144*/ 	.word	0xffffffff


	//   ....[8]....
        /*0148*/ 	.word	0xffffffff


	//   ....[9]....
        /*014c*/ 	.word	0xffffffff


	//   ....[10]....
        /*0150*/ 	.word	0xffffffff


	//   ....[11]....
        /*0154*/ 	.word	0xffffffff


	//   ....[12]....
        /*0158*/ 	.word	0xffffffff


	//   ....[13]....
        /*015c*/ 	.word	0xffffffff


	//   ....[14]....
        /*0160*/ 	.word	0xffffffff


	//   ....[15]....
        /*0164*/ 	.word	0xffffffff


	//   ....[16]....
        /*0168*/ 	.word	0xffffffff


	//   ....[17]....
        /*016c*/ 	.word	0xffffffff


	//   ....[18]....
        /*0170*/ 	.word	0xffffffff


	//   ....[19]....
        /*0174*/ 	.word	0xffffffff


	//   ....[20]....
        /*0178*/ 	.word	0xffffffff


	//   ....[21]....
        /*017c*/ 	.word	0xffffffff


	//   ....[22]....
        /*0180*/ 	.word	0xffffffff


	//   ....[23]....
        /*0184*/ 	.word	0xffffffff


	//   ....[24]....
        /*0188*/ 	.word	0xffffffff


	//   ....[25]....
        /*018c*/ 	.word	0xffffffff


	//   ....[26]....
        /*0190*/ 	.word	0xffffffff


	//   ....[27]....
        /*0194*/ 	.word	0xffffffff


	//   ....[28]....
        /*0198*/ 	.word	0xffffffff


	//   ....[29]....
        /*019c*/ 	.word	0xffffffff


	//   ....[30]....
        /*01a0*/ 	.word	0xffffffff


	//   ....[31]....
        /*01a4*/ 	.word	0xffffffff


	//   ....[32]....
        /*01a8*/ 	.word	0xffffffff


	//   ....[33]....
        /*01ac*/ 	.word	0xffffffff


	//   ....[34]....
        /*01b0*/ 	.word	0xffffffff


	//   ....[35]....
        /*01b4*/ 	.word	0xffffffff


	//   ....[36]....
        /*01b8*/ 	.word	0xffffffff


	//   ....[37]....
        /*01bc*/ 	.word	0xffffffff


	//   ....[38]....
        /*01c0*/ 	.word	0xffffffff


	//   ....[39]....
        /*01c4*/ 	.word	0xffffffff


	//   ....[40]....
        /*01c8*/ 	.word	0xffffffff


	//   ....[41]....
        /*01cc*/ 	.word	0xffffffff


	//   ....[42]....
        /*01d0*/ 	.word	0xffffffff


	//   ....[43]....
        /*01d4*/ 	.word	0xffffffff


	//   ....[44]....
        /*01d8*/ 	.word	0xffffffff


	//   ....[45]....
        /*01dc*/ 	.word	0xffffffff


	//   ....[46]....
        /*01e0*/ 	.word	0xffffffff


	//   ....[47]....
        /*01e4*/ 	.word	0xffffffff


	//   ....[48]....
        /*01e8*/ 	.word	0xffffffff


	//   ....[49]....
        /*01ec*/ 	.word	0xffffffff


	//   ....[50]....
        /*01f0*/ 	.word	0xffffffff


	//   ....[51]....
        /*01f4*/ 	.word	0xffffffff


	//   ....[52]....
        /*01f8*/ 	.word	0xffffffff


	//   ....[53]....
        /*01fc*/ 	.word	0xffffffff


	//   ....[54]....
        /*0200*/ 	.word	0xffffffff


	//   ....[55]....
        /*0204*/ 	.word	0xffffffff


	//   ....[56]....
        /*0208*/ 	.word	0xffffffff


	//   ....[57]....
        /*020c*/ 	.word	0xffffffff


	//   ....[58]....
        /*0210*/ 	.word	0xffffffff


	//   ....[59]....
        /*0214*/ 	.word	0xffffffff


	//   ....[60]....
        /*0218*/ 	.word	0x0500000f


	//   ....[61]....
        /*021c*/ 	.word	0x0500000f


	//   ....[62]....
        /*0220*/ 	.word	0x0500000f


	//   ....[63]....
        /*0224*/ 	.word	0x0500000f


	//   ....[64]....
        /*0228*/ 	.word	0x0500000f


	//   ....[65]....
        /*022c*/ 	.word	0x0500000f


	//   ....[66]....
        /*0230*/ 	.word	0x0500000f


	//   ....[67]....
        /*0234*/ 	.word	0x0500000f


	//   ....[68]....
        /*0238*/ 	.word	0x0500000f


	//   ....[69]....
        /*023c*/ 	.word	0x0500000f


	//   ....[70]....
        /*0240*/ 	.word	0x0500000f


	//   ....[71]....
        /*0244*/ 	.word	0x0500000f


	//   ....[72]....
        /*0248*/ 	.word	0x0500000f


	//   ....[73]....
        /*024c*/ 	.word	0x0500000f


	//   ....[74]....
        /*0250*/ 	.word	0x0500000f


	//   ....[75]....
        /*0254*/ 	.word	0x0500000f


	//   ....[76]....
        /*0258*/ 	.word	0x0500000f


	//   ....[77]....
        /*025c*/ 	.word	0x0500000f


	//   ....[78]....
        /*0260*/ 	.word	0x0500000f


	//   ....[79]....
        /*0264*/ 	.word	0x0500000f


	//   ....[80]....
        /*0268*/ 	.word	0x0500000f


	//   ....[81]....
        /*026c*/ 	.word	0x0500000f


	//   ....[82]....
        /*0270*/ 	.word	0x0500000f


	//   ....[83]....
        /*0274*/ 	.word	0x0500000f


	//   ....[84]....
        /*0278*/ 	.word	0x0500000f


	//   ....[85]....
        /*027c*/ 	.word	0x0500000f


	//----- nvinfo : EIATTR_COOP_GROUP_INSTR_OFFSETS
	.align		4
.L_87:
        /*0280*/ 	.byte	0x04, 0x28
        /*0282*/ 	.short	(.L_89 - .L_88)


	//   ....[0]....
.L_88:
        /*0284*/ 	.word	0x00000070


	//   ....[1]....
        /*0288*/ 	.word	0x00000140


	//   ....[2]....
        /*028c*/ 	.word	0x00000190


	//   ....[3]....
        /*0290*/ 	.word	0x000003c0


	//   ....[4]....
        /*0294*/ 	.word	0x00000520


	//   ....[5]....
        /*0298*/ 	.word	0x00000640


	//   ....[6]....
        /*029c*/ 	.word	0x000007a0


	//   ....[7]....
        /*02a0*/ 	.word	0x00000f60


	//   ....[8]....
        /*02a4*/ 	.word	0x000025f0


	//   ....[9]....
        /*02a8*/ 	.word	0x000026f0


	//   ....[10]....
        /*02ac*/ 	.word	0x00002ac0


	//   ....[11]....
        /*02b0*/ 	.word	0x00002c30


	//   ....[12]....
        /*02b4*/ 	.word	0x00003f50


	//   ....[13]....
        /*02b8*/ 	.word	0x00005120


	//   ....[14]....
        /*02bc*/ 	.word	0x00005180


	//   ....[15]....
        /*02c0*/ 	.word	0x000051a0


	//   ....[16]....
        /*02c4*/ 	.word	0x000051c0


	//   ....[17]....
        /*02c8*/ 	.word	0x00006a70


	//   ....[18]....
        /*02cc*/ 	.word	0x00006c70


	//   ....[19]....
        /*02d0*/ 	.word	0x00006cc0


	//   ....[20]....
        /*02d4*/ 	.word	0x00006d30


	//   ....[21]....
        /*02d8*/ 	.word	0x00006d60


	//   ....[22]....
        /*02dc*/ 	.word	0x00007bf0


	//   ....[23]....
        /*02e0*/ 	.word	0x00007c20


	//   ....[24]....
        /*02e4*/ 	.word	0x00007c40


	//   ....[25]....
        /*02e8*/ 	.word	0x00007c70


	//   ....[26]....
        /*02ec*/ 	.word	0x00007fc0


	//   ....[27]....
        /*02f0*/ 	.word	0x00007fe0


	//   ....[28]....
        /*02f4*/ 	.word	0x00008000


	//   ....[29]....
        /*02f8*/ 	.word	0x00008030


	//   ....[30]....
        /*02fc*/ 	.word	0x00008040


	//   ....[31]....
        /*0300*/ 	.word	0x00008050


	//   ....[32]....
        /*0304*/ 	.word	0x00008060


	//   ....[33]....
        /*0308*/ 	.word	0x00008070


	//   ....[34]....
        /*030c*/ 	.word	0x00008aa0


	//   ....[35]....
        /*0310*/ 	.word	0x00009530


	//   ....[36]....
        /*0314*/ 	.word	0x00009560


	//   ....[37]....
        /*0318*/ 	.word	0x00009590


	//   ....[38]....
        /*031c*/ 	.word	0x00009620


	//   ....[39]....
        /*0320*/ 	.word	0x00009660


	//   ....[40]....
        /*0324*/ 	.word	0x000096a0


	//   ....[41]....
        /*0328*/ 	.word	0x000096e0


	//   ....[42]....
        /*032c*/ 	.word	0x00009720


	//   ....[43]....
        /*0330*/ 	.word	0x00009760


	//   ....[44]....
        /*0334*/ 	.word	0x000097a0


	//   ....[45]....
        /*0338*/ 	.word	0x000097e0


	//   ....[46]....
        /*033c*/ 	.word	0x00009820


	//   ....[47]....
        /*0340*/ 	.word	0x00009860


	//   ....[48]....
        /*0344*/ 	.word	0x00009890


	//   ....[49]....
        /*0348*/ 	.word	0x000098a0


	//   ....[50]....
        /*034c*/ 	.word	0x000098b0


	//   ....[51]....
        /*0350*/ 	.word	0x000098c0


	//   ....[52]....
        /*0354*/ 	.word	0x00009920


	//   ....[53]....
        /*0358*/ 	.word	0x000099a0


	//   ....[54]....
        /*035c*/ 	.word	0x000099d0


	//   ....[55]....
        /*0360*/ 	.word	0x00009a10


	//   ....[56]....
        /*0364*/ 	.word	0x00009a30


	//   ....[57]....
        /*0368*/ 	.word	0x00009a60


	//   ....[58]....
        /*036c*/ 	.word	0x00009aa0


	//   ....[59]....
        /*0370*/ 	.word	0x0000b700


	//   ....[60]....
        /*0374*/ 	.word	0x0000bbe0


	//   ....[61]....
        /*0378*/ 	.word	0x0000bd50


	//   ....[62]....
        /*037c*/ 	.word	0x0000bda0


	//   ....[63]....
        /*0380*/ 	.word	0x0000be30


	//   ....[64]....
        /*0384*/ 	.word	0x0000bf20


	//   ....[65]....
        /*0388*/ 	.word	0x0000bfa0


	//   ....[66]....
        /*038c*/ 	.word	0x0000c050


	//   ....[67]....
        /*0390*/ 	.word	0x0000c0d0


	//   ....[68]....
        /*0394*/ 	.word	0x0000c180


	//   ....[69]....
        /*0398*/ 	.word	0x0000c200


	//   ....[70]....
        /*039c*/ 	.word	0x0000c2b0


	//   ....[71]....
        /*03a0*/ 	.word	0x0000c330


	//   ....[72]....
        /*03a4*/ 	.word	0x0000c3e0


	//   ....[73]....
        /*03a8*/ 	.word	0x0000c460


	//   ....[74]....
        /*03ac*/ 	.word	0x0000c500


	//   ....[75]....
        /*03b0*/ 	.word	0x0000c580


	//   ....[76]....
        /*03b4*/ 	.word	0x0000c630


	//   ....[77]....
        /*03b8*/ 	.word	0x0000c690


	//   ....[78]....
        /*03bc*/ 	.word	0x0000c770


	//   ....[79]....
        /*03c0*/ 	.word	0x0000c7d0


	//   ....[80]....
        /*03c4*/ 	.word	0x0000c880


	//   ....[81]....
        /*03c8*/ 	.word	0x0000c8f0


	//   ....[82]....
        /*03cc*/ 	.word	0x0000c9b0


	//   ....[83]....
        /*03d0*/ 	.word	0x0000ca20


	//   ....[84]....
        /*03d4*/ 	.word	0x0000cac0


	//   ....[85]....
        /*03d8*/ 	.word	0x0000ce50


	//----- nvinfo : EIATTR_REG_RECONFIG
	.align		4
.L_89:
        /*03dc*/ 	.byte	0x01, 0x54
	.zero		2


	//----- nvinfo : EIATTR_SYSCALL_OFFSETS
	.align		4
        /*03e0*/ 	.byte	0x04, 0x46
        /*03e2*/ 	.short	(.L_91 - .L_90)


	//   ....[0]....
.L_90:
        /*03e4*/ 	.word	0x00001260


	//   ....[1]....
        /*03e8*/ 	.word	0x00008720


	//   ....[2]....
        /*03ec*/ 	.word	0x00008860


	//   ....[3]....
        /*03f0*/ 	.word	0x00008950


	//   ....[4]....
        /*03f4*/ 	.word	0x000090a0


	//----- nvinfo : EIATTR_MBARRIER_INSTR_OFFSETS
	.align		4
.L_91:
        /*03f8*/ 	.byte	0x04, 0x39
        /*03fa*/ 	.short	(.L_93 - .L_92)


	//   ....[0]....
.L_92:
        /*03fc*/ 	.word	0x00000270
        /*0400*/ 	.word	0x000000ff
        /*0404*/ 	.word	0x00030800
        /*0408*/ 	.short	0x0100
        /*040a*/ 	.byte	0x08
	.zero		1


	//   ....[1]....
        /*040c*/ 	.word	0x00000280
        /*0410*/ 	.word	0x000000ff
        /*0414*/ 	.word	0x00030820
        /*0418*/ 	.short	0x0100
        /*041a*/ 	.byte	0x08
	.zero		1


	//   ....[2]....
        /*041c*/ 	.word	0x00000370
        /*0420*/ 	.word	0x000000ff
        /*0424*/ 	.word	0x00030830
        /*0428*/ 	.short	0x0100
        /*042a*/ 	.byte	0x08
	.zero		1


	//   ....[3]....
        /*042c*/ 	.word	0x00000380
        /*0430*/ 	.word	0x000000ff
        /*0434*/ 	.word	0x00030840
        /*0438*/ 	.short	0x0100
        /*043a*/ 	.byte	0x08
	.zero		1


	//   ....[4]....
        /*043c*/ 	.word	0x00000390
        /*0440*/ 	.word	0x000000ff
        /*0444*/ 	.word	0x00030838
        /*0448*/ 	.short	0x0100
        /*044a*/ 	.byte	0x08
	.zero		1


	//   ....[5]....
        /*044c*/ 	.word	0x000003a0
        /*0450*/ 	.word	0x000000ff
        /*0454*/ 	.word	0x00030848
        /*0458*/ 	.short	0x0100
        /*045a*/ 	.byte	0x08
	.zero		1


	//   ....[6]....
        /*045c*/ 	.word	0x000004d0
        /*0460*/ 	.word	0x000000ff
        /*0464*/ 	.word	0x00030850
        /*0468*/ 	.short	0x0100
        /*046a*/ 	.byte	0x08
	.zero		1


	//   ....[7]....
        /*046c*/ 	.word	0x000004e0
        /*0470*/ 	.word	0x000000ff
        /*0474*/ 	.word	0x00030860
        /*0478*/ 	.short	0x0100
        /*047a*/ 	.byte	0x08
	.zero		1


	//   ....[8]....
        /*047c*/ 	.word	0x000004f0
        /*0480*/ 	.word	0x000000ff
        /*0484*/ 	.word	0x00030858
        /*0488*/ 	.short	0x0100
        /*048a*/ 	.byte	0x08
	.zero		1


	//   ....[9]....
        /*048c*/ 	.word	0x00000500
        /*0490*/ 	.word	0x000000ff
        /*0494*/ 	.word	0x00030868
        /*0498*/ 	.short	0x0100
        /*049a*/ 	.byte	0x08
	.zero		1


	//   ....[10]....
        /*049c*/ 	.word	0x000005f0
        /*04a0*/ 	.word	0x000000ff
        /*04a4*/ 	.word	0x00030870
        /*04a8*/ 	.short	0x0100
        /*04aa*/ 	.byte	0x06
	.zero		1


	//   ....[11]....
        /*04ac*/ 	.word	0x00000600
        /*04b0*/ 	.word	0x000000ff
        /*04b4*/ 	.word	0x00030880
        /*04b8*/ 	.short	0x0100
        /*04ba*/ 	.byte	0x06
	.zero		1


	//   ....[12]....
        /*04bc*/ 	.word	0x00000610
        /*04c0*/ 	.word	0x000000ff
        /*04c4*/ 	.word	0x00030878
        /*04c8*/ 	.short	0x0100
        /*04ca*/ 	.byte	0x06
	.zero		1


	//   ....[13]....
        /*04cc*/ 	.word	0x00000620
        /*04d0*/ 	.word	0x000000ff
        /*04d4*/ 	.word	0x00030888
        /*04d8*/ 	.short	0x0100
        /*04da*/ 	.byte	0x06
	.zero		1


	//   ....[14]....
        /*04dc*/ 	.word	0x00000750
        /*04e0*/ 	.word	0x000000ff
        /*04e4*/ 	.word	0x00030890
        /*04e8*/ 	.short	0x0100
        /*04ea*/ 	.byte	0x08
	.zero		1


	//   ....[15]....
        /*04ec*/ 	.word	0x00000760
        /*04f0*/ 	.word	0x000000ff
        /*04f4*/ 	.word	0x000308a0
        /*04f8*/ 	.short	0x0100
        /*04fa*/ 	.byte	0x08
	.zero		1


	//   ....[16]....
        /*04fc*/ 	.word	0x00000770
        /*0500*/ 	.word	0x000000ff
        /*0504*/ 	.word	0x00030898
        /*0508*/ 	.short	0x0100
        /*050a*/ 	.byte	0x08
	.zero		1


	//   ....[17]....
        /*050c*/ 	.word	0x00000780
        /*0510*/ 	.word	0x000000ff
        /*0514*/ 	.word	0x000308a8
        /*0518*/ 	.short	0x0100
        /*051a*/ 	.byte	0x08
	.zero		1


	//   ....[18]....
        /*051c*/ 	.word	0x000008b0
        /*0520*/ 	.word	0x000000ff
        /*0524*/ 	.word	0x000308b0
        /*0528*/ 	.short	0x0100
        /*052a*/ 	.byte	0x08
	.zero		1


	//   ....[19]....
        /*052c*/ 	.word	0x000008c0
        /*0530*/ 	.word	0x000000ff
        /*0534*/ 	.word	0x000308c0
        /*0538*/ 	.short	0x0100
        /*053a*/ 	.byte	0x08
	.zero		1


	//   ....[20]....
        /*053c*/ 	.word	0x000008d0
        /*0540*/ 	.word	0x000000ff
        /*0544*/ 	.word	0x000308b8
        /*0548*/ 	.short	0x0100
        /*054a*/ 	.byte	0x08
	.zero		1


	//   ....[21]....
        /*054c*/ 	.word	0x000008e0
        /*0550*/ 	.word	0x000000ff
        /*0554*/ 	.word	0x000308c8
        /*0558*/ 	.short	0x0100
        /*055a*/ 	.byte	0x08
	.zero		1


	//   ....[22]....
        /*055c*/ 	.word	0x000012c0
        /*0560*/ 	.word	0x000000ff
        /*0564*/ 	.word	0x00030800
        /*0568*/ 	.short	0x010a
        /*056a*/ 	.byte	0x28
	.zero		1


	//   ....[23]....
        /*056c*/ 	.word	0x00001340
        /*0570*/ 	.word	0x00000004
        /*0574*/ 	.word	0x00030830
        /*0578*/ 	.short	0x010a
        /*057a*/ 	.byte	0x3f
	.zero		1


	//   ....[24]....
        /*057c*/ 	.word	0x000013f0
        /*0580*/ 	.word	0x00000004
        /*0584*/ 	.word	0x00030830
        /*0588*/ 	.short	0x010a
        /*058a*/ 	.byte	0x3f
	.zero		1


	//   ....[25]....
        /*058c*/ 	.word	0x00002820
        /*0590*/ 	.word	0x00000004
        /*0594*/ 	.word	0x00000000
        /*0598*/ 	.short	0x0101
        /*059a*/ 	.byte	0x3f
	.zero		1


	//   ....[26]....
        /*059c*/ 	.word	0x00004190
        /*05a0*/ 	.word	0x000000ff
        /*05a4*/ 	.word	0x00030830
        /*05a8*/ 	.short	0x010a
        /*05aa*/ 	.byte	0x06
	.zero		1


	//   ....[27]....
        /*05ac*/ 	.word	0x000041d0
        /*05b0*/ 	.word	0x000000ff
        /*05b4*/ 	.word	0x00030830
        /*05b8*/ 	.short	0x010a
        /*05ba*/ 	.byte	0x06
	.zero		1


	//   ....[28]....
        /*05bc*/ 	.word	0x000043f0
        /*05c0*/ 	.word	0x000000ff
        /*05c4*/ 	.word	0x00030850
        /*05c8*/ 	.short	0x010a
        /*05ca*/ 	.byte	0x06
	.zero		1


	//   ....[29]....
        /*05cc*/ 	.word	0x00004430
        /*05d0*/ 	.word	0x000000ff
        /*05d4*/ 	.word	0x00030850
        /*05d8*/ 	.short	0x010a
        /*05da*/ 	.byte	0x06
	.zero		1


	//   ....[30]....
        /*05dc*/ 	.word	0x00004ba0
        /*05e0*/ 	.word	0x00000003
        /*05e4*/ 	.word	0x00000000
        /*05e8*/ 	.short	0x0101
        /*05ea*/ 	.byte	0x3f
	.zero		1


	//   ....[31]....
        /*05ec*/ 	.word	0x00004bd0
        /*05f0*/ 	.word	0x0000000a
        /*05f4*/ 	.word	0x00000000
        /*05f8*/ 	.short	0x0101
        /*05fa*/ 	.byte	0x3f
	.zero		1


	//   ....[32]....
        /*05fc*/ 	.word	0x00006af0
        /*0600*/ 	.word	0x000000ff
        /*0604*/ 	.word	0x00030850
        /*0608*/ 	.short	0x010a
        /*060a*/ 	.byte	0x0c
	.zero		1


	//   ....[33]....
        /*060c*/ 	.word	0x00006b30
        /*0610*/ 	.word	0x000000ff
        /*0614*/ 	.word	0x00030850
        /*0618*/ 	.short	0x010a
        /*061a*/ 	.byte	0x0c
	.zero		1


	//   ....[34]....
        /*061c*/ 	.word	0x000077f0
        /*0620*/ 	.word	0x00000003
        /*0624*/ 	.word	0x00000000
        /*0628*/ 	.short	0x0101
        /*062a*/ 	.byte	0x3f
	.zero		1


	//   ....[35]....
        /*062c*/ 	.word	0x00008110
        /*0630*/ 	.word	0x000000ff
        /*0634*/ 	.word	0x00000000
        /*0638*/ 	.short	0x0101
        /*063a*/ 	.byte	0x04
	.zero		1


	//   ....[36]....
        /*063c*/ 	.word	0x00008ce0
        /*0640*/ 	.word	0x00000003
        /*0644*/ 	.word	0x00030840
        /*0648*/ 	.short	0x010a
        /*064a*/ 	.byte	0x3f
	.zero		1


	//   ....[37]....
        /*064c*/ 	.word	0x00009b60
        /*0650*/ 	.word	0x000000ff
        /*0654*/ 	.word	0x00030800
        /*0658*/ 	.short	0x0107
        /*065a*/ 	.byte	0x25
	.zero		1


	//   ....[38]....
        /*065c*/ 	.word	0x00009bd0
        /*0660*/ 	.word	0x000000ff
        /*0664*/ 	.word	0x00030800
        /*0668*/ 	.short	0x0101
        /*066a*/ 	.byte	0x25
	.zero		1


	//   ....[39]....
        /*066c*/ 	.word	0x00009c00
        /*0670*/ 	.word	0x000000ff
        /*0674*/ 	.word	0x00030820
        /*0678*/ 	.short	0x010a
        /*067a*/ 	.byte	0x25
	.zero		1


	//   ....[40]....
        /*067c*/ 	.word	0x00009ef0
        /*0680*/ 	.word	0x00000003
        /*0684*/ 	.word	0x00030840
        /*0688*/ 	.short	0x010a
        /*068a*/ 	.byte	0x3f
	.zero		1


	//   ....[41]....
        /*068c*/ 	.word	0x0000a170
        /*0690*/ 	.word	0x00000003
        /*0694*/ 	.word	0x00000060
        /*0698*/ 	.short	0x010a
        /*069a*/ 	.byte	0x3f
	.zero		1


	//   ....[42]....
        /*069c*/ 	.word	0x0000a6b0
        /*06a0*/ 	.word	0x00000003
        /*06a4*/ 	.word	0x00030840
        /*06a8*/ 	.short	0x010a
        /*06aa*/ 	.byte	0x3f
	.zero		1


	//   ....[43]....
        /*06ac*/ 	.word	0x0000a900
        /*06b0*/ 	.word	0x00000005
        /*06b4*/ 	.word	0x00000060
        /*06b8*/ 	.short	0x010a
        /*06ba*/ 	.byte	0x3f
	.zero		1


	//   ....[44]....
        /*06bc*/ 	.word	0x0000ad90
        /*06c0*/ 	.word	0x00000002
        /*06c4*/ 	.word	0x00030840
        /*06c8*/ 	.short	0x010a
        /*06ca*/ 	.byte	0x3f
	.zero		1


	//   ....[45]....
        /*06cc*/ 	.word	0x0000aff0
        /*06d0*/ 	.word	0x00000005
        /*06d4*/ 	.word	0x00000060
        /*06d8*/ 	.short	0x010a
        /*06da*/ 	.byte	0x3f
	.zero		1


	//   ....[46]....
        /*06dc*/ 	.word	0x0000b320
        /*06e0*/ 	.word	0x00000003
        /*06e4*/ 	.word	0x00030860
        /*06e8*/ 	.short	0x010a
        /*06ea*/ 	.byte	0x3f
	.zero		1


	//   ....[47]....
        /*06ec*/ 	.word	0x0000b680
        /*06f0*/ 	.word	0x00000007
        /*06f4*/ 	.word	0x00030820
        /*06f8*/ 	.short	0x010a
        /*06fa*/ 	.byte	0x3f
	.zero		1


	//   ....[48]....
        /*06fc*/ 	.word	0x0000b820
        /*0700*/ 	.word	0x00000005
        /*0704*/ 	.word	0x00000000
        /*0708*/ 	.short	0x010a
        /*070a*/ 	.byte	0x3f
	.zero		1


	//   ....[49]....
        /*070c*/ 	.word	0x0000b890
        /*0710*/ 	.word	0x00000003
        /*0714*/ 	.word	0x00000000
        /*0718*/ 	.short	0x010a
        /*071a*/ 	.byte	0x3f
	.zero		1


	//   ....[50]....
        /*071c*/ 	.word	0x0000b8f0
        /*0720*/ 	.word	0x00000005
        /*0724*/ 	.word	0x00000000
        /*0728*/ 	.short	0x010a
        /*072a*/ 	.byte	0x3f
	.zero		1


	//   ....[51]....
        /*072c*/ 	.word	0x0000b920
        /*0730*/ 	.word	0x00000003
        /*0734*/ 	.word	0x00000000
        /*0738*/ 	.short	0x010a
        /*073a*/ 	.byte	0x3f
	.zero		1


	//   ....[52]....
        /*073c*/ 	.word	0x0000b990
        /*0740*/ 	.word	0x00000003
        /*0744*/ 	.word	0x00030800
        /*0748*/ 	.short	0x010a
        /*074a*/ 	.byte	0x3f
	.zero		1


	//   ....[53]....
        /*074c*/ 	.word	0x0000b9e0
        /*0750*/ 	.word	0x00000004
        /*0754*/ 	.word	0x00030830
        /*0758*/ 	.short	0x010a
        /*075a*/ 	.byte	0x3f
	.zero		1


	//   ....[54]....
        /*075c*/ 	.word	0x0000ba40
        /*0760*/ 	.word	0x00000003
        /*0764*/ 	.word	0x00030830
        /*0768*/ 	.short	0x010a
        /*076a*/ 	.byte	0x3f
	.zero		1


	//   ....[55]....
        /*076c*/ 	.word	0x0000baa0
        /*0770*/ 	.word	0x00000003
        /*0774*/ 	.word	0x00030850
        /*0778*/ 	.short	0x010a
        /*077a*/ 	.byte	0x3f
	.zero		1


	//   ....[56]....
        /*077c*/ 	.word	0x0000bb00
        /*0780*/ 	.word	0x00000005
        /*0784*/ 	.word	0x00030850
        /*0788*/ 	.short	0x010a
        /*078a*/ 	.byte	0x3f
	.zero		1


	//   ....[57]....
        /*078c*/ 	.word	0x0000bca0
        /*0790*/ 	.word	0x00000003
        /*0794*/ 	.word	0x00030840
        /*0798*/ 	.short	0x010a
        /*079a*/ 	.byte	0x3f
	.zero		1


	//   ....[58]....
        /*079c*/ 	.word	0x0000caf0
        /*07a0*/ 	.word	0x00000009
        /*07a4*/ 	.word	0x00030820
        /*07a8*/ 	.short	0x010a
        /*07aa*/ 	.byte	0x3f
	.zero		1


	//   ....[59]....
        /*07ac*/ 	.word	0x0000cb40
        /*07b0*/ 	.word	0x00000003
        /*07b4*/ 	.word	0x00030840
        /*07b8*/ 	.short	0x010a
        /*07ba*/ 	.byte	0x3f
	.zero		1


	//   ....[60]....
        /*07bc*/ 	.word	0x0000cb90
        /*07c0*/ 	.word	0x00000003
        /*07c4*/ 	.word	0x00000060
        /*07c8*/ 	.short	0x010a
        /*07ca*/ 	.byte	0x3f
	.zero		1


	//   ....[61]....
        /*07cc*/ 	.word	0x0000cbe0
        /*07d0*/ 	.word	0x00000003
        /*07d4*/ 	.word	0x00030840
        /*07d8*/ 	.short	0x010a
        /*07da*/ 	.byte	0x3f
	.zero		1


	//   ....[62]....
        /*07dc*/ 	.word	0x0000cc30
        /*07e0*/ 	.word	0x00000005
        /*07e4*/ 	.word	0x00000060
        /*07e8*/ 	.short	0x010a
        /*07ea*/ 	.byte	0x3f
	.zero		1


	//   ....[63]....
        /*07ec*/ 	.word	0x0000cc80
        /*07f0*/ 	.word	0x00000002
        /*07f4*/ 	.word	0x00030840
        /*07f8*/ 	.short	0x010a
        /*07fa*/ 	.byte	0x3f
	.zero		1


	//   ....[64]....
        /*07fc*/ 	.word	0x0000ccd0
        /*0800*/ 	.word	0x00000005
        /*0804*/ 	.word	0x00000060
        /*0808*/ 	.short	0x010a
        /*080a*/ 	.byte	0x3f
	.zero		1


	//   ....[65]....
        /*080c*/ 	.word	0x0000cd20
        /*0810*/ 	.word	0x00000003
        /*0814*/ 	.word	0x00030860
        /*0818*/ 	.short	0x010a
        /*081a*/ 	.byte	0x3f
	.zero		1


	//   ....[66]....
        /*081c*/ 	.word	0x0000cd70
        /*0820*/ 	.word	0x00000007
        /*0824*/ 	.word	0x00030820
        /*0828*/ 	.short	0x010a
        /*082a*/ 	.byte	0x3f
	.zero		1


	//   ....[67]....
        /*082c*/ 	.word	0x0000cf10
        /*0830*/ 	.word	0x00000005
        /*0834*/ 	.word	0x00000000
        /*0838*/ 	.short	0x010a
        /*083a*/ 	.byte	0x3f
	.zero		1


	//   ....[68]....
        /*083c*/ 	.word	0x0000cf60
        /*0840*/ 	.word	0x00000003
        /*0844*/ 	.word	0x00000000
        /*0848*/ 	.short	0x010a
        /*084a*/ 	.byte	0x3f
	.zero		1


	//   ....[69]....
        /*084c*/ 	.word	0x0000cfb0
        /*0850*/ 	.word	0x00000005
        /*0854*/ 	.word	0x00000000
        /*0858*/ 	.short	0x010a
        /*085a*/ 	.byte	0x3f
	.zero		1


	//----- nvinfo : EIATTR_NUM_MBARRIERS
	.align		4
.L_93:
        /*085c*/ 	.byte	0x03, 0x38
        /*085e*/ 	.short	0x0016


	//----- nvinfo : EIATTR_EXIT_INSTR_OFFSETS
	.align		4
        /*0860*/ 	.byte	0x04, 0x1c
        /*0862*/ 	.short	(.L_95 - .L_94)


	//   ....[0]....
.L_94:
        /*0864*/ 	.word	0x00000a30


	//   ....[1]....
        /*0868*/ 	.word	0x00008220


	//   ....[2]....
        /*086c*/ 	.word	0x0000b970


	//----- nvinfo : EIATTR_MAX_THREADS
	.align		4
.L_95:
        /*0870*/ 	.byte	0x04, 0x05
        /*0872*/ 	.short	(.L_97 - .L_96)
.L_96:
        /*0874*/ 	.word	0x00000200
        /*0878*/ 	.word	0x00000001
        /*087c*/ 	.word	0x00000001


	//----- nvinfo : EIATTR_CRS_STACK_SIZE
	.align		4
.L_97:
        /*0880*/ 	.byte	0x04, 0x1e
        /*0882*/ 	.short	(.L_99 - .L_98)
.L_98:
        /*0884*/ 	.word	0x00000000


	//----- nvinfo : EIATTR_CBANK_PARAM_SIZE
	.align		4
.L_99:
        /*0888*/ 	.byte	0x03, 0x19
        /*088a*/ 	.short	0x0a70


	//----- nvinfo : EIATTR_PARAM_CBANK
	.align		4
        /*088c*/ 	.byte	0x04, 0x0a
        /*088e*/ 	.short	(.L_101 - .L_100)
	.align		4
.L_100:
        /*0890*/ 	.word	index@(.nv.constant0._ZN7cutlass13device_kernelIN5flash11enable_sm90INS1_16FlashAttnFwdSm90INS1_25CollectiveMainloopFwdSm90ILi2EN4cute5tupleIJNS5_1CILi1EEES8_S8_EEENS6_IJNS7_ILi192EEESA_NS7_ILi64EEEEEELi64ENS_6half_tEfNS_4arch4Sm90ELb0ELb0ELb0ELb0ELb0ELb0ELb0ELb0ELb1ELb1ELb0ELb0EEENS1_21CollectiveEpilogueFwdINS6_IJSA_SB_SA_EEES9_SD_SF_Li384ELb0ELb1ELb0ELb0EEENS1_29StaticPersistentTileSchedulerILb0EEEEEEEEEvNT_6ParamsE)
        /*0894*/ 	.short	0x0210
        /*0896*/ 	.short	0x0a70


	//----- nvinfo : EIATTR_SW_WAR
	.align		4
.L_101:
        /*0898*/ 	.byte	0x04, 0x36
        /*089a*/ 	.short	(.L_103 - .L_102)
.L_102:
        /*089c*/ 	.word	0x00000008
.L_103:


//--------------------- .nv.info._ZN7cutlass13device_kernelIN5flash11enable_sm90INS1_16FlashAttnFwdSm90INS1_25CollectiveMainloopFwdSm90ILi2EN4cute5tupleIJNS5_1CILi1EEES8_S8_EEENS6_IJNS7_ILi192EEESA_NS7_ILi64EEEEEELi64ENS_6half_tEfNS_4arch4Sm90ELb0ELb0ELb0ELb1ELb0ELb0ELb0ELb0ELb1ELb1ELb0ELb0EEENS1_21CollectiveEpilogueFwdINS6_IJSA_SB_SA_EEES9_SD_SF_Li384ELb1ELb1ELb0ELb0EEENS1_36VarlenDynamicPersistentTileSchedulerILi192ELi192ELi384ELi128ELb0ELb1ELb1ELb0ELb1ELb1EEEEEEEEEvNT_6ParamsE --------------------------
	.section	.nv.info._ZN7cutlass13device_kernelIN5flash11enable_sm90INS1_16FlashAttnFwdSm90INS1_25CollectiveMainloopFwdSm90ILi2EN4cute5tupleIJNS5_1CILi1EEES8_S8_EEENS6_IJNS7_ILi192EEESA_NS7_ILi64EEEEEELi64ENS_6half_tEfNS_4arch4Sm90ELb0ELb0ELb0ELb1ELb0ELb0ELb0ELb0ELb1ELb1ELb0ELb0EEENS1_21CollectiveEpilogueFwdINS6_IJSA_SB_SA_EEES9_SD_SF_Li384ELb1ELb1ELb0ELb0EEENS1_36VarlenDynamicPersistentTileSchedulerILi192ELi192ELi384ELi128ELb0ELb1ELb1ELb0ELb1ELb1EEEEEEEEEvNT_6ParamsE,"",@"SHT_CUDA_INFO"
	.sectionflags	@""
	.align	4


	//----- nvinfo : EIATTR_CUDA_API_VERSION
	.align		4
        /*0000*/ 	.byte	0x04, 0x37
        /*0002*/ 	.short	(.L_105 - .L_104)
.L_104:
        /*0004*/ 	.word	0x00000082


	//----- nvinfo : EIATTR_KPARAM_INFO
	.align		4
.L_105:
        /*0008*/ 	.byte	0x04, 0x17
        /*000a*/ 	.short	(.L_107 - .L_106)
.L_106:
        /*000c*/ 	.word	0x00000000
        /*0010*/ 	.short	0x0000
        /*0012*/ 	.short	0x0070
        /*0014*/ 	.byte	0x00, 0xf0, 0x01, 0x2a


	//----- nvinfo : EIATTR_SPARSE_MMA_MASK
	.align		4
.L_107:
        /*0018*/ 	.byte	0x03, 0x50
        /*001a*/ 	.short	0x0000


	//----- nvinfo : EIATTR_MAXREG_COUNT
	.align		4
        /*001c*/ 	.byte	0x03, 0x1b
        /*001e*/ 	.short	0x0080


	//----- nvinfo : EIATTR_NUM_BARRIERS
	.align		4
        /*0020*/ 	.byte	0x02, 0x4c
        /*0022*/ 	.byte	0x10
	.zero		1


	//----- nvinfo : EIATTR_EXTERNS
	.align		4
        /*0024*/ 	.byte	0x04, 0x0f
        /*0026*/ 	.short	(.L_109 - .L_108)


	//   ....[0]....
	.align		4
.L_108:
        /*0028*/ 	.word	index@(__assertfail)


	//----- nvinfo : EIATTR_ANNOTATIONS
	.align		4
.L_109:
        /*002c*/ 	.byte	0x04, 0x55
        /*002e*/ 	.short	(.L_111 - .L_110)


	//   ....[0]....
.L_110:
        /* <DEDUP_REMOVED lines=23> */
        /*0194*/ 	.byte	0x40, 0xe8, 0x00, 0x00


	//----- nvinfo : EIATTR_MERCURY_ISA_VERSION
	.align		4
.L_111:
        /*0198*/ 	.byte	0x03, 0x5f
        /*019a*/ 	.short	0x0101


	//----- nvinfo : EIATTR_UNUSED_LOAD_BYTE_OFFSET
	.align		4
        /*019c*/ 	.byte	0x04, 0x44
        /*019e*/ 	.short	(.L_113 - .L_112)


	//   ....[0]....
.L_112:
        /*01a0*/ 	.word	0x00000a50
        /*01a4*/ 	.word	0x0000fff0


	//   ....[1]....
        /*01a8*/ 	.word	0x000078c0
        /*01ac*/ 	.word	0x0000fff0


	//----- nvinfo : EIATTR_INT_WARP_WIDE_INSTR_OFFSETS
	.align		4
.L_113:
        /*01b0*/ 	.byte	0x04, 0x31
        /*01b2*/ 	.short	(.L_115 - .L_114)


	//   ....[0]....
.L_114:
        /*01b4*/ 	.word	0x00000130


	//   ....[1]....
        /*01b8*/ 	.word	0x00000170


	//   ....[2]....
        /*01bc*/ 	.word	0x000001e0


	//   ....[3]....
        /*01c0*/ 	.word	0x0000a260


	//   ....[4]....
        /*01c4*/ 	.word	0x0000a2f0


	//   ....[5]....
        /*01c8*/ 	.word	0x0000d390


	//   ....[6]....
        /*01cc*/ 	.word	0x0000d420


	//----- nvinfo : EIATTR_COOP_GROUP_MASK_REGIDS
	.align		4
.L_115:
        /*01d0*/ 	.byte	0x04, 0x29
        /*01d2*/ 	.short	(.L_117 - .L_116)


	//   ....[0]....
.L_116:
        /*01d4*/ 	.word	0xffffffff


	//   ....[1]....
        /*01d8*/ 	.word	0xffffffff


	//   ....[2]....
        /*01dc*/ 	.word	0xffffffff


	//   ....[3]....
        /*01e0*/ 	.word	0xffffffff


	//   ....[4]....
        /*01e4*/ 	.word	0xffffffff


	//   ....[5]....
        /*01e8*/ 	.word	0xffffffff


	//   ....[6]....
        /*01ec*/ 	.word	0xffffffff


	//   ....[7]....
        /*01f0*/ 	.word	0xffffffff


	//   ....[8]....
        /*01f4*/ 	.word	0xffffffff


	//   ....[9]....
        /*01f8*/ 	.word	0xffffffff


	//   ....[10]....
        /*01fc*/ 	.word	0xffffffff


	//   ....[11]....
        /*0200*/ 	.word	0xffffffff


	//   ....[12]....
        /*0204*/ 	.word	0xffffffff


	//   ....[13]....
        /*0208*/ 	.word	0xffffffff


	//   ....[14]....
        /*020c*/ 	.word	0xffffffff


	//   ....[15]....
        /*0210*/ 	.word	0xffffffff


	//   ....[16]....
        /*0214*/ 	.word	0xffffffff


	//   ....[17]....
        /*0218*/ 	.word	0xffffffff


	//   ....[18]....
        /*021c*/ 	.word	0xffffffff


	//   ....[19]....
        /*0220*/ 	.word	0xffffffff


	//   ....[20]....
        /*0224*/ 	.word	0xffffffff


	//   ....[21]....
        /*0228*/ 	.word	0xffffffff


	//   ....[22]....
        /*022c*/ 	.word	0xffffffff


	//   ....[23]....
        /*0230*/ 	.word	0xffffffff


	//   ....[24]....
        /*0234*/ 	.word	0xffffffff


	//   ....[25]....
        /*0238*/ 	.word	0xffffffff


	//   ....[26]....
        /*023c*/ 	.word	0xffffffff


	//   ....[27]....
        /*0240*/ 	.word	0xffffffff


	//   ....[28]....
        /*0244*/ 	.word	0xffffffff


	//   ....[29]....
        /*0248*/ 	.word	0xffffffff


	//   ....[30]....
        /*024c*/ 	.word	0xffffffff


	//   ....[31]....
        /*0250*/ 	.word	0xffffffff


	//   ....[32]....
        /*0254*/ 	.word	0xffffffff


	//   ....[33]....
        /*0258*/ 	.word	0xffffffff


	//   ....[34]....
        /*025c*/ 	.word	0xffffffff


	//   ....[35]....
        /*0260*/ 	.word	0xffffffff


	//   ....[36]....
        /*0264*/ 	.word	0xffffffff


	//   ....[37]....
        /*0268*/ 	.word	0xffffffff


	//   ....[38]....
        /*026c*/ 	.word	0xffffffff


	//   ....[39]....
        /*0270*/ 	.word	0xffffffff


	//   ....[40]....
        /*0274*/ 	.word	0xffffffff


	//   ....[41]....
        /*0278*/ 	.word	0xffffffff


	//   ....[42]....
        /*027c*/ 	.word	0xffffffff


	//   ....[43]....
        /*0280*/ 	.word	0xffffffff


	//   ....[44]....
        /*0284*/ 	.word	0xffffffff


	//   ....[45]....
        /*0288*/ 	.word	0xffffffff


	//   ....[46]....
        /*028c*/ 	.word	0xffffffff


	//   ....[47]....
        /*0290*/ 	.word	0xffffffff


	//   ....[48]....
        /*0294*/ 	.word	0xffffffff


	//   ....[49]....
        /*0298*/ 	.word	0xffffffff


	//   ....[50]....
        /*029c*/ 	.word	0xffffffff


	//   ....[51]....
        /*02a0*/ 	.word	0xffffffff


	//   ....[52]....
        /*02a4*/ 	.word	0xffffffff


	//   ....[53]....
        /*02a8*/ 	.word	0xffffffff


	//   ....[54]....
        /*02ac*/ 	.word	0xffffffff


	//   ....[55]....
        /*02b0*/ 	.word	0xffffffff


	//   ....[56]....
        /*02b4*/ 	.word	0xffffffff


	//   ....[57]....
        /*02b8*/ 	.word	0xffffffff


	//   ....[58]....
        /*02bc*/ 	.word	0xffffffff


	//   ....[59]....
        /*02c0*/ 	.word	0xffffffff


	//   ....[60]....
        /*02c4*/ 	.word	0xffffffff


	//   ....[61]....
        /*02c8*/ 	.word	0xffffffff


	//   ....[62]....
        /*02cc*/ 	.word	0xffffffff


	//   ....[63]....
        /*02d0*/ 	.word	0xffffffff


	//   ....[64]....
        /*02d4*/ 	.word	0xffffffff


	//   ....[65]....
        /*02d8*/ 	.word	0xffffffff


	//   ....[66]....
        /*02dc*/ 	.word	0xffffffff


	//   ....[67]....
        /*02e0*/ 	.word	0xffffffff


	//   ....[68]....
        /*02e4*/ 	.word	0xffffffff


	//   ....[69]....
        /*02e8*/ 	.word	0xffffffff


	//   ....[70]....
        /*02ec*/ 	.word	0xffffffff


	//   ....[71]....
        /*02f0*/ 	.word	0xffffffff


	//   ....[72]....
        /*02f4*/ 	.word	0xffffffff


	//   ....[73]....
        /*02f8*/ 	.word	0xffffffff


	//   ....[74]....
        /*02fc*/ 	.word	0xffffffff


	//   ....[75]....
        /*0300*/ 	.word	0xffffffff


	//   ....[76]....
        /*0304*/ 	.word	0xffffffff


	//   ....[77]....
        /*0308*/ 	.word	0xffffffff


	//   ....[78]....
        /*030c*/ 	.word	0xffffffff


	//   ....[79]....
        /*0310*/ 	.word	0xffffffff


	//   ....[80]....
        /*0314*/ 	.word	0xffffffff


	//   ....[81]....
        /*0318*/ 	.word	0xffffffff


	//   ....[82]....
        /*031c*/ 	.word	0xffffffff


	//   ....[83]....
        /*0320*/ 	.word	0xffffffff


	//   ....[84]....
        /*0324*/ 	.word	0xffffffff


	//   ....[85]....
        /*0328*/ 	.word	0xffffffff


	//   ....[86]....
        /*032c*/ 	.word	0xffffffff


	//   ....[87]....
        /*0330*/ 	.word	0xffffffff


	//   ....[88]....
        /*0334*/ 	.word	0xffffffff


	//   ....[89]....
        /*0338*/ 	.word	0xffffffff


	//   ....[90]....
        /*033c*/ 	.word	0xffffffff


	//   ....[91]....
        /*0340*/ 	.word	0xffffffff


	//   ....[92]....
        /*0344*/ 	.word	0xffffffff


	//   ....[93]....
        /*0348*/ 	.word	0xffffffff


	//   ....[94]....
        /*034c*/ 	.word	0xffffffff


	//   ....[95]....
        /*0350*/ 	.word	0xffffffff


	//   ....[96]....
        /*0354*/ 	.word	0xffffffff


	//   ....[97]....
        /*0358*/ 	.word	0xffffffff


	//   ....[98]....
        /*035c*/ 	.word	0xffffffff


	//   ....[99]....
        /*0360*/ 	.word	0xffffffff


	//   ....[100]....
        /*0364*/ 	.word	0xffffffff


	//   ....[101]....
        /*0368*/ 	.word	0x0500000f


	//   ....[102]....
        /*036c*/ 	.word	0x0500000f


	//   ....[103]....
        /*0370*/ 	.word	0x0500000f


	//   ....[104]....
        /*0374*/ 	.word	0x0500000f


	//   ....[105]....
        /*0378*/ 	.word	0x0500000f


	//   ....[106]....
        /*037c*/ 	.word	0x0500000f


	//   ....[107]....
        /*0380*/ 	.word	0x0500000f


	//   ....[108]....
        /*0384*/ 	.word	0x0500000f


	//   ....[109]....
        /*0388*/ 	.word	0x0500000f


	//   ....[110]....
        /*038c*/ 	.word	0x0500000f


	//   ....[111]....
        /*0390*/ 	.word	0x0500000f


	//   ....[112]....
        /*0394*/ 	.word	0x0500000f


	//   ....[113]....
        /*0398*/ 	.word	0x0500000f


	//   ....[114]....
        /*039c*/ 	.word	0x0500000f


	//   ....[115]....
        /*03a0*/ 	.word	0x0500000f


	//   ....[116]....
        /*03a4*/ 	.word	0x0500000f


	//   ....[117]....
        /*03a8*/ 	.word	0x0500000f


	//   ....[118]....
        /*03ac*/ 	.word	0x0500000f


	//   ....[119]....
        /*03b0*/ 	.word	0x0500000f


	//   ....[120]....
        /*03b4*/ 	.word	0x0500000f


	//   ....[121]....
        /*03b8*/ 	.word	0x0500000f


	//   ....[122]....
        /*03bc*/ 	.word	0x0500000f


	//   ....[123]....
        /*03c0*/ 	.word	0x0500000f


	//   ....[124]....
        /*03c4*/ 	.word	0x0500000f


	//   ....[125]....
        /*03c8*/ 	.word	0x0500000f


	//   ....[126]....
        /*03cc*/ 	.word	0x0500000f


	//   ....[127]....
        /*03d0*/ 	.word	0x0500000f


	//   ....[128]....
        /*03d4*/ 	.word	0x0500000f


	//   ....[129]....
        /*03d8*/ 	.word	0x0500000f


	//   ....[130]....
        /*03dc*/ 	.word	0x0500000f


	//   ....[131]....
        /*03e0*/ 	.word	0x0500000f


	//   ....[132]....
        /*03e4*/ 	.word	0x0500000f


	//   ....[133]....
        /*03e8*/ 	.word	0x0500000f


	//   ....[134]....
        /*03ec*/ 	.word	0x0500000f


	//   ....[135]....
        /*03f0*/ 	.word	0x0500000f


	//   ....[136]....
        /*03f4*/ 	.word	0x0500000f


	//   ....[137]....
        /*03f8*/ 	.word	0x0500000f


	//   ....[138]....
        /*03fc*/ 	.word	0x0500000f


	//   ....[139]....
        /*0400*/ 	.word	0x0500000f


	//   ....[140]....
        /*0404*/ 	.word	0x0500000f


	//   ....[141]....
        /*0408*/ 	.word	0x0500000f


	//   ....[142]....
        /*040c*/ 	.word	0x0500000f


	//   ....[143]....
        /*0410*/ 	.word	0x0500000f


	//----- nvinfo : EIATTR_COOP_GROUP_INSTR_OFFSETS
	.align		4
.L_117:
        /*0414*/ 	.byte	0x04, 0x28
        /*0416*/ 	.short	(.L_119 - .L_118)


	//   ....[0]....
.L_118:
        /*0418*/ 	.word	0x00000070


	//   ....[1]....
        /*041c*/ 	.word	0x00000140


	//   ....[2]....
        /*0420*/ 	.word	0x00000190


	//   ....[3]....
        /*0424*/ 	.word	0x000003c0


	//   ....[4]....
        /*0428*/ 	.word	0x00000520


	//   ....[5]....
        /*042c*/ 	.word	0x00000640


	//   ....[6]....
        /*0430*/ 	.word	0x000007a0


	//   ....[7]....
        /*0434*/ 	.word	0x00001490


	//   ....[8]....
        /*0438*/ 	.word	0x00002900


	//   ....[9]....
        /*043c*/ 	.word	0x00002a00


	//   ....[10]....
        /*0440*/ 	.word	0x00002e80


	//   ....[11]....
        /*0444*/ 	.word	0x00002fb0


	//   ....[12]....
        /*0448*/ 	.word	0x000042b0


	//   ....[13]....
        /*044c*/ 	.word	0x00005450


	//   ....[14]....
        /*0450*/ 	.word	0x000054b0


	//   ....[15]....
        /*0454*/ 	.word	0x000054d0


	//   ....[16]....
        /*0458*/ 	.word	0x000054f0


	//   ....[17]....
        /*045c*/ 	.word	0x00006da0


	//   ....[18]....
        /*0460*/ 	.word	0x00006eb0


	//   ....[19]....
        /*0464*/ 	.word	0x00006ef0


	//   ....[20]....
        /*0468*/ 	.word	0x00007060


	//   ....[21]....
        /*046c*/ 	.word	0x00007080


	//   ....[22]....
        /*0470*/ 	.word	0x000080a0


	//   ....[23]....
        /*0474*/ 	.word	0x000080e0


	//   ....[24]....
        /*0478*/ 	.word	0x00008110


	//   ....[25]....
        /*047c*/ 	.word	0x00008140


	//   ....[26]....
        /*0480*/ 	.word	0x00008630


	//   ....[27]....
        /*0484*/ 	.word	0x00008670


	//   ....[28]....
        /*0488*/ 	.word	0x000086a0


	//   ....[29]....
        /*048c*/ 	.word	0x000086e0


	//   ....[30]....
        /*0490*/ 	.word	0x00008700


	//   ....[31]....
        /*0494*/ 	.word	0x00008730


	//   ....[32]....
        /*0498*/ 	.word	0x00008750


	//   ....[33]....
        /*049c*/ 	.word	0x00008770


	//   ....[34]....
        /*04a0*/ 	.word	0x00009040


	//   ....[35]....
        /*04a4*/ 	.word	0x00009070


	//   ....[36]....
        /*04a8*/ 	.word	0x000090b0


	//   ....[37]....
        /*04ac*/ 	.word	0x000090e0


	//   ....[38]....
        /*04b0*/ 	.word	0x00009110


	//   ....[39]....
        /*04b4*/ 	.word	0x00009120


	//   ....[40]....
        /*04b8*/ 	.word	0x00009130


	//   ....[41]....
        /*04bc*/ 	.word	0x00009150


	//   ....[42]....
        /*04c0*/ 	.word	0x000092a0


	//   ....[43]....
        /*04c4*/ 	.word	0x00009470


	//   ....[44]....
        /*04c8*/ 	.word	0x000094a0


	//   ....[45]....
        /*04cc*/ 	.word	0x000094d0


	//   ....[46]....
        /*04d0*/ 	.word	0x00009500


	//   ....[47]....
        /*04d4*/ 	.word	0x00009530


	//   ....[48]....
        /*04d8*/ 	.word	0x00009560


	//   ....[49]....
        /*04dc*/ 	.word	0x000096d0


	//   ....[50]....
        /*04e0*/ 	.word	0x00009700


	//   ....[51]....
        /*04e4*/ 	.word	0x00009730


	//   ....[52]....
        /*04e8*/ 	.word	0x00009760


	//   ....[53]....
        /*04ec*/ 	.word	0x00009790


	//   ....[54]....
        /*04f0*/ 	.word	0x000097c0


	//   ....[55]....
        /*04f4*/ 	.word	0x00009850


	//   ....[56]....
        /*04f8*/ 	.word	0x00009880


	//   ....[57]....
        /*04fc*/ 	.word	0x00009900


	//   ....[58]....
        /*0500*/ 	.word	0x0000a820


	//   ....[59]....
        /*0504*/ 	.word	0x0000b3e0


	//   ....[60]....
        /*0508*/ 	.word	0x0000b3f0


	//   ....[61]....
        /*050c*/ 	.word	0x0000b400


	//   ....[62]....
        /*0510*/ 	.word	0x0000b420


	//   ....[63]....
        /*0514*/ 	.word	0x0000b4b0


	//   ....[64]....
        /*0518*/ 	.word	0x0000b4d0


	//   ....[65]....
        /*051c*/ 	.word	0x0000b550


	//   ....[66]....
        /*0520*/ 	.word	0x0000b570


	//   ....[67]....
        /*0524*/ 	.word	0x0000b5f0


	//   ....[68]....
        /*0528*/ 	.word	0x0000b610


	//   ....[69]....
        /*052c*/ 	.word	0x0000b690


	//   ....[70]....
        /*0530*/ 	.word	0x0000b6b0


	//   ....[71]....
        /*0534*/ 	.word	0x0000b730


	//   ....[72]....
        /*0538*/ 	.word	0x0000b750


	//   ....[73]....
        /*053c*/ 	.word	0x0000b7d0


	//   ....[74]....
        /*0540*/ 	.word	0x0000b7f0


	//   ....[75]....
        /*0544*/ 	.word	0x0000b800


	//   ....[76]....
        /*0548*/ 	.word	0x0000b870


	//   ....[77]....
        /*054c*/ 	.word	0x0000b8c0


	//   ....[78]....
        /*0550*/ 	.word	0x0000b960


	//   ....[79]....
        /*0554*/ 	.word	0x0000b980


	//   ....[80]....
        /*0558*/ 	.word	0x0000b9a0


	//   ....[81]....
        /*055c*/ 	.word	0x0000ba00


	//   ....[82]....
        /*0560*/ 	.word	0x0000ba30


	//   ....[83]....
        /*0564*/ 	.word	0x0000d8d0


	//   ....[84]....
        /*0568*/ 	.word	0x0000d900


	//   ....[85]....
        /*056c*/ 	.word	0x0000d930


	//   ....[86]....
        /*0570*/ 	.word	0x0000d960


	//   ....[87]....
        /*0574*/ 	.word	0x0000d990


	//   ....[88]....
        /*0578*/ 	.word	0x0000d9c0


	//   ....[89]....
        /*057c*/ 	.word	0x0000d9f0


	//   ....[90]....
        /*0580*/ 	.word	0x0000da20


	//   ....[91]....
        /*0584*/ 	.word	0x0000dba0


	//   ....[92]....
        /*0588*/ 	.word	0x0000dbd0


	//   ....[93]....
        /*058c*/ 	.word	0x0000dc00


	//   ....[94]....
        /*0590*/ 	.word	0x0000dc30


	//   ....[95]....
        /*0594*/ 	.word	0x0000dc60


	//   ....[96]....
        /*0598*/ 	.word	0x0000dc90


	//   ....[97]....
        /*059c*/ 	.word	0x0000dd50


	//   ....[98]....
        /*05a0*/ 	.word	0x0000dd70


	//   ....[99]....
        /*05a4*/ 	.word	0x0000dde0


	//   ....[100]....
        /*05a8*/ 	.word	0x0000e250


	//   ....[101]....
        /*05ac*/ 	.word	0x0000e730


	//   ....[102]....
        /*05b0*/ 	.word	0x0000e8e0


	//   ....[103]....
        /*05b4*/ 	.word	0x0000e930


	//   ....[104]....
        /*05b8*/ 	.word	0x0000e990


	//   ....[105]....
        /*05bc*/ 	.word	0x0000ea80


	//   ....[106]....
        /*05c0*/ 	.word	0x0000eae0


	//   ....[107]....
        /*05c4*/ 	.word	0x0000ebe0


	//   ....[108]....
        /*05c8*/ 	.word	0x0000ec40


	//   ....[109]....
        /*05cc*/ 	.word	0x0000ed40


	//   ....[110]....
        /*05d0*/ 	.word	0x0000eda0


	//   ....[111]....
        /*05d4*/ 	.word	0x0000eea0


	//   ....[112]....
        /*05d8*/ 	.word	0x0000ef00


	//   ....[113]....
        /*05dc*/ 	.word	0x0000f000


	//   ....[114]....
        /*05e0*/ 	.word	0x0000f060


	//   ....[115]....
        /*05e4*/ 	.word	0x0000f160


	//   ....[116]....
        /*05e8*/ 	.word	0x0000f1c0


	//   ....[117]....
        /*05ec*/ 	.word	0x0000f270


	//   ....[118]....
        /*05f0*/ 	.word	0x0000f340


	//   ....[119]....
        /*05f4*/ 	.word	0x0000f400


	//   ....[120]....
        /*05f8*/ 	.word	0x0000f460


	//   ....[121]....
        /*05fc*/ 	.word	0x0000f530


	//   ....[122]....
        /*0600*/ 	.word	0x0000f590


	//   ....[123]....
        /*0604*/ 	.word	0x0000f650


	//   ....[124]....
        /*0608*/ 	.word	0x0000f6d0


	//   ....[125]....
        /*060c*/ 	.word	0x0000f780


	//   ....[126]....
        /*0610*/ 	.word	0x0000fa90


	//   ....[127]....
        /*0614*/ 	.word	0x0000fb30


	//   ....[128]....
        /*0618*/ 	.word	0x0000fc50


	//   ....[129]....
        /*061c*/ 	.word	0x0000fcc0


	//   ....[130]....
        /*0620*/ 	.word	0x0000fd30


	//   ....[131]....
        /*0624*/ 	.word	0x0000fda0


	//   ....[132]....
        /*0628*/ 	.word	0x0000fe10


	//   ....[133]....
        /*062c*/ 	.word	0x0000fe90


	//   ....[134]....
        /*0630*/ 	.word	0x0000ff20


	//   ....[135]....
        /*0634*/ 	.word	0x0000ffb0


	//   ....[136]....
        /*0638*/ 	.word	0x00010020


	//   ....[137]....
        /*063c*/ 	.word	0x00010090


	//   ....[138]....
        /*0640*/ 	.word	0x00010100


	//   ....[139]....
        /*0644*/ 	.word	0x00010180


	//   ....[140]....
        /*0648*/ 	.word	0x000101f0


	//   ....[141]....
        /*064c*/ 	.word	0x00010290


	//   ....[142]....
        /*0650*/ 	.word	0x00010320


	//   ....[143]....
        /*0654*/ 	.word	0x00010440


	//----- nvinfo : EIATTR_REG_RECONFIG
	.align		4
.L_119:
        /*0658*/ 	.byte	0x01, 0x54
	.zero		2


	//----- nvinfo : EIATTR_SYSCALL_OFFSETS
	.align		4
        /*065c*/ 	.byte	0x04, 0x46
        /*065e*/ 	.short	(.L_121 - .L_120)


	//   ....[0]....
.L_120:
        /*0660*/ 	.word	0x00001610


	//   ....[1]....
        /*0664*/ 	.word	0x0000a450


	//   ....[2]....
        /*0668*/ 	.word	0x0000a5a0


	//   ....[3]....
        /*066c*/ 	.word	0x0000a6a0


	//   ....[4]....
        /*0670*/ 	.word	0x0000aed0


	//----- nvinfo : EIATTR_MBARRIER_INSTR_OFFSETS
	.align		4
.L_121:
        /*0674*/ 	.byte	0x04, 0x39
        /*0676*/ 	.short	(.L_123 - .L_122)


	//   ....[0]....
.L_122:
        /*0678*/ 	.word	0x00000270
        /*067c*/ 	.word	0x000000ff
        /*0680*/ 	.word	0x00030800
        /*0684*/ 	.short	0x0100
        /*0686*/ 	.byte	0x08
	.zero		1


	//   ....[1]....
        /*0688*/ 	.word	0x00000280
        /*068c*/ 	.word	0x000000ff
        /*0690*/ 	.word	0x00030820
        /*0694*/ 	.short	0x0100
        /*0696*/ 	.byte	0x08
	.zero		1


	//   ....[2]....
        /*0698*/ 	.word	0x00000370
        /*069c*/ 	.word	0x000000ff
        /*06a0*/ 	.word	0x00030830
        /*06a4*/ 	.short	0x0100
        /*06a6*/ 	.byte	0x08
	.zero		1


	//   ....[3]....
        /*06a8*/ 	.word	0x00000380
        /*06ac*/ 	.word	0x000000ff
        /*06b0*/ 	.word	0x00030840
        /*06b4*/ 	.short	0x0100
        /*06b6*/ 	.byte	0x08
	.zero		1


	//   ....[4]....
        /*06b8*/ 	.word	0x00000390
        /*06bc*/ 	.word	0x000000ff
        /*06c0*/ 	.word	0x00030838
        /*06c4*/ 	.short	0x0100
        /*06c6*/ 	.byte	0x08
	.zero		1


	//   ....[5]....
        /*06c8*/ 	.word	0x000003a0
        /*06cc*/ 	.word	0x000000ff
        /*06d0*/ 	.word	0x00030848
        /*06d4*/ 	.short	0x0100
        /*06d6*/ 	.byte	0x08
	.zero		1


	//   ....[6]....
        /*06d8*/ 	.word	0x000004d0
        /*06dc*/ 	.word	0x000000ff
        /*06e0*/ 	.word	0x00030850
        /*06e4*/ 	.short	0x0100
        /*06e6*/ 	.byte	0x08
	.zero		1


	//   ....[7]....
        /*06e8*/ 	.word	0x000004e0
        /*06ec*/ 	.word	0x000000ff
        /*06f0*/ 	.word	0x00030860
        /*06f4*/ 	.short	0x0100
        /*06f6*/ 	.byte	0x08
	.zero		1


	//   ....[8]....
        /*06f8*/ 	.word	0x000004f0
        /*06fc*/ 	.word	0x000000ff
        /*0700*/ 	.word	0x00030858
        /*0704*/ 	.short	0x0100
        /*0706*/ 	.byte	0x08
	.zero		1


	//   ....[9]....
        /*0708*/ 	.word	0x00000500
        /*070c*/ 	.word	0x000000ff
        /*0710*/ 	.word	0x00030868
        /*0714*/ 	.short	0x0100
        /*0716*/ 	.byte	0x08
	.zero		1


	//   ....[10]....
        /*0718*/ 	.word	0x000005f0
        /*071c*/ 	.word	0x000000ff
        /*0720*/ 	.word	0x00030870
        /*0724*/ 	.short	0x0100
        /*0726*/ 	.byte	0x06
	.zero		1


	//   ....[11]....
        /*0728*/ 	.word	0x00000600
        /*072c*/ 	.word	0x000000ff
        /*0730*/ 	.word	0x00030880
        /*0734*/ 	.short	0x0100
        /*0736*/ 	.byte	0x06
	.zero		1


	//   ....[12]....
        /*0738*/ 	.word	0x00000610
        /*073c*/ 	.word	0x000000ff
        /*0740*/ 	.word	0x00030878
        /*0744*/ 	.short	0x0100
        /*0746*/ 	.byte	0x06
	.zero		1


	//   ....[13]....
        /*0748*/ 	.word	0x00000620
        /*074c*/ 	.word	0x000000ff
        /*0750*/ 	.word	0x00030888
        /*0754*/ 	.short	0x0100
        /*0756*/ 	.byte	0x06
	.zero		1


	//   ....[14]....
        /*0758*/ 	.word	0x00000750
        /*075c*/ 	.word	0x000000ff
        /*0760*/ 	.word	0x00030890
        /*0764*/ 	.short	0x0100
        /*0766*/ 	.byte	0x08
	.zero		1


	//   ....[15]....
        /*0768*/ 	.word	0x00000760
        /*076c*/ 	.word	0x000000ff
        /*0770*/ 	.word	0x000308a0
        /*0774*/ 	.short	0x0100
        /*0776*/ 	.byte	0x08
	.zero		1


	//   ....[16]....
        /*0778*/ 	.word	0x00000770
        /*077c*/ 	.word	0x000000ff
        /*0780*/ 	.word	0x00030898
        /*0784*/ 	.short	0x0100
        /*0786*/ 	.byte	0x08
	.zero		1


	//   ....[17]....
        /*0788*/ 	.word	0x00000780
        /*078c*/ 	.word	0x000000ff
        /*0790*/ 	.word	0x000308a8
        /*0794*/ 	.short	0x0100
        /*0796*/ 	.byte	0x08
	.zero		1


	//   ....[18]....
        /*0798*/ 	.word	0x000008b0
        /*079c*/ 	.word	0x000000ff
        /*07a0*/ 	.word	0x000308b0
        /*07a4*/ 	.short	0x0100
        /*07a6*/ 	.byte	0x08
	.zero		1


	//   ....[19]....
        /*07a8*/ 	.word	0x000008c0
        /*07ac*/ 	.word	0x000000ff
        /*07b0*/ 	.word	0x000308c0
        /*07b4*/ 	.short	0x0100
        /*07b6*/ 	.byte	0x08
	.zero		1


	//   ....[20]....
        /*07b8*/ 	.word	0x000008d0
        /*07bc*/ 	.word	0x000000ff
        /*07c0*/ 	.word	0x000308b8
        /*07c4*/ 	.short	0x0100
        /*07c6*/ 	.byte	0x08
	.zero		1


	//   ....[21]....
        /*07c8*/ 	.word	0x000008e0
        /*07cc*/ 	.word	0x000000ff
        /*07d0*/ 	.word	0x000308c8
        /*07d4*/ 	.short	0x0100
        /*07d6*/ 	.byte	0x08
	.zero		1


	//   ....[22]....
        /*07d8*/ 	.word	0x00001690
        /*07dc*/ 	.word	0x000000ff
        /*07e0*/ 	.word	0x00030800
        /*07e4*/ 	.short	0x010a
        /*07e6*/ 	.byte	0x27
	.zero		1


	//   ....[23]....
        /*07e8*/ 	.word	0x00001710
        /*07ec*/ 	.word	0x00000004
        /*07f0*/ 	.word	0x00030830
        /*07f4*/ 	.short	0x010a
        /*07f6*/ 	.byte	0x3f
	.zero		1


	//   ....[24]....
        /*07f8*/ 	.word	0x00001780
        /*07fc*/ 	.word	0x00000004
        /*0800*/ 	.word	0x00030830
        /*0804*/ 	.short	0x010a
        /*0806*/ 	.byte	0x3f
	.zero		1


	//   ....[25]....
        /*0808*/ 	.word	0x00002f50
        /*080c*/ 	.word	0x00000004
        /*0810*/ 	.word	0x00000000
        /*0814*/ 	.short	0x0101
        /*0816*/ 	.byte	0x3f
	.zero		1


	//   ....[26]....
        /*0818*/ 	.word	0x000044f0
        /*081c*/ 	.word	0x000000ff
        /*0820*/ 	.word	0x00030830
        /*0824*/ 	.short	0x010a
        /*0826*/ 	.byte	0x06
	.zero		1


	//   ....[27]....
        /*0828*/ 	.word	0x00004530
        /*082c*/ 	.word	0x000000ff
        /*0830*/ 	.word	0x00030830
        /*0834*/ 	.short	0x010a
        /*0836*/ 	.byte	0x06
	.zero		1


	//   ....[28]....
        /*0838*/ 	.word	0x00004730
        /*083c*/ 	.word	0x000000ff
        /*0840*/ 	.word	0x00030850
        /*0844*/ 	.short	0x010a
        /*0846*/ 	.byte	0x06
	.zero		1


	//   ....[29]....
        /*0848*/ 	.word	0x00004770
        /*084c*/ 	.word	0x000000ff
        /*0850*/ 	.word	0x00030850
        /*0854*/ 	.short	0x010a
        /*0856*/ 	.byte	0x06
	.zero		1


	//   ....[30]....
        /*0858*/ 	.word	0x00004ed0
        /*085c*/ 	.word	0x00000003
        /*0860*/ 	.word	0x00000000
        /*0864*/ 	.short	0x0101
        /*0866*/ 	.byte	0x3f
	.zero		1


	//   ....[31]....
        /*0868*/ 	.word	0x00004f00
        /*086c*/ 	.word	0x0000000a
        /*0870*/ 	.word	0x00000000
        /*0874*/ 	.short	0x0101
        /*0876*/ 	.byte	0x3f
	.zero		1


	//   ....[32]....
        /*0878*/ 	.word	0x00006e20
        /*087c*/ 	.word	0x000000ff
        /*0880*/ 	.word	0x00030850
        /*0884*/ 	.short	0x010a
        /*0886*/ 	.byte	0x0c
	.zero		1


	//   ....[33]....
        /*0888*/ 	.word	0x00006e60
        /*088c*/ 	.word	0x000000ff
        /*0890*/ 	.word	0x00030850
        /*0894*/ 	.short	0x010a
        /*0896*/ 	.byte	0x0c
	.zero		1


	//   ....[34]....
        /*0898*/ 	.word	0x00007660
        /*089c*/ 	.word	0x0000000a
        /*08a0*/ 	.word	0x00000000
        /*08a4*/ 	.short	0x0101
        /*08a6*/ 	.byte	0x3f
	.zero		1


	//   ....[35]....
        /*08a8*/ 	.word	0x00008720
        /*08ac*/ 	.word	0x000000ff
        /*08b0*/ 	.word	0x00000000
        /*08b4*/ 	.short	0x0101
        /*08b6*/ 	.byte	0x04
	.zero		1


	//   ....[36]....
        /*08b8*/ 	.word	0x0000aa30
        /*08bc*/ 	.word	0x00000000
        /*08c0*/ 	.word	0x00030840
        /*08c4*/ 	.short	0x010a
        /*08c6*/ 	.byte	0x3f
	.zero		1


	//   ....[37]....
        /*08c8*/ 	.word	0x0000baf0
        /*08cc*/ 	.word	0x00000016
        /*08d0*/ 	.word	0x00030800
        /*08d4*/ 	.short	0x0107
        /*08d6*/ 	.byte	0x3f
	.zero		1


	//   ....[38]....
        /*08d8*/ 	.word	0x0000bbf0
        /*08dc*/ 	.word	0x00000016
        /*08e0*/ 	.word	0x00030800
        /*08e4*/ 	.short	0x0101
        /*08e6*/ 	.byte	0x3f
	.zero		1


	//   ....[39]....
        /*08e8*/ 	.word	0x0000bc10
        /*08ec*/ 	.word	0x00000016
        /*08f0*/ 	.word	0x00030820
        /*08f4*/ 	.short	0x010a
        /*08f6*/ 	.byte	0x3f
	.zero		1


	//   ....[40]....
        /*08f8*/ 	.word	0x0000bf30
        /*08fc*/ 	.word	0x00000002
        /*0900*/ 	.word	0x00030840
        /*0904*/ 	.short	0x010a
        /*0906*/ 	.byte	0x3f
	.zero		1


	//   ....[41]....
        /*0908*/ 	.word	0x0000c1b0
        /*090c*/ 	.word	0x00000003
        /*0910*/ 	.word	0x00000060
        /*0914*/ 	.short	0x010a
        /*0916*/ 	.byte	0x3f
	.zero		1


	//   ....[42]....
        /*0918*/ 	.word	0x0000c700
        /*091c*/ 	.word	0x00000002
        /*0920*/ 	.word	0x00030840
        /*0924*/ 	.short	0x010a
        /*0926*/ 	.byte	0x3f
	.zero		1


	//   ....[43]....
        /*0928*/ 	.word	0x0000c980
        /*092c*/ 	.word	0x0000000a
        /*0930*/ 	.word	0x00000060
        /*0934*/ 	.short	0x010a
        /*0936*/ 	.byte	0x3f
	.zero		1


	//   ....[44]....
        /*0938*/ 	.word	0x0000ce00
        /*093c*/ 	.word	0x00000002
        /*0940*/ 	.word	0x00030840
        /*0944*/ 	.short	0x010a
        /*0946*/ 	.byte	0x3f
	.zero		1


	//   ....[45]....
        /*0948*/ 	.word	0x0000d090
        /*094c*/ 	.word	0x00000008
        /*0950*/ 	.word	0x00000060
        /*0954*/ 	.short	0x010a
        /*0956*/ 	.byte	0x3f
	.zero		1


	//   ....[46]....
        /*0958*/ 	.word	0x0000d4c0
        /*095c*/ 	.word	0x00000003
        /*0960*/ 	.word	0x00030860
        /*0964*/ 	.short	0x010a
        /*0966*/ 	.byte	0x3f
	.zero		1


	//   ....[47]....
        /*0968*/ 	.word	0x0000e1d0
        /*096c*/ 	.word	0x00000009
        /*0970*/ 	.word	0x00030820
        /*0974*/ 	.short	0x010a
        /*0976*/ 	.byte	0x3f
	.zero		1


	//   ....[48]....
        /*0978*/ 	.word	0x0000e370
        /*097c*/ 	.word	0x00000005
        /*0980*/ 	.word	0x00000000
        /*0984*/ 	.short	0x010a
        /*0986*/ 	.byte	0x3f
	.zero		1


	//   ....[49]....
        /*0988*/ 	.word	0x0000e3e0
        /*098c*/ 	.word	0x00000003
        /*0990*/ 	.word	0x00000000
        /*0994*/ 	.short	0x010a
        /*0996*/ 	.byte	0x3f
	.zero		1


	//   ....[50]....
        /*0998*/ 	.word	0x0000e440
        /*099c*/ 	.word	0x00000017
        /*09a0*/ 	.word	0x00000000
        /*09a4*/ 	.short	0x010a
        /*09a6*/ 	.byte	0x3f
	.zero		1


	//   ....[51]....
        /*09a8*/ 	.word	0x0000e470
        /*09ac*/ 	.word	0x00000007
        /*09b0*/ 	.word	0x00000000
        /*09b4*/ 	.short	0x010a
        /*09b6*/ 	.byte	0x3f
	.zero		1


	//   ....[52]....
        /*09b8*/ 	.word	0x0000e4e0
        /*09bc*/ 	.word	0x00000003
        /*09c0*/ 	.word	0x00030800
        /*09c4*/ 	.short	0x010a
        /*09c6*/ 	.byte	0x3f
	.zero		1


	//   ....[53]....
        /*09c8*/ 	.word	0x0000e530
        /*09cc*/ 	.word	0x00000004
        /*09d0*/ 	.word	0x00030830
        /*09d4*/ 	.short	0x010a
        /*09d6*/ 	.byte	0x3f
	.zero		1


	//   ....[54]....
        /*09d8*/ 	.word	0x0000e590
        /*09dc*/ 	.word	0x00000003
        /*09e0*/ 	.word	0x00030830
        /*09e4*/ 	.short	0x010a
        /*09e6*/ 	.byte	0x3f
	.zero		1


	//   ....[55]....
        /*09e8*/ 	.word	0x0000e5f0
        /*09ec*/ 	.word	0x00000003
        /*09f0*/ 	.word	0x00030850
        /*09f4*/ 	.short	0x010a
        /*09f6*/ 	.byte	0x3f
	.zero		1


	//   ....[56]....
        /*09f8*/ 	.word	0x0000e650
        /*09fc*/ 	.word	0x00000005
        /*0a00*/ 	.word	0x00030850
        /*0a04*/ 	.short	0x010a
        /*0a06*/ 	.byte	0x3f
	.zero		1


	//   ....[57]....
        /*0a08*/ 	.word	0x0000e7f0
        /*0a0c*/ 	.word	0x00000000
        /*0a10*/ 	.word	0x00030840
        /*0a14*/ 	.short	0x010a
        /*0a16*/ 	.byte	0x3f
	.zero		1


	//   ....[58]....
        /*0a18*/ 	.word	0x0000f7b0
        /*0a1c*/ 	.word	0x00000016
        /*0a20*/ 	.word	0x00030820
        /*0a24*/ 	.short	0x010a
        /*0a26*/ 	.byte	0x3f
	.zero		1


	//   ....[59]....
        /*0a28*/ 	.word	0x0000f800
        /*0a2c*/ 	.word	0x00000002
        /*0a30*/ 	.word	0x00030840
        /*0a34*/ 	.short	0x010a
        /*0a36*/ 	.byte	0x3f
	.zero		1


	//   ....[60]....
        /*0a38*/ 	.word	0x0000f850
        /*0a3c*/ 	.word	0x00000003
        /*0a40*/ 	.word	0x00000060
        /*0a44*/ 	.short	0x010a
        /*0a46*/ 	.byte	0x3f
	.zero		1


	//   ....[61]....
        /*0a48*/ 	.word	0x0000f8a0
        /*0a4c*/ 	.word	0x00000002
        /*0a50*/ 	.word	0x00030840
        /*0a54*/ 	.short	0x010a
        /*0a56*/ 	.byte	0x3f
	.zero		1


	//   ....[62]....
        /*0a58*/ 	.word	0x0000f8f0
        /*0a5c*/ 	.word	0x0000000a
        /*0a60*/ 	.word	0x00000060
        /*0a64*/ 	.short	0x010a
        /*0a66*/ 	.byte	0x3f
	.zero		1


	//   ....[63]....
        /*0a68*/ 	.word	0x0000f940
        /*0a6c*/ 	.word	0x00000002
        /*0a70*/ 	.word	0x00030840
        /*0a74*/ 	.short	0x010a
        /*0a76*/ 	.byte	0x3f
	.zero		1


	//   ....[64]....
        /*0a78*/ 	.word	0x0000f990
        /*0a7c*/ 	.word	0x00000008
        /*0a80*/ 	.word	0x00000060
        /*0a84*/ 	.short	0x010a
        /*0a86*/ 	.byte	0x3f
	.zero		1


	//   ....[65]....
        /*0a88*/ 	.word	0x0000f9e0
        /*0a8c*/ 	.word	0x00000003
        /*0a90*/ 	.word	0x00030860
        /*0a94*/ 	.short	0x010a
        /*0a96*/ 	.byte	0x3f
	.zero		1


	//   ....[66]....
        /*0a98*/ 	.word	0x00010360
        /*0a9c*/ 	.word	0x00000009
        /*0aa0*/ 	.word	0x00030820
        /*0aa4*/ 	.short	0x010a
        /*0aa6*/ 	.byte	0x3f
	.zero		1


	//   ....[67]....
        /*0aa8*/ 	.word	0x00010500
        /*0aac*/ 	.word	0x00000005
        /*0ab0*/ 	.word	0x00000000
        /*0ab4*/ 	.short	0x010a
        /*0ab6*/ 	.byte	0x3f
	.zero		1


	//   ....[68]....
        /*0ab8*/ 	.word	0x00010550
        /*0abc*/ 	.word	0x00000003
        /*0ac0*/ 	.word	0x00000000
        /*0ac4*/ 	.short	0x010a
        /*0ac6*/ 	.byte	0x3f
	.zero		1


	//   ....[69]....
        /*0ac8*/ 	.word	0x000105a0
        /*0acc*/ 	.word	0x00000017
        /*0ad0*/ 	.word	0x00000000
        /*0ad4*/ 	.short	0x010a
        /*0ad6*/ 	.byte	0x3f
	.zero		1


	//----- nvinfo : EIATTR_NUM_MBARRIERS
	.align		4
.L_123:
        /*0ad8*/ 	.byte	0x03, 0x38
        /*0ada*/ 	.short	0x0016


	//----- nvinfo : EIATTR_EXIT_INSTR_OFFSETS
	.align		4
        /*0adc*/ 	.byte	0x04, 0x1c
        /*0ade*/ 	.short	(.L_125 - .L_124)


	//   ....[0]....
.L_124:
        /*0ae0*/ 	.word	0x00000a80


	//   ....[1]....
        /*0ae4*/ 	.word	0x00009250


	//   ....[2]....
        /*0ae8*/ 	.word	0x0000e4c0


	//----- nvinfo : EIATTR_MAX_THREADS
	.align		4
.L_125:
        /*0aec*/ 	.byte	0x04, 0x05
        /*0aee*/ 	.short	(.L_127 - .L_126)
.L_126:
        /*0af0*/ 	.word	0x00000200
        /*0af4*/ 	.word	0x00000001
        /*0af8*/ 	.word	0x00000001


	//----- nvinfo : EIATTR_CRS_STACK_SIZE
	.align		4
.L_127:
        /*0afc*/ 	.byte	0x04, 0x1e
        /*0afe*/ 	.short	(.L_129 - .L_128)
.L_128:
        /*0b00*/ 	.word	0x00000000


	//----- nvinfo : EIATTR_CBANK_PARAM_SIZE
	.align		4
.L_129:
        /*0b04*/ 	.byte	0x03, 0x19
        /*0b06*/ 	.short	0x0af0


	//----- nvinfo : EIATTR_PARAM_CBANK
	.align		4
        /*0b08*/ 	.byte	0x04, 0x0a
        /*0b0a*/ 	.short	(.L_131 - .L_130)
	.align		4
.L_130:
        /*0b0c*/ 	.word	index@(.nv.constant0._ZN7cutlass13device_kernelIN5flash11enable_sm90INS1_16FlashAttnFwdSm90INS1_25CollectiveMainloopFwdSm90ILi2EN4cute5tupleIJNS5_1CILi1EEES8_S8_EEENS6_IJNS7_ILi192EEESA_NS7_ILi64EEEEEELi64ENS_6half_tEfNS_4arch4Sm90ELb0ELb0ELb0ELb1ELb0ELb0ELb0ELb0ELb1ELb1ELb0ELb0EEENS1_21CollectiveEpilogueFwdINS6_IJSA_SB_SA_EEES9_SD_SF_Li384ELb1ELb1ELb0ELb0EEENS1_36VarlenDynamicPersistentTileSchedulerILi192ELi192ELi384ELi128ELb0ELb1ELb1ELb0ELb1ELb1EEEEEEEEEvNT_6ParamsE)
        /*0b10*/ 	.short	0x0210
        /*0b12*/ 	.short	0x0af0


	//----- nvinfo : EIATTR_SW_WAR
	.align		4
.L_131:
        /*0b14*/ 	.byte	0x04, 0x36
        /*0b16*/ 	.short	(.L_133 - .L_132)
.L_132:
        /*0b18*/ 	.word	0x00000008
.L_133:


//--------------------- .nv.info._ZN7cutlass13device_kernelIN5flash11enable_sm90INS1_16FlashAttnFwdSm90INS1_25CollectiveMainloopFwdSm90ILi2EN4cute5tupleIJNS5_1CILi1EEES8_S8_EEENS6_IJNS7_ILi192EEESA_NS7_ILi64EEEEEELi64ENS_6half_tEfNS_4arch4Sm90ELb0ELb0ELb0ELb1ELb0ELb1ELb0ELb0ELb1ELb1ELb0ELb0EEENS1_21CollectiveEpilogueFwdINS6_IJSA_SB_SA_EEES9_SD_SF_Li384ELb1ELb1ELb0ELb0EEENS1_36VarlenDynamicPersistentTileSchedulerILi192ELi192ELi384ELi128ELb0ELb1ELb1ELb0ELb1ELb1EEEEEEEEEvNT_6ParamsE --------------------------
	.section	.nv.info._ZN7cutlass13device_kernelIN5flash11enable_sm90INS1_16FlashAttnFwdSm90INS1_25CollectiveMainloopFwdSm90ILi2EN4cute5tupleIJNS5_1CILi1EEES8_S8_EEENS6_IJNS7_ILi192EEESA_NS7_ILi64EEEEEELi64ENS_6half_tEfNS_4arch4Sm90ELb0ELb0ELb0ELb1ELb0ELb1ELb0ELb0ELb1ELb1ELb0ELb0EEENS1_21CollectiveEpilogueFwdINS6_IJSA_SB_SA_EEES9_SD_SF_Li384ELb1ELb1ELb0ELb0EEENS1_36VarlenDynamicPersistentTileSchedulerILi192ELi192ELi384ELi128ELb0ELb1ELb1ELb0ELb1ELb1EEEEEEEEEvNT_6ParamsE,"",@"SHT_CUDA_INFO"
	.sectionflags	@""
	.align	4


	//----- nvinfo : EIATTR_CUDA_API_VERSION
	.align		4
        /*0000*/ 	.byte	0x04, 0x37
        /*0002*/ 	.short	(.L_135 - .L_134)
.L_134:
        /*0004*/ 	.word	0x00000082


	//----- nvinfo : EIATTR_KPARAM_INFO
	.align		4
.L_135:
        /*0008*/ 	.byte	0x04, 0x17
        /*000a*/ 	.short	(.L_137 - .L_136)
.L_136:
        /*000c*/ 	.word	0x00000000
        /*0010*/ 	.short	0x0000
        /*0012*/ 	.short	0x0070
        /*0014*/ 	.byte	0x00, 0xf0, 0x01, 0x2a


	//----- nvinfo : EIATTR_SPARSE_MMA_MASK
	.align		4
.L_137:
        /*0018*/ 	.byte	0x03, 0x50
        /*001a*/ 	.short	0x0000


	//----- nvinfo : EIATTR_MAXREG_COUNT
	.align		4
        /*001c*/ 	.byte	0x03, 0x1b
        /*001e*/ 	.short	0x0080


	//----- nvinfo : EIATTR_NUM_BARRIERS
	.align		4
        /*0020*/ 	.byte	0x02, 0x4c
        /*0022*/ 	.byte	0x10
	.zero		1


	//----- nvinfo : EIATTR_EXTERNS
	.align		4
        /*0024*/ 	.byte	0x04, 0x0f
        /*0026*/ 	.short	(.L_139 - .L_138)


	//   ....[0]....
	.align		4
.L_138:
        /*0028*/ 	.word	index@(__assertfail)


	//----- nvinfo : EIATTR_ANNOTATIONS
	.align		4
.L_139:
        /*002c*/ 	.byte	0x04, 0x55
        /*002e*/ 	.short	(.L_141 - .L_140)


	//   ....[0]....
.L_140:
        /* <DEDUP_REMOVED lines=71> */


	//----- nvinfo : EIATTR_MERCURY_ISA_VERSION
	.align		4
.L_141:
        /*0490*/ 	.byte	0x03, 0x5f
        /*0492*/ 	.short	0x0101


	//----- nvinfo : EIATTR_UNUSED_LOAD_BYTE_OFFSET
	.align		4
        /*0494*/ 	.byte	0x04, 0x44
        /*0496*/ 	.short	(.L_143 - .L_142)


	//   ....[0]....
.L_142:
        /*0498*/ 	.word	0x00000ad0
        /*049c*/ 	.word	0x0000fff0


	//   ....[1]....
        /*04a0*/ 	.word	0x0000eb20
        /*04a4*/ 	.word	0x0000fff0


	//----- nvinfo : EIATTR_INT_WARP_WIDE_INSTR_OFFSETS
	.align		4
.L_143:
        /*04a8*/ 	.byte	0x04, 0x31
        /*04aa*/ 	.short	(.L_145 - .L_144)


	//   ....[0]....
.L_144:
        /*04ac*/ 	.word	0x00000180


	//   ....[1]....
        /*04b0*/ 	.word	0x00000220


	//   ....[2]....
        /*04b4*/ 	.word	0x00000290


	//   ....[3]....
        /*04b8*/ 	.word	0x00012270


	//   ....[4]....
        /*04bc*/ 	.word	0x00012300


	//   ....[5]....
        /*04c0*/ 	.word	0x00015430


	//   ....[6]....
        /*04c4*/ 	.word	0x000154c0


	//----- nvinfo : EIATTR_COOP_GROUP_MASK_REGIDS
	.align		4
.L_145:
        /*04c8*/ 	.byte	0x04, 0x29
        /*04ca*/ 	.short	(.L_147 - .L_146)


	//   ....[0]....
.L_146:
        /*04cc*/ 	.word	0xffffffff


	//   ....[1]....
        /*04d0*/ 	.word	0xffffffff


	//   ....[2]....
        /*04d4*/ 	.word	0xffffffff


	//   ....[3]....
        /*04d8*/ 	.word	0xffffffff


	//   ....[4]....
        /*04dc*/ 	.word	0xffffffff


	//   ....[5]....
        /*04e0*/ 	.word	0xffffffff


	//   ....[6]....
        /*04e4*/ 	.word	0xffffffff


	//   ....[7]....
        /*04e8*/ 	.word	0xffffffff


	//   ....[8]....
        /*04ec*/ 	.word	0xffffffff


	//   ....[9]....
        /*04f0*/ 	.word	0xffffffff


	//   ....[10]....
        /*04f4*/ 	.word	0xffffffff


	//   ....[11]....
        /*04f8*/ 	.word	0xffffffff


	//   ....[12]....
        /*04fc*/ 	.word	0xffffffff


	//   ....[13]....
        /*0500*/ 	.word	0xffffffff


	//   ....[14]....
        /*0504*/ 	.word	0xffffffff


	//   ....[15]....
        /*0508*/ 	.word	0xffffffff


	//   ....[16]....
        /*050c*/ 	.word	0xffffffff


	//   ....[17]....
        /*0510*/ 	.word	0xffffffff


	//   ....[18]....
        /*0514*/ 	.word	0xffffffff


	//   ....[19]....
        /*0518*/ 	.word	0xffffffff


	//   ....[20]....
        /*051c*/ 	.word	0xffffffff


	//   ....[21]....
        /*0520*/ 	.word	0xffffffff


	//   ....[22]....
        /*0524*/ 	.word	0xffffffff


	//   ....[23]....
        /*0528*/ 	.word	0xffffffff


	//   ....[24]....
        /*052c*/ 	.word	0xffffffff


	//   ....[25]....
        /*0530*/ 	.word	0xffffffff


	//   ....[26]....
        /*0534*/ 	.word	0xffffffff


	//   ....[27]....
        /*0538*/ 	.word	0xffffffff


	//   ....[28]....
        /*053c*/ 	.word	0xffffffff


	//   ....[29]....
        /*0540*/ 	.word	0xffffffff


	//   ....[30]....
        /*0544*/ 	.word	0xffffffff


	//   ....[31]....
        /*0548*/ 	.word	0xffffffff


	//   ....[32]....
        /*054c*/ 	.word	0xffffffff


	//   ....[33]....
        /*0550*/ 	.word	0xffffffff


	//   ....[34]....
        /*0554*/ 	.word	0xffffffff


	//   ....[35]....
        /*0558*/ 	.word	0xffffffff


	//   ....[36]....
        /*055c*/ 	.word	0xffffffff


	//   ....[37]....
        /*0560*/ 	.word	0xffffffff


	//   ....[38]....
        /*0564*/ 	.word	0xffffffff


	//   ....[39]....
        /*0568*/ 	.word	0xffffffff


	//   ....[40]....
        /*056c*/ 	.word	0xffffffff


	//   ....[41]....
        /*0570*/ 	.word	0xffffffff


	//   ....[42]....
        /*0574*/ 	.word	0xffffffff


	//   ....[43]....
        /*0578*/ 	.word	0xffffffff


	//   ....[44]....
        /*057c*/ 	.word	0xffffffff


	//   ....[45]....
        /*0580*/ 	.word	0xffffffff


	//   ....[46]....
        /*0584*/ 	.word	0xffffffff


	//   ....[47]....
        /*0588*/ 	.word	0xffffffff


	//   ....[48]....
        /*058c*/ 	.word	0xffffffff


	//   ....[49]....
        /*0590*/ 	.word	0xffffffff


	//   ....[50]....
        /*0594*/ 	.word	0xffffffff


	//   ....[51]....
        /*0598*/ 	.word	0xffffffff


	//   ....[52]....
        /*059c*/ 	.word	0xffffffff


	//   ....[53]....
        /*05a0*/ 	.word	0xffffffff


	//   ....[54]....
        /*05a4*/ 	.word	0xffffffff


	//   ....[55]....
        /*05a8*/ 	.word	0xffffffff


	//   ....[56]....
        /*05ac*/ 	.word	0xffffffff


	//   ....[57]....
        /*05b0*/ 	.word	0xffffffff


	//   ....[58]....
        /*05b4*/ 	.word	0xffffffff


	//   ....[59]....
        /*05b8*/ 	.word	0xffffffff


	//   ....[60]....
        /*05bc*/ 	.word	0xffffffff


	//   ....[61]....
        /*05c0*/ 	.word	0xffffffff


	//   ....[62]....
        /*05c4*/ 	.word	0xffffffff


	//   ....[63]....
        /*05c8*/ 	.word	0xffffffff


	//   ....[64]....
        /*05cc*/ 	.word	0xffffffff


	//   ....[65]....
        /*05d0*/ 	.word	0xffffffff


	//   ....[66]....
        /*05d4*/ 	.word	0xffffffff


	//   ....[67]....
        /*05d8*/ 	.word	0xffffffff


	//   ....[68]....
        /*05dc*/ 	.word	0xffffffff


	//   ....[69]....
        /*05e0*/ 	.word	0xffffffff


	//   ....[70]....
        /*05e4*/ 	.word	0xffffffff


	//   ....[71]....
        /*05e8*/ 	.word	0xffffffff


	//   ....[72]....
        /*05ec*/ 	.word	0xffffffff


	//   ....[73]....
        /*05f0*/ 	.word	0xffffffff


	//   ....[74]....
        /*05f4*/ 	.word	0xffffffff


	//   ....[75]....
        /*05f8*/ 	.word	0xffffffff


	//   ....[76]....
        /*05fc*/ 	.word	0xffffffff


	//   ....[77]....
        /*0600*/ 	.word	0xffffffff


	//   ....[78]....
        /*0604*/ 	.word	0xffffffff


	//   ....[79]....
        /*0608*/ 	.word	0xffffffff


	//   ....[80]....
        /*060c*/ 	.word	0xffffffff


	//   ....[81]....
        /*0610*/ 	.word	0xffffffff


	//   ....[82]....
        /*0614*/ 	.word	0xffffffff


	//   ....[83]....
        /*0618*/ 	.word	0xffffffff


	//   ....[84]....
        /*061c*/ 	.word	0xffffffff


	//   ....[85]....
        /*0620*/ 	.word	0xffffffff


	//   ....[86]....
        /*0624*/ 	.word	0xffffffff


	//   ....[87]....
        /*0628*/ 	.word	0xffffffff


	//   ....[88]....
        /*062c*/ 	.word	0xffffffff


	//   ....[89]....
        /*0630*/ 	.word	0xffffffff


	//   ....[90]....
        /*0634*/ 	.word	0xffffffff


	//   ....[91]....
        /*0638*/ 	.word	0xffffffff


	//   ....[92]....
        /*063c*/ 	.word	0xffffffff


	//   ....[93]....
        /*0640*/ 	.word	0xffffffff


	//   ....[94]....
        /*0644*/ 	.word	0xffffffff


	//   ....[95]....
        /*0648*/ 	.word	0xffffffff


	//   ....[96]....
        /*064c*/ 	.word	0xffffffff


	//   ....[97]....
        /*0650*/ 	.word	0xffffffff


	//   ....[98]....
        /*0654*/ 	.word	0xffffffff


	//   ....[99]....
        /*0658*/ 	.word	0xffffffff


	//   ....[100]....
        /*065c*/ 	.word	0xffffffff


	//   ....[101]....
        /*0660*/ 	.word	0xffffffff


	//   ....[102]....
        /*0664*/ 	.word	0xffffffff


	//   ....[103]....
        /*0668*/ 	.word	0xffffffff


	//   ....[104]....
        /*066c*/ 	.word	0xffffffff


	//   ....[105]....
        /*0670*/ 	.word	0xffffffff


	//   ....[106]....
        /*0674*/ 	.word	0xffffffff


	//   ....[107]....
        /*0678*/ 	.word	0xffffffff


	//   ....[108]....
        /*067c*/ 	.word	0xffffffff


	//   ....[109]....
        /*0680*/ 	.word	0xffffffff


	//   ....[110]....
        /*0684*/ 	.word	0x0500000f


	//   ....[111]....
        /*0688*/ 	.word	0x0500000f


	//   ....[112]....
        /*068c*/ 	.word	0x0500000f


	//   ....[113]....
        /*0690*/ 	.word	0x0500000f


	//   ....[114]....
        /*0694*/ 	.word	0x0500000f


	//   ....[115]....
        /*0698*/ 	.word	0x0500000f


	//   ....[116]....
        /*069c*/ 	.word	0x0500000f


	//   ....[117]....
        /*06a0*/ 	.word	0x0500000f


	//   ....[118]....
        /*06a4*/ 	.word	0x0500000f


	//   ....[119]....
        /*06a8*/ 	.word	0x0500000f


	//   ....[120]....
        /*06ac*/ 	.word	0x0500000f


	//   ....[121]....
        /*06b0*/ 	.word	0x0500000f


	//   ....[122]....
        /*06b4*/ 	.word	0x0500000f


	//   ....[123]....
        /*06b8*/ 	.word	0x0500000f


	//   ....[124]....
        /*06bc*/ 	.word	0x0500000f


	//   ....[125]....
        /*06c0*/ 	.word	0x0500000f


	//   ....[126]....
        /*06c4*/ 	.word	0x0500000f


	//   ....[127]....
        /*06c8*/ 	.word	0x0500000f


	//   ....[128]....
        /*06cc*/ 	.word	0x0500000f


	//   ....[129]....
        /*06d0*/ 	.word	0x0500000f


	//   ....[130]....
        /*06d4*/ 	.word	0x0500000f


	//   ....[131]....
        /*06d8*/ 	.word	0x0500000f


	//   ....[132]....
        /*06dc*/ 	.word	0x0500000f


	//   ....[133]....
        /*06e0*/ 	.word	0x0500000f


	//   ....[134]....
        /*06e4*/ 	.word	0x0500000f


	//   ....[135]....
        /*06e8*/ 	.word	0x0500000f


	//   ....[136]....
        /*06ec*/ 	.word	0x0500000f


	//   ....[137]....
        /*06f0*/ 	.word	0x0500000f


	//   ....[138]....
        /*06f4*/ 	.word	0x0500000f


	//   ....[139]....
        /*06f8*/ 	.word	0x0500000f


	//   ....[140]....
        /*06fc*/ 	.word	0x0500000f


	//   ....[141]....
        /*0700*/ 	.word	0x0500000f


	//   ....[142]....
        /*0704*/ 	.word	0x0500000f


	//   ....[143]....
        /*0708*/ 	.word	0x0500000f


	//   ....[144]....
        /*070c*/ 	.word	0x0500000f


	//   ....[145]....
        /*0710*/ 	.word	0x0500000f


	//   ....[146]....
        /*0714*/ 	.word	0x0500000f


	//   ....[147]....
        /*0718*/ 	.word	0x0500000f


	//   ....[148]....
        /*071c*/ 	.word	0x0500000f


	//   ....[149]....
        /*0720*/ 	.word	0x0500000f


	//   ....[150]....
        /*0724*/ 	.word	0x0500000f


	//   ....[151]....
        /*0728*/ 	.word	0x0500000f


	//   ....[152]....
        /*072c*/ 	.word	0x0500000f


	//   ....[153]....
        /*0730*/ 	.word	0x0500000f


	//   ....[154]....
        /*0734*/ 	.word	0x0500000f


	//   ....[155]....
        /*0738*/ 	.word	0x0500000f


	//   ....[156]....
        /*073c*/ 	.word	0x0500000f


	//   ....[157]....
        /*0740*/ 	.word	0x0500000f


	//   ....[158]....
        /*0744*/ 	.word	0x0500000f


	//   ....[159]....
        /*0748*/ 	.word	0x0500000f


	//   ....[160]....
        /*074c*/ 	.word	0x0500000f


	//   ....[161]....
        /*0750*/ 	.word	0x0500000f


	//   ....[162]....
        /*0754*/ 	.word	0x0500000f


	//   ....[163]....
        /*0758*/ 	.word	0x0500000f


	//   ....[164]....
        /*075c*/ 	.word	0x0500000f


	//   ....[165]....
        /*0760*/ 	.word	0x0500000f


	//   ....[166]....
        /*0764*/ 	.word	0x0500000f


	//   ....[167]....
        /*0768*/ 	.word	0x0500000f


	//   ....[168]....
        /*076c*/ 	.word	0x0500000f


	//   ....[169]....
        /*0770*/ 	.word	0x0500000f


	//   ....[170]....
        /*0774*/ 	.word	0x0500000f


	//----- nvinfo : EIATTR_COOP_GROUP_INSTR_OFFSETS
	.align		4
.L_147:
        /*0778*/ 	.byte	0x04, 0x28
        /*077a*/ 	.short	(.L_149 - .L_148)


	//   ....[0]....
.L_148:
        /*077c*/ 	.word	0x00000060


	//   ....[1]....
        /*0780*/ 	.word	0x00000190


	//   ....[2]....
        /*0784*/ 	.word	0x00000240


	//   ....[3]....
        /*0788*/ 	.word	0x00000400


	//   ....[4]....
        /*078c*/ 	.word	0x00000560


	//   ....[5]....
        /*0790*/ 	.word	0x00000680


	//   ....[6]....
        /*0794*/ 	.word	0x000007e0


	//   ....[7]....
        /*0798*/ 	.word	0x00005880


	//   ....[8]....
        /*079c*/ 	.word	0x00005e30


	//   ....[9]....
        /*07a0*/ 	.word	0x00005e40


	//   ....[10]....
        /*07a4*/ 	.word	0x00005e50


	//   ....[11]....
        /*07a8*/ 	.word	0x00005e60


	//   ....[12]....
        /*07ac*/ 	.word	0x00006ee0


	//   ....[13]....
        /*07b0*/ 	.word	0x00006ef0


	//   ....[14]....
        /*07b4*/ 	.word	0x00006f00


	//   ....[15]....
        /*07b8*/ 	.word	0x00006f10


	//   ....[16]....
        /*07bc*/ 	.word	0x00008fc0


	//   ....[17]....
        /*07c0*/ 	.word	0x000090c0


	//   ....[18]....
        /*07c4*/ 	.word	0x00009810


	//   ....[19]....
        /*07c8*/ 	.word	0x00009870


	//   ....[20]....
        /*07cc*/ 	.word	0x0000acf0


	//   ....[21]....
        /*07d0*/ 	.word	0x0000b680


	//   ....[22]....
        /*07d4*/ 	.word	0x0000b6a0


	//   ....[23]....
        /*07d8*/ 	.word	0x0000bdb0


	//   ....[24]....
        /*07dc*/ 	.word	0x0000bdd0


	//   ....[25]....
        /*07e0*/ 	.word	0x0000dc40


	//   ....[26]....
        /*07e4*/ 	.word	0x0000dea0


	//   ....[27]....
        /*07e8*/ 	.word	0x0000dee0


	//   ....[28]....
        /*07ec*/ 	.word	0x0000dfd0


	//   ....[29]....
        /*07f0*/ 	.word	0x0000dfe0


	//   ....[30]....
        /*07f4*/ 	.word	0x0000f2e0


	//   ....[31]....
        /*07f8*/ 	.word	0x0000f320


	//   ....[32]....
        /*07fc*/ 	.word	0x0000f340


	//   ....[33]....
        /*0800*/ 	.word	0x0000f370


	//   ....[34]....
        /*0804*/ 	.word	0x0000f810


	//   ....[35]....
        /*0808*/ 	.word	0x0000f840


	//   ....[36]....
        /*080c*/ 	.word	0x0000f880


	//   ....[37]....
        /*0810*/ 	.word	0x0000f8c0


	//   ....[38]....
        /*0814*/ 	.word	0x0000f8e0


	//   ....[39]....
        /*0818*/ 	.word	0x0000f900


	//   ....[40]....
        /*081c*/ 	.word	0x0000f910


	//   ....[41]....
        /*0820*/ 	.word	0x0000f930


	//   ....[42]....
        /*0824*/ 	.word	0x00010140


	//   ....[43]....
        /*0828*/ 	.word	0x00010170


	//   ....[44]....
        /*082c*/ 	.word	0x00010190


	//   ....[45]....
        /*0830*/ 	.word	0x000101c0


	//   ....[46]....
        /*0834*/ 	.word	0x000101f0


	//   ....[47]....
        /*0838*/ 	.word	0x00010200


	//   ....[48]....
        /*083c*/ 	.word	0x00010230


	//   ....[49]....
        /*0840*/ 	.word	0x000102a0


	//   ....[50]....
        /*0844*/ 	.word	0x000103c0


	//   ....[51]....
        /*0848*/ 	.word	0x000105b0


	//   ....[52]....
        /*084c*/ 	.word	0x000105e0


	//   ....[53]....
        /*0850*/ 	.word	0x00010610


	//   ....[54]....
        /*0854*/ 	.word	0x00010640


	//   ....[55]....
        /*0858*/ 	.word	0x00010670


	//   ....[56]....
        /*085c*/ 	.word	0x000106a0


	//   ....[57]....
        /*0860*/ 	.word	0x00010810


	//   ....[58]....
        /*0864*/ 	.word	0x00010840


	//   ....[59]....
        /*0868*/ 	.word	0x00010870


	//   ....[60]....
        /*086c*/ 	.word	0x000108a0


	//   ....[61]....
        /*0870*/ 	.word	0x000108d0


	//   ....[62]....
        /*0874*/ 	.word	0x00010900


	//   ....[63]....
        /*0878*/ 	.word	0x00010990


	//   ....[64]....
        /*087c*/ 	.word	0x000109c0


	//   ....[65]....
        /*0880*/ 	.word	0x00010a40


	//   ....[66]....
        /*0884*/ 	.word	0x00011570


	//   ....[67]....
        /*0888*/ 	.word	0x00012830


	//   ....[68]....
        /*088c*/ 	.word	0x00013440


	//   ....[69]....
        /*0890*/ 	.word	0x00013450


	//   ....[70]....
        /*0894*/ 	.word	0x00013470


	//   ....[71]....
        /*0898*/ 	.word	0x00013500


	//   ....[72]....
        /*089c*/ 	.word	0x00013520


	//   ....[73]....
        /*08a0*/ 	.word	0x000135a0


	//   ....[74]....
        /*08a4*/ 	.word	0x000135c0


	//   ....[75]....
        /*08a8*/ 	.word	0x00013640


	//   ....[76]....
        /*08ac*/ 	.word	0x00013660


	//   ....[77]....
        /*08b0*/ 	.word	0x000136e0


	//   ....[78]....
        /*08b4*/ 	.word	0x00013700


	//   ....[79]....
        /*08b8*/ 	.word	0x00013780


	//   ....[80]....
        /*08bc*/ 	.word	0x000137a0


	//   ....[81]....
        /*08c0*/ 	.word	0x00013820


	//   ....[82]....
        /*08c4*/ 	.word	0x00013840


	//   ....[83]....
        /*08c8*/ 	.word	0x00013850


	//   ....[84]....
        /*08cc*/ 	.word	0x000138c0


	//   ....[85]....
        /*08d0*/ 	.word	0x00013910


	//   ....[86]....
        /*08d4*/ 	.word	0x000139c0


	//   ....[87]....
        /*08d8*/ 	.word	0x000139d0


	//   ....[88]....
        /*08dc*/ 	.word	0x00013a40


	//   ....[89]....
        /*08e0*/ 	.word	0x00013a50


	//   ....[90]....
        /*08e4*/ 	.word	0x00013a90


	//   ....[91]....
        /*08e8*/ 	.word	0x00013ab0


	//   ....[92]....
        /*08ec*/ 	.word	0x00015980


	//   ....[93]....
        /*08f0*/ 	.word	0x000159b0


	//   ....[94]....
        /*08f4*/ 	.word	0x000159f0


	//   ....[95]....
        /*08f8*/ 	.word	0x00015a20


	//   ....[96]....
        /*08fc*/ 	.word	0x00015a50


	//   ....[97]....
        /*0900*/ 	.word	0x00015a80


	//   ....[98]....
        /*0904*/ 	.word	0x00015ab0


	//   ....[99]....
        /*0908*/ 	.word	0x00015ae0


	//   ....[100]....
        /*090c*/ 	.word	0x00015c60


	//   ....[101]....
        /*0910*/ 	.word	0x00015c90


	//   ....[102]....
        /*0914*/ 	.word	0x00015cc0


	//   ....[103]....
        /*0918*/ 	.word	0x00015cf0


	//   ....[104]....
        /*091c*/ 	.word	0x00015d20


	//   ....[105]....
        /*0920*/ 	.word	0x00015d50


	//   ....[106]....
        /*0924*/ 	.word	0x00015e10


	//   ....[107]....
        /*0928*/ 	.word	0x00015e30


	//   ....[108]....
        /*092c*/ 	.word	0x00015ea0


	//   ....[109]....
        /*0930*/ 	.word	0x00016310


	//   ....[110]....
        /*0934*/ 	.word	0x00016770


	//   ....[111]....
        /*0938*/ 	.word	0x00016820


	//   ....[112]....
        /*093c*/ 	.word	0x000168b0


	//   ....[113]....
        /*0940*/ 	.word	0x00016900


	//   ....[114]....
        /*0944*/ 	.word	0x00016950


	//   ....[115]....
        /*0948*/ 	.word	0x00016a30


	//   ....[116]....
        /*094c*/ 	.word	0x00016ac0


	//   ....[117]....
        /*0950*/ 	.word	0x00016b10


	//   ....[118]....
        /*0954*/ 	.word	0x00016b60


	//   ....[119]....
        /*0958*/ 	.word	0x00016d90


	//   ....[120]....
        /*095c*/ 	.word	0x00016e30


	//   ....[121]....
        /*0960*/ 	.word	0x00016e90


	//   ....[122]....
        /*0964*/ 	.word	0x00016f00


	//   ....[123]....
        /*0968*/ 	.word	0x00016f60


	//   ....[124]....
        /*096c*/ 	.word	0x00016fd0


	//   ....[125]....
        /*0970*/ 	.word	0x00017090


	//   ....[126]....
        /*0974*/ 	.word	0x000170f0


	//   ....[127]....
        /*0978*/ 	.word	0x000171b0


	//   ....[128]....
        /*097c*/ 	.word	0x00017490


	//   ....[129]....
        /*0980*/ 	.word	0x00017640


	//   ....[130]....
        /*0984*/ 	.word	0x00017690


	//   ....[131]....
        /*0988*/ 	.word	0x000176f0


	//   ....[132]....
        /*098c*/ 	.word	0x000177e0


	//   ....[133]....
        /*0990*/ 	.word	0x00017840


	//   ....[134]....
        /*0994*/ 	.word	0x00017940


	//   ....[135]....
        /*0998*/ 	.word	0x000179a0


	//   ....[136]....
        /*099c*/ 	.word	0x00017aa0


	//   ....[137]....
        /*09a0*/ 	.word	0x00017b00


	//   ....[138]....
        /*09a4*/ 	.word	0x00017c00


	//   ....[139]....
        /*09a8*/ 	.word	0x00017c60


	//   ....[140]....
        /*09ac*/ 	.word	0x00017d60


	//   ....[141]....
        /*09b0*/ 	.word	0x00017dc0


	//   ....[142]....
        /*09b4*/ 	.word	0x00017ec0


	//   ....[143]....
        /*09b8*/ 	.word	0x00017f20


	//   ....[144]....
        /*09bc*/ 	.word	0x00017fd0


	//   ....[145]....
        /*09c0*/ 	.word	0x000180a0


	//   ....[146]....
        /*09c4*/ 	.word	0x00018170


	//   ....[147]....
        /*09c8*/ 	.word	0x000181d0


	//   ....[148]....
        /*09cc*/ 	.word	0x000182b0


	//   ....[149]....
        /*09d0*/ 	.word	0x00018310


	//   ....[150]....
        /*09d4*/ 	.word	0x000183e0


	//   ....[151]....
        /*09d8*/ 	.word	0x00018440


	//   ....[152]....
        /*09dc*/ 	.word	0x00018500


	//   ....[153]....
        /*09e0*/ 	.word	0x00018820


	//   ....[154]....
        /*09e4*/ 	.word	0x000188c0


	//   ....[155]....
        /*09e8*/ 	.word	0x000189e0


	//   ....[156]....
        /*09ec*/ 	.word	0x00018a50


	//   ....[157]....
        /*09f0*/ 	.word	0x00018ac0


	//   ....[158]....
        /*09f4*/ 	.word	0x00018b30


	//   ....[159]....
        /*09f8*/ 	.word	0x00018ba0


	//   ....[160]....
        /*09fc*/ 	.word	0x00018c20


	//   ....[161]....
        /*0a00*/ 	.word	0x00018cb0


	//   ....[162]....
        /*0a04*/ 	.word	0x00018d40


	//   ....[163]....
        /*0a08*/ 	.word	0x00018db0


	//   ....[164]....
        /*0a0c*/ 	.word	0x00018e20


	//   ....[165]....
        /*0a10*/ 	.word	0x00018e90


	//   ....[166]....
        /*0a14*/ 	.word	0x00018f10


	//   ....[167]....
        /*0a18*/ 	.word	0x00018f80


	//   ....[168]....
        /*0a1c*/ 	.word	0x00019020


	//   ....[169]....
        /*0a20*/ 	.word	0x000190b0


	//   ....[170]....
        /*0a24*/ 	.word	0x000191d0


	//----- nvinfo : EIATTR_REG_RECONFIG
	.align		4
.L_149:
        /*0a28*/ 	.byte	0x01, 0x54
	.zero		2


	//----- nvinfo : EIATTR_SYSCALL_OFFSETS
	.align		4
        /*0a2c*/ 	.byte	0x04, 0x46
        /*0a2e*/ 	.short	(.L_151 - .L_150)


	//   ....[0]....
.L_150:
        /*0a30*/ 	.word	0x00001970


	//   ....[1]....
        /*0a34*/ 	.word	0x00001ac0


	//   ....[2]....
        /*0a38*/ 	.word	0x00005a10


	//   ....[3]....
        /*0a3c*/ 	.word	0x00005da0


	//   ....[4]....
        /*0a40*/ 	.word	0x00012460


	//   ....[5]....
        /*0a44*/ 	.word	0x000125b0


	//   ....[6]....
        /*0a48*/ 	.word	0x000126b0


	//   ....[7]....
        /*0a4c*/ 	.word	0x00012f30


	//----- nvinfo : EIATTR_MBARRIER_INSTR_OFFSETS
	.align		4
.L_151:
        /*0a50*/ 	.byte	0x04, 0x39
        /*0a52*/ 	.short	(.L_153 - .L_152)


	//   ....[0]....
.L_152:
        /*0a54*/ 	.word	0x000002b0
        /*0a58*/ 	.word	0x000000ff
        /*0a5c*/ 	.word	0x00030800
        /*0a60*/ 	.short	0x0100
        /*0a62*/ 	.byte	0x08
	.zero		1


	//   ....[1]....
        /*0a64*/ 	.word	0x000002c0
        /*0a68*/ 	.word	0x000000ff
        /*0a6c*/ 	.word	0x00030820
        /*0a70*/ 	.short	0x0100
        /*0a72*/ 	.byte	0x08
	.zero		1


	//   ....[2]....
        /*0a74*/ 	.word	0x000003b0
        /*0a78*/ 	.word	0x000000ff
        /*0a7c*/ 	.word	0x00030830
        /*0a80*/ 	.short	0x0100
        /*0a82*/ 	.byte	0x08
	.zero		1


	//   ....[3]....
        /*0a84*/ 	.word	0x000003c0
        /*0a88*/ 	.word	0x000000ff
        /*0a8c*/ 	.word	0x00030840
        /*0a90*/ 	.short	0x0100
        /*0a92*/ 	.byte	0x08
	.zero		1


	//   ....[4]....
        /*0a94*/ 	.word	0x000003d0
        /*0a98*/ 	.word	0x000000ff
        /*0a9c*/ 	.word	0x00030838
        /*0aa0*/ 	.short	0x0100
        /*0aa2*/ 	.byte	0x08
	.zero		1


	//   ....[5]....
        /*0aa4*/ 	.word	0x000003e0
        /*0aa8*/ 	.word	0x000000ff
        /*0aac*/ 	.word	0x00030848
        /*0ab0*/ 	.short	0x0100
        /*0ab2*/ 	.byte	0x08
	.zero		1


	//   ....[6]....
        /*0ab4*/ 	.word	0x00000510
        /*0ab8*/ 	.word	0x000000ff
        /*0abc*/ 	.word	0x00030850
        /*0ac0*/ 	.short	0x0100
        /*0ac2*/ 	.byte	0x08
	.zero		1


	//   ....[7]....
        /*0ac4*/ 	.word	0x00000520
        /*0ac8*/ 	.word	0x000000ff
        /*0acc*/ 	.word	0x00030860
        /*0ad0*/ 	.short	0x0100
        /*0ad2*/ 	.byte	0x08
	.zero		1


	//   ....[8]....
        /*0ad4*/ 	.word	0x00000530
        /*0ad8*/ 	.word	0x000000ff
        /*0adc*/ 	.word	0x00030858
        /*0ae0*/ 	.short	0x0100
        /*0ae2*/ 	.byte	0x08
	.zero		1


	//   ....[9]....
        /*0ae4*/ 	.word	0x00000540
        /*0ae8*/ 	.word	0x000000ff
        /*0aec*/ 	.word	0x00030868
        /*0af0*/ 	.short	0x0100
        /*0af2*/ 	.byte	0x08
	.zero		1


	//   ....[10]....
        /*0af4*/ 	.word	0x00000630
        /*0af8*/ 	.word	0x000000ff
        /*0afc*/ 	.word	0x00030870
        /*0b00*/ 	.short	0x0100
        /*0b02*/ 	.byte	0x06
	.zero		1


	//   ....[11]....
        /*0b04*/ 	.word	0x00000640
        /*0b08*/ 	.word	0x000000ff
        /*0b0c*/ 	.word	0x00030880
        /*0b10*/ 	.short	0x0100
        /*0b12*/ 	.byte	0x06
	.zero		1


	//   ....[12]....
        /*0b14*/ 	.word	0x00000650
        /*0b18*/ 	.word	0x000000ff
        /*0b1c*/ 	.word	0x00030878
        /*0b20*/ 	.short	0x0100
        /*0b22*/ 	.byte	0x06
	.zero		1


	//   ....[13]....
        /*0b24*/ 	.word	0x00000660
        /*0b28*/ 	.word	0x000000ff
        /*0b2c*/ 	.word	0x00030888
        /*0b30*/ 	.short	0x0100
        /*0b32*/ 	.byte	0x06
	.zero		1


	//   ....[14]....
        /*0b34*/ 	.word	0x00000790
        /*0b38*/ 	.word	0x000000ff
        /*0b3c*/ 	.word	0x00030890
        /*0b40*/ 	.short	0x0100
        /*0b42*/ 	.byte	0x08
	.zero		1


	//   ....[15]....
        /*0b44*/ 	.word	0x000007a0
        /*0b48*/ 	.word	0x000000ff
        /*0b4c*/ 	.word	0x000308a0
        /*0b50*/ 	.short	0x0100
        /*0b52*/ 	.byte	0x08
	.zero		1


	//   ....[16]....
        /*0b54*/ 	.word	0x000007b0
        /*0b58*/ 	.word	0x000000ff
        /*0b5c*/ 	.word	0x00030898
        /*0b60*/ 	.short	0x0100
        /*0b62*/ 	.byte	0x08
	.zero		1


	//   ....[17]....
        /*0b64*/ 	.word	0x000007c0
        /*0b68*/ 	.word	0x000000ff
        /*0b6c*/ 	.word	0x000308a8
        /*0b70*/ 	.short	0x0100
        /*0b72*/ 	.byte	0x08
	.zero		1


	//   ....[18]....
        /*0b74*/ 	.word	0x000008f0
        /*0b78*/ 	.word	0x000000ff
        /*0b7c*/ 	.word	0x000308b0
        /*0b80*/ 	.short	0x0100
        /*0b82*/ 	.byte	0x08
	.zero		1


	//   ....[19]....
        /*0b84*/ 	.word	0x00000900
        /*0b88*/ 	.word	0x000000ff
        /*0b8c*/ 	.word	0x000308c0
        /*0b90*/ 	.short	0x0100
        /*0b92*/ 	.byte	0x08
	.zero		1


	//   ....[20]....
        /*0b94*/ 	.word	0x00000910
        /*0b98*/ 	.word	0x000000ff
        /*0b9c*/ 	.word	0x000308b8
        /*0ba0*/ 	.short	0x0100
        /*0ba2*/ 	.byte	0x08
	.zero		1


	//   ....[21]....
        /*0ba4*/ 	.word	0x00000920
        /*0ba8*/ 	.word	0x000000ff
        /*0bac*/ 	.word	0x000308c8
        /*0bb0*/ 	.short	0x0100
        /*0bb2*/ 	.byte	0x08
	.zero		1


	//   ....[22]....
        /*0bb4*/ 	.word	0x00002cd0
        /*0bb8*/ 	.word	0x00000051
        /*0bbc*/ 	.word	0x00030890
        /*0bc0*/ 	.short	0x010a
        /*0bc2*/ 	.byte	0x3f
	.zero		1


	//   ....[23]....
        /*0bc4*/ 	.word	0x00003ec0
        /*0bc8*/ 	.word	0x00000051
        /*0bcc*/ 	.word	0x00030890
        /*0bd0*/ 	.short	0x010a
        /*0bd2*/ 	.byte	0x3f
	.zero		1


	//   ....[24]....
        /*0bd4*/ 	.word	0x00004f90
        /*0bd8*/ 	.word	0x00000051
        /*0bdc*/ 	.word	0x00030890
        /*0be0*/ 	.short	0x010a
        /*0be2*/ 	.byte	0x3f
	.zero		1


	//   ....[25]....
        /*0be4*/ 	.word	0x000051b0
        /*0be8*/ 	.word	0x0000000c
        /*0bec*/ 	.word	0x00000000
        /*0bf0*/ 	.short	0x0101
        /*0bf2*/ 	.byte	0x3f
	.zero		1


	//   ....[26]....
        /*0bf4*/ 	.word	0x000051f0
        /*0bf8*/ 	.word	0x00000051
        /*0bfc*/ 	.word	0x000308b0
        /*0c00*/ 	.short	0x010a
        /*0c02*/ 	.byte	0x3f
	.zero		1


	//   ....[27]....
        /*0c04*/ 	.word	0x000055b0
        /*0c08*/ 	.word	0x00000051
        /*0c0c*/ 	.word	0x00000000
        /*0c10*/ 	.short	0x0101
        /*0c12*/ 	.byte	0x3f
	.zero		1


	//   ....[28]....
        /*0c14*/ 	.word	0x00005ab0
        /*0c18*/ 	.word	0x00000002
        /*0c1c*/ 	.word	0x00030800
        /*0c20*/ 	.short	0x010a
        /*0c22*/ 	.byte	0x3f
	.zero		1


	//   ....[29]....
        /*0c24*/ 	.word	0x00005b00
        /*0c28*/ 	.word	0x00000002
        /*0c2c*/ 	.word	0x00030800
        /*0c30*/ 	.short	0x010a
        /*0c32*/ 	.byte	0x3f
	.zero		1


	//   ....[30]....
        /*0c34*/ 	.word	0x00006180
        /*0c38*/ 	.word	0x00000002
        /*0c3c*/ 	.word	0x00030800
        /*0c40*/ 	.short	0x010a
        /*0c42*/ 	.byte	0x3f
	.zero		1


	//   ....[31]....
        /*0c44*/ 	.word	0x000070f0
        /*0c48*/ 	.word	0x00000002
        /*0c4c*/ 	.word	0x00030800
        /*0c50*/ 	.short	0x010a
        /*0c52*/ 	.byte	0x3f
	.zero		1


	//   ....[32]....
        /*0c54*/ 	.word	0x00007f90
        /*0c58*/ 	.word	0x00000004
        /*0c5c*/ 	.word	0x00030830
        /*0c60*/ 	.short	0x010a
        /*0c62*/ 	.byte	0x3f
	.zero		1


	//   ....[33]....
        /*0c64*/ 	.word	0x00008070
        /*0c68*/ 	.word	0x00000004
        /*0c6c*/ 	.word	0x00030830
        /*0c70*/ 	.short	0x010a
        /*0c72*/ 	.byte	0x3f
	.zero		1


	//   ....[34]....
        /*0c74*/ 	.word	0x00009a60
        /*0c78*/ 	.word	0x00000004
        /*0c7c*/ 	.word	0x00000000
        /*0c80*/ 	.short	0x0101
        /*0c82*/ 	.byte	0x3f
	.zero		1


	//   ....[35]....
        /*0c84*/ 	.word	0x0000af40
        /*0c88*/ 	.word	0x00000000
        /*0c8c*/ 	.word	0x00030830
        /*0c90*/ 	.short	0x010a
        /*0c92*/ 	.byte	0x3f
	.zero		1


	//   ....[36]....
        /*0c94*/ 	.word	0x0000af90
        /*0c98*/ 	.word	0x00000000
        /*0c9c*/ 	.word	0x00030830
        /*0ca0*/ 	.short	0x010a
        /*0ca2*/ 	.byte	0x3f
	.zero		1


	//   ....[37]....
        /*0ca4*/ 	.word	0x0000b2e0
        /*0ca8*/ 	.word	0x00000003
        /*0cac*/ 	.word	0x00030850
        /*0cb0*/ 	.short	0x010a
        /*0cb2*/ 	.byte	0x3f
	.zero		1


	//   ....[38]....
        /*0cb4*/ 	.word	0x0000b330
        /*0cb8*/ 	.word	0x00000003
        /*0cbc*/ 	.word	0x00030850
        /*0cc0*/ 	.short	0x010a
        /*0cc2*/ 	.byte	0x3f
	.zero		1


	//   ....[39]....
        /*0cc4*/ 	.word	0x0000ca70
        /*0cc8*/ 	.word	0x0000000e
        /*0ccc*/ 	.word	0x00000000
        /*0cd0*/ 	.short	0x0101
        /*0cd2*/ 	.byte	0x3f
	.zero		1


	//   ....[40]....
        /*0cd4*/ 	.word	0x0000ca80
        /*0cd8*/ 	.word	0x0000000d
        /*0cdc*/ 	.word	0x00000000
        /*0ce0*/ 	.short	0x0101
        /*0ce2*/ 	.byte	0x3f
	.zero		1


	//   ....[41]....
        /*0ce4*/ 	.word	0x0000dcc0
        /*0ce8*/ 	.word	0x0000000c
        /*0cec*/ 	.word	0x00030850
        /*0cf0*/ 	.short	0x010a
        /*0cf2*/ 	.byte	0x3f
	.zero		1


	//   ....[42]....
        /*0cf4*/ 	.word	0x0000dd70
        /*0cf8*/ 	.word	0x0000000c
        /*0cfc*/ 	.word	0x00030850
        /*0d00*/ 	.short	0x010a
        /*0d02*/ 	.byte	0x3f
	.zero		1


	//   ....[43]....
        /*0d04*/ 	.word	0x0000e800
        /*0d08*/ 	.word	0x00000008
        /*0d0c*/ 	.word	0x00000000
        /*0d10*/ 	.short	0x0101
        /*0d12*/ 	.byte	0x3f
	.zero		1


	//   ....[44]....
        /*0d14*/ 	.word	0x0000f8d0
        /*0d18*/ 	.word	0x00000000
        /*0d1c*/ 	.word	0x00000000
        /*0d20*/ 	.short	0x0101
        /*0d22*/ 	.byte	0x3f
	.zero		1


	//   ....[45]....
        /*0d24*/ 	.word	0x00011650
        /*0d28*/ 	.word	0x00000016
        /*0d2c*/ 	.word	0x00030820
        /*0d30*/ 	.short	0x010a
        /*0d32*/ 	.byte	0x3f
	.zero		1


	//   ....[46]....
        /*0d34*/ 	.word	0x00011710
        /*0d38*/ 	.word	0x00000006
        /*0d3c*/ 	.word	0x000308a0
        /*0d40*/ 	.short	0x010a
        /*0d42*/ 	.byte	0x3f
	.zero		1


	//   ....[47]....
        /*0d44*/ 	.word	0x00011940
        /*0d48*/ 	.word	0x00000006
        /*0d4c*/ 	.word	0x000308c0
        /*0d50*/ 	.short	0x010a
        /*0d52*/ 	.byte	0x3f
	.zero		1


	//   ....[48]....
        /*0d54*/ 	.word	0x00011cc0
        /*0d58*/ 	.word	0x00000005
        /*0d5c*/ 	.word	0x000308a0
        /*0d60*/ 	.short	0x010a
        /*0d62*/ 	.byte	0x3f
	.zero		1


	//   ....[49]....
        /*0d64*/ 	.word	0x00011ee0
        /*0d68*/ 	.word	0x00000005
        /*0d6c*/ 	.word	0x000308c0
        /*0d70*/ 	.short	0x010a
        /*0d72*/ 	.byte	0x3f
	.zero		1


	//   ....[50]....
        /*0d74*/ 	.word	0x00012a70
        /*0d78*/ 	.word	0x00000000
        /*0d7c*/ 	.word	0x00030840
        /*0d80*/ 	.short	0x010a
        /*0d82*/ 	.byte	0x3f
	.zero		1


	//   ....[51]....
        /*0d84*/ 	.word	0x00013b60
        /*0d88*/ 	.word	0x00000016
        /*0d8c*/ 	.word	0x00030800
        /*0d90*/ 	.short	0x0107
        /*0d92*/ 	.byte	0x3f
	.zero		1


	//   ....[52]....
        /*0d94*/ 	.word	0x00013c60
        /*0d98*/ 	.word	0x00000016
        /*0d9c*/ 	.word	0x00030800
        /*0da0*/ 	.short	0x0101
        /*0da2*/ 	.byte	0x3f
	.zero		1


	//   ....[53]....
        /*0da4*/ 	.word	0x00013c80
        /*0da8*/ 	.word	0x00000016
        /*0dac*/ 	.word	0x00030820
        /*0db0*/ 	.short	0x010a
        /*0db2*/ 	.byte	0x3f
	.zero		1


	//   ....[54]....
        /*0db4*/ 	.word	0x00013fb0
        /*0db8*/ 	.word	0x00000002
        /*0dbc*/ 	.word	0x00030840
        /*0dc0*/ 	.short	0x010a
        /*0dc2*/ 	.byte	0x3f
	.zero		1


	//   ....[55]....
        /*0dc4*/ 	.word	0x00014230
        /*0dc8*/ 	.word	0x00000003
        /*0dcc*/ 	.word	0x00000060
        /*0dd0*/ 	.short	0x010a
        /*0dd2*/ 	.byte	0x3f
	.zero		1


	//   ....[56]....
        /*0dd4*/ 	.word	0x00014790
        /*0dd8*/ 	.word	0x00000002
        /*0ddc*/ 	.word	0x00030840
        /*0de0*/ 	.short	0x010a
        /*0de2*/ 	.byte	0x3f
	.zero		1


	//   ....[57]....
        /*0de4*/ 	.word	0x00014a10
        /*0de8*/ 	.word	0x0000000a
        /*0dec*/ 	.word	0x00000060
        /*0df0*/ 	.short	0x010a
        /*0df2*/ 	.byte	0x3f
	.zero		1


	//   ....[58]....
        /*0df4*/ 	.word	0x00014ea0
        /*0df8*/ 	.word	0x00000002
        /*0dfc*/ 	.word	0x00030840
        /*0e00*/ 	.short	0x010a
        /*0e02*/ 	.byte	0x3f
	.zero		1


	//   ....[59]....
        /*0e04*/ 	.word	0x00015130
        /*0e08*/ 	.word	0x00000007
        /*0e0c*/ 	.word	0x00000060
        /*0e10*/ 	.short	0x010a
        /*0e12*/ 	.byte	0x3f
	.zero		1


	//   ....[60]....
        /*0e14*/ 	.word	0x00015570
        /*0e18*/ 	.word	0x00000003
        /*0e1c*/ 	.word	0x00030860
        /*0e20*/ 	.short	0x010a
        /*0e22*/ 	.byte	0x3f
	.zero		1


	//   ....[61]....
        /*0e24*/ 	.word	0x00016290
        /*0e28*/ 	.word	0x00000009
        /*0e2c*/ 	.word	0x00030820
        /*0e30*/ 	.short	0x010a
        /*0e32*/ 	.byte	0x3f
	.zero		1


	//   ....[62]....
        /*0e34*/ 	.word	0x00016420
        /*0e38*/ 	.word	0x00000005
        /*0e3c*/ 	.word	0x00000000
        /*0e40*/ 	.short	0x010a
        /*0e42*/ 	.byte	0x3f
	.zero		1


	//   ....[63]....
        /*0e44*/ 	.word	0x00016490
        /*0e48*/ 	.word	0x00000003
        /*0e4c*/ 	.word	0x00000000
        /*0e50*/ 	.short	0x010a
        /*0e52*/ 	.byte	0x3f
	.zero		1


	//   ....[64]....
        /*0e54*/ 	.word	0x000164f0
        /*0e58*/ 	.word	0x00000017
        /*0e5c*/ 	.word	0x00000000
        /*0e60*/ 	.short	0x010a
        /*0e62*/ 	.byte	0x3f
	.zero		1


	//   ....[65]....
        /*0e64*/ 	.word	0x00016520
        /*0e68*/ 	.word	0x00000007
        /*0e6c*/ 	.word	0x00000000
        /*0e70*/ 	.short	0x010a
        /*0e72*/ 	.byte	0x3f
	.zero		1


	//   ....[66]....
        /*0e74*/ 	.word	0x00016580
        /*0e78*/ 	.word	0x00000051
        /*0e7c*/ 	.word	0x00030890
        /*0e80*/ 	.short	0x010a
        /*0e82*/ 	.byte	0x3f
	.zero		1


	//   ....[67]....
        /*0e84*/ 	.word	0x000165d0
        /*0e88*/ 	.word	0x00000051
        /*0e8c*/ 	.word	0x00030890
        /*0e90*/ 	.short	0x010a
        /*0e92*/ 	.byte	0x3f
	.zero		1


	//   ....[68]....
        /*0e94*/ 	.word	0x00016620
        /*0e98*/ 	.word	0x00000051
        /*0e9c*/ 	.word	0x00030890
        /*0ea0*/ 	.short	0x010a
        /*0ea2*/ 	.byte	0x3f
	.zero		1


	//   ....[69]....
        /*0ea4*/ 	.word	0x00016670
        /*0ea8*/ 	.word	0x00000051
        /*0eac*/ 	.word	0x000308b0
        /*0eb0*/ 	.short	0x010a
        /*0eb2*/ 	.byte	0x3f
	.zero		1


	//   ....[70]....
        /*0eb4*/ 	.word	0x00016980
        /*0eb8*/ 	.word	0x00000002
        /*0ebc*/ 	.word	0x00030800
        /*0ec0*/ 	.short	0x010a
        /*0ec2*/ 	.byte	0x3f
	.zero		1


	//   ....[71]....
        /*0ec4*/ 	.word	0x00016b90
        /*0ec8*/ 	.word	0x00000002
        /*0ecc*/ 	.word	0x00030800
        /*0ed0*/ 	.short	0x010a
        /*0ed2*/ 	.byte	0x3f
	.zero		1


	//   ....[72]....
        /*0ed4*/ 	.word	0x00016be0
        /*0ed8*/ 	.word	0x00000004
        /*0edc*/ 	.word	0x00030830
        /*0ee0*/ 	.short	0x010a
        /*0ee2*/ 	.byte	0x3f
	.zero		1


	//   ....[73]....
        /*0ee4*/ 	.word	0x00016c30
        /*0ee8*/ 	.word	0x00000000
        /*0eec*/ 	.word	0x00030830
        /*0ef0*/ 	.short	0x010a
        /*0ef2*/ 	.byte	0x3f
	.zero		1


	//   ....[74]....
        /*0ef4*/ 	.word	0x00016c80
        /*0ef8*/ 	.word	0x00000003
        /*0efc*/ 	.word	0x00030850
        /*0f00*/ 	.short	0x010a
        /*0f02*/ 	.byte	0x3f
	.zero		1


	//   ....[75]....
        /*0f04*/ 	.word	0x00016cd0
        /*0f08*/ 	.word	0x0000000c
        /*0f0c*/ 	.word	0x00030850
        /*0f10*/ 	.short	0x010a
        /*0f12*/ 	.byte	0x3f
	.zero		1


	//   ....[76]....
        /*0f14*/ 	.word	0x00017270
        /*0f18*/ 	.word	0x00000016
        /*0f1c*/ 	.word	0x00030820
        /*0f20*/ 	.short	0x010a
        /*0f22*/ 	.byte	0x3f
	.zero		1


	//   ....[77]....
        /*0f24*/ 	.word	0x000172c0
        /*0f28*/ 	.word	0x00000006
        /*0f2c*/ 	.word	0x000308a0
        /*0f30*/ 	.short	0x010a
        /*0f32*/ 	.byte	0x3f
	.zero		1


	//   ....[78]....
        /*0f34*/ 	.word	0x00017310
        /*0f38*/ 	.word	0x00000006
        /*0f3c*/ 	.word	0x000308c0
        /*0f40*/ 	.short	0x010a
        /*0f42*/ 	.byte	0x3f
	.zero		1


	//   ....[79]....
        /*0f44*/ 	.word	0x00017360
        /*0f48*/ 	.word	0x00000005
        /*0f4c*/ 	.word	0x000308a0
        /*0f50*/ 	.short	0x010a
        /*0f52*/ 	.byte	0x3f
	.zero		1


	//   ....[80]....
        /*0f54*/ 	.word	0x000173b0
        /*0f58*/ 	.word	0x00000005
        /*0f5c*/ 	.word	0x000308c0
        /*0f60*/ 	.short	0x010a
        /*0f62*/ 	.byte	0x3f
	.zero		1


	//   ....[81]....
        /*0f64*/ 	.word	0x00017550
        /*0f68*/ 	.word	0x00000000
        /*0f6c*/ 	.word	0x00030840
        /*0f70*/ 	.short	0x010a
        /*0f72*/ 	.byte	0x3f
	.zero		1


	//   ....[82]....
        /*0f74*/ 	.word	0x00018540
        /*0f78*/ 	.word	0x00000016
        /*0f7c*/ 	.word	0x00030820
        /*0f80*/ 	.short	0x010a
        /*0f82*/ 	.byte	0x3f
	.zero		1


	//   ....[83]....
        /*0f84*/ 	.word	0x00018590
        /*0f88*/ 	.word	0x00000002
        /*0f8c*/ 	.word	0x00030840
        /*0f90*/ 	.short	0x010a
        /*0f92*/ 	.byte	0x3f
	.zero		1


	//   ....[84]....
        /*0f94*/ 	.word	0x000185e0
        /*0f98*/ 	.word	0x00000003
        /*0f9c*/ 	.word	0x00000060
        /*0fa0*/ 	.short	0x010a
        /*0fa2*/ 	.byte	0x3f
	.zero		1


	//   ....[85]....
        /*0fa4*/ 	.word	0x00018630
        /*0fa8*/ 	.word	0x00000002
        /*0fac*/ 	.word	0x00030840
        /*0fb0*/ 	.short	0x010a
        /*0fb2*/ 	.byte	0x3f
	.zero		1


	//   ....[86]....
        /*0fb4*/ 	.word	0x00018680
        /*0fb8*/ 	.word	0x0000000a
        /*0fbc*/ 	.word	0x00000060
        /*0fc0*/ 	.short	0x010a
        /*0fc2*/ 	.byte	0x3f
	.zero		1


	//   ....[87]....
        /*0fc4*/ 	.word	0x000186d0
        /*0fc8*/ 	.word	0x00000002
        /*0fcc*/ 	.word	0x00030840
        /*0fd0*/ 	.short	0x010a
        /*0fd2*/ 	.byte	0x3f
	.zero		1


	//   ....[88]....
        /*0fd4*/ 	.word	0x00018720
        /*0fd8*/ 	.word	0x00000007
        /*0fdc*/ 	.word	0x00000060
        /*0fe0*/ 	.short	0x010a
        /*0fe2*/ 	.byte	0x3f
	.zero		1


	//   ....[89]....
        /*0fe4*/ 	.word	0x00018770
        /*0fe8*/ 	.word	0x00000003
        /*0fec*/ 	.word	0x00030860
        /*0ff0*/ 	.short	0x010a
        /*0ff2*/ 	.byte	0x3f
	.zero		1


	//   ....[90]....
        /*0ff4*/ 	.word	0x000190f0
        /*0ff8*/ 	.word	0x00000009
        /*0ffc*/ 	.word	0x00030820
        /*1000*/ 	.short	0x010a
        /*1002*/ 	.byte	0x3f
	.zero		1


	//   ....[91]....
        /*1004*/ 	.word	0x00019290
        /*1008*/ 	.word	0x00000005
        /*100c*/ 	.word	0x00000000
        /*1010*/ 	.short	0x010a
        /*1012*/ 	.byte	0x3f
	.zero		1


	//   ....[92]....
        /*1014*/ 	.word	0x000192e0
        /*1018*/ 	.word	0x00000003
        /*101c*/ 	.word	0x00000000
        /*1020*/ 	.short	0x010a
        /*1022*/ 	.byte	0x3f
	.zero		1


	//   ....[93]....
        /*1024*/ 	.word	0x00019330
        /*1028*/ 	.word	0x00000017
        /*102c*/ 	.word	0x00000000
        /*1030*/ 	.short	0x010a
        /*1032*/ 	.byte	0x3f
	.zero		1


	//----- nvinfo : EIATTR_NUM_MBARRIERS
	.align		4
.L_153:
        /*1034*/ 	.byte	0x03, 0x38
        /*1036*/ 	.short	0x0016


	//----- nvinfo : EIATTR_EXIT_INSTR_OFFSETS
	.align		4
        /*1038*/ 	.byte	0x04, 0x1c
        /*103a*/ 	.short	(.L_155 - .L_154)


	//   ....[0]....
.L_154:
        /*103c*/ 	.word	0x00016570


	//----- nvinfo : EIATTR_MAX_THREADS
	.align		4
.L_155:
        /*1040*/ 	.byte	0x04, 0x05
        /*1042*/ 	.short	(.L_157 - .L_156)
.L_156:
        /*1044*/ 	.word	0x00000200
        /*1048*/ 	.word	0x00000001
        /*104c*/ 	.word	0x00000001


	//----- nvinfo : EIATTR_CRS_STACK_SIZE
	.align		4
.L_157:
        /*1050*/ 	.byte	0x04, 0x1e
        /*1052*/ 	.short	(.L_159 - .L_158)
.L_158:
        /*1054*/ 	.word	0x00000000


	//----- nvinfo : EIATTR_CBANK_PARAM_SIZE
	.align		4
.L_159:
        /*1058*/ 	.byte	0x03, 0x19
        /*105a*/ 	.short	0x0af0


	//----- nvinfo : EIATTR_PARAM_CBANK
	.align		4
        /*105c*/ 	.byte	0x04, 0x0a
        /*105e*/ 	.short	(.L_161 - .L_160)
	.align		4
.L_160:
        /*1060*/ 	.word	index@(.nv.constant0._ZN7cutlass13device_kernelIN5flash11enable_sm90INS1_16FlashAttnFwdSm90INS1_25CollectiveMainloopFwdSm90ILi2EN4cute5tupleIJNS5_1CILi1EEES8_S8_EEENS6_IJNS7_ILi192EEESA_NS7_ILi64EEEEEELi64ENS_6half_tEfNS_4arch4Sm90ELb0ELb0ELb0ELb1ELb0ELb1ELb0ELb0ELb1ELb1ELb0ELb0EEENS1_21CollectiveEpilogueFwdINS6_IJSA_SB_SA_EEES9_SD_SF_Li384ELb1ELb1ELb0ELb0EEENS1_36VarlenDynamicPersistentTileSchedulerILi192ELi192ELi384ELi128ELb0ELb1ELb1ELb0ELb1ELb1EEEEEEEEEvNT_6ParamsE)
        /*1064*/ 	.short	0x0210
        /*1066*/ 	.short	0x0af0


	//----- nvinfo : EIATTR_SW_WAR
	.align		4
.L_161:
        /*1068*/ 	.byte	0x04, 0x36
        /*106a*/ 	.short	(.L_163 - .L_162)
.L_162:
        /*106c*/ 	.word	0x00000008
.L_163:


//--------------------- .nv.info._ZN7cutlass13device_kernelIN5flash11enable_sm90INS1_16FlashAttnFwdSm90INS1_25CollectiveMainloopFwdSm90ILi2EN4cute5tupleIJNS5_1CILi1EEES8_S8_EEENS6_IJNS7_ILi192EEENS7_ILi128EEENS7_ILi64EEEEEELi64ENS_6half_tEfNS_4arch4Sm90ELb0ELb1ELb0ELb0ELb0ELb0ELb0ELb1ELb1ELb1ELb0ELb0EEENS1_21CollectiveEpilogueFwdINS6_IJSA_SC_SB_EEES9_SE_SG_Li384ELb0ELb1ELb0ELb0EEENS1_30DynamicPersistentTileSchedulerILi384ELi128ELb0ELb1ELb1EEEEEEEEEvNT_6ParamsE --------------------------
	.section	.nv.info._ZN7cutlass13device_kernelIN5flash11enable_sm90INS1_16FlashAttnFwdSm90INS1_25CollectiveMainloopFwdSm90ILi2EN4cute5tupleIJNS5_1CILi1EEES8_S8_EEENS6_IJNS7_ILi192EEENS7_ILi128EEENS7_ILi64EEEEEELi64ENS_6half_tEfNS_4arch4Sm90ELb0ELb1ELb0ELb0ELb0ELb0ELb0ELb1ELb1ELb1ELb0ELb0EEENS1_21CollectiveEpilogueFwdINS6_IJSA_SC_SB_EEES9_SE_SG_Li384ELb0ELb1ELb0ELb0EEENS1_30DynamicPersistentTileSchedulerILi384ELi128ELb0ELb1ELb1EEEEEEEEEvNT_6ParamsE,"",@"SHT_CUDA_INFO"
	.sectionflags	@""
	.align	4


	//----- nvinfo : EIATTR_CUDA_API_VERSION
	.align		4
        /*0000*/ 	.byte	0x04, 0x37
        /*0002*/ 	.short	(.L_165 - .L_164)
.L_164:
        /*0004*/ 	.word	0x00000082


	//----- nvinfo : EIATTR_KPARAM_INFO
	.align		4
.L_165:
        /*0008*/ 	.byte	0x04, 0x17
        /*000a*/ 	.short	(.L_167 - .L_166)
.L_166:
        /*000c*/ 	.word	0x00000000
        /*0010*/ 	.short	0x0000
        /*0012*/ 	.short	0x0070
        /*0014*/ 	.byte	0x00, 0xf0, 0x01, 0x2a


	//----- nvinfo : EIATTR_SPARSE_MMA_MASK
	.align		4
.L_167:
        /*0018*/ 	.byte	0x03, 0x50
        /*001a*/ 	.short	0x0000


	//----- nvinfo : EIATTR_MAXREG_COUNT
	.align		4
        /*001c*/ 	.byte	0x03, 0x1b
        /*001e*/ 	.short	0x0080


	//----- nvinfo : EIATTR_NUM_BARRIERS
	.align		4
        /*0020*/ 	.byte	0x02, 0x4c
        /*0022*/ 	.byte	0x10
	.zero		1


	//----- nvinfo : EIATTR_EXTERNS
	.align		4
        /*0024*/ 	.byte	0x04, 0x0f
        /*0026*/ 	.short	(.L_169 - .L_168)


	//   ....[0]....
	.align		4
.L_168:
        /*0028*/ 	.word	index@(__assertfail)


	//----- nvinfo : EIATTR_MERCURY_ISA_VERSION
	.align		4
.L_169:
        /*002c*/ 	.byte	0x03, 0x5f
        /*002e*/ 	.short	0x0101


	//----- nvinfo : EIATTR_INT_WARP_WIDE_INSTR_OFFSETS
	.align		4
        /*0030*/ 	.byte	0x04, 0x31
        /*0032*/ 	.short	(.L_171 - .L_170)


	//   ....[0]....
.L_170:
        /*0034*/ 	.word	0x00000120


	//   ....[1]....
        /*0038*/ 	.word	0x00000160


	//   ....[2]....
        /*003c*/ 	.word	0x000001d0


	//   ....[3]....
        /*0040*/ 	.word	0x0000ecf0


	//   ....[4]....
        /*0044*/ 	.word	0x0000ed80


	//   ....[5]....
        /*0048*/ 	.word	0x00011a20


	//   ....[6]....
        /*004c*/ 	.word	0x00011ab0


	//----- nvinfo : EIATTR_COOP_GROUP_MASK_REGIDS
	.align		4
.L_171:
        /*0050*/ 	.byte	0x04, 0x29
        /*0052*/ 	.short	(.L_173 - .L_172)


	//   ....[0]....
.L_172:
        /*0054*/ 	.word	0xffffffff


	//   ....[1]....
        /*0058*/ 	.word	0xffffffff


	//   ....[2]....
        /*005c*/ 	.word	0xffffffff


	//   ....[3]....
        /*0060*/ 	.word	0xffffffff


	//   ....[4]....
        /*0064*/ 	.word	0xffffffff


	//   ....[5]....
        /*0068*/ 	.word	0xffffffff


	//   ....[6]....
        /*006c*/ 	.word	0xffffffff


	//   ....[7]....
        /*0070*/ 	.word	0xffffffff


	//   ....[8]....
        /*0074*/ 	.word	0xffffffff


	//   ....[9]....
        /*0078*/ 	.word	0xffffffff


	//   ....[10]....
        /*007c*/ 	.word	0xffffffff


	//   ....[11]....
        /*0080*/ 	.word	0xffffffff


	//   ....[12]....
        /*0084*/ 	.word	0xffffffff


	//   ....[13]....
        /*0088*/ 	.word	0xffffffff


	//   ....[14]....
        /*008c*/ 	.word	0xffffffff


	//   ....[15]....
        /*0090*/ 	.word	0xffffffff


	//   ....[16]....
        /*0094*/ 	.word	0xffffffff


	//   ....[17]....
        /*0098*/ 	.word	0xffffffff


	//   ....[18]....
        /*009c*/ 	.word	0xffffffff


	//   ....[19]....
        /*00a0*/ 	.word	0xffffffff


	//   ....[20]....
        /*00a4*/ 	.word	0xffffffff


	//   ....[21]....
        /*00a8*/ 	.word	0xffffffff


	//   ....[22]....
        /*00ac*/ 	.word	0xffffffff


	//   ....[23]....
        /*00b0*/ 	.word	0xffffffff


	//   ....[24]....
        /*00b4*/ 	.word	0xffffffff


	//   ....[25]....
        /*00b8*/ 	.word	0xffffffff


	//   ....[26]....
        /*00bc*/ 	.word	0xffffffff


	//   ....[27]....
        /*00c0*/ 	.word	0xffffffff


	//   ....[28]....
        /*00c4*/ 	.word	0xffffffff


	//   ....[29]....
        /*00c8*/ 	.word	0xffffffff


	//   ....[30]....
        /*00cc*/ 	.word	0xffffffff


	//   ....[31]....
        /*00d0*/ 	.word	0xffffffff


	//   ....[32]....
        /*00d4*/ 	.word	0xffffffff


	//   ....[33]....
        /*00d8*/ 	.word	0xffffffff


	//   ....[34]....
        /*00dc*/ 	.word	0xffffffff


	//   ....[35]....
        /*00e0*/ 	.word	0xffffffff


	//   ....[36]....
        /*00e4*/ 	.word	0xffffffff


	//   ....[37]....
        /*00e8*/ 	.word	0xffffffff


	//   ....[38]....
        /*00ec*/ 	.word	0xffffffff


	//   ....[39]....
        /*00f0*/ 	.word	0xffffffff


	//   ....[40]....
        /*00f4*/ 	.word	0xffffffff


	//   ....[41]....
        /*00f8*/ 	.word	0xffffffff


	//   ....[42]....
        /*00fc*/ 	.word	0xffffffff


	//   ....[43]....
        /*0100*/ 	.word	0xffffffff


	//   ....[44]....
        /*0104*/ 	.word	0xffffffff


	//   ....[45]....
        /*0108*/ 	.word	0xffffffff


	//   ....[46]....
        /*010c*/ 	.word	0xffffffff


	//   ....[47]....
        /*0110*/ 	.word	0xffffffff


	//   ....[48]....
        /*0114*/ 	.word	0xffffffff


	//   ....[49]....
        /*0118*/ 	.word	0xffffffff


	//   ....[50]....
        /*011c*/ 	.word	0xffffffff


	//   ....[51]....
        /*0120*/ 	.word	0xffffffff


	//   ....[52]....
        /*0124*/ 	.word	0xffffffff


	//   ....[53]....
        /*0128*/ 	.word	0xffffffff


	//   ....[54]....
        /*012c*/ 	.word	0xffffffff


	//   ....[55]....
        /*0130*/ 	.word	0xffffffff


	//   ....[56]....
        /*0134*/ 	.word	0xffffffff


	//   ....[57]....
        /*0138*/ 	.word	0xffffffff


	//   ....[58]....
        /*013c*/ 	.word	0xffffffff


	//   ....[59]....
        /*0140*/ 	.word	0xffffffff


	//   ....[60]....
        /*0144*/ 	.word	0xffffffff


	//   ....[61]....
        /*0148*/ 	.word	0xffffffff


	//   ....[62]....
        /*014c*/ 	.word	0xffffffff


	//   ....[63]....
        /*0150*/ 	.word	0xffffffff


	//   ....[64]....
        /*0154*/ 	.word	0xffffffff


	//   ....[65]....
        /*0158*/ 	.word	0xffffffff


	//   ....[66]....
        /*015c*/ 	.word	0xffffffff


	//   ....[67]....
        /*0160*/ 	.word	0xffffffff


	//   ....[68]....
        /*0164*/ 	.word	0xffffffff


	//   ....[69]....
        /*0168*/ 	.word	0xffffffff


	//   ....[70]....
        /*016c*/ 	.word	0xffffffff


	//   ....[71]....
        /*0170*/ 	.word	0xffffffff


	//   ....[72]....
        /*0174*/ 	.word	0xffffffff


	//   ....[73]....
        /*0178*/ 	.word	0xffffffff


	//   ....[74]....
        /*017c*/ 	.word	0xffffffff


	//   ....[75]....
        /*0180*/ 	.word	0xffffffff


	//   ....[76]....
        /*0184*/ 	.word	0xffffffff


	//   ....[77]....
        /*0188*/ 	.word	0xffffffff


	//   ....[78]....
        /*018c*/ 	.word	0xffffffff


	//   ....[79]....
        /*0190*/ 	.word	0xffffffff


	//   ....[80]....
        /*0194*/ 	.word	0xffffffff


	//   ....[81]....
        /*0198*/ 	.word	0xffffffff


	//   ....[82]....
        /*019c*/ 	.word	0x0500000f


	//   ....[83]....
        /*01a0*/ 	.word	0x0500000f


	//   ....[84]....
        /*01a4*/ 	.word	0x0500000f


	//   ....[85]....
        /*01a8*/ 	.word	0x0500000f


	//   ....[86]....
        /*01ac*/ 	.word	0x0500000f


	//   ....[87]....
        /*01b0*/ 	.word	0x0500000f


	//   ....[88]....
        /*01b4*/ 	.word	0x0500000f


	//   ....[89]....
        /*01b8*/ 	.word	0x0500000f


	//   ....[90]....
        /*01bc*/ 	.word	0x0500000f


	//   ....[91]....
        /*01c0*/ 	.word	0x0500000f


	//   ....[92]....
        /*01c4*/ 	.word	0x0500000f


	//   ....[93]....
        /*01c8*/ 	.word	0x0500000f


	//   ....[94]....
        /*01cc*/ 	.word	0x0500000f


	//   ....[95]....
        /*01d0*/ 	.word	0x0500000f


	//   ....[96]....
        /*01d4*/ 	.word	0x0500000f


	//   ....[97]....
        /*01d8*/ 	.word	0x0500000f


	//   ....[98]....
        /*01dc*/ 	.word	0x0500000f


	//   ....[99]....
        /*01e0*/ 	.word	0x0500000f


	//   ....[100]....
        /*01e4*/ 	.word	0x0500000f


	//   ....[101]....
        /*01e8*/ 	.word	0x0500000f


	//   ....[102]....
        /*01ec*/ 	.word	0x0500000f


	//   ....[103]....
        /*01f0*/ 	.word	0x0500000f


	//   ....[104]....
        /*01f4*/ 	.word	0x0500000f


	//   ....[105]....
        /*01f8*/ 	.word	0x0500000f


	//   ....[106]....
        /*01fc*/ 	.word	0x0500000f


	//   ....[107]....
        /*0200*/ 	.word	0x0500000f


	//   ....[108]....
        /*0204*/ 	.word	0x0500000f


	//----- nvinfo : EIATTR_COOP_GROUP_INSTR_OFFSETS
	.align		4
.L_173:
        /*0208*/ 	.byte	0x04, 0x28
        /*020a*/ 	.short	(.L_175 - .L_174)


	//   ....[0]....
.L_174:
        /*020c*/ 	.word	0x00000060


	//   ....[1]....
        /*0210*/ 	.word	0x00000130


	//   ....[2]....
        /*0214*/ 	.word	0x00000180


	//   ....[3]....
        /*0218*/ 	.word	0x000003b0


	//   ....[4]....
        /*021c*/ 	.word	0x00000510


	//   ....[5]....
        /*0220*/ 	.word	0x00000630


	//   ....[6]....
        /*0224*/ 	.word	0x00000790


	//   ....[7]....
        /*0228*/ 	.word	0x000016c0


	//   ....[8]....
        /*022c*/ 	.word	0x00001d20


	//   ....[9]....
        /*0230*/ 	.word	0x00002b10


	//   ....[10]....
        /*0234*/ 	.word	0x000032a0


	//   ....[11]....
        /*0238*/ 	.word	0x000033b0


	//   ....[12]....
        /*023c*/ 	.word	0x00003ca0


	//   ....[13]....
        /*0240*/ 	.word	0x00003d00


	//   ....[14]....
        /*0244*/ 	.word	0x00005250


	//   ....[15]....
        /*0248*/ 	.word	0x00005490


	//   ....[16]....
        /*024c*/ 	.word	0x00006080


	//   ....[17]....
        /*0250*/ 	.word	0x00006180


	//   ....[18]....
        /*0254*/ 	.word	0x000069e0


	//   ....[19]....
        /*0258*/ 	.word	0x00006a60


	//   ....[20]....
        /*025c*/ 	.word	0x000081b0


	//   ....[21]....
        /*0260*/ 	.word	0x000081e0


	//   ....[22]....
        /*0264*/ 	.word	0x00008730


	//   ....[23]....
        /*0268*/ 	.word	0x000087b0


	//   ....[24]....
        /*026c*/ 	.word	0x00009d50


	//   ....[25]....
        /*0270*/ 	.word	0x0000a1c0


	//   ....[26]....
        /*0274*/ 	.word	0x0000ada0


	//   ....[27]....
        /*0278*/ 	.word	0x0000aea0


	//   ....[28]....
        /*027c*/ 	.word	0x0000b6d0


	//   ....[29]....
        /*0280*/ 	.word	0x0000b750


	//   ....[30]....
        /*0284*/ 	.word	0x0000c690


	//   ....[31]....
        /*0288*/ 	.word	0x0000c6d0


	//   ....[32]....
        /*028c*/ 	.word	0x0000c7c0


	//   ....[33]....
        /*0290*/ 	.word	0x0000c7d0


	//   ....[34]....
        /*0294*/ 	.word	0x0000d350


	//   ....[35]....
        /*0298*/ 	.word	0x0000d3b0


	//   ....[36]....
        /*029c*/ 	.word	0x0000d3e0


	//   ....[37]....
        /*02a0*/ 	.word	0x0000d460


	//   ....[38]....
        /*02a4*/ 	.word	0x0000d890


	//   ....[39]....
        /*02a8*/ 	.word	0x0000d8d0


	//   ....[40]....
        /*02ac*/ 	.word	0x0000d8f0


	//   ....[41]....
        /*02b0*/ 	.word	0x0000d920


	//   ....[42]....
        /*02b4*/ 	.word	0x0000d940


	//   ....[43]....
        /*02b8*/ 	.word	0x0000d950


	//   ....[44]....
        /*02bc*/ 	.word	0x0000d970


	//   ....[45]....
        /*02c0*/ 	.word	0x0000d990


	//   ....[46]....
        /*02c4*/ 	.word	0x0000e000


	//   ....[47]....
        /*02c8*/ 	.word	0x0000e040


	//   ....[48]....
        /*02cc*/ 	.word	0x0000e080


	//   ....[49]....
        /*02d0*/ 	.word	0x0000e0b0


	//   ....[50]....
        /*02d4*/ 	.word	0x0000e0d0


	//   ....[51]....
        /*02d8*/ 	.word	0x0000e0e0


	//   ....[52]....
        /*02dc*/ 	.word	0x0000e0f0


	//   ....[53]....
        /*02e0*/ 	.word	0x0000e110


	//   ....[54]....
        /*02e4*/ 	.word	0x0000e290


	//   ....[55]....
        /*02e8*/ 	.word	0x0000f2c0


	//   ....[56]....
        /*02ec*/ 	.word	0x0000fcd0


	//   ....[57]....
        /*02f0*/ 	.word	0x0000fce0


	//   ....[58]....
        /*02f4*/ 	.word	0x0000fcf0


	//   ....[59]....
        /*02f8*/ 	.word	0x0000fd20


	//   ....[60]....
        /*02fc*/ 	.word	0x0000fd80


	//   ....[61]....
        /*0300*/ 	.word	0x0000fdc0


	//   ....[62]....
        /*0304*/ 	.word	0x0000fe10


	//   ....[63]....
        /*0308*/ 	.word	0x0000fe70


	//   ....[64]....
        /*030c*/ 	.word	0x0000fe90


	//   ....[65]....
        /*0310*/ 	.word	0x0000feb0


	//   ....[66]....
        /*0314*/ 	.word	0x0000ff00


	//   ....[67]....
        /*0318*/ 	.word	0x0000ff60


	//   ....[68]....
        /*031c*/ 	.word	0x0000ff80


	//   ....[69]....
        /*0320*/ 	.word	0x0000ffa0


	//   ....[70]....
        /*0324*/ 	.word	0x00010000


	//   ....[71]....
        /*0328*/ 	.word	0x00010030


	//   ....[72]....
        /*032c*/ 	.word	0x00010070


	//   ....[73]....
        /*0330*/ 	.word	0x00010090


	//   ....[74]....
        /*0334*/ 	.word	0x000100b0


	//   ....[75]....
        /*0338*/ 	.word	0x00010130


	//   ....[76]....
        /*033c*/ 	.word	0x00010140


	//   ....[77]....
        /*0340*/ 	.word	0x00010160


	//   ....[78]....
        /*0344*/ 	.word	0x00010180


	//   ....[79]....
        /*0348*/ 	.word	0x000101f0


	//   ....[80]....
        /*034c*/ 	.word	0x00011e80


	//   ....[81]....
        /*0350*/ 	.word	0x00012050


	//   ....[82]....
        /*0354*/ 	.word	0x00012670


	//   ....[83]....
        /*0358*/ 	.word	0x000127f0


	//   ....[84]....
        /*035c*/ 	.word	0x00012850


	//   ....[85]....
        /*0360*/ 	.word	0x00012900


	//   ....[86]....
        /*0364*/ 	.word	0x000129a0


	//   ....[87]....
        /*0368*/ 	.word	0x00012a00


	//   ....[88]....
        /*036c*/ 	.word	0x00012af0


	//   ....[89]....
        /*0370*/ 	.word	0x00012b50


	//   ....[90]....
        /*0374*/ 	.word	0x00012c00


	//   ....[91]....
        /*0378*/ 	.word	0x00012c60


	//   ....[92]....
        /*037c*/ 	.word	0x00012d50


	//   ....[93]....
        /*0380*/ 	.word	0x00012db0


	//   ....[94]....
        /*0384*/ 	.word	0x00012e60


	//   ....[95]....
        /*0388*/ 	.word	0x00012ec0


	//   ....[96]....
        /*038c*/ 	.word	0x00012fa0


	//   ....[97]....
        /*0390*/ 	.word	0x00013000


	//   ....[98]....
        /*0394*/ 	.word	0x000130d0


	//   ....[99]....
        /*0398*/ 	.word	0x00013130


	//   ....[100]....
        /*039c*/ 	.word	0x00013200


	//   ....[101]....
        /*03a0*/ 	.word	0x00013260


	//   ....[102]....
        /*03a4*/ 	.word	0x00013310


	//   ....[103]....
        /*03a8*/ 	.word	0x00013370


	//   ....[104]....
        /*03ac*/ 	.word	0x00013420


	//   ....[105]....
        /*03b0*/ 	.word	0x000134a0


	//   ....[106]....
        /*03b4*/ 	.word	0x00013540


	//   ....[107]....
        /*03b8*/ 	.word	0x00013850


	//   ....[108]....
        /*03bc*/ 	.word	0x00013970


	//----- nvinfo : EIATTR_REG_RECONFIG
	.align		4
.L_175:
        /*03c0*/ 	.byte	0x01, 0x54
	.zero		2


	//----- nvinfo : EIATTR_SYSCALL_OFFSETS
	.align		4
        /*03c4*/ 	.byte	0x04, 0x46
        /*03c6*/ 	.short	(.L_177 - .L_176)


	//   ....[0]....
.L_176:
        /*03c8*/ 	.word	0x000018a0


	//   ....[1]....
        /*03cc*/ 	.word	0x0000eee0


	//   ....[2]....
        /*03d0*/ 	.word	0x0000f030


	//   ....[3]....
        /*03d4*/ 	.word	0x0000f120


	//   ....[4]....
        /*03d8*/ 	.word	0x0000f850


	//----- nvinfo : EIATTR_MBARRIER_INSTR_OFFSETS
	.align		4
.L_177:
        /*03dc*/ 	.byte	0x04, 0x39
        /*03de*/ 	.short	(.L_179 - .L_178)


	//   ....[0]....
.L_178:
        /*03e0*/ 	.word	0x00000260
        /*03e4*/ 	.word	0x000000ff
        /*03e8*/ 	.word	0x00016800
        /*03ec*/ 	.short	0x0100
        /*03ee*/ 	.byte	0x08
	.zero		1


	//   ....[1]....
        /*03f0*/ 	.word	0x00000270
        /*03f4*/ 	.word	0x000000ff
        /*03f8*/ 	.word	0x00016820
        /*03fc*/ 	.short	0x0100
        /*03fe*/ 	.byte	0x08
	.zero		1


	//   ....[2]....
        /*0400*/ 	.word	0x00000360
        /*0404*/ 	.word	0x000000ff
        /*0408*/ 	.word	0x00016830
        /*040c*/ 	.short	0x0100
        /*040e*/ 	.byte	0x08
	.zero		1


	//   ....[3]....
        /*0410*/ 	.word	0x00000370
        /*0414*/ 	.word	0x000000ff
        /*0418*/ 	.word	0x00016840
        /*041c*/ 	.short	0x0100
        /*041e*/ 	.byte	0x08
	.zero		1


	//   ....[4]....
        /*0420*/ 	.word	0x00000380
        /*0424*/ 	.word	0x000000ff
        /*0428*/ 	.word	0x00016838
        /*042c*/ 	.short	0x0100
        /*042e*/ 	.byte	0x08
	.zero		1


	//   ....[5]....
        /*0430*/ 	.word	0x00000390
        /*0434*/ 	.word	0x000000ff
        /*0438*/ 	.word	0x00016848
        /*043c*/ 	.short	0x0100
        /*043e*/ 	.byte	0x08
	.zero		1


	//   ....[6]....
        /*0440*/ 	.word	0x000004c0
        /*0444*/ 	.word	0x000000ff
        /*0448*/ 	.word	0x00016850
        /*044c*/ 	.short	0x0100
        /*044e*/ 	.byte	0x08
	.zero		1


	//   ....[7]....
        /*0450*/ 	.word	0x000004d0
        /*0454*/ 	.word	0x000000ff
        /*0458*/ 	.word	0x00016860
        /*045c*/ 	.short	0x0100
        /*045e*/ 	.byte	0x08
	.zero		1


	//   ....[8]....
        /*0460*/ 	.word	0x000004e0
        /*0464*/ 	.word	0x000000ff
        /*0468*/ 	.word	0x00016858
        /*046c*/ 	.short	0x0100
        /*046e*/ 	.byte	0x08
	.zero		1


	//   ....[9]....
        /*0470*/ 	.word	0x000004f0
        /*0474*/ 	.word	0x000000ff
        /*0478*/ 	.word	0x00016868
        /*047c*/ 	.short	0x0100
        /*047e*/ 	.byte	0x08
	.zero		1


	//   ....[10]....
        /*0480*/ 	.word	0x000005e0
        /*0484*/ 	.word	0x000000ff
        /*0488*/ 	.word	0x00016870
        /*048c*/ 	.short	0x0100
        /*048e*/ 	.byte	0x06
	.zero		1


	//   ....[11]....
        /*0490*/ 	.word	0x000005f0
        /*0494*/ 	.word	0x000000ff
        /*0498*/ 	.word	0x00016880
        /*049c*/ 	.short	0x0100
        /*049e*/ 	.byte	0x06
	.zero		1


	//   ....[12]....
        /*04a0*/ 	.word	0x00000600
        /*04a4*/ 	.word	0x000000ff
        /*04a8*/ 	.word	0x00016878
        /*04ac*/ 	.short	0x0100
        /*04ae*/ 	.byte	0x06
	.zero		1


	//   ....[13]....
        /*04b0*/ 	.word	0x00000610
        /*04b4*/ 	.word	0x000000ff
        /*04b8*/ 	.word	0x00016888
        /*04bc*/ 	.short	0x0100
        /*04be*/ 	.byte	0x06
	.zero		1


	//   ....[14]....
        /*04c0*/ 	.word	0x00000740
        /*04c4*/ 	.word	0x000000ff
        /*04c8*/ 	.word	0x00016890
        /*04cc*/ 	.short	0x0100
        /*04ce*/ 	.byte	0x08
	.zero		1


	//   ....[15]....
        /*04d0*/ 	.word	0x00000750
        /*04d4*/ 	.word	0x000000ff
        /*04d8*/ 	.word	0x000168a0
        /*04dc*/ 	.short	0x0100
        /*04de*/ 	.byte	0x08
	.zero		1


	//   ....[16]....
        /*04e0*/ 	.word	0x00000760
        /*04e4*/ 	.word	0x000000ff
        /*04e8*/ 	.word	0x00016898
        /*04ec*/ 	.short	0x0100
        /*04ee*/ 	.byte	0x08
	.zero		1


	//   ....[17]....
        /*04f0*/ 	.word	0x00000770
        /*04f4*/ 	.word	0x000000ff
        /*04f8*/ 	.word	0x000168a8
        /*04fc*/ 	.short	0x0100
        /*04fe*/ 	.byte	0x08
	.zero		1


	//   ....[18]....
        /*0500*/ 	.word	0x000008a0
        /*0504*/ 	.word	0x000000ff
        /*0508*/ 	.word	0x000168b0
        /*050c*/ 	.short	0x0100
        /*050e*/ 	.byte	0x08
	.zero		1


	//   ....[19]....
        /*0510*/ 	.word	0x000008b0
        /*0514*/ 	.word	0x000000ff
        /*0518*/ 	.word	0x000168c0
        /*051c*/ 	.short	0x0100
        /*051e*/ 	.byte	0x08
	.zero		1


	//   ....[20]....
        /*0520*/ 	.word	0x000008c0
        /*0524*/ 	.word	0x000000ff
        /*0528*/ 	.word	0x000168b8
        /*052c*/ 	.short	0x0100
        /*052e*/ 	.byte	0x08
	.zero		1


	//   ....[21]....
        /*0530*/ 	.word	0x000008d0
        /*0534*/ 	.word	0x000000ff
        /*0538*/ 	.word	0x000168c8
        /*053c*/ 	.short	0x0100
        /*053e*/ 	.byte	0x08
	.zero		1


	//   ....[22]....
        /*0540*/ 	.word	0x00001920
        /*0544*/ 	.word	0x000000ff
        /*0548*/ 	.word	0x00016800
        /*054c*/ 	.short	0x010a
        /*054e*/ 	.byte	0x2d
	.zero		1


	//   ....[23]....
        /*0550*/ 	.word	0x000019a0
        /*0554*/ 	.word	0x00000005
        /*0558*/ 	.word	0x00016830
        /*055c*/ 	.short	0x010a
        /*055e*/ 	.byte	0x3f
	.zero		1


	//   ....[24]....
        /*0560*/ 	.word	0x00001a00
        /*0564*/ 	.word	0x00000005
        /*0568*/ 	.word	0x00016830
        /*056c*/ 	.short	0x010a
        /*056e*/ 	.byte	0x3f
	.zero		1


	//   ....[25]....
        /*0570*/ 	.word	0x00001dc0
        /*0574*/ 	.word	0x00000000
        /*0578*/ 	.word	0x00000000
        /*057c*/ 	.short	0x0101
        /*057e*/ 	.byte	0x3f
	.zero		1


	//   ....[26]....
        /*0580*/ 	.word	0x00004bd0
        /*0584*/ 	.word	0x000000ff
        /*0588*/ 	.word	0x00016830
        /*058c*/ 	.short	0x010a
        /*058e*/ 	.byte	0x06
	.zero		1


	//   ....[27]....
        /*0590*/ 	.word	0x00004c10
        /*0594*/ 	.word	0x000000ff
        /*0598*/ 	.word	0x00016830
        /*059c*/ 	.short	0x010a
        /*059e*/ 	.byte	0x06
	.zero		1


	//   ....[28]....
        /*05a0*/ 	.word	0x00004df0
        /*05a4*/ 	.word	0x000000ff
        /*05a8*/ 	.word	0x00016850
        /*05ac*/ 	.short	0x010a
        /*05ae*/ 	.byte	0x06
	.zero		1


	//   ....[29]....
        /*05b0*/ 	.word	0x00004e30
        /*05b4*/ 	.word	0x000000ff
        /*05b8*/ 	.word	0x00016850
        /*05bc*/ 	.short	0x010a
        /*05be*/ 	.byte	0x06
	.zero		1


	//   ....[30]....
        /*05c0*/ 	.word	0x000052c0
        /*05c4*/ 	.word	0x0000000a
        /*05c8*/ 	.word	0x00000000
        /*05cc*/ 	.short	0x0101
        /*05ce*/ 	.byte	0x3f
	.zero		1


	//   ....[31]....
        /*05d0*/ 	.word	0x00007000
        /*05d4*/ 	.word	0x0000001f
        /*05d8*/ 	.word	0x00000000
        /*05dc*/ 	.short	0x0101
        /*05de*/ 	.byte	0x3f
	.zero		1


	//   ....[32]....
        /*05e0*/ 	.word	0x00007c20
        /*05e4*/ 	.word	0x000000ff
        /*05e8*/ 	.word	0x00016830
        /*05ec*/ 	.short	0x010a
        /*05ee*/ 	.byte	0x06
	.zero		1


	//   ....[33]....
        /*05f0*/ 	.word	0x00007c60
        /*05f4*/ 	.word	0x000000ff
        /*05f8*/ 	.word	0x00016830
        /*05fc*/ 	.short	0x010a
        /*05fe*/ 	.byte	0x06
	.zero		1


	//   ....[34]....
        /*0600*/ 	.word	0x00007e40
        /*0604*/ 	.word	0x000000ff
        /*0608*/ 	.word	0x00016850
        /*060c*/ 	.short	0x010a
        /*060e*/ 	.byte	0x06
	.zero		1


	//   ....[35]....
        /*0610*/ 	.word	0x00007e80
        /*0614*/ 	.word	0x000000ff
        /*0618*/ 	.word	0x00016850
        /*061c*/ 	.short	0x010a
        /*061e*/ 	.byte	0x06
	.zero		1


	//   ....[36]....
        /*0620*/ 	.word	0x00009140
        /*0624*/ 	.word	0x0000001b
        /*0628*/ 	.word	0x00000000
        /*062c*/ 	.short	0x0101
        /*062e*/ 	.byte	0x3f
	.zero		1


	//   ....[37]....
        /*0630*/ 	.word	0x000092f0
        /*0634*/ 	.word	0x0000001f
        /*0638*/ 	.word	0x00000000
        /*063c*/ 	.short	0x0101
        /*063e*/ 	.byte	0x3f
	.zero		1


	//   ....[38]....
        /*0640*/ 	.word	0x00009940
        /*0644*/ 	.word	0x000000ff
        /*0648*/ 	.word	0x00016830
        /*064c*/ 	.short	0x010a
        /*064e*/ 	.byte	0x06
	.zero		1


	//   ....[39]....
        /*0650*/ 	.word	0x00009980
        /*0654*/ 	.word	0x000000ff
        /*0658*/ 	.word	0x00016830
        /*065c*/ 	.short	0x010a
        /*065e*/ 	.byte	0x06
	.zero		1


	//   ....[40]....
        /*0660*/ 	.word	0x00009b60
        /*0664*/ 	.word	0x000000ff
        /*0668*/ 	.word	0x00016850
        /*066c*/ 	.short	0x010a
        /*066e*/ 	.byte	0x06
	.zero		1


	//   ....[41]....
        /*0670*/ 	.word	0x00009ba0
        /*0674*/ 	.word	0x000000ff
        /*0678*/ 	.word	0x00016850
        /*067c*/ 	.short	0x010a
        /*067e*/ 	.byte	0x06
	.zero		1


	//   ....[42]....
        /*0680*/ 	.word	0x0000a000
        /*0684*/ 	.word	0x0000000a
        /*0688*/ 	.word	0x00000000
        /*068c*/ 	.short	0x0101
        /*068e*/ 	.byte	0x3f
	.zero		1


	//   ....[43]....
        /*0690*/ 	.word	0x0000bc30
        /*0694*/ 	.word	0x0000001f
        /*0698*/ 	.word	0x00000000
        /*069c*/ 	.short	0x0101
        /*069e*/ 	.byte	0x3f
	.zero		1


	//   ....[44]....
        /*06a0*/ 	.word	0x0000c600
        /*06a4*/ 	.word	0x000000ff
        /*06a8*/ 	.word	0x00016850
        /*06ac*/ 	.short	0x010a
        /*06ae*/ 	.byte	0x05
	.zero		1


	//   ....[45]....
        /*06b0*/ 	.word	0x0000c640
        /*06b4*/ 	.word	0x000000ff
        /*06b8*/ 	.word	0x00016850
        /*06bc*/ 	.short	0x010a
        /*06be*/ 	.byte	0x05
	.zero		1


	//   ....[46]....
        /*06c0*/ 	.word	0x0000cb60
        /*06c4*/ 	.word	0x00000006
        /*06c8*/ 	.word	0x00000000
        /*06cc*/ 	.short	0x0101
        /*06ce*/ 	.byte	0x3f
	.zero		1


	//   ....[47]....
        /*06d0*/ 	.word	0x0000d7c0
        /*06d4*/ 	.word	0x00000000
        /*06d8*/ 	.word	0x00000000
        /*06dc*/ 	.short	0x0101
        /*06de*/ 	.byte	0x3f
	.zero		1


	//   ....[48]....
        /*06e0*/ 	.word	0x0000f4f0
        /*06e4*/ 	.word	0x00000003
        /*06e8*/ 	.word	0x00016840
        /*06ec*/ 	.short	0x010a
        /*06ee*/ 	.byte	0x3f
	.zero		1


	//   ....[49]....
        /*06f0*/ 	.word	0x000102c0
        /*06f4*/ 	.word	0x00000011
        /*06f8*/ 	.word	0x00016800
        /*06fc*/ 	.short	0x0107
        /*06fe*/ 	.byte	0x3f
	.zero		1


	//   ....[50]....
        /*0700*/ 	.word	0x00010390
        /*0704*/ 	.word	0x00000011
        /*0708*/ 	.word	0x00016800
        /*070c*/ 	.short	0x0101
        /*070e*/ 	.byte	0x3f
	.zero		1


	//   ....[51]....
        /*0710*/ 	.word	0x000103b0
        /*0714*/ 	.word	0x00000011
        /*0718*/ 	.word	0x00016820
        /*071c*/ 	.short	0x010a
        /*071e*/ 	.byte	0x3f
	.zero		1


	//   ....[52]....
        /*0720*/ 	.word	0x000106d0
        /*0724*/ 	.word	0x00000003
        /*0728*/ 	.word	0x00016840
        /*072c*/ 	.short	0x010a
        /*072e*/ 	.byte	0x3f
	.zero		1


	//   ....[53]....
        /*0730*/ 	.word	0x00010900
        /*0734*/ 	.word	0x00000002
        /*0738*/ 	.word	0x00000060
        /*073c*/ 	.short	0x010a
        /*073e*/ 	.byte	0x3f
	.zero		1


	//   ....[54]....
        /*0740*/ 	.word	0x00010e50
        /*0744*/ 	.word	0x00000003
        /*0748*/ 	.word	0x00016840
        /*074c*/ 	.short	0x010a
        /*074e*/ 	.byte	0x3f
	.zero		1


	//   ....[55]....
        /*0750*/ 	.word	0x00011080
        /*0754*/ 	.word	0x00000005
        /*0758*/ 	.word	0x00000060
        /*075c*/ 	.short	0x010a
        /*075e*/ 	.byte	0x3f
	.zero		1


	//   ....[56]....
        /*0760*/ 	.word	0x00011500
        /*0764*/ 	.word	0x00000002
        /*0768*/ 	.word	0x00016840
        /*076c*/ 	.short	0x010a
        /*076e*/ 	.byte	0x3f
	.zero		1


	//   ....[57]....
        /*0770*/ 	.word	0x00011740
        /*0774*/ 	.word	0x00000005
        /*0778*/ 	.word	0x00000060
        /*077c*/ 	.short	0x010a
        /*077e*/ 	.byte	0x3f
	.zero		1


	//   ....[58]....
        /*0780*/ 	.word	0x00011b50
        /*0784*/ 	.word	0x00000003
        /*0788*/ 	.word	0x00016860
        /*078c*/ 	.short	0x010a
        /*078e*/ 	.byte	0x3f
	.zero		1


	//   ....[59]....
        /*0790*/ 	.word	0x00011fd0
        /*0794*/ 	.word	0x00000009
        /*0798*/ 	.word	0x00016820
        /*079c*/ 	.short	0x010a
        /*079e*/ 	.byte	0x3f
	.zero		1


	//   ....[60]....
        /*07a0*/ 	.word	0x00012170
        /*07a4*/ 	.word	0x00000007
        /*07a8*/ 	.word	0x00000000
        /*07ac*/ 	.short	0x010a
        /*07ae*/ 	.byte	0x3f
	.zero		1


	//   ....[61]....
        /*07b0*/ 	.word	0x000121e0
        /*07b4*/ 	.word	0x00000003
        /*07b8*/ 	.word	0x00000000
        /*07bc*/ 	.short	0x010a
        /*07be*/ 	.byte	0x3f
	.zero		1


	//   ....[62]....
        /*07c0*/ 	.word	0x00012240
        /*07c4*/ 	.word	0x00000005
        /*07c8*/ 	.word	0x00000000
        /*07cc*/ 	.short	0x010a
        /*07ce*/ 	.byte	0x3f
	.zero		1


	//   ....[63]....
        /*07d0*/ 	.word	0x00012270
        /*07d4*/ 	.word	0x00000003
        /*07d8*/ 	.word	0x00000000
        /*07dc*/ 	.short	0x010a
        /*07de*/ 	.byte	0x3f
	.zero		1


	//   ....[64]....
        /*07e0*/ 	.word	0x000122e0
        /*07e4*/ 	.word	0x00000003
        /*07e8*/ 	.word	0x00016800
        /*07ec*/ 	.short	0x010a
        /*07ee*/ 	.byte	0x3f
	.zero		1


	//   ....[65]....
        /*07f0*/ 	.word	0x00012330
        /*07f4*/ 	.word	0x00000005
        /*07f8*/ 	.word	0x00016830
        /*07fc*/ 	.short	0x010a
        /*07fe*/ 	.byte	0x3f
	.zero		1


	//   ....[66]....
        /*0800*/ 	.word	0x00012390
        /*0804*/ 	.word	0x00000007
        /*0808*/ 	.word	0x00016830
        /*080c*/ 	.short	0x010a
        /*080e*/ 	.byte	0x3f
	.zero		1


	//   ....[67]....
        /*0810*/ 	.word	0x000123f0
        /*0814*/ 	.word	0x00000007
        /*0818*/ 	.word	0x00016850
        /*081c*/ 	.short	0x010a
        /*081e*/ 	.byte	0x3f
	.zero		1


	//   ....[68]....
        /*0820*/ 	.word	0x00012450
        /*0824*/ 	.word	0x0000000b
        /*0828*/ 	.word	0x00016830
        /*082c*/ 	.short	0x010a
        /*082e*/ 	.byte	0x3f
	.zero		1


	//   ....[69]....
        /*0830*/ 	.word	0x000124b0
        /*0834*/ 	.word	0x0000000b
        /*0838*/ 	.word	0x00016850
        /*083c*/ 	.short	0x010a
        /*083e*/ 	.byte	0x3f
	.zero		1


	//   ....[70]....
        /*0840*/ 	.word	0x00012510
        /*0844*/ 	.word	0x00000009
        /*0848*/ 	.word	0x00016830
        /*084c*/ 	.short	0x010a
        /*084e*/ 	.byte	0x3f
	.zero		1


	//   ....[71]....
        /*0850*/ 	.word	0x00012570
        /*0854*/ 	.word	0x00000009
        /*0858*/ 	.word	0x00016850
        /*085c*/ 	.short	0x010a
        /*085e*/ 	.byte	0x3f
	.zero		1


	//   ....[72]....
        /*0860*/ 	.word	0x000125d0
        /*0864*/ 	.word	0x00000006
        /*0868*/ 	.word	0x00016850
        /*086c*/ 	.short	0x010a
        /*086e*/ 	.byte	0x3f
	.zero		1


	//   ....[73]....
        /*0870*/ 	.word	0x00012720
        /*0874*/ 	.word	0x00000003
        /*0878*/ 	.word	0x00016840
        /*087c*/ 	.short	0x010a
        /*087e*/ 	.byte	0x3f
	.zero		1


	//   ....[74]....
        /*0880*/ 	.word	0x00013570
        /*0884*/ 	.word	0x00000011
        /*0888*/ 	.word	0x00016820
        /*088c*/ 	.short	0x010a
        /*088e*/ 	.byte	0x3f
	.zero		1


	//   ....[75]....
        /*0890*/ 	.word	0x000135c0
        /*0894*/ 	.word	0x00000003
        /*0898*/ 	.word	0x00016840
        /*089c*/ 	.short	0x010a
        /*089e*/ 	.byte	0x3f
	.zero		1


	//   ....[76]....
        /*08a0*/ 	.word	0x00013610
        /*08a4*/ 	.word	0x00000002
        /*08a8*/ 	.word	0x00000060
        /*08ac*/ 	.short	0x010a
        /*08ae*/ 	.byte	0x3f
	.zero		1


	//   ....[77]....
        /*08b0*/ 	.word	0x00013660
        /*08b4*/ 	.word	0x00000003
        /*08b8*/ 	.word	0x00016840
        /*08bc*/ 	.short	0x010a
        /*08be*/ 	.byte	0x3f
	.zero		1


	//   ....[78]....
        /*08c0*/ 	.word	0x000136b0
        /*08c4*/ 	.word	0x00000005
        /*08c8*/ 	.word	0x00000060
        /*08cc*/ 	.short	0x010a
        /*08ce*/ 	.byte	0x3f
	.zero		1


	//   ....[79]....
        /*08d0*/ 	.word	0x00013700
        /*08d4*/ 	.word	0x00000002
        /*08d8*/ 	.word	0x00016840
        /*08dc*/ 	.short	0x010a
        /*08de*/ 	.byte	0x3f
	.zero		1


	//   ....[80]....
        /*08e0*/ 	.word	0x00013750
        /*08e4*/ 	.word	0x00000005
        /*08e8*/ 	.word	0x00000060
        /*08ec*/ 	.short	0x010a
        /*08ee*/ 	.byte	0x3f
	.zero		1


	//   ....[81]....
        /*08f0*/ 	.word	0x000137a0
        /*08f4*/ 	.word	0x00000003
        /*08f8*/ 	.word	0x00016860
        /*08fc*/ 	.short	0x010a
        /*08fe*/ 	.byte	0x3f
	.zero		1


	//   ....[82]....
        /*0900*/ 	.word	0x00013890
        /*0904*/ 	.word	0x00000009
        /*0908*/ 	.word	0x00016820
        /*090c*/ 	.short	0x010a
        /*090e*/ 	.byte	0x3f
	.zero		1


	//   ....[83]....
        /*0910*/ 	.word	0x00013a30
        /*0914*/ 	.word	0x00000007
        /*0918*/ 	.word	0x00000000
        /*091c*/ 	.short	0x010a
        /*091e*/ 	.byte	0x3f
	.zero		1


	//   ....[84]....
        /*0920*/ 	.word	0x00013a80
        /*0924*/ 	.word	0x00000003
        /*0928*/ 	.word	0x00000000
        /*092c*/ 	.short	0x010a
        /*092e*/ 	.byte	0x3f
	.zero		1


	//   ....[85]....
        /*0930*/ 	.word	0x00013ad0
        /*0934*/ 	.word	0x00000005
        /*0938*/ 	.word	0x00000000
        /*093c*/ 	.short	0x010a
        /*093e*/ 	.byte	0x3f
	.zero		1


	//----- nvinfo : EIATTR_NUM_MBARRIERS
	.align		4
.L_179:
        /*0940*/ 	.byte	0x03, 0x38
        /*0942*/ 	.short	0x0016


	//----- nvinfo : EIATTR_EXIT_INSTR_OFFSETS
	.align		4
        /*0944*/ 	.byte	0x04, 0x1c
        /*0946*/ 	.short	(.L_181 - .L_180)


	//   ....[0]....
.L_180:
        /*0948*/ 	.word	0x00000a30


	//   ....[1]....
        /*094c*/ 	.word	0x0000e220


	//   ....[2]....
        /*0950*/ 	.word	0x000122c0


	//----- nvinfo : EIATTR_MAX_THREADS
	.align		4
.L_181:
        /*0954*/ 	.byte	0x04, 0x05
        /*0956*/ 	.short	(.L_183 - .L_182)
.L_182:
        /*0958*/ 	.word	0x00000200
        /*095c*/ 	.word	0x00000001
        /*0960*/ 	.word	0x00000001


	//----- nvinfo : EIATTR_CRS_STACK_SIZE
	.align		4
.L_183:
        /*0964*/ 	.byte	0x04, 0x1e
        /*0966*/ 	.short	(.L_185 - .L_184)
.L_184:
        /*0968*/ 	.word	0x00000000


	//----- nvinfo : EIATTR_CBANK_PARAM_SIZE
	.align		4
.L_185:
        /*096c*/ 	.byte	0x03, 0x19
        /*096e*/ 	.short	0x0af0


	//----- nvinfo : EIATTR_PARAM_CBANK
	.align		4
        /*0970*/ 	.byte	0x04, 0x0a
        /*0972*/ 	.short	(.L_187 - .L_186)
	.align		4
.L_186:
        /*0974*/ 	.word	index@(.nv.constant0._ZN7cutlass13device_kernelIN5flash11enable_sm90INS1_16FlashAttnFwdSm90INS1_25CollectiveMainloopFwdSm90ILi2EN4cute5tupleIJNS5_1CILi1EEES8_S8_EEENS6_IJNS7_ILi192EEENS7_ILi128EEENS7_ILi64EEEEEELi64ENS_6half_tEfNS_4arch4Sm90ELb0ELb1ELb0ELb0ELb0ELb0ELb0ELb1ELb1ELb1ELb0ELb0EEENS1_21CollectiveEpilogueFwdINS6_IJSA_SC_SB_EEES9_SE_SG_Li384ELb0ELb1ELb0ELb0EEENS1_30DynamicPersistentTileSchedulerILi384ELi128ELb0ELb1ELb1EEEEEEEEEvNT_6ParamsE)
        /*0978*/ 	.short	0x0210
        /*097a*/ 	.short	0x0af0


	//----- nvinfo : EIATTR_SW_WAR
	.align		4
.L_187:
        /*097c*/ 	.byte	0x04, 0x36
        /*097e*/ 	.short	(.L_189 - .L_188)
.L_188:
        /*0980*/ 	.word	0x00000008
.L_189:


//--------------------- .nv.info._ZN7cutlass13device_kernelIN5flash11enable_sm90INS1_16FlashAttnFwdSm90INS1_25CollectiveMainloopFwdSm90ILi2EN4cute5tupleIJNS5_1CILi1EEES8_S8_EEENS6_IJNS7_ILi192EEENS7_ILi128EEENS7_ILi64EEEEEELi64ENS_6half_tEfNS_4arch4Sm90ELb0ELb1ELb0ELb1ELb0ELb0ELb0ELb1ELb1ELb1ELb0ELb0EEENS1_21CollectiveEpilogueFwdINS6_IJSA_SC_SB_EEES9_SE_SG_Li384ELb1ELb1ELb0ELb0EEENS1_36VarlenDynamicPersistentTileSchedulerILi192ELi128ELi384ELi128ELb0ELb1ELb1ELb1ELb0ELb1EEEEEEEEEvNT_6ParamsE --------------------------
	.section	.nv.info._ZN7cutlass13device_kernelIN5flash11enable_sm90INS1_16FlashAttnFwdSm90INS1_25CollectiveMainloopFwdSm90ILi2EN4cute5tupleIJNS5_1CILi1EEES8_S8_EEENS6_IJNS7_ILi192EEENS7_ILi128EEENS7_ILi64EEEEEELi64ENS_6half_tEfNS_4arch4Sm90ELb0ELb1ELb0ELb1ELb0ELb0ELb0ELb1ELb1ELb1ELb0ELb0EEENS1_21CollectiveEpilogueFwdINS6_IJSA_SC_SB_EEES9_SE_SG_Li384ELb1ELb1ELb0ELb0EEENS1_36VarlenDynamicPersistentTileSchedulerILi192ELi128ELi384ELi128ELb0ELb1ELb1ELb1ELb0ELb1EEEEEEEEEvNT_6ParamsE,"",@"SHT_CUDA_INFO"
	.sectionflags	@""
	.align	4


	//----- nvinfo : EIATTR_CUDA_API_VERSION
	.align		4
        /*0000*/ 	.byte	0x04, 0x37
        /*0002*/ 	.short	(.L_191 - .L_190)
.L_190:
        /*0004*/ 	.word	0x00000082


	//----- nvinfo : EIATTR_KPARAM_INFO
	.align		4
.L_191:
        /*0008*/ 	.byte	0x04, 0x17
        /*000a*/ 	.short	(.L_193 - .L_192)
.L_192:
        /*000c*/ 	.word	0x00000000
        /*0010*/ 	.short	0x0000
        /*0012*/ 	.short	0x0070
        /*0014*/ 	.byte	0x00, 0xf0, 0x01, 0x2a


	//----- nvinfo : EIATTR_SPARSE_MMA_MASK
	.align		4
.L_193:
        /*0018*/ 	.byte	0x03, 0x50
        /*001a*/ 	.short	0x0000


	//----- nvinfo : EIATTR_MAXREG_COUNT
	.align		4
        /*001c*/ 	.byte	0x03, 0x1b
        /*001e*/ 	.short	0x0080


	//----- nvinfo : EIATTR_NUM_BARRIERS
	.align		4
        /*0020*/ 	.byte	0x02, 0x4c
        /*0022*/ 	.byte	0x10
	.zero		1


	//----- nvinfo : EIATTR_EXTERNS
	.align		4
        /*0024*/ 	.byte	0x04, 0x0f
        /*0026*/ 	.short	(.L_195 - .L_194)


	//   ....[0]....
	.align		4
.L_194:
        /*0028*/ 	.word	index@(__assertfail)


	//----- nvinfo : EIATTR_ANNOTATIONS
	.align		4
.L_195:
        /*002c*/ 	.byte	0x04, 0x55
        /*002e*/ 	.short	(.L_197 - .L_196)


	//   ....[0]....
.L_196:
        /* <DEDUP_REMOVED lines=23> */


	//----- nvinfo : EIATTR_MERCURY_ISA_VERSION
	.align		4
.L_197:
        /*0190*/ 	.byte	0x03, 0x5f
        /*0192*/ 	.short	0x0101


	//----- nvinfo : EIATTR_UNUSED_LOAD_BYTE_OFFSET
	.align		4
        /*0194*/ 	.byte	0x04, 0x44
        /*0196*/ 	.short	(.L_199 - .L_198)


	//   ....[0]....
.L_198:
        /*0198*/ 	.word	0x00000a40
        /*019c*/ 	.word	0x0000fff0


	//   ....[1]....
        /*01a0*/ 	.word	0x0000cf00
        /*01a4*/ 	.word	0x0000fff0


	//----- nvinfo : EIATTR_INT_WARP_WIDE_INSTR_OFFSETS
	.align		4
.L_199:
        /*01a8*/ 	.byte	0x04, 0x31
        /*01aa*/ 	.short	(.L_201 - .L_200)


	//   ....[0]....
.L_200:
        /*01ac*/ 	.word	0x00000130


	//   ....[1]....
        /*01b0*/ 	.word	0x00000170


	//   ....[2]....
        /*01b4*/ 	.word	0x000001e0


	//   ....[3]....
        /*01b8*/ 	.word	0x0000fdc0


	//   ....[4]....
        /*01bc*/ 	.word	0x0000fe50


	//   ....[5]....
        /*01c0*/ 	.word	0x00012e30


	//   ....[6]....
        /*01c4*/ 	.word	0x00012ec0


	//----- nvinfo : EIATTR_COOP_GROUP_MASK_REGIDS
	.align		4
.L_201:
        /*01c8*/ 	.byte	0x04, 0x29
        /*01ca*/ 	.short	(.L_203 - .L_202)


	//   ....[0]....
.L_202:
        /*01cc*/ 	.word	0xffffffff


	//   ....[1]....
        /*01d0*/ 	.word	0xffffffff


	//   ....[2]....
        /*01d4*/ 	.word	0xffffffff


	//   ....[3]....
        /*01d8*/ 	.word	0xffffffff


	//   ....[4]....
        /*01dc*/ 	.word	0xffffffff


	//   ....[5]....
        /*01e0*/ 	.word	0xffffffff


	//   ....[6]....
        /*01e4*/ 	.word	0xffffffff


	//   ....[7]....
        /*01e8*/ 	.word	0xffffffff


	//   ....[8]....
        /*01ec*/ 	.word	0xffffffff


	//   ....[9]....
        /*01f0*/ 	.word	0xffffffff


	//   ....[10]....
        /*01f4*/ 	.word	0xffffffff


	//   ....[11]....
        /*01f8*/ 	.word	0xffffffff


	//   ....[12]....
        /*01fc*/ 	.word	0xffffffff


	//   ....[13]....
        /*0200*/ 	.word	0xffffffff


	//   ....[14]....
        /*0204*/ 	.word	0xffffffff


	//   ....[15]....
        /*0208*/ 	.word	0xffffffff


	//   ....[16]....
        /*020c*/ 	.word	0xffffffff


	//   ....[17]....
        /*0210*/ 	.word	0xffffffff


	//   ....[18]....
        /*0214*/ 	.word	0xffffffff


	//   ....[19]....
        /*0218*/ 	.word	0xffffffff


	//   ....[20]....
        /*021c*/ 	.word	0xffffffff


	//   ....[21]....
        /*0220*/ 	.word	0xffffffff


	//   ....[22]....
        /*0224*/ 	.word	0xffffffff


	//   ....[23]....
        /*0228*/ 	.word	0xffffffff


	//   ....[24]....
        /*022c*/ 	.word	0xffffffff


	//   ....[25]....
        /*0230*/ 	.word	0xffffffff


	//   ....[26]....
        /*0234*/ 	.word	0xffffffff


	//   ....[27]....
        /*0238*/ 	.word	0xffffffff


	//   ....[28]....
        /*023c*/ 	.word	0xffffffff


	//   ....[29]....
        /*0240*/ 	.word	0xffffffff


	//   ....[30]....
        /*0244*/ 	.word	0xffffffff


	//   ....[31]....
        /*0248*/ 	.word	0xffffffff


	//   ....[32]....
        /*024c*/ 	.word	0xffffffff


	//   ....[33]....
        /*0250*/ 	.word	0xffffffff


	//   ....[34]....
        /*0254*/ 	.word	0xffffffff


	//   ....[35]....
        /*0258*/ 	.word	0xffffffff


	//   ....[36]....
        /*025c*/ 	.word	0xffffffff


	//   ....[37]....
        /*0260*/ 	.word	0xffffffff


	//   ....[38]....
        /*0264*/ 	.word	0xffffffff


	//   ....[39]....
        /*0268*/ 	.word	0xffffffff


	//   ....[40]....
        /*026c*/ 	.word	0xffffffff


	//   ....[41]....
        /*0270*/ 	.word	0xffffffff


	//   ....[42]....
        /*0274*/ 	.word	0xffffffff


	//   ....[43]....
        /*0278*/ 	.word	0xffffffff


	//   ....[44]....
        /*027c*/ 	.word	0xffffffff


	//   ....[45]....
        /*0280*/ 	.word	0xffffffff


	//   ....[46]....
        /*0284*/ 	.word	0xffffffff


	//   ....[47]....
        /*0288*/ 	.word	0xffffffff


	//   ....[48]....
        /*028c*/ 	.word	0xffffffff


	//   ....[49]....
        /*0290*/ 	.word	0xffffffff


	//   ....[50]....
        /*0294*/ 	.word	0xffffffff


	//   ....[51]....
        /*0298*/ 	.word	0xffffffff


	//   ....[52]....
        /*029c*/ 	.word	0xffffffff


	//   ....[53]....
        /*02a0*/ 	.word	0xffffffff


	//   ....[54]....
        /*02a4*/ 	.word	0xffffffff


	//   ....[55]....
        /*02a8*/ 	.word	0xffffffff


	//   ....[56]....
        /*02ac*/ 	.word	0xffffffff


	//   ....[57]....
        /*02b0*/ 	.word	0xffffffff


	//   ....[58]....
        /*02b4*/ 	.word	0xffffffff


	//   ....[59]....
        /*02b8*/ 	.word	0xffffffff


	//   ....[60]....
        /*02bc*/ 	.word	0xffffffff


	//   ....[61]....
        /*02c0*/ 	.word	0xffffffff


	//   ....[62]....
        /*02c4*/ 	.word	0xffffffff


	//   ....[63]....
        /*02c8*/ 	.word	0xffffffff


	//   ....[64]....
        /*02cc*/ 	.word	0xffffffff


	//   ....[65]....
        /*02d0*/ 	.word	0xffffffff


	//   ....[66]....
        /*02d4*/ 	.word	0xffffffff


	//   ....[67]....
        /*02d8*/ 	.word	0xffffffff


	//   ....[68]....
        /*02dc*/ 	.word	0xffffffff


	//   ....[69]....
        /*02e0*/ 	.word	0xffffffff


	//   ....[70]....
        /*02e4*/ 	.word	0xffffffff


	//   ....[71]....
        /*02e8*/ 	.word	0xffffffff


	//   ....[72]....
        /*02ec*/ 	.word	0xffffffff


	//   ....[73]....
        /*02f0*/ 	.word	0xffffffff


	//   ....[74]....
        /*02f4*/ 	.word	0xffffffff


	//   ....[75]....
        /*02f8*/ 	.word	0xffffffff


	//   ....[76]....
        /*02fc*/ 	.word	0xffffffff


	//   ....[77]....
        /*0300*/ 	.word	0xffffffff


	//   ....[78]....
        /*0304*/ 	.word	0xffffffff


	//   ....[79]....
        /*0308*/ 	.word	0xffffffff


	//   ....[80]....
        /*030c*/ 	.word	0xffffffff


	//   ....[81]....
        /*0310*/ 	.word	0xffffffff


	//   ....[82]....
        /*0314*/ 	.word	0xffffffff


	//   ....[83]....
        /*0318*/ 	.word	0xffffffff


	//   ....[84]....
        /*031c*/ 	.word	0xffffffff


	//   ....[85]....
        /*0320*/ 	.word	0xffffffff


	//   ....[86]....
        /*0324*/ 	.word	0xffffffff


	//   ....[87]....
        /*0328*/ 	.word	0xffffffff


	//   ....[88]....
        /*032c*/ 	.word	0xffffffff


	//   ....[89]....
        /*0330*/ 	.word	0xffffffff


	//   ....[90]....
        /*0334*/ 	.word	0xffffffff


	//   ....[91]....
        /*0338*/ 	.word	0xffffffff


	//   ....[92]....
        /*033c*/ 	.word	0xffffffff


	//   ....[93]....
        /*0340*/ 	.word	0xffffffff


	//   ....[94]....
        /*0344*/ 	.word	0xffffffff


	//   ....[95]....
        /*0348*/ 	.word	0xffffffff


	//   ....[96]....
        /*034c*/ 	.word	0xffffffff


	//   ....[97]....
        /*0350*/ 	.word	0xffffffff


	//   ....[98]....
        /*0354*/ 	.word	0xffffffff


	//   ....[99]....
        /*0358*/ 	.word	0xffffffff


	//   ....[100]....
        /*035c*/ 	.word	0xffffffff


	//   ....[101]....
        /*0360*/ 	.word	0xffffffff


	//   ....[102]....
        /*0364*/ 	.word	0xffffffff


	//   ....[103]....
        /*0368*/ 	.word	0xffffffff


	//   ....[104]....
        /*036c*/ 	.word	0xffffffff


	//   ....[105]....
        /*0370*/ 	.word	0xffffffff


	//   ....[106]....
        /*0374*/ 	.word	0xffffffff


	//   ....[107]....
        /*0378*/ 	.word	0xffffffff


	//   ....[108]....
        /*037c*/ 	.word	0xffffffff


	//   ....[109]....
        /*0380*/ 	.word	0xffffffff


	//   ....[110]....
        /*0384*/ 	.word	0xffffffff


	//   ....[111]....
        /*0388*/ 	.word	0xffffffff


	//   ....[112]....
        /*038c*/ 	.word	0xffffffff


	//   ....[113]....
        /*0390*/ 	.word	0x0500000f


	//   ....[114]....
        /*0394*/ 	.word	0x0500000f


	//   ....[115]....
        /*0398*/ 	.word	0x0500000f


	//   ....[116]....
        /*039c*/ 	.word	0x0500000f


	//   ....[117]....
        /*03a0*/ 	.word	0x0500000f


	//   ....[118]....
        /*03a4*/ 	.word	0x0500000f


	//   ....[119]....
        /*03a8*/ 	.word	0x0500000f


	//   ....[120]....
        /*03ac*/ 	.word	0x0500000f


	//   ....[121]....
        /*03b0*/ 	.word	0x0500000f


	//   ....[122]....
        /*03b4*/ 	.word	0x0500000f


	//   ....[123]....
        /*03b8*/ 	.word	0x0500000f


	//   ....[124]....
        /*03bc*/ 	.word	0x0500000f


	//   ....[125]....
        /*03c0*/ 	.word	0x0500000f


	//   ....[126]....
        /*03c4*/ 	.word	0x0500000f


	//   ....[127]....
        /*03c8*/ 	.word	0x0500000f


	//   ....[128]....
        /*03cc*/ 	.word	0x0500000f


	//   ....[129]....
        /*03d0*/ 	.word	0x0500000f


	//   ....[130]....
        /*03d4*/ 	.word	0x0500000f


	//   ....[131]....
        /*03d8*/ 	.word	0x0500000f


	//   ....[132]....
        /*03dc*/ 	.word	0x0500000f


	//   ....[133]....
        /*03e0*/ 	.word	0x0500000f


	//   ....[134]....
        /*03e4*/ 	.word	0x0500000f


	//   ....[135]....
        /*03e8*/ 	.word	0x0500000f


	//   ....[136]....
        /*03ec*/ 	.word	0x0500000f


	//   ....[137]....
        /*03f0*/ 	.word	0x0500000f


	//   ....[138]....
        /*03f4*/ 	.word	0x0500000f


	//   ....[139]....
        /*03f8*/ 	.word	0x0500000f


	//   ....[140]....
        /*03fc*/ 	.word	0x0500000f


	//   ....[141]....
        /*0400*/ 	.word	0x0500000f


	//   ....[142]....
        /*0404*/ 	.word	0x0500000f


	//   ....[143]....
        /*0408*/ 	.word	0x0500000f


	//   ....[144]....
        /*040c*/ 	.word	0x0500000f


	//   ....[145]....
        /*0410*/ 	.word	0x0500000f


	//   ....[146]....
        /*0414*/ 	.word	0x0500000f


	//   ....[147]....
        /*0418*/ 	.word	0x0500000f


	//   ....[148]....
        /*041c*/ 	.word	0x0500000f


	//   ....[149]....
        /*0420*/ 	.word	0x0500000f


	//   ....[150]....
        /*0424*/ 	.word	0x0500000f


	//   ....[151]....
        /*0428*/ 	.word	0x0500000f


	//   ....[152]....
        /*042c*/ 	.word	0x0500000f


	//   ....[153]....
        /*0430*/ 	.word	0x0500000f


	//   ....[154]....
        /*0434*/ 	.word	0x0500000f


	//   ....[155]....
        /*0438*/ 	.word	0x0500000f


	//----- nvinfo : EIATTR_COOP_GROUP_INSTR_OFFSETS
	.align		4
.L_203:
        /*043c*/ 	.byte	0x04, 0x28
        /*043e*/ 	.short	(.L_205 - .L_204)


	//   ....[0]....
.L_204:
        /*0440*/ 	.word	0x00000070


	//   ....[1]....
        /*0444*/ 	.word	0x00000140


	//   ....[2]....
        /*0448*/ 	.word	0x00000190


	//   ....[3]....
        /*044c*/ 	.word	0x000003c0


	//   ....[4]....
        /*0450*/ 	.word	0x00000520


	//   ....[5]....
        /*0454*/ 	.word	0x00000640


	//   ....[6]....
        /*0458*/ 	.word	0x000007a0


	//   ....[7]....
        /*045c*/ 	.word	0x00001840


	//   ....[8]....
        /*0460*/ 	.word	0x00001e80


	//   ....[9]....
        /*0464*/ 	.word	0x00002160


	//   ....[10]....
        /*0468*/ 	.word	0x000033f0


	//   ....[11]....
        /*046c*/ 	.word	0x00003540


	//   ....[12]....
        /*0470*/ 	.word	0x00003e30


	//   ....[13]....
        /*0474*/ 	.word	0x00003e80


	//   ....[14]....
        /*0478*/ 	.word	0x00005390


	//   ....[15]....
        /*047c*/ 	.word	0x000055f0


	//   ....[16]....
        /*0480*/ 	.word	0x000061a0


	//   ....[17]....
        /*0484*/ 	.word	0x000061c0


	//   ....[18]....
        /*0488*/ 	.word	0x00006b80


	//   ....[19]....
        /*048c*/ 	.word	0x00006c00


	//   ....[20]....
        /*0490*/ 	.word	0x00008320


	//   ....[21]....
        /*0494*/ 	.word	0x00008350


	//   ....[22]....
        /*0498*/ 	.word	0x000088d0


	//   ....[23]....
        /*049c*/ 	.word	0x00008950


	//   ....[24]....
        /*04a0*/ 	.word	0x0000a0b0


	//   ....[25]....
        /*04a4*/ 	.word	0x0000a310


	//   ....[26]....
        /*04a8*/ 	.word	0x0000aee0


	//   ....[27]....
        /*04ac*/ 	.word	0x0000af30


	//   ....[28]....
        /*04b0*/ 	.word	0x0000b870


	//   ....[29]....
        /*04b4*/ 	.word	0x0000b910


	//   ....[30]....
        /*04b8*/ 	.word	0x0000c7e0


	//   ....[31]....
        /*04bc*/ 	.word	0x0000c820


	//   ....[32]....
        /*04c0*/ 	.word	0x0000c900


	//   ....[33]....
        /*04c4*/ 	.word	0x0000c910


	//   ....[34]....
        /*04c8*/ 	.word	0x0000d680


	//   ....[35]....
        /*04cc*/ 	.word	0x0000d6c0


	//   ....[36]....
        /*04d0*/ 	.word	0x0000d700


	//   ....[37]....
        /*04d4*/ 	.word	0x0000d730


	//   ....[38]....
        /*04d8*/ 	.word	0x0000dc10


	//   ....[39]....
        /*04dc*/ 	.word	0x0000dc50


	//   ....[40]....
        /*04e0*/ 	.word	0x0000dc80


	//   ....[41]....
        /*04e4*/ 	.word	0x0000dcb0


	//   ....[42]....
        /*04e8*/ 	.word	0x0000dcd0


	//   ....[43]....
        /*04ec*/ 	.word	0x0000dce0


	//   ....[44]....
        /*04f0*/ 	.word	0x0000dd00


	//   ....[45]....
        /*04f4*/ 	.word	0x0000dd20


	//   ....[46]....
        /*04f8*/ 	.word	0x0000e5c0


	//   ....[47]....
        /*04fc*/ 	.word	0x0000e5f0


	//   ....[48]....
        /*0500*/ 	.word	0x0000e630


	//   ....[49]....
        /*0504*/ 	.word	0x0000e660


	//   ....[50]....
        /*0508*/ 	.word	0x0000e670


	//   ....[51]....
        /*050c*/ 	.word	0x0000e680


	//   ....[52]....
        /*0510*/ 	.word	0x0000e690


	//   ....[53]....
        /*0514*/ 	.word	0x0000e6b0


	//   ....[54]....
        /*0518*/ 	.word	0x0000e810


	//   ....[55]....
        /*051c*/ 	.word	0x0000ea00


	//   ....[56]....
        /*0520*/ 	.word	0x0000ea30


	//   ....[57]....
        /*0524*/ 	.word	0x0000ea60


	//   ....[58]....
        /*0528*/ 	.word	0x0000ea90


	//   ....[59]....
        /*052c*/ 	.word	0x0000eac0


	//   ....[60]....
        /*0530*/ 	.word	0x0000eaf0


	//   ....[61]....
        /*0534*/ 	.word	0x0000ec60


	//   ....[62]....
        /*0538*/ 	.word	0x0000ec90


	//   ....[63]....
        /*053c*/ 	.word	0x0000ecc0


	//   ....[64]....
        /*0540*/ 	.word	0x0000ecf0


	//   ....[65]....
        /*0544*/ 	.word	0x0000ed20


	//   ....[66]....
        /*0548*/ 	.word	0x0000ed50


	//   ....[67]....
        /*054c*/ 	.word	0x0000edf0


	//   ....[68]....
        /*0550*/ 	.word	0x0000ee50


	//   ....[69]....
        /*0554*/ 	.word	0x0000eef0


	//   ....[70]....
        /*0558*/ 	.word	0x00010340


	//   ....[71]....
        /*055c*/ 	.word	0x00010f30


	//   ....[72]....
        /*0560*/ 	.word	0x00010f40


	//   ....[73]....
        /*0564*/ 	.word	0x00010f60


	//   ....[74]....
        /*0568*/ 	.word	0x00010ff0


	//   ....[75]....
        /*056c*/ 	.word	0x00011000


	//   ....[76]....
        /*0570*/ 	.word	0x00011070


	//   ....[77]....
        /*0574*/ 	.word	0x00011080


	//   ....[78]....
        /*0578*/ 	.word	0x000110f0


	//   ....[79]....
        /*057c*/ 	.word	0x00011100


	//   ....[80]....
        /*0580*/ 	.word	0x00011170


	//   ....[81]....
        /*0584*/ 	.word	0x00011180


	//   ....[82]....
        /*0588*/ 	.word	0x000111f0


	//   ....[83]....
        /*058c*/ 	.word	0x00011200


	//   ....[84]....
        /*0590*/ 	.word	0x00011270


	//   ....[85]....
        /*0594*/ 	.word	0x00011280


	//   ....[86]....
        /*0598*/ 	.word	0x00011290


	//   ....[87]....
        /*059c*/ 	.word	0x00011320


	//   ....[88]....
        /*05a0*/ 	.word	0x00011330


	//   ....[89]....
        /*05a4*/ 	.word	0x00011340


	//   ....[90]....
        /*05a8*/ 	.word	0x000113d0


	//   ....[91]....
        /*05ac*/ 	.word	0x00011410


	//   ....[92]....
        /*05b0*/ 	.word	0x00011430


	//   ....[93]....
        /*05b4*/ 	.word	0x00011490


	//   ....[94]....
        /*05b8*/ 	.word	0x000114b0


	//   ....[95]....
        /*05bc*/ 	.word	0x00013390


	//   ....[96]....
        /*05c0*/ 	.word	0x000133e0


	//   ....[97]....
        /*05c4*/ 	.word	0x00013410


	//   ....[98]....
        /*05c8*/ 	.word	0x00013440


	//   ....[99]....
        /*05cc*/ 	.word	0x00013450


	//   ....[100]....
        /*05d0*/ 	.word	0x00013480


	//   ....[101]....
        /*05d4*/ 	.word	0x000134b0


	//   ....[102]....
        /*05d8*/ 	.word	0x000134e0


	//   ....[103]....
        /*05dc*/ 	.word	0x00013660


	//   ....[104]....
        /*05e0*/ 	.word	0x00013690


	//   ....[105]....
        /*05e4*/ 	.word	0x000136c0


	//   ....[106]....
        /*05e8*/ 	.word	0x000136f0


	//   ....[107]....
        /*05ec*/ 	.word	0x00013720


	//   ....[108]....
        /*05f0*/ 	.word	0x00013750


	//   ....[109]....
        /*05f4*/ 	.word	0x00013810


	//   ....[110]....
        /*05f8*/ 	.word	0x00013830


	//   ....[111]....
        /*05fc*/ 	.word	0x000138a0


	//   ....[112]....
        /*0600*/ 	.word	0x00013f40


	//   ....[113]....
        /*0604*/ 	.word	0x000145a0


	//   ....[114]....
        /*0608*/ 	.word	0x00014750


	//   ....[115]....
        /*060c*/ 	.word	0x000147a0


	//   ....[116]....
        /*0610*/ 	.word	0x00014800


	//   ....[117]....
        /*0614*/ 	.word	0x000148e0


	//   ....[118]....
        /*0618*/ 	.word	0x00014940


	//   ....[119]....
        /*061c*/ 	.word	0x00014a20


	//   ....[120]....
        /*0620*/ 	.word	0x00014a80


	//   ....[121]....
        /*0624*/ 	.word	0x00014b60


	//   ....[122]....
        /*0628*/ 	.word	0x00014bc0


	//   ....[123]....
        /*062c*/ 	.word	0x00014ca0


	//   ....[124]....
        /*0630*/ 	.word	0x00014d00


	//   ....[125]....
        /*0634*/ 	.word	0x00014de0


	//   ....[126]....
        /*0638*/ 	.word	0x00014e40


	//   ....[127]....
        /*063c*/ 	.word	0x00014f20


	//   ....[128]....
        /*0640*/ 	.word	0x00014f80


	//   ....[129]....
        /*0644*/ 	.word	0x00015070


	//   ....[130]....
        /*0648*/ 	.word	0x000150e0


	//   ....[131]....
        /*064c*/ 	.word	0x000151a0


	//   ....[132]....
        /*0650*/ 	.word	0x00015200


	//   ....[133]....
        /*0654*/ 	.word	0x000152d0


	//   ....[134]....
        /*0658*/ 	.word	0x00015340


	//   ....[135]....
        /*065c*/ 	.word	0x00015410


	//   ....[136]....
        /*0660*/ 	.word	0x00015470


	//   ....[137]....
        /*0664*/ 	.word	0x00015510


	//   ....[138]....
        /*0668*/ 	.word	0x00015820


	//   ....[139]....
        /*066c*/ 	.word	0x000158c0


	//   ....[140]....
        /*0670*/ 	.word	0x000159e0


	//   ....[141]....
        /*0674*/ 	.word	0x00015a50


	//   ....[142]....
        /*0678*/ 	.word	0x00015ac0


	//   ....[143]....
        /*067c*/ 	.word	0x00015b30


	//   ....[144]....
        /*0680*/ 	.word	0x00015ba0


	//   ....[145]....
        /*0684*/ 	.word	0x00015c20


	//   ....[146]....
        /*0688*/ 	.word	0x00015cb0


	//   ....[147]....
        /*068c*/ 	.word	0x00015d40


	//   ....[148]....
        /*0690*/ 	.word	0x00015db0


	//   ....[149]....
        /*0694*/ 	.word	0x00015e20


	//   ....[150]....
        /*0698*/ 	.word	0x00015e90


	//   ....[151]....
        /*069c*/ 	.word	0x00015f10


	//   ....[152]....
        /*06a0*/ 	.word	0x00015f80


	//   ....[153]....
        /*06a4*/ 	.word	0x00016020


	//   ....[154]....
        /*06a8*/ 	.word	0x000160b0


	//   ....[155]....
        /*06ac*/ 	.word	0x000161d0


	//----- nvinfo : EIATTR_REG_RECONFIG
	.align		4
.L_205:
        /*06b0*/ 	.byte	0x01, 0x54
	.zero		2


	//----- nvinfo : EIATTR_SYSCALL_OFFSETS
	.align		4
        /*06b4*/ 	.byte	0x04, 0x46
        /*06b6*/ 	.short	(.L_207 - .L_206)


	//   ....[0]....
.L_206:
        /*06b8*/ 	.word	0x00001a20


	//   ....[1]....
        /*06bc*/ 	.word	0x0000ffb0


	//   ....[2]....
        /*06c0*/ 	.word	0x00010100


	//   ....[3]....
        /*06c4*/ 	.word	0x000101f0


	//   ....[4]....
        /*06c8*/ 	.word	0x00010a10


	//----- nvinfo : EIATTR_MBARRIER_INSTR_OFFSETS
	.align		4
.L_207:
        /*06cc*/ 	.byte	0x04, 0x39
        /*06ce*/ 	.short	(.L_209 - .L_208)


	//   ....[0]....
.L_208:
        /*06d0*/ 	.word	0x00000270
        /*06d4*/ 	.word	0x000000ff
        /*06d8*/ 	.word	0x00016800
        /*06dc*/ 	.short	0x0100
        /*06de*/ 	.byte	0x08
	.zero		1


	//   ....[1]....
        /*06e0*/ 	.word	0x00000280
        /*06e4*/ 	.word	0x000000ff
        /*06e8*/ 	.word	0x00016820
        /*06ec*/ 	.short	0x0100
        /*06ee*/ 	.byte	0x08
	.zero		1


	//   ....[2]....
        /*06f0*/ 	.word	0x00000370
        /*06f4*/ 	.word	0x000000ff
        /*06f8*/ 	.word	0x00016830
        /*06fc*/ 	.short	0x0100
        /*06fe*/ 	.byte	0x08
	.zero		1


	//   ....[3]....
        /*0700*/ 	.word	0x00000380
        /*0704*/ 	.word	0x000000ff
        /*0708*/ 	.word	0x00016840
        /*070c*/ 	.short	0x0100
        /*070e*/ 	.byte	0x08
	.zero		1


	//   ....[4]....
        /*0710*/ 	.word	0x00000390
        /*0714*/ 	.word	0x000000ff
        /*0718*/ 	.word	0x00016838
        /*071c*/ 	.short	0x0100
        /*071e*/ 	.byte	0x08
	.zero		1


	//   ....[5]....
        /*0720*/ 	.word	0x000003a0
        /*0724*/ 	.word	0x000000ff
        /*0728*/ 	.word	0x00016848
        /*072c*/ 	.short	0x0100
        /*072e*/ 	.byte	0x08
	.zero		1


	//   ....[6]....
        /*0730*/ 	.word	0x000004d0
        /*0734*/ 	.word	0x000000ff
        /*0738*/ 	.word	0x00016850
        /*073c*/ 	.short	0x0100
        /*073e*/ 	.byte	0x08
	.zero		1


	//   ....[7]....
        /*0740*/ 	.word	0x000004e0
        /*0744*/ 	.word	0x000000ff
        /*0748*/ 	.word	0x00016860
        /*074c*/ 	.short	0x0100
        /*074e*/ 	.byte	0x08
	.zero		1


	//   ....[8]....
        /*0750*/ 	.word	0x000004f0
        /*0754*/ 	.word	0x000000ff
        /*0758*/ 	.word	0x00016858
        /*075c*/ 	.short	0x0100
        /*075e*/ 	.byte	0x08
	.zero		1


	//   ....[9]....
        /*0760*/ 	.word	0x00000500
        /*0764*/ 	.word	0x000000ff
        /*0768*/ 	.word	0x00016868
        /*076c*/ 	.short	0x0100
        /*076e*/ 	.byte	0x08
	.zero		1


	//   ....[10]....
        /*0770*/ 	.word	0x000005f0
        /*0774*/ 	.word	0x000000ff
        /*0778*/ 	.word	0x00016870
        /*077c*/ 	.short	0x0100
        /*077e*/ 	.byte	0x06
	.zero		1


	//   ....[11]....
        /*0780*/ 	.word	0x00000600
        /*0784*/ 	.word	0x000000ff
        /*0788*/ 	.word	0x00016880
        /*078c*/ 	.short	0x0100
        /*078e*/ 	.byte	0x06
	.zero		1


	//   ....[12]....
        /*0790*/ 	.word	0x00000610
        /*0794*/ 	.word	0x000000ff
        /*0798*/ 	.word	0x00016878
        /*079c*/ 	.short	0x0100
        /*079e*/ 	.byte	0x06
	.zero		1


	//   ....[13]....
        /*07a0*/ 	.word	0x00000620
        /*07a4*/ 	.word	0x000000ff
        /*07a8*/ 	.word	0x00016888
        /*07ac*/ 	.short	0x0100
        /*07ae*/ 	.byte	0x06
	.zero		1


	//   ....[14]....
        /*07b0*/ 	.word	0x00000750
        /*07b4*/ 	.word	0x000000ff
        /*07b8*/ 	.word	0x00016890
        /*07bc*/ 	.short	0x0100
        /*07be*/ 	.byte	0x08
	.zero		1


	//   ....[15]....
        /*07c0*/ 	.word	0x00000760
        /*07c4*/ 	.word	0x000000ff
        /*07c8*/ 	.word	0x000168a0
        /*07cc*/ 	.short	0x0100
        /*07ce*/ 	.byte	0x08
	.zero		1


	//   ....[16]....
        /*07d0*/ 	.word	0x00000770
        /*07d4*/ 	.word	0x000000ff
        /*07d8*/ 	.word	0x00016898
        /*07dc*/ 	.short	0x0100
        /*07de*/ 	.byte	0x08
	.zero		1


	//   ....[17]....
        /*07e0*/ 	.word	0x00000780
        /*07e4*/ 	.word	0x000000ff
        /*07e8*/ 	.word	0x000168a8
        /*07ec*/ 	.short	0x0100
        /*07ee*/ 	.byte	0x08
	.zero		1


	//   ....[18]....
        /*07f0*/ 	.word	0x000008b0
        /*07f4*/ 	.word	0x000000ff
        /*07f8*/ 	.word	0x000168b0
        /*07fc*/ 	.short	0x0100
        /*07fe*/ 	.byte	0x08
	.zero		1


	//   ....[19]....
        /*0800*/ 	.word	0x000008c0
        /*0804*/ 	.word	0x000000ff
        /*0808*/ 	.word	0x000168c0
        /*080c*/ 	.short	0x0100
        /*080e*/ 	.byte	0x08
	.zero		1


	//   ....[20]....
        /*0810*/ 	.word	0x000008d0
        /*0814*/ 	.word	0x000000ff
        /*0818*/ 	.word	0x000168b8
        /*081c*/ 	.short	0x0100
        /*081e*/ 	.byte	0x08
	.zero		1


	//   ....[21]....
        /*0820*/ 	.word	0x000008e0
        /*0824*/ 	.word	0x000000ff
        /*0828*/ 	.word	0x000168c8
        /*082c*/ 	.short	0x0100
        /*082e*/ 	.byte	0x08
	.zero		1


	//   ....[22]....
        /*0830*/ 	.word	0x00001aa0
        /*0834*/ 	.word	0x000000ff
        /*0838*/ 	.word	0x00016800
        /*083c*/ 	.short	0x010a
        /*083e*/ 	.byte	0x2d
	.zero		1


	//   ....[23]....
        /*0840*/ 	.word	0x00001b20
        /*0844*/ 	.word	0x00000005
        /*0848*/ 	.word	0x00016830
        /*084c*/ 	.short	0x010a
        /*084e*/ 	.byte	0x3f
	.zero		1


	//   ....[24]....
        /*0850*/ 	.word	0x00001b80
        /*0854*/ 	.word	0x00000005
        /*0858*/ 	.word	0x00016830
        /*085c*/ 	.short	0x010a
        /*085e*/ 	.byte	0x3f
	.zero		1


	//   ....[25]....
        /*0860*/ 	.word	0x00001f20
        /*0864*/ 	.word	0x00000000
        /*0868*/ 	.word	0x00000000
        /*086c*/ 	.short	0x0101
        /*086e*/ 	.byte	0x3f
	.zero		1


	//   ....[26]....
        /*0870*/ 	.word	0x00004d50
        /*0874*/ 	.word	0x000000ff
        /*0878*/ 	.word	0x00016830
        /*087c*/ 	.short	0x010a
        /*087e*/ 	.byte	0x06
	.zero		1


	//   ....[27]....
        /*0880*/ 	.word	0x00004d90
        /*0884*/ 	.word	0x000000ff
        /*0888*/ 	.word	0x00016830
        /*088c*/ 	.short	0x010a
        /*088e*/ 	.byte	0x06
	.zero		1


	//   ....[28]....
        /*0890*/ 	.word	0x00004f70
        /*0894*/ 	.word	0x000000ff
        /*0898*/ 	.word	0x00016850
        /*089c*/ 	.short	0x010a
        /*089e*/ 	.byte	0x06
	.zero		1


	//   ....[29]....
        /*08a0*/ 	.word	0x00004fb0
        /*08a4*/ 	.word	0x000000ff
        /*08a8*/ 	.word	0x00016850
        /*08ac*/ 	.short	0x010a
        /*08ae*/ 	.byte	0x06
	.zero		1


	//   ....[30]....
        /*08b0*/ 	.word	0x000053f0
        /*08b4*/ 	.word	0x00000008
        /*08b8*/ 	.word	0x00000000
        /*08bc*/ 	.short	0x0101
        /*08be*/ 	.byte	0x3f
	.zero		1


	//   ....[31]....
        /*08c0*/ 	.word	0x00007080
        /*08c4*/ 	.word	0x00000019
        /*08c8*/ 	.word	0x00000000
        /*08cc*/ 	.short	0x0101
        /*08ce*/ 	.byte	0x3f
	.zero		1


	//   ....[32]....
        /*08d0*/ 	.word	0x00007d90
        /*08d4*/ 	.word	0x000000ff
        /*08d8*/ 	.word	0x00016830
        /*08dc*/ 	.short	0x010a
        /*08de*/ 	.byte	0x06
	.zero		1


	//   ....[33]....
        /*08e0*/ 	.word	0x00007dd0
        /*08e4*/ 	.word	0x000000ff
        /*08e8*/ 	.word	0x00016830
        /*08ec*/ 	.short	0x010a
        /*08ee*/ 	.byte	0x06
	.zero		1


	//   ....[34]....
        /*08f0*/ 	.word	0x00007fb0
        /*08f4*/ 	.word	0x000000ff
        /*08f8*/ 	.word	0x00016850
        /*08fc*/ 	.short	0x010a
        /*08fe*/ 	.byte	0x06
	.zero		1


	//   ....[35]....
        /*0900*/ 	.word	0x00007ff0
        /*0904*/ 	.word	0x000000ff
        /*0908*/ 	.word	0x00016850
        /*090c*/ 	.short	0x010a
        /*090e*/ 	.byte	0x06
	.zero		1


	//   ....[36]....
        /*0910*/ 	.word	0x00009250
        /*0914*/ 	.word	0x0000001b
        /*0918*/ 	.word	0x00000000
        /*091c*/ 	.short	0x0101
        /*091e*/ 	.byte	0x3f
	.zero		1


	//   ....[37]....
        /*0920*/ 	.word	0x00009300
        /*0924*/ 	.word	0x0000001f
        /*0928*/ 	.word	0x00000000
        /*092c*/ 	.short	0x0101
        /*092e*/ 	.byte	0x3f
	.zero		1


	//   ....[38]....
        /*0930*/ 	.word	0x00009a90
        /*0934*/ 	.word	0x000000ff
        /*0938*/ 	.word	0x00016830
        /*093c*/ 	.short	0x010a
        /*093e*/ 	.byte	0x06
	.zero		1


	//   ....[39]....
        /*0940*/ 	.word	0x00009ad0
        /*0944*/ 	.word	0x000000ff
        /*0948*/ 	.word	0x00016830
        /*094c*/ 	.short	0x010a
        /*094e*/ 	.byte	0x06
	.zero		1


	//   ....[40]....
        /*0950*/ 	.word	0x00009cb0
        /*0954*/ 	.word	0x000000ff
        /*0958*/ 	.word	0x00016850
        /*095c*/ 	.short	0x010a
        /*095e*/ 	.byte	0x06
	.zero		1


	//   ....[41]....
        /*0960*/ 	.word	0x00009cf0
        /*0964*/ 	.word	0x000000ff
        /*0968*/ 	.word	0x00016850
        /*096c*/ 	.short	0x010a
        /*096e*/ 	.byte	0x06
	.zero		1


	//   ....[42]....
        /*0970*/ 	.word	0x0000a150
        /*0974*/ 	.word	0x0000000a
        /*0978*/ 	.word	0x00000000
        /*097c*/ 	.short	0x0101
        /*097e*/ 	.byte	0x3f
	.zero		1


	//   ....[43]....
        /*0980*/ 	.word	0x0000bd80
        /*0984*/ 	.word	0x00000019
        /*0988*/ 	.word	0x00000000
        /*098c*/ 	.short	0x0101
        /*098e*/ 	.byte	0x3f
	.zero		1


	//   ....[44]....
        /*0990*/ 	.word	0x0000c750
        /*0994*/ 	.word	0x000000ff
        /*0998*/ 	.word	0x00016850
        /*099c*/ 	.short	0x010a
        /*099e*/ 	.byte	0x05
	.zero		1


	//   ....[45]....
        /*09a0*/ 	.word	0x0000c790
        /*09a4*/ 	.word	0x000000ff
        /*09a8*/ 	.word	0x00016850
        /*09ac*/ 	.short	0x010a
        /*09ae*/ 	.byte	0x05
	.zero		1


	//   ....[46]....
        /*09b0*/ 	.word	0x0000cca0
        /*09b4*/ 	.word	0x00000000
        /*09b8*/ 	.word	0x00000000
        /*09bc*/ 	.short	0x0101
        /*09be*/ 	.byte	0x3f
	.zero		1


	//   ....[47]....
        /*09c0*/ 	.word	0x0000db80
        /*09c4*/ 	.word	0x00000000
        /*09c8*/ 	.word	0x00000000
        /*09cc*/ 	.short	0x0101
        /*09ce*/ 	.byte	0x3f
	.zero		1


	//   ....[48]....
        /*09d0*/ 	.word	0x00010590
        /*09d4*/ 	.word	0x00000003
        /*09d8*/ 	.word	0x00016840
        /*09dc*/ 	.short	0x010a
        /*09de*/ 	.byte	0x3f
	.zero		1


	//   ....[49]....
        /*09e0*/ 	.word	0x00011570
        /*09e4*/ 	.word	0x00000016
        /*09e8*/ 	.word	0x00016800
        /*09ec*/ 	.short	0x0107
        /*09ee*/ 	.byte	0x3f
	.zero		1


	//   ....[50]....
        /*09f0*/ 	.word	0x00011670
        /*09f4*/ 	.word	0x00000016
        /*09f8*/ 	.word	0x00016800
        /*09fc*/ 	.short	0x0101
        /*09fe*/ 	.byte	0x3f
	.zero		1


	//   ....[51]....
        /*0a00*/ 	.word	0x00011690
        /*0a04*/ 	.word	0x00000016
        /*0a08*/ 	.word	0x00016820
        /*0a0c*/ 	.short	0x010a
        /*0a0e*/ 	.byte	0x3f
	.zero		1


	//   ....[52]....
        /*0a10*/ 	.word	0x000119b0
        /*0a14*/ 	.word	0x00000002
        /*0a18*/ 	.word	0x00016840
        /*0a1c*/ 	.short	0x010a
        /*0a1e*/ 	.byte	0x3f
	.zero		1


	//   ....[53]....
        /*0a20*/ 	.word	0x00011c30
        /*0a24*/ 	.word	0x00000003
        /*0a28*/ 	.word	0x00000060
        /*0a2c*/ 	.short	0x010a
        /*0a2e*/ 	.byte	0x3f
	.zero		1


	//   ....[54]....
        /*0a30*/ 	.word	0x00012190
        /*0a34*/ 	.word	0x00000002
        /*0a38*/ 	.word	0x00016840
        /*0a3c*/ 	.short	0x010a
        /*0a3e*/ 	.byte	0x3f
	.zero		1


	//   ....[55]....
        /*0a40*/ 	.word	0x00012410
        /*0a44*/ 	.word	0x0000000a
        /*0a48*/ 	.word	0x00000060
        /*0a4c*/ 	.short	0x010a
        /*0a4e*/ 	.byte	0x3f
	.zero		1


	//   ....[56]....
        /*0a50*/ 	.word	0x000128a0
        /*0a54*/ 	.word	0x00000002
        /*0a58*/ 	.word	0x00016840
        /*0a5c*/ 	.short	0x010a
        /*0a5e*/ 	.byte	0x3f
	.zero		1


	//   ....[57]....
        /*0a60*/ 	.word	0x00012b30
        /*0a64*/ 	.word	0x00000007
        /*0a68*/ 	.word	0x00000060
        /*0a6c*/ 	.short	0x010a
        /*0a6e*/ 	.byte	0x3f
	.zero		1


	//   ....[58]....
        /*0a70*/ 	.word	0x00012f70
        /*0a74*/ 	.word	0x00000003
        /*0a78*/ 	.word	0x00016860
        /*0a7c*/ 	.short	0x010a
        /*0a7e*/ 	.byte	0x3f
	.zero		1


	//   ....[59]....
        /*0a80*/ 	.word	0x00013ec0
        /*0a84*/ 	.word	0x00000009
        /*0a88*/ 	.word	0x00016820
        /*0a8c*/ 	.short	0x010a
        /*0a8e*/ 	.byte	0x3f
	.zero		1


	//   ....[60]....
        /*0a90*/ 	.word	0x00014060
        /*0a94*/ 	.word	0x00000005
        /*0a98*/ 	.word	0x00000000
        /*0a9c*/ 	.short	0x010a
        /*0a9e*/ 	.byte	0x3f
	.zero		1


	//   ....[61]....
        /*0aa0*/ 	.word	0x000140d0
        /*0aa4*/ 	.word	0x00000003
        /*0aa8*/ 	.word	0x00000000
        /*0aac*/ 	.short	0x010a
        /*0aae*/ 	.byte	0x3f
	.zero		1


	//   ....[62]....
        /*0ab0*/ 	.word	0x00014130
        /*0ab4*/ 	.word	0x00000017
        /*0ab8*/ 	.word	0x00000000
        /*0abc*/ 	.short	0x010a
        /*0abe*/ 	.byte	0x3f
	.zero		1


	//   ....[63]....
        /*0ac0*/ 	.word	0x00014160
        /*0ac4*/ 	.word	0x00000007
        /*0ac8*/ 	.word	0x00000000
        /*0acc*/ 	.short	0x010a
        /*0ace*/ 	.byte	0x3f
	.zero		1


	//   ....[64]....
        /*0ad0*/ 	.word	0x000141d0
        /*0ad4*/ 	.word	0x00000003
        /*0ad8*/ 	.word	0x00016800
        /*0adc*/ 	.short	0x010a
        /*0ade*/ 	.byte	0x3f
	.zero		1


	//   ....[65]....
        /*0ae0*/ 	.word	0x00014220
        /*0ae4*/ 	.word	0x00000005
        /*0ae8*/ 	.word	0x00016830
        /*0aec*/ 	.short	0x010a
        /*0aee*/ 	.byte	0x3f
	.zero		1


	//   ....[66]....
        /*0af0*/ 	.word	0x00014280
        /*0af4*/ 	.word	0x00000007
        /*0af8*/ 	.word	0x00016830
        /*0afc*/ 	.short	0x010a
        /*0afe*/ 	.byte	0x3f
	.zero		1


	//   ....[67]....
        /*0b00*/ 	.word	0x000142e0
        /*0b04*/ 	.word	0x00000007
        /*0b08*/ 	.word	0x00016850
        /*0b0c*/ 	.short	0x010a
        /*0b0e*/ 	.byte	0x3f
	.zero		1


	//   ....[68]....
        /*0b10*/ 	.word	0x00014340
        /*0b14*/ 	.word	0x00000003
        /*0b18*/ 	.word	0x00016830
        /*0b1c*/ 	.short	0x010a
        /*0b1e*/ 	.byte	0x3f
	.zero		1


	//   ....[69]....
        /*0b20*/ 	.word	0x000143a0
        /*0b24*/ 	.word	0x00000003
        /*0b28*/ 	.word	0x00016850
        /*0b2c*/ 	.short	0x010a
        /*0b2e*/ 	.byte	0x3f
	.zero		1


	//   ....[70]....
        /*0b30*/ 	.word	0x00014400
        /*0b34*/ 	.word	0x00000003
        /*0b38*/ 	.word	0x00016830
        /*0b3c*/ 	.short	0x010a
        /*0b3e*/ 	.byte	0x3f
	.zero		1


	//   ....[71]....
        /*0b40*/ 	.word	0x00014460
        /*0b44*/ 	.word	0x00000003
        /*0b48*/ 	.word	0x00016850
        /*0b4c*/ 	.short	0x010a
        /*0b4e*/ 	.byte	0x3f
	.zero		1


	//   ....[72]....
        /*0b50*/ 	.word	0x000144c0
        /*0b54*/ 	.word	0x00000007
        /*0b58*/ 	.word	0x00016850
        /*0b5c*/ 	.short	0x010a
        /*0b5e*/ 	.byte	0x3f
	.zero		1


	//   ....[73]....
        /*0b60*/ 	.word	0x00014660
        /*0b64*/ 	.word	0x00000003
        /*0b68*/ 	.word	0x00016840
        /*0b6c*/ 	.short	0x010a
        /*0b6e*/ 	.byte	0x3f
	.zero		1


	//   ....[74]....
        /*0b70*/ 	.word	0x00015540
        /*0b74*/ 	.word	0x00000016
        /*0b78*/ 	.word	0x00016820
        /*0b7c*/ 	.short	0x010a
        /*0b7e*/ 	.byte	0x3f
	.zero		1


	//   ....[75]....
        /*0b80*/ 	.word	0x00015590
        /*0b84*/ 	.word	0x00000002
        /*0b88*/ 	.word	0x00016840
        /*0b8c*/ 	.short	0x010a
        /*0b8e*/ 	.byte	0x3f
	.zero		1


	//   ....[76]....
        /*0b90*/ 	.word	0x000155e0
        /*0b94*/ 	.word	0x00000003
        /*0b98*/ 	.word	0x00000060
        /*0b9c*/ 	.short	0x010a
        /*0b9e*/ 	.byte	0x3f
	.zero		1


	//   ....[77]....
        /*0ba0*/ 	.word	0x00015630
        /*0ba4*/ 	.word	0x00000002
        /*0ba8*/ 	.word	0x00016840
        /*0bac*/ 	.short	0x010a
        /*0bae*/ 	.byte	0x3f
	.zero		1


	//   ....[78]....
        /*0bb0*/ 	.word	0x00015680
        /*0bb4*/ 	.word	0x0000000a
        /*0bb8*/ 	.word	0x00000060
        /*0bbc*/ 	.short	0x010a
        /*0bbe*/ 	.byte	0x3f
	.zero		1


	//   ....[79]....
        /*0bc0*/ 	.word	0x000156d0
        /*0bc4*/ 	.word	0x00000002
        /*0bc8*/ 	.word	0x00016840
        /*0bcc*/ 	.short	0x010a
        /*0bce*/ 	.byte	0x3f
	.zero		1


	//   ....[80]....
        /*0bd0*/ 	.word	0x00015720
        /*0bd4*/ 	.word	0x00000007
        /*0bd8*/ 	.word	0x00000060
        /*0bdc*/ 	.short	0x010a
        /*0bde*/ 	.byte	0x3f
	.zero		1


	//   ....[81]....
        /*0be0*/ 	.word	0x00015770
        /*0be4*/ 	.word	0x00000003
        /*0be8*/ 	.word	0x00016860
        /*0bec*/ 	.short	0x010a
        /*0bee*/ 	.byte	0x3f
	.zero		1


	//   ....[82]....
        /*0bf0*/ 	.word	0x000160f0
        /*0bf4*/ 	.word	0x00000009
        /*0bf8*/ 	.word	0x00016820
        /*0bfc*/ 	.short	0x010a
        /*0bfe*/ 	.byte	0x3f
	.zero		1


	//   ....[83]....
        /*0c00*/ 	.word	0x00016290
        /*0c04*/ 	.word	0x00000005
        /*0c08*/ 	.word	0x00000000
        /*0c0c*/ 	.short	0x010a
        /*0c0e*/ 	.byte	0x3f
	.zero		1


	//   ....[84]....
        /*0c10*/ 	.word	0x000162e0
        /*0c14*/ 	.word	0x00000003
        /*0c18*/ 	.word	0x00000000
        /*0c1c*/ 	.short	0x010a
        /*0c1e*/ 	.byte	0x3f
	.zero		1


	//   ....[85]....
        /*0c20*/ 	.word	0x00016330
        /*0c24*/ 	.word	0x00000017
        /*0c28*/ 	.word	0x00000000
        /*0c2c*/ 	.short	0x010a
        /*0c2e*/ 	.byte	0x3f
	.zero		1


	//----- nvinfo : EIATTR_NUM_MBARRIERS
	.align		4
.L_209:
        /*0c30*/ 	.byte	0x03, 0x38
        /*0c32*/ 	.short	0x0016


	//----- nvinfo : EIATTR_EXIT_INSTR_OFFSETS
	.align		4
        /*0c34*/ 	.byte	0x04, 0x1c
        /*0c36*/ 	.short	(.L_211 - .L_210)


	//   ....[0]....
.L_210:
        /*0c38*/ 	.word	0x00000a80


	//   ....[1]....
        /*0c3c*/ 	.word	0x0000e7c0


	//   ....[2]....
        /*0c40*/ 	.word	0x000141b0


	//----- nvinfo : EIATTR_MAX_THREADS
	.align		4
.L_211:
        /*0c44*/ 	.byte	0x04, 0x05
        /*0c46*/ 	.short	(.L_213 - .L_212)
.L_212:
        /*0c48*/ 	.word	0x00000200
        /*0c4c*/ 	.word	0x00000001
        /*0c50*/ 	.word	0x00000001


	//----- nvinfo : EIATTR_CRS_STACK_SIZE
	.align		4
.L_213:
        /*0c54*/ 	.byte	0x04, 0x1e
        /*0c56*/ 	.short	(.L_215 - .L_214)
.L_214:
        /*0c58*/ 	.word	0x00000000


	//----- nvinfo : EIATTR_CBANK_PARAM_SIZE
	.align		4
.L_215:
        /*0c5c*/ 	.byte	0x03, 0x19
        /*0c5e*/ 	.short	0x0af0


	//----- nvinfo : EIATTR_PARAM_CBANK
	.align		4
        /*0c60*/ 	.byte	0x04, 0x0a
        /*0c62*/ 	.short	(.L_217 - .L_216)
	.align		4
.L_216:
        /*0c64*/ 	.word	index@(.nv.constant0._ZN7cutlass13device_kernelIN5flash11enable_sm90INS1_16FlashAttnFwdSm90INS1_25CollectiveMainloopFwdSm90ILi2EN4cute5tupleIJNS5_1CILi1EEES8_S8_EEENS6_IJNS7_ILi192EEENS7_ILi128EEENS7_ILi64EEEEEELi64ENS_6half_tEfNS_4arch4Sm90ELb0ELb1ELb0ELb1ELb0ELb0ELb0ELb1ELb1ELb1ELb0ELb0EEENS1_21CollectiveEpilogueFwdINS6_IJSA_SC_SB_EEES9_SE_SG_Li384ELb1ELb1ELb0ELb0EEENS1_36VarlenDynamicPersistentTileSchedulerILi192ELi128ELi384ELi128ELb0ELb1ELb1ELb1ELb0ELb1EEEEEEEEEvNT_6ParamsE)
        /*0c68*/ 	.short	0x0210
        /*0c6a*/ 	.short	0x0af0


	//----- nvinfo : EIATTR_SW_WAR
	.align		4
.L_217:
        /*0c6c*/ 	.byte	0x04, 0x36
        /*0c6e*/ 	.short	(.L_219 - .L_218)
.L_218:
        /*0c70*/ 	.word	0x00000008
.L_219:


//--------------------- .nv.info._ZN7cutlass13device_kernelIN5flash11enable_sm90INS1_16FlashAttnFwdSm90INS1_25CollectiveMainloopFwdSm90ILi2EN4cute5tupleIJNS5_1CILi1EEES8_S8_EEENS6_IJNS7_ILi192EEENS7_ILi128EEENS7_ILi64EEEEEELi64ENS_6half_tEfNS_4arch4Sm90ELb0ELb1ELb0ELb1ELb0ELb1ELb0ELb1ELb1ELb1ELb0ELb0EEENS1_21CollectiveEpilogueFwdINS6_IJSA_SC_SB_EEES9_SE_SG_Li384ELb1ELb1ELb0ELb0EEENS1_36VarlenDynamicPersistentTileSchedulerILi192ELi128ELi384ELi128ELb0ELb1ELb1ELb1ELb0ELb1EEEEEEEEEvNT_6ParamsE --------------------------
	.section	.nv.info._ZN7cutlass13device_kernelIN5flash11enable_sm90INS1_16FlashAttnFwdSm90INS1_25CollectiveMainloopFwdSm90ILi2EN4cute5tupleIJNS5_1CILi1EEES8_S8_EEENS6_IJNS7_ILi192EEENS7_ILi128EEENS7_ILi64EEEEEELi64ENS_6half_tEfNS_4arch4Sm90ELb0ELb1ELb0ELb1ELb0ELb1ELb0ELb1ELb1ELb1ELb0ELb0EEENS1_21CollectiveEpilogueFwdINS6_IJSA_SC_SB_EEES9_SE_SG_Li384ELb1ELb1ELb0ELb0EEENS1_36VarlenDynamicPersistentTileSchedulerILi192ELi128ELi384ELi128ELb0ELb1ELb1ELb1ELb0ELb1EEEEEEEEEvNT_6ParamsE,"",@"SHT_CUDA_INFO"
	.sectionflags	@""
	.align	4


	//----- nvinfo : EIATTR_CUDA_API_VERSION
	.align		4
        /*0000*/ 	.byte	0x04, 0x37
        /*0002*/ 	.short	(.L_221 - .L_220)
.L_220:
        /*0004*/ 	.word	0x00000082


	//----- nvinfo : EIATTR_KPARAM_INFO
	.align		4
.L_221:
        /*0008*/ 	.byte	0x04, 0x17
        /*000a*/ 	.short	(.L_223 - .L_222)
.L_222:
        /*000c*/ 	.word	0x00000000
        /*0010*/ 	.short	0x0000
        /*0012*/ 	.short	0x0070
        /*0014*/ 	.byte	0x00, 0xf0, 0x01, 0x2a


	//----- nvinfo : EIATTR_SPARSE_MMA_MASK
	.align		4
.L_223:
        /*0018*/ 	.byte	0x03, 0x50
        /*001a*/ 	.short	0x0000


	//----- nvinfo : EIATTR_MAXREG_COUNT
	.align		4
        /*001c*/ 	.byte	0x03, 0x1b
        /*001e*/ 	.short	0x0080


	//----- nvinfo : EIATTR_NUM_BARRIERS
	.align		4
        /*0020*/ 	.byte	0x02, 0x4c
        /*0022*/ 	.byte	0x10
	.zero		1


	//----- nvinfo : EIATTR_EXTERNS
	.align		4
        /*0024*/ 	.byte	0x04, 0x0f
        /*0026*/ 	.short	(.L_225 - .L_224)


	//   ....[0]....
	.align		4
.L_224:
        /*0028*/ 	.word	index@(__assertfail)


	//----- nvinfo : EIATTR_ANNOTATIONS
	.align		4
.L_225:
        /*002c*/ 	.byte	0x04, 0x55
        /*002e*/ 	.short	(.L_227 - .L_226)


	//   ....[0]....
.L_226:
        /* <DEDUP_REMOVED lines=76> */


	//----- nvinfo : EIATTR_MERCURY_ISA_VERSION
	.align		4
.L_227:
        /*04e0*/ 	.byte	0x03, 0x5f
        /*04e2*/ 	.short	0x0101


	//----- nvinfo : EIATTR_UNUSED_LOAD_BYTE_OFFSET
	.align		4
        /*04e4*/ 	.byte	0x04, 0x44
        /*04e6*/ 	.short	(.L_229 - .L_228)


	//   ....[0]....
.L_228:
        /*04e8*/ 	.word	0x00000ae0
        /*04ec*/ 	.word	0x0000fff0


	//   ....[1]....
        /*04f0*/ 	.word	0x00014f50
        /*04f4*/ 	.word	0x0000fff0


	//----- nvinfo : EIATTR_INT_WARP_WIDE_INSTR_OFFSETS
	.align		4
.L_229:
        /*04f8*/ 	.byte	0x04, 0x31
        /*04fa*/ 	.short	(.L_231 - .L_230)


	//   ....[0]....
.L_230:
        /*04fc*/ 	.word	0x00000190


	//   ....[1]....
        /*0500*/ 	.word	0x000001d0


	//   ....[2]....
        /*0504*/ 	.word	0x00000240


	//   ....[3]....
        /*0508*/ 	.word	0x000190a0


	//   ....[4]....
        /*050c*/ 	.word	0x00019130


	//   ....[5]....
        /*0510*/ 	.word	0x0001c1b0


	//   ....[6]....
        /*0514*/ 	.word	0x0001c240


	//----- nvinfo : EIATTR_COOP_GROUP_MASK_REGIDS
	.align		4
.L_231:
        /*0518*/ 	.byte	0x04, 0x29
        /*051a*/ 	.short	(.L_233 - .L_232)


	//   ....[0]....
.L_232:
        /*051c*/ 	.word	0xffffffff


	//   ....[1]....
        /*0520*/ 	.word	0xffffffff


	//   ....[2]....
        /*0524*/ 	.word	0xffffffff


	//   ....[3]....
        /*0528*/ 	.word	0xffffffff


	//   ....[4]....
        /*052c*/ 	.word	0xffffffff


	//   ....[5]....
        /*0530*/ 	.word	0xffffffff


	//   ....[6]....
        /*0534*/ 	.word	0xffffffff


	//   ....[7]....
        /*0538*/ 	.word	0xffffffff


	//   ....[8]....
        /*053c*/ 	.word	0xffffffff


	//   ....[9]....
        /*0540*/ 	.word	0xffffffff


	//   ....[10]....
        /*0544*/ 	.word	0xffffffff


	//   ....[11]....
        /*0548*/ 	.word	0xffffffff


	//   ....[12]....
        /*054c*/ 	.word	0xffffffff


	//   ....[13]....
        /*0550*/ 	.word	0xffffffff


	//   ....[14]....
        /*0554*/ 	.word	0xffffffff


	//   ....[15]....
        /*0558*/ 	.word	0xffffffff


	//   ....[16]....
        /*055c*/ 	.word	0xffffffff


	//   ....[17]....
        /*0560*/ 	.word	0xffffffff


	//   ....[18]....
        /*0564*/ 	.word	0xffffffff


	//   ....[19]....
        /*0568*/ 	.word	0xffffffff


	//   ....[20]....
        /*056c*/ 	.word	0xffffffff


	//   ....[21]....
        /*0570*/ 	.word	0xffffffff


	//   ....[22]....
        /*0574*/ 	.word	0xffffffff


	//   ....[23]....
        /*0578*/ 	.word	0xffffffff


	//   ....[24]....
        /*057c*/ 	.word	0xffffffff


	//   ....[25]....
        /*0580*/ 	.word	0xffffffff


	//   ....[26]....
        /*0584*/ 	.word	0xffffffff


	//   ....[27]....
        /*0588*/ 	.word	0xffffffff


	//   ....[28]....
        /*058c*/ 	.word	0xffffffff


	//   ....[29]....
        /*0590*/ 	.word	0xffffffff


	//   ....[30]....
        /*0594*/ 	.word	0xffffffff


	//   ....[31]....
        /*0598*/ 	.word	0xffffffff


	//   ....[32]....
        /*059c*/ 	.word	0xffffffff


	//   ....[33]....
        /*05a0*/ 	.word	0xffffffff


	//   ....[34]....
        /*05a4*/ 	.word	0xffffffff


	//   ....[35]....
        /*05a8*/ 	.word	0xffffffff


	//   ....[36]....
        /*05ac*/ 	.word	0xffffffff


	//   ....[37]....
        /*05b0*/ 	.word	0xffffffff


	//   ....[38]....
        /*05b4*/ 	.word	0xffffffff


	//   ....[39]....
        /*05b8*/ 	.word	0xffffffff


	//   ....[40]....
        /*05bc*/ 	.word	0xffffffff


	//   ....[41]....
        /*05c0*/ 	.word	0xffffffff


	//   ....[42]....
        /*05c4*/ 	.word	0xffffffff


	//   ....[43]....
        /*05c8*/ 	.word	0xffffffff


	//   ....[44]....
        /*05cc*/ 	.word	0xffffffff


	//   ....[45]....
        /*05d0*/ 	.word	0xffffffff


	//   ....[46]....
        /*05d4*/ 	.word	0xffffffff


	//   ....[47]....
        /*05d8*/ 	.word	0xffffffff


	//   ....[48]....
        /*05dc*/ 	.word	0xffffffff


	//   ....[49]....
        /*05e0*/ 	.word	0xffffffff


	//   ....[50]....
        /*05e4*/ 	.word	0xffffffff


	//   ....[51]....
        /*05e8*/ 	.word	0xffffffff


	//   ....[52]....
        /*05ec*/ 	.word	0xffffffff


	//   ....[53]....
        /*05f0*/ 	.word	0xffffffff


	//   ....[54]....
        /*05f4*/ 	.word	0xffffffff


	//   ....[55]....
        /*05f8*/ 	.word	0xffffffff


	//   ....[56]....
        /*05fc*/ 	.word	0xffffffff


	//   ....[57]....
        /*0600*/ 	.word	0xffffffff


	//   ....[58]....
        /*0604*/ 	.word	0xffffffff


	//   ....[59]....
        /*0608*/ 	.word	0xffffffff


	//   ....[60]....
        /*060c*/ 	.word	0xffffffff


	//   ....[61]....
        /*0610*/ 	.word	0xffffffff


	//   ....[62]....
        /*0614*/ 	.word	0xffffffff


	//   ....[63]....
        /*0618*/ 	.word	0xffffffff


	//   ....[64]....
        /*061c*/ 	.word	0xffffffff


	//   ....[65]....
        /*0620*/ 	.word	0xffffffff


	//   ....[66]....
        /*0624*/ 	.word	0xffffffff


	//   ....[67]....
        /*0628*/ 	.word	0xffffffff


	//   ....[68]....
        /*062c*/ 	.word	0xffffffff


	//   ....[69]....
        /*0630*/ 	.word	0xffffffff


	//   ....[70]....
        /*0634*/ 	.word	0xffffffff


	//   ....[71]....
        /*0638*/ 	.word	0xffffffff


	//   ....[72]....
        /*063c*/ 	.word	0xffffffff


	//   ....[73]....
        /*0640*/ 	.word	0xffffffff


	//   ....[74]....
        /*0644*/ 	.word	0xffffffff


	//   ....[75]....
        /*0648*/ 	.word	0xffffffff


	//   ....[76]....
        /*064c*/ 	.word	0xffffffff


	//   ....[77]....
        /*0650*/ 	.word	0xffffffff


	//   ....[78]....
        /*0654*/ 	.word	0xffffffff


	//   ....[79]....
        /*0658*/ 	.word	0xffffffff


	//   ....[80]....
        /*065c*/ 	.word	0xffffffff


	//   ....[81]....
        /*0660*/ 	.word	0xffffffff


	//   ....[82]....
        /*0664*/ 	.word	0xffffffff


	//   ....[83]....
        /*0668*/ 	.word	0xffffffff


	//   ....[84]....
        /*066c*/ 	.word	0xffffffff


	//   ....[85]....
        /*0670*/ 	.word	0xffffffff


	//   ....[86]....
        /*0674*/ 	.word	0xffffffff


	//   ....[87]....
        /*0678*/ 	.word	0xffffffff


	//   ....[88]....
        /*067c*/ 	.word	0xffffffff


	//   ....[89]....
        /*0680*/ 	.word	0xffffffff


	//   ....[90]....
        /*0684*/ 	.word	0xffffffff


	//   ....[91]....
        /*0688*/ 	.word	0xffffffff


	//   ....[92]....
        /*068c*/ 	.word	0xffffffff


	//   ....[93]....
        /*0690*/ 	.word	0xffffffff


	//   ....[94]....
        /*0694*/ 	.word	0xffffffff


	//   ....[95]....
        /*0698*/ 	.word	0xffffffff


	//   ....[96]....
        /*069c*/ 	.word	0xffffffff


	//   ....[97]....
        /*06a0*/ 	.word	0xffffffff


	//   ....[98]....
        /*06a4*/ 	.word	0xffffffff


	//   ....[99]....
        /*06a8*/ 	.word	0xffffffff


	//   ....[100]....
        /*06ac*/ 	.word	0xffffffff


	//   ....[101]....
        /*06b0*/ 	.word	0xffffffff


	//   ....[102]....
        /*06b4*/ 	.word	0xffffffff


	//   ....[103]....
        /*06b8*/ 	.word	0xffffffff


	//   ....[104]....
        /*06bc*/ 	.word	0xffffffff


	//   ....[105]....
        /*06c0*/ 	.word	0xffffffff


	//   ....[106]....
        /*06c4*/ 	.word	0xffffffff


	//   ....[107]....
        /*06c8*/ 	.word	0xffffffff


	//   ....[108]....
        /*06cc*/ 	.word	0xffffffff


	//   ....[109]....
        /*06d0*/ 	.word	0xffffffff


	//   ....[110]....
        /*06d4*/ 	.word	0xffffffff


	//   ....[111]....
        /*06d8*/ 	.word	0xffffffff


	//   ....[112]....
        /*06dc*/ 	.word	0xffffffff


	//   ....[113]....
        /*06e0*/ 	.word	0xffffffff


	//   ....[114]....
        /*06e4*/ 	.word	0xffffffff


	//   ....[115]....
        /*06e8*/ 	.word	0xffffffff


	//   ....[116]....
        /*06ec*/ 	.word	0xffffffff


	//   ....[117]....
        /*06f0*/ 	.word	0xffffffff


	//   ....[118]....
        /*06f4*/ 	.word	0xffffffff


	//   ....[119]....
        /*06f8*/ 	.word	0xffffffff


	//   ....[120]....
        /*06fc*/ 	.word	0xffffffff


	//   ....[121]....
        /*0700*/ 	.word	0xffffffff


	//   ....[122]....
        /*0704*/ 	.word	0xffffffff


	//   ....[123]....
        /*0708*/ 	.word	0xffffffff


	//   ....[124]....
        /*070c*/ 	.word	0xffffffff


	//   ....[125]....
        /*0710*/ 	.word	0xffffffff


	//   ....[126]....
        /*0714*/ 	.word	0xffffffff


	//   ....[127]....
        /*0718*/ 	.word	0xffffffff


	//   ....[128]....
        /*071c*/ 	.word	0xffffffff


	//   ....[129]....
        /*0720*/ 	.word	0xffffffff


	//   ....[130]....
        /*0724*/ 	.word	0x0500000f


	//   ....[131]....
        /*0728*/ 	.word	0x0500000f


	//   ....[132]....
        /*072c*/ 	.word	0x0500000f


	//   ....[133]....
        /*0730*/ 	.word	0x0500000f


	//   ....[134]....
        /*0734*/ 	.word	0x0500000f


	//   ....[135]....
        /*0738*/ 	.word	0x0500000f


	//   ....[136]....
        /*073c*/ 	.word	0x0500000f


	//   ....[137]....
        /*0740*/ 	.word	0x0500000f


	//   ....[138]....
        /*0744*/ 	.word	0x0500000f


	//   ....[139]....
        /*0748*/ 	.word	0x0500000f


	//   ....[140]....
        /*074c*/ 	.word	0x0500000f


	//   ....[141]....
        /*0750*/ 	.word	0x0500000f


	//   ....[142]....
        /*0754*/ 	.word	0x0500000f


	//   ....[143]....
        /*0758*/ 	.word	0x0500000f


	//   ....[144]....
        /*075c*/ 	.word	0x0500000f


	//   ....[145]....
        /*0760*/ 	.word	0x0500000f


	//   ....[146]....
        /*0764*/ 	.word	0x0500000f


	//   ....[147]....
        /*0768*/ 	.word	0x0500000f


	//   ....[148]....
        /*076c*/ 	.word	0x0500000f


	//   ....[149]....
        /*0770*/ 	.word	0x0500000f


	//   ....[150]....
        /*0774*/ 	.word	0x0500000f


	//   ....[151]....
        /*0778*/ 	.word	0x0500000f


	//   ....[152]....
        /*077c*/ 	.word	0x0500000f


	//   ....[153]....
        /*0780*/ 	.word	0x0500000f


	//   ....[154]....
        /*0784*/ 	.word	0x0500000f


	//   ....[155]....
        /*0788*/ 	.word	0x0500000f


	//   ....[156]....
        /*078c*/ 	.word	0x0500000f


	//   ....[157]....
        /*0790*/ 	.word	0x0500000f


	//   ....[158]....
        /*0794*/ 	.word	0x0500000f


	//   ....[159]....
        /*0798*/ 	.word	0x0500000f


	//   ....[160]....
        /*079c*/ 	.word	0x0500000f


	//   ....[161]....
        /*07a0*/ 	.word	0x0500000f


	//   ....[162]....
        /*07a4*/ 	.word	0x0500000f


	//   ....[163]....
        /*07a8*/ 	.word	0x0500000f


	//   ....[164]....
        /*07ac*/ 	.word	0x0500000f


	//   ....[165]....
        /*07b0*/ 	.word	0x0500000f


	//   ....[166]....
        /*07b4*/ 	.word	0x0500000f


	//   ....[167]....
        /*07b8*/ 	.word	0x0500000f


	//   ....[168]....
        /*07bc*/ 	.word	0x0500000f


	//   ....[169]....
        /*07c0*/ 	.word	0x0500000f


	//   ....[170]....
        /*07c4*/ 	.word	0x0500000f


	//   ....[171]....
        /*07c8*/ 	.word	0x0500000f


	//   ....[172]....
        /*07cc*/ 	.word	0x0500000f


	//   ....[173]....
        /*07d0*/ 	.word	0x0500000f


	//   ....[174]....
        /*07d4*/ 	.word	0x0500000f


	//   ....[175]....
        /*07d8*/ 	.word	0x0500000f


	//   ....[176]....
        /*07dc*/ 	.word	0x0500000f


	//   ....[177]....
        /*07e0*/ 	.word	0x0500000f


	//   ....[178]....
        /*07e4*/ 	.word	0x0500000f


	//   ....[179]....
        /*07e8*/ 	.word	0x0500000f


	//   ....[180]....
        /*07ec*/ 	.word	0x0500000f


	//   ....[181]....
        /*07f0*/ 	.word	0x0500000f


	//   ....[182]....
        /*07f4*/ 	.word	0x0500000f


	//   ....[183]....
        /*07f8*/ 	.word	0x0500000f


	//   ....[184]....
        /*07fc*/ 	.word	0x0500000f


	//   ....[185]....
        /*0800*/ 	.word	0x0500000f


	//   ....[186]....
        /*0804*/ 	.word	0x0500000f


	//   ....[187]....
        /*0808*/ 	.word	0x0500000f


	//   ....[188]....
        /*080c*/ 	.word	0x0500000f


	//   ....[189]....
        /*0810*/ 	.word	0x0500000f


	//   ....[190]....
        /*0814*/ 	.word	0x0500000f


	//   ....[191]....
        /*0818*/ 	.word	0x0500000f


	//   ....[192]....
        /*081c*/ 	.word	0x0500000f


	//   ....[193]....
        /*0820*/ 	.word	0x0500000f


	//   ....[194]....
        /*0824*/ 	.word	0x0500000f


	//   ....[195]....
        /*0828*/ 	.word	0x0500000f


	//   ....[196]....
        /*082c*/ 	.word	0x0500000f


	//   ....[197]....
        /*0830*/ 	.word	0x0500000f


	//   ....[198]....
        /*0834*/ 	.word	0x0500000f


	//----- nvinfo : EIATTR_COOP_GROUP_INSTR_OFFSETS
	.align		4
.L_233:
        /*0838*/ 	.byte	0x04, 0x28
        /*083a*/ 	.short	(.L_235 - .L_234)


	//   ....[0]....
.L_234:
        /*083c*/ 	.word	0x00000070


	//   ....[1]....
        /*0840*/ 	.word	0x000001a0


	//   ....[2]....
        /*0844*/ 	.word	0x000001f0


	//   ....[3]....
        /*0848*/ 	.word	0x00000420


	//   ....[4]....
        /*084c*/ 	.word	0x00000580


	//   ....[5]....
        /*0850*/ 	.word	0x000006a0


	//   ....[6]....
        /*0854*/ 	.word	0x00000800


	//   ....[7]....
        /*0858*/ 	.word	0x00005f40


	//   ....[8]....
        /*085c*/ 	.word	0x00006710


	//   ....[9]....
        /*0860*/ 	.word	0x00006720


	//   ....[10]....
        /*0864*/ 	.word	0x00006730


	//   ....[11]....
        /*0868*/ 	.word	0x00006740


	//   ....[12]....
        /*086c*/ 	.word	0x00006a60


	//   ....[13]....
        /*0870*/ 	.word	0x00006a70


	//   ....[14]....
        /*0874*/ 	.word	0x00006a80


	//   ....[15]....
        /*0878*/ 	.word	0x00006a90


	//   ....[16]....
        /*087c*/ 	.word	0x00007d90


	//   ....[17]....
        /*0880*/ 	.word	0x00007da0


	//   ....[18]....
        /*0884*/ 	.word	0x00007db0


	//   ....[19]....
        /*0888*/ 	.word	0x00007dc0


	//   ....[20]....
        /*088c*/ 	.word	0x00007ec0


	//   ....[21]....
        /*0890*/ 	.word	0x00007ee0


	//   ....[22]....
        /*0894*/ 	.word	0x00007f70


	//   ....[23]....
        /*0898*/ 	.word	0x00007fa0


	//   ....[24]....
        /*089c*/ 	.word	0x000095a0


	//   ....[25]....
        /*08a0*/ 	.word	0x00009880


	//   ....[26]....
        /*08a4*/ 	.word	0x0000aae0


	//   ....[27]....
        /*08a8*/ 	.word	0x0000abf0


	//   ....[28]....
        /*08ac*/ 	.word	0x0000b4f0


	//   ....[29]....
        /*08b0*/ 	.word	0x0000b560


	//   ....[30]....
        /*08b4*/ 	.word	0x0000cdb0


	//   ....[31]....
        /*08b8*/ 	.word	0x0000d030


	//   ....[32]....
        /*08bc*/ 	.word	0x0000dd00


	//   ....[33]....
        /*08c0*/ 	.word	0x0000de60


	//   ....[34]....
        /*08c4*/ 	.word	0x0000e530


	//   ....[35]....
        /*08c8*/ 	.word	0x0000e5a0


	//   ....[36]....
        /*08cc*/ 	.word	0x0000ff30


	//   ....[37]....
        /*08d0*/ 	.word	0x0000ff50


	//   ....[38]....
        /*08d4*/ 	.word	0x00010470


	//   ....[39]....
        /*08d8*/ 	.word	0x00010590


	//   ....[40]....
        /*08dc*/ 	.word	0x00011f80


	//   ....[41]....
        /*08e0*/ 	.word	0x00012200


	//   ....[42]....
        /*08e4*/ 	.word	0x00012ec0


	//   ....[43]....
        /*08e8*/ 	.word	0x00012f70


	//   ....[44]....
        /*08ec*/ 	.word	0x000136b0


	//   ....[45]....
        /*08f0*/ 	.word	0x000136f0


	//   ....[46]....
        /*08f4*/ 	.word	0x00014740


	//   ....[47]....
        /*08f8*/ 	.word	0x00014780


	//   ....[48]....
        /*08fc*/ 	.word	0x00014860


	//   ....[49]....
        /*0900*/ 	.word	0x00014b10


	//   ....[50]....
        /*0904*/ 	.word	0x00015780


	//   ....[51]....
        /*0908*/ 	.word	0x000157c0


	//   ....[52]....
        /*090c*/ 	.word	0x000157f0


	//   ....[53]....
        /*0910*/ 	.word	0x00015820


	//   ....[54]....
        /*0914*/ 	.word	0x00015c70


	//   ....[55]....
        /*0918*/ 	.word	0x00015cb0


	//   ....[56]....
        /*091c*/ 	.word	0x00015cd0


	//   ....[57]....
        /*0920*/ 	.word	0x00015d10


	//   ....[58]....
        /*0924*/ 	.word	0x00015d30


	//   ....[59]....
        /*0928*/ 	.word	0x00015d50


	//   ....[60]....
        /*092c*/ 	.word	0x00015d70


	//   ....[61]....
        /*0930*/ 	.word	0x00015da0


	//   ....[62]....
        /*0934*/ 	.word	0x000165c0


	//   ....[63]....
        /*0938*/ 	.word	0x000165f0


	//   ....[64]....
        /*093c*/ 	.word	0x00016610


	//   ....[65]....
        /*0940*/ 	.word	0x00016640


	//   ....[66]....
        /*0944*/ 	.word	0x00016670


	//   ....[67]....
        /*0948*/ 	.word	0x00016680


	//   ....[68]....
        /*094c*/ 	.word	0x000166b0


	//   ....[69]....
        /*0950*/ 	.word	0x00016720


	//   ....[70]....
        /*0954*/ 	.word	0x00016840


	//   ....[71]....
        /*0958*/ 	.word	0x00016a30


	//   ....[72]....
        /*095c*/ 	.word	0x00016a60


	//   ....[73]....
        /*0960*/ 	.word	0x00016a90


	//   ....[74]....
        /*0964*/ 	.word	0x00016ac0


	//   ....[75]....
        /*0968*/ 	.word	0x00016af0


	//   ....[76]....
        /*096c*/ 	.word	0x00016b20


	//   ....[77]....
        /*0970*/ 	.word	0x00016c90


	//   ....[78]....
        /*0974*/ 	.word	0x00016cc0


	//   ....[79]....
        /*0978*/ 	.word	0x00016cf0


	//   ....[80]....
        /*097c*/ 	.word	0x00016d20


	//   ....[81]....
        /*0980*/ 	.word	0x00016d50


	//   ....[82]....
        /*0984*/ 	.word	0x00016d80


	//   ....[83]....
        /*0988*/ 	.word	0x00016e20


	//   ....[84]....
        /*098c*/ 	.word	0x00016e80


	//   ....[85]....
        /*0990*/ 	.word	0x00016f20


	//   ....[86]....
        /*0994*/ 	.word	0x00017fb0


	//   ....[87]....
        /*0998*/ 	.word	0x00019630


	//   ....[88]....
        /*099c*/ 	.word	0x0001a230


	//   ....[89]....
        /*09a0*/ 	.word	0x0001a240


	//   ....[90]....
        /*09a4*/ 	.word	0x0001a260


	//   ....[91]....
        /*09a8*/ 	.word	0x0001a2f0


	//   ....[92]....
        /*09ac*/ 	.word	0x0001a300


	//   ....[93]....
        /*09b0*/ 	.word	0x0001a370


	//   ....[94]....
        /*09b4*/ 	.word	0x0001a380


	//   ....[95]....
        /*09b8*/ 	.word	0x0001a3f0


	//   ....[96]....
        /*09bc*/ 	.word	0x0001a400


	//   ....[97]....
        /*09c0*/ 	.word	0x0001a470


	//   ....[98]....
        /*09c4*/ 	.word	0x0001a480


	//   ....[99]....
        /*09c8*/ 	.word	0x0001a4f0


	//   ....[100]....
        /*09cc*/ 	.word	0x0001a500


	//   ....[101]....
        /*09d0*/ 	.word	0x0001a570


	//   ....[102]....
        /*09d4*/ 	.word	0x0001a580


	//   ....[103]....
        /*09d8*/ 	.word	0x0001a590


	//   ....[104]....
        /*09dc*/ 	.word	0x0001a5d0


	//   ....[105]....
        /*09e0*/ 	.word	0x0001a5f0


	//   ....[106]....
        /*09e4*/ 	.word	0x0001a640


	//   ....[107]....
        /*09e8*/ 	.word	0x0001a700


	//   ....[108]....
        /*09ec*/ 	.word	0x0001a710


	//   ....[109]....
        /*09f0*/ 	.word	0x0001a780


	//   ....[110]....
        /*09f4*/ 	.word	0x0001a790


	//   ....[111]....
        /*09f8*/ 	.word	0x0001a7a0


	//   ....[112]....
        /*09fc*/ 	.word	0x0001c710


	//   ....[113]....
        /*0a00*/ 	.word	0x0001c760


	//   ....[114]....
        /*0a04*/ 	.word	0x0001c790


	//   ....[115]....
        /*0a08*/ 	.word	0x0001c7c0


	//   ....[116]....
        /*0a0c*/ 	.word	0x0001c7d0


	//   ....[117]....
        /*0a10*/ 	.word	0x0001c800


	//   ....[118]....
        /*0a14*/ 	.word	0x0001c830


	//   ....[119]....
        /*0a18*/ 	.word	0x0001c860


	//   ....[120]....
        /*0a1c*/ 	.word	0x0001c9e0


	//   ....[121]....
        /*0a20*/ 	.word	0x0001ca10


	//   ....[122]....
        /*0a24*/ 	.word	0x0001ca40


	//   ....[123]....
        /*0a28*/ 	.word	0x0001ca70


	//   ....[124]....
        /*0a2c*/ 	.word	0x0001caa0


	//   ....[125]....
        /*0a30*/ 	.word	0x0001cad0


	//   ....[126]....
        /*0a34*/ 	.word	0x0001cb90


	//   ....[127]....
        /*0a38*/ 	.word	0x0001cbb0


	//   ....[128]....
        /*0a3c*/ 	.word	0x0001cc20


	//   ....[129]....
        /*0a40*/ 	.word	0x0001d2c0


	//   ....[130]....
        /*0a44*/ 	.word	0x0001d720


	//   ....[131]....
        /*0a48*/ 	.word	0x0001d7d0


	//   ....[132]....
        /*0a4c*/ 	.word	0x0001d860


	//   ....[133]....
        /*0a50*/ 	.word	0x0001d8b0


	//   ....[134]....
        /*0a54*/ 	.word	0x0001d900


	//   ....[135]....
        /*0a58*/ 	.word	0x0001d990


	//   ....[136]....
        /*0a5c*/ 	.word	0x0001da20


	//   ....[137]....
        /*0a60*/ 	.word	0x0001da70


	//   ....[138]....
        /*0a64*/ 	.word	0x0001dac0


	//   ....[139]....
        /*0a68*/ 	.word	0x0001dbb0


	//   ....[140]....
        /*0a6c*/ 	.word	0x0001dc60


	//   ....[141]....
        /*0a70*/ 	.word	0x0001dcb0


	//   ....[142]....
        /*0a74*/ 	.word	0x0001dd00


	//   ....[143]....
        /*0a78*/ 	.word	0x0001de90


	//   ....[144]....
        /*0a7c*/ 	.word	0x0001dfc0


	//   ....[145]....
        /*0a80*/ 	.word	0x0001e070


	//   ....[146]....
        /*0a84*/ 	.word	0x0001e0c0


	//   ....[147]....
        /*0a88*/ 	.word	0x0001e430


	//   ....[148]....
        /*0a8c*/ 	.word	0x0001e4d0


	//   ....[149]....
        /*0a90*/ 	.word	0x0001e530


	//   ....[150]....
        /*0a94*/ 	.word	0x0001e5a0


	//   ....[151]....
        /*0a98*/ 	.word	0x0001e600


	//   ....[152]....
        /*0a9c*/ 	.word	0x0001e670


	//   ....[153]....
        /*0aa0*/ 	.word	0x0001e730


	//   ....[154]....
        /*0aa4*/ 	.word	0x0001e790


	//   ....[155]....
        /*0aa8*/ 	.word	0x0001e850


	//   ....[156]....
        /*0aac*/ 	.word	0x0001eb30


	//   ....[157]....
        /*0ab0*/ 	.word	0x0001ed10


	//   ....[158]....
        /*0ab4*/ 	.word	0x0001ed60


	//   ....[159]....
        /*0ab8*/ 	.word	0x0001edc0


	//   ....[160]....
        /*0abc*/ 	.word	0x0001ee90


	//   ....[161]....
        /*0ac0*/ 	.word	0x0001eef0


	//   ....[162]....
        /*0ac4*/ 	.word	0x0001efd0


	//   ....[163]....
        /*0ac8*/ 	.word	0x0001f030


	//   ....[164]....
        /*0acc*/ 	.word	0x0001f110


	//   ....[165]....
        /*0ad0*/ 	.word	0x0001f170


	//   ....[166]....
        /*0ad4*/ 	.word	0x0001f250


	//   ....[167]....
        /*0ad8*/ 	.word	0x0001f2b0


	//   ....[168]....
        /*0adc*/ 	.word	0x0001f390


	//   ....[169]....
        /*0ae0*/ 	.word	0x0001f3f0


	//   ....[170]....
        /*0ae4*/ 	.word	0x0001f4d0


	//   ....[171]....
        /*0ae8*/ 	.word	0x0001f530


	//   ....[172]....
        /*0aec*/ 	.word	0x0001f620


	//   ....[173]....
        /*0af0*/ 	.word	0x0001f690


	//   ....[174]....
        /*0af4*/ 	.word	0x0001f760


	//   ....[175]....
        /*0af8*/ 	.word	0x0001f7c0


	//   ....[176]....
        /*0afc*/ 	.word	0x0001f8b0


	//   ....[177]....
        /*0b00*/ 	.word	0x0001f910


	//   ....[178]....
        /*0b04*/ 	.word	0x0001f9e0


	//   ....[179]....
        /*0b08*/ 	.word	0x0001fa40


	//   ....[180]....
        /*0b0c*/ 	.word	0x0001fb00


	//   ....[181]....
        /*0b10*/ 	.word	0x0001fe10


	//   ....[182]....
        /*0b14*/ 	.word	0x0001feb0


	//   ....[183]....
        /*0b18*/ 	.word	0x0001ffd0


	//   ....[184]....
        /*0b1c*/ 	.word	0x00020040


	//   ....[185]....
        /*0b20*/ 	.word	0x000200b0


	//   ....[186]....
        /*0b24*/ 	.word	0x00020120


	//   ....[187]....
        /*0b28*/ 	.word	0x00020190


	//   ....[188]....
        /*0b2c*/ 	.word	0x00020210


	//   ....[189]....
        /*0b30*/ 	.word	0x000202a0


	//   ....[190]....
        /*0b34*/ 	.word	0x00020330


	//   ....[191]....
        /*0b38*/ 	.word	0x000203a0


	//   ....[192]....
        /*0b3c*/ 	.word	0x00020410


	//   ....[193]....
        /*0b40*/ 	.word	0x00020480


	//   ....[194]....
        /*0b44*/ 	.word	0x00020500


	//   ....[195]....
        /*0b48*/ 	.word	0x00020570


	//   ....[196]....
        /*0b4c*/ 	.word	0x00020610


	//   ....[197]....
        /*0b50*/ 	.word	0x000206a0


	//   ....[198]....
        /*0b54*/ 	.word	0x000207c0


	//----- nvinfo : EIATTR_REG_RECONFIG
	.align		4
.L_235:
        /*0b58*/ 	.byte	0x01, 0x54
	.zero		2


	//----- nvinfo : EIATTR_SYSCALL_OFFSETS
	.align		4
        /*0b5c*/ 	.byte	0x04, 0x46
        /*0b5e*/ 	.short	(.L_237 - .L_236)


	//   ....[0]....
.L_236:
        /*0b60*/ 	.word	0x00001b90


	//   ....[1]....
        /*0b64*/ 	.word	0x00001ce0


	//   ....[2]....
        /*0b68*/ 	.word	0x00006110


	//   ....[3]....
        /*0b6c*/ 	.word	0x00006430


	//   ....[4]....
        /*0b70*/ 	.word	0x00019290


	//   ....[5]....
        /*0b74*/ 	.word	0x000193e0


	//   ....[6]....
        /*0b78*/ 	.word	0x000194d0


	//   ....[7]....
        /*0b7c*/ 	.word	0x00019d00


	//----- nvinfo : EIATTR_MBARRIER_INSTR_OFFSETS
	.align		4
.L_237:
        /*0b80*/ 	.byte	0x04, 0x39
        /*0b82*/ 	.short	(.L_239 - .L_238)


	//   ....[0]....
.L_238:
        /*0b84*/ 	.word	0x000002d0
        /*0b88*/ 	.word	0x000000ff
        /*0b8c*/ 	.word	0x00016800
        /*0b90*/ 	.short	0x0100
        /*0b92*/ 	.byte	0x08
	.zero		1


	//   ....[1]....
        /*0b94*/ 	.word	0x000002e0
        /*0b98*/ 	.word	0x000000ff
        /*0b9c*/ 	.word	0x00016820
        /*0ba0*/ 	.short	0x0100
        /*0ba2*/ 	.byte	0x08
	.zero		1


	//   ....[2]....
        /*0ba4*/ 	.word	0x000003d0
        /*0ba8*/ 	.word	0x000000ff
        /*0bac*/ 	.word	0x00016830
        /*0bb0*/ 	.short	0x0100
        /*0bb2*/ 	.byte	0x08
	.zero		1


	//   ....[3]....
        /*0bb4*/ 	.word	0x000003e0
        /*0bb8*/ 	.word	0x000000ff
        /*0bbc*/ 	.word	0x00016840
        /*0bc0*/ 	.short	0x0100
        /*0bc2*/ 	.byte	0x08
	.zero		1


	//   ....[4]....
        /*0bc4*/ 	.word	0x000003f0
        /*0bc8*/ 	.word	0x000000ff
        /*0bcc*/ 	.word	0x00016838
        /*0bd0*/ 	.short	0x0100
        /*0bd2*/ 	.byte	0x08
	.zero		1


	//   ....[5]....
        /*0bd4*/ 	.word	0x00000400
        /*0bd8*/ 	.word	0x000000ff
        /*0bdc*/ 	.word	0x00016848
        /*0be0*/ 	.short	0x0100
        /*0be2*/ 	.byte	0x08
	.zero		1


	//   ....[6]....
        /*0be4*/ 	.word	0x00000530
        /*0be8*/ 	.word	0x000000ff
        /*0bec*/ 	.word	0x00016850
        /*0bf0*/ 	.short	0x0100
        /*0bf2*/ 	.byte	0x08
	.zero		1


	//   ....[7]....
        /*0bf4*/ 	.word	0x00000540
        /*0bf8*/ 	.word	0x000000ff
        /*0bfc*/ 	.word	0x00016860
        /*0c00*/ 	.short	0x0100
        /*0c02*/ 	.byte	0x08
	.zero		1


	//   ....[8]....
        /*0c04*/ 	.word	0x00000550
        /*0c08*/ 	.word	0x000000ff
        /*0c0c*/ 	.word	0x00016858
        /*0c10*/ 	.short	0x0100
        /*0c12*/ 	.byte	0x08
	.zero		1


	//   ....[9]....
        /*0c14*/ 	.word	0x00000560
        /*0c18*/ 	.word	0x000000ff
        /*0c1c*/ 	.word	0x00016868
        /*0c20*/ 	.short	0x0100
        /*0c22*/ 	.byte	0x08
	.zero		1


	//   ....[10]....
        /*0c24*/ 	.word	0x00000650
        /*0c28*/ 	.word	0x000000ff
        /*0c2c*/ 	.word	0x00016870
        /*0c30*/ 	.short	0x0100
        /*0c32*/ 	.byte	0x06
	.zero		1


	//   ....[11]....
        /*0c34*/ 	.word	0x00000660
        /*0c38*/ 	.word	0x000000ff
        /*0c3c*/ 	.word	0x00016880
        /*0c40*/ 	.short	0x0100
        /*0c42*/ 	.byte	0x06
	.zero		1


	//   ....[12]....
        /*0c44*/ 	.word	0x00000670
        /*0c48*/ 	.word	0x000000ff
        /*0c4c*/ 	.word	0x00016878
        /*0c50*/ 	.short	0x0100
        /*0c52*/ 	.byte	0x06
	.zero		1


	//   ....[13]....
        /*0c54*/ 	.word	0x00000680
        /*0c58*/ 	.word	0x000000ff
        /*0c5c*/ 	.word	0x00016888
        /*0c60*/ 	.short	0x0100
        /*0c62*/ 	.byte	0x06
	.zero		1


	//   ....[14]....
        /*0c64*/ 	.word	0x000007b0
        /*0c68*/ 	.word	0x000000ff
        /*0c6c*/ 	.word	0x00016890
        /*0c70*/ 	.short	0x0100
        /*0c72*/ 	.byte	0x08
	.zero		1


	//   ....[15]....
        /*0c74*/ 	.word	0x000007c0
        /*0c78*/ 	.word	0x000000ff
        /*0c7c*/ 	.word	0x000168a0
        /*0c80*/ 	.short	0x0100
        /*0c82*/ 	.byte	0x08
	.zero		1


	//   ....[16]....
        /*0c84*/ 	.word	0x000007d0
        /*0c88*/ 	.word	0x000000ff
        /*0c8c*/ 	.word	0x00016898
        /*0c90*/ 	.short	0x0100
        /*0c92*/ 	.byte	0x08
	.zero		1


	//   ....[17]....
        /*0c94*/ 	.word	0x000007e0
        /*0c98*/ 	.word	0x000000ff
        /*0c9c*/ 	.word	0x000168a8
        /*0ca0*/ 	.short	0x0100
        /*0ca2*/ 	.byte	0x08
	.zero		1


	//   ....[18]....
        /*0ca4*/ 	.word	0x00000910
        /*0ca8*/ 	.word	0x000000ff
        /*0cac*/ 	.word	0x000168b0
        /*0cb0*/ 	.short	0x0100
        /*0cb2*/ 	.byte	0x08
	.zero		1


	//   ....[19]....
        /*0cb4*/ 	.word	0x00000920
        /*0cb8*/ 	.word	0x000000ff
        /*0cbc*/ 	.word	0x000168c0
        /*0cc0*/ 	.short	0x0100
        /*0cc2*/ 	.byte	0x08
	.zero		1


	//   ....[20]....
        /*0cc4*/ 	.word	0x00000930
        /*0cc8*/ 	.word	0x000000ff
        /*0ccc*/ 	.word	0x000168b8
        /*0cd0*/ 	.short	0x0100
        /*0cd2*/ 	.byte	0x08
	.zero		1


	//   ....[21]....
        /*0cd4*/ 	.word	0x00000940
        /*0cd8*/ 	.word	0x000000ff
        /*0cdc*/ 	.word	0x000168c8
        /*0ce0*/ 	.short	0x0100
        /*0ce2*/ 	.byte	0x08
	.zero		1


	//   ....[22]....
        /*0ce4*/ 	.word	0x00002ed0
        /*0ce8*/ 	.word	0x0000004f
        /*0cec*/ 	.word	0x00016890
        /*0cf0*/ 	.short	0x010a
        /*0cf2*/ 	.byte	0x3f
	.zero		1


	//   ....[23]....
        /*0cf4*/ 	.word	0x00004120
        /*0cf8*/ 	.word	0x0000004f
        /*0cfc*/ 	.word	0x00016890
        /*0d00*/ 	.short	0x010a
        /*0d02*/ 	.byte	0x3f
	.zero		1


	//   ....[24]....
        /*0d04*/ 	.word	0x00005230
        /*0d08*/ 	.word	0x0000004f
        /*0d0c*/ 	.word	0x00016890
        /*0d10*/ 	.short	0x010a
        /*0d12*/ 	.byte	0x3f
	.zero		1


	//   ....[25]....
        /*0d14*/ 	.word	0x00005440
        /*0d18*/ 	.word	0x0000000c
        /*0d1c*/ 	.word	0x00000000
        /*0d20*/ 	.short	0x0101
        /*0d22*/ 	.byte	0x3f
	.zero		1


	//   ....[26]....
        /*0d24*/ 	.word	0x00005480
        /*0d28*/ 	.word	0x0000004f
        /*0d2c*/ 	.word	0x000168b0
        /*0d30*/ 	.short	0x010a
        /*0d32*/ 	.byte	0x3f
	.zero		1


	//   ....[27]....
        /*0d34*/ 	.word	0x00005850
        /*0d38*/ 	.word	0x0000004f
        /*0d3c*/ 	.word	0x00000000
        /*0d40*/ 	.short	0x0101
        /*0d42*/ 	.byte	0x3f
	.zero		1


	//   ....[28]....
        /*0d44*/ 	.word	0x000061b0
        /*0d48*/ 	.word	0x00000002
        /*0d4c*/ 	.word	0x00016800
        /*0d50*/ 	.short	0x010a
        /*0d52*/ 	.byte	0x3f
	.zero		1


	//   ....[29]....
        /*0d54*/ 	.word	0x00006200
        /*0d58*/ 	.word	0x00000002
        /*0d5c*/ 	.word	0x00016800
        /*0d60*/ 	.short	0x010a
        /*0d62*/ 	.byte	0x3f
	.zero		1


	//   ....[30]....
        /*0d64*/ 	.word	0x00006d00
        /*0d68*/ 	.word	0x00000002
        /*0d6c*/ 	.word	0x00016800
        /*0d70*/ 	.short	0x010a
        /*0d72*/ 	.byte	0x3f
	.zero		1


	//   ....[31]....
        /*0d74*/ 	.word	0x00008210
        /*0d78*/ 	.word	0x00000002
        /*0d7c*/ 	.word	0x00016800
        /*0d80*/ 	.short	0x010a
        /*0d82*/ 	.byte	0x3f
	.zero		1


	//   ....[32]....
        /*0d84*/ 	.word	0x00009110
        /*0d88*/ 	.word	0x00000007
        /*0d8c*/ 	.word	0x00016830
        /*0d90*/ 	.short	0x010a
        /*0d92*/ 	.byte	0x3f
	.zero		1


	//   ....[33]....
        /*0d94*/ 	.word	0x00009180
        /*0d98*/ 	.word	0x00000007
        /*0d9c*/ 	.word	0x00016830
        /*0da0*/ 	.short	0x010a
        /*0da2*/ 	.byte	0x3f
	.zero		1


	//   ....[34]....
        /*0da4*/ 	.word	0x000096a0
        /*0da8*/ 	.word	0x00000004
        /*0dac*/ 	.word	0x00000000
        /*0db0*/ 	.short	0x0101
        /*0db2*/ 	.byte	0x3f
	.zero		1


	//   ....[35]....
        /*0db4*/ 	.word	0x0000c530
        /*0db8*/ 	.word	0x0000000b
        /*0dbc*/ 	.word	0x00016830
        /*0dc0*/ 	.short	0x010a
        /*0dc2*/ 	.byte	0x3f
	.zero		1


	//   ....[36]....
        /*0dc4*/ 	.word	0x0000c580
        /*0dc8*/ 	.word	0x0000000b
        /*0dcc*/ 	.word	0x00016830
        /*0dd0*/ 	.short	0x010a
        /*0dd2*/ 	.byte	0x3f
	.zero		1


	//   ....[37]....
        /*0dd4*/ 	.word	0x0000c890
        /*0dd8*/ 	.word	0x0000000b
        /*0ddc*/ 	.word	0x00016850
        /*0de0*/ 	.short	0x010a
        /*0de2*/ 	.byte	0x3f
	.zero		1


	//   ....[38]....
        /*0de4*/ 	.word	0x0000c8d0
        /*0de8*/ 	.word	0x0000000b
        /*0dec*/ 	.word	0x00016850
        /*0df0*/ 	.short	0x010a
        /*0df2*/ 	.byte	0x3f
	.zero		1


	//   ....[39]....
        /*0df4*/ 	.word	0x0000ce10
        /*0df8*/ 	.word	0x0000000a
        /*0dfc*/ 	.word	0x00000000
        /*0e00*/ 	.short	0x0101
        /*0e02*/ 	.byte	0x3f
	.zero		1


	//   ....[40]....
        /*0e04*/ 	.word	0x0000e750
        /*0e08*/ 	.word	0x00000022
        /*0e0c*/ 	.word	0x00000000
        /*0e10*/ 	.short	0x0101
        /*0e12*/ 	.byte	0x3f
	.zero		1


	//   ....[41]....
        /*0e14*/ 	.word	0x0000f7f0
        /*0e18*/ 	.word	0x00000000
        /*0e1c*/ 	.word	0x00016830
        /*0e20*/ 	.short	0x010a
        /*0e22*/ 	.byte	0x3f
	.zero		1


	//   ....[42]....
        /*0e24*/ 	.word	0x0000f840
        /*0e28*/ 	.word	0x00000000
        /*0e2c*/ 	.word	0x00016830
        /*0e30*/ 	.short	0x010a
        /*0e32*/ 	.byte	0x3f
	.zero		1


	//   ....[43]....
        /*0e34*/ 	.word	0x0000fb50
        /*0e38*/ 	.word	0x00000003
        /*0e3c*/ 	.word	0x00016850
        /*0e40*/ 	.short	0x010a
        /*0e42*/ 	.byte	0x3f
	.zero		1


	//   ....[44]....
        /*0e44*/ 	.word	0x0000fb90
        /*0e48*/ 	.word	0x00000003
        /*0e4c*/ 	.word	0x00016850
        /*0e50*/ 	.short	0x010a
        /*0e52*/ 	.byte	0x3f
	.zero		1


	//   ....[45]....
        /*0e54*/ 	.word	0x00010c40
        /*0e58*/ 	.word	0x0000002e
        /*0e5c*/ 	.word	0x00000000
        /*0e60*/ 	.short	0x0101
        /*0e62*/ 	.byte	0x3f
	.zero		1


	//   ....[46]....
        /*0e64*/ 	.word	0x00010c60
        /*0e68*/ 	.word	0x00000032
        /*0e6c*/ 	.word	0x00000000
        /*0e70*/ 	.short	0x0101
        /*0e72*/ 	.byte	0x3f
	.zero		1


	//   ....[47]....
        /*0e74*/ 	.word	0x00011720
        /*0e78*/ 	.word	0x00000000
        /*0e7c*/ 	.word	0x00016830
        /*0e80*/ 	.short	0x010a
        /*0e82*/ 	.byte	0x3f
	.zero		1


	//   ....[48]....
        /*0e84*/ 	.word	0x00011770
        /*0e88*/ 	.word	0x00000000
        /*0e8c*/ 	.word	0x00016830
        /*0e90*/ 	.short	0x010a
        /*0e92*/ 	.byte	0x3f
	.zero		1


	//   ....[49]....
        /*0e94*/ 	.word	0x00011a80
        /*0e98*/ 	.word	0x00000003
        /*0e9c*/ 	.word	0x00016850
        /*0ea0*/ 	.short	0x010a
        /*0ea2*/ 	.byte	0x3f
	.zero		1


	//   ....[50]....
        /*0ea4*/ 	.word	0x00011ac0
        /*0ea8*/ 	.word	0x00000003
        /*0eac*/ 	.word	0x00016850
        /*0eb0*/ 	.short	0x010a
        /*0eb2*/ 	.byte	0x3f
	.zero		1


	//   ....[51]....
        /*0eb4*/ 	.word	0x00012040
        /*0eb8*/ 	.word	0x00000003
        /*0ebc*/ 	.word	0x00000000
        /*0ec0*/ 	.short	0x0101
        /*0ec2*/ 	.byte	0x3f
	.zero		1


	//   ....[52]....
        /*0ec4*/ 	.word	0x00013b20
        /*0ec8*/ 	.word	0x00000022
        /*0ecc*/ 	.word	0x00000000
        /*0ed0*/ 	.short	0x0101
        /*0ed2*/ 	.byte	0x3f
	.zero		1


	//   ....[53]....
        /*0ed4*/ 	.word	0x00014630
        /*0ed8*/ 	.word	0x0000000b
        /*0edc*/ 	.word	0x00016850
        /*0ee0*/ 	.short	0x010a
        /*0ee2*/ 	.byte	0x3f
	.zero		1


	//   ....[54]....
        /*0ee4*/ 	.word	0x000146a0
        /*0ee8*/ 	.word	0x0000000b
        /*0eec*/ 	.word	0x00016850
        /*0ef0*/ 	.short	0x010a
        /*0ef2*/ 	.byte	0x3f
	.zero		1


	//   ....[55]....
        /*0ef4*/ 	.word	0x00014c90
        /*0ef8*/ 	.word	0x00000004
        /*0efc*/ 	.word	0x00000000
        /*0f00*/ 	.short	0x0101
        /*0f02*/ 	.byte	0x3f
	.zero		1


	//   ....[56]....
        /*0f04*/ 	.word	0x00015d40
        /*0f08*/ 	.word	0x00000000
        /*0f0c*/ 	.word	0x00000000
        /*0f10*/ 	.short	0x0101
        /*0f12*/ 	.byte	0x3f
	.zero		1


	//   ....[57]....
        /*0f14*/ 	.word	0x00018090
        /*0f18*/ 	.word	0x00000016
        /*0f1c*/ 	.word	0x00016820
        /*0f20*/ 	.short	0x010a
        /*0f22*/ 	.byte	0x3f
	.zero		1


	//   ....[58]....
        /*0f24*/ 	.word	0x00018140
        /*0f28*/ 	.word	0x00000005
        /*0f2c*/ 	.word	0x000168a0
        /*0f30*/ 	.short	0x010a
        /*0f32*/ 	.byte	0x3f
	.zero		1


	//   ....[59]....
        /*0f34*/ 	.word	0x00018380
        /*0f38*/ 	.word	0x00000005
        /*0f3c*/ 	.word	0x000168c0
        /*0f40*/ 	.short	0x010a
        /*0f42*/ 	.byte	0x3f
	.zero		1


	//   ....[60]....
        /*0f44*/ 	.word	0x000186e0
        /*0f48*/ 	.word	0x00000005
        /*0f4c*/ 	.word	0x000168a0
        /*0f50*/ 	.short	0x010a
        /*0f52*/ 	.byte	0x3f
	.zero		1


	//   ....[61]....
        /*0f54*/ 	.word	0x00018900
        /*0f58*/ 	.word	0x00000005
        /*0f5c*/ 	.word	0x000168c0
        /*0f60*/ 	.short	0x010a
        /*0f62*/ 	.byte	0x3f
	.zero		1


	//   ....[62]....
        /*0f64*/ 	.word	0x00019850
        /*0f68*/ 	.word	0x00000000
        /*0f6c*/ 	.word	0x00016840
        /*0f70*/ 	.short	0x010a
        /*0f72*/ 	.byte	0x3f
	.zero		1


	//   ....[63]....
        /*0f74*/ 	.word	0x0001a890
        /*0f78*/ 	.word	0x00000016
        /*0f7c*/ 	.word	0x00016800
        /*0f80*/ 	.short	0x0107
        /*0f82*/ 	.byte	0x3f
	.zero		1


	//   ....[64]....
        /*0f84*/ 	.word	0x0001a990
        /*0f88*/ 	.word	0x00000016
        /*0f8c*/ 	.word	0x00016800
        /*0f90*/ 	.short	0x0101
        /*0f92*/ 	.byte	0x3f
	.zero		1


	//   ....[65]....
        /*0f94*/ 	.word	0x0001a9c0
        /*0f98*/ 	.word	0x00000016
        /*0f9c*/ 	.word	0x00016820
        /*0fa0*/ 	.short	0x010a
        /*0fa2*/ 	.byte	0x3f
	.zero		1


	//   ....[66]....
        /*0fa4*/ 	.word	0x0001ad00
        /*0fa8*/ 	.word	0x00000002
        /*0fac*/ 	.word	0x00016840
        /*0fb0*/ 	.short	0x010a
        /*0fb2*/ 	.byte	0x3f
	.zero		1


	//   ....[67]....
        /*0fb4*/ 	.word	0x0001af80
        /*0fb8*/ 	.word	0x00000003
        /*0fbc*/ 	.word	0x00000060
        /*0fc0*/ 	.short	0x010a
        /*0fc2*/ 	.byte	0x3f
	.zero		1


	//   ....[68]....
        /*0fc4*/ 	.word	0x0001b4f0
        /*0fc8*/ 	.word	0x00000002
        /*0fcc*/ 	.word	0x00016840
        /*0fd0*/ 	.short	0x010a
        /*0fd2*/ 	.byte	0x3f
	.zero		1


	//   ....[69]....
        /*0fd4*/ 	.word	0x0001b770
        /*0fd8*/ 	.word	0x0000000a
        /*0fdc*/ 	.word	0x00000060
        /*0fe0*/ 	.short	0x010a
        /*0fe2*/ 	.byte	0x3f
	.zero		1


	//   ....[70]....
        /*0fe4*/ 	.word	0x0001bc10
        /*0fe8*/ 	.word	0x00000002
        /*0fec*/ 	.word	0x00016840
        /*0ff0*/ 	.short	0x010a
        /*0ff2*/ 	.byte	0x3f
	.zero		1


	//   ....[71]....
        /*0ff4*/ 	.word	0x0001bea0
        /*0ff8*/ 	.word	0x00000005
        /*0ffc*/ 	.word	0x00000060
        /*1000*/ 	.short	0x010a
        /*1002*/ 	.byte	0x3f
	.zero		1


	//   ....[72]....
        /*1004*/ 	.word	0x0001c2f0
        /*1008*/ 	.word	0x00000003
        /*100c*/ 	.word	0x00016860
        /*1010*/ 	.short	0x010a
        /*1012*/ 	.byte	0x3f
	.zero		1


	//   ....[73]....
        /*1014*/ 	.word	0x0001d240
        /*1018*/ 	.word	0x00000009
        /*101c*/ 	.word	0x00016820
        /*1020*/ 	.short	0x010a
        /*1022*/ 	.byte	0x3f
	.zero		1


	//   ....[74]....
        /*1024*/ 	.word	0x0001d3d0
        /*1028*/ 	.word	0x00000005
        /*102c*/ 	.word	0x00000000
        /*1030*/ 	.short	0x010a
        /*1032*/ 	.byte	0x3f
	.zero		1


	//   ....[75]....
        /*1034*/ 	.word	0x0001d440
        /*1038*/ 	.word	0x00000003
        /*103c*/ 	.word	0x00000000
        /*1040*/ 	.short	0x010a
        /*1042*/ 	.byte	0x3f
	.zero		1


	//   ....[76]....
        /*1044*/ 	.word	0x0001d4a0
        /*1048*/ 	.word	0x00000017
        /*104c*/ 	.word	0x00000000
        /*1050*/ 	.short	0x010a
        /*1052*/ 	.byte	0x3f
	.zero		1


	//   ....[77]....
        /*1054*/ 	.word	0x0001d4d0
        /*1058*/ 	.word	0x00000007
        /*105c*/ 	.word	0x00000000
        /*1060*/ 	.short	0x010a
        /*1062*/ 	.byte	0x3f
	.zero		1


	//   ....[78]....
        /*1064*/ 	.word	0x0001d530
        /*1068*/ 	.word	0x0000004f
        /*106c*/ 	.word	0x00016890
        /*1070*/ 	.short	0x010a
        /*1072*/ 	.byte	0x3f
	.zero		1


	//   ....[79]....
        /*1074*/ 	.word	0x0001d580
        /*1078*/ 	.word	0x0000004f
        /*107c*/ 	.word	0x00016890
        /*1080*/ 	.short	0x010a
        /*1082*/ 	.byte	0x3f
	.zero		1


	//   ....[80]....
        /*1084*/ 	.word	0x0001d5d0
        /*1088*/ 	.word	0x0000004f
        /*108c*/ 	.word	0x00016890
        /*1090*/ 	.short	0x010a
        /*1092*/ 	.byte	0x3f
	.zero		1


	//   ....[81]....
        /*1094*/ 	.word	0x0001d620
        /*1098*/ 	.word	0x0000004f
        /*109c*/ 	.word	0x000168b0
        /*10a0*/ 	.short	0x010a
        /*10a2*/ 	.byte	0x3f
	.zero		1


	//   ....[82]....
        /*10a4*/ 	.word	0x0001daf0
        /*10a8*/ 	.word	0x00000002
        /*10ac*/ 	.word	0x00016800
        /*10b0*/ 	.short	0x010a
        /*10b2*/ 	.byte	0x3f
	.zero		1


	//   ....[83]....
        /*10b4*/ 	.word	0x0001e0f0
        /*10b8*/ 	.word	0x00000002
        /*10bc*/ 	.word	0x00016800
        /*10c0*/ 	.short	0x010a
        /*10c2*/ 	.byte	0x3f
	.zero		1


	//   ....[84]....
        /*10c4*/ 	.word	0x0001e140
        /*10c8*/ 	.word	0x00000007
        /*10cc*/ 	.word	0x00016830
        /*10d0*/ 	.short	0x010a
        /*10d2*/ 	.byte	0x3f
	.zero		1


	//   ....[85]....
        /*10d4*/ 	.word	0x0001e190
        /*10d8*/ 	.word	0x0000000b
        /*10dc*/ 	.word	0x00016830
        /*10e0*/ 	.short	0x010a
        /*10e2*/ 	.byte	0x3f
	.zero		1


	//   ....[86]....
        /*10e4*/ 	.word	0x0001e1e0
        /*10e8*/ 	.word	0x0000000b
        /*10ec*/ 	.word	0x00016850
        /*10f0*/ 	.short	0x010a
        /*10f2*/ 	.byte	0x3f
	.zero		1


	//   ....[87]....
        /*10f4*/ 	.word	0x0001e230
        /*10f8*/ 	.word	0x00000000
        /*10fc*/ 	.word	0x00016830
        /*1100*/ 	.short	0x010a
        /*1102*/ 	.byte	0x3f
	.zero		1


	//   ....[88]....
        /*1104*/ 	.word	0x0001e280
        /*1108*/ 	.word	0x00000003
        /*110c*/ 	.word	0x00016850
        /*1110*/ 	.short	0x010a
        /*1112*/ 	.byte	0x3f
	.zero		1


	//   ....[89]....
        /*1114*/ 	.word	0x0001e2d0
        /*1118*/ 	.word	0x00000000
        /*111c*/ 	.word	0x00016830
        /*1120*/ 	.short	0x010a
        /*1122*/ 	.byte	0x3f
	.zero		1


	//   ....[90]....
        /*1124*/ 	.word	0x0001e320
        /*1128*/ 	.word	0x00000003
        /*112c*/ 	.word	0x00016850
        /*1130*/ 	.short	0x010a
        /*1132*/ 	.byte	0x3f
	.zero		1


	//   ....[91]....
        /*1134*/ 	.word	0x0001e370
        /*1138*/ 	.word	0x0000000b
        /*113c*/ 	.word	0x00016850
        /*1140*/ 	.short	0x010a
        /*1142*/ 	.byte	0x3f
	.zero		1


	//   ....[92]....
        /*1144*/ 	.word	0x0001e910
        /*1148*/ 	.word	0x00000016
        /*114c*/ 	.word	0x00016820
        /*1150*/ 	.short	0x010a
        /*1152*/ 	.byte	0x3f
	.zero		1


	//   ....[93]....
        /*1154*/ 	.word	0x0001e960
        /*1158*/ 	.word	0x00000005
        /*115c*/ 	.word	0x000168a0
        /*1160*/ 	.short	0x010a
        /*1162*/ 	.byte	0x3f
	.zero		1


	//   ....[94]....
        /*1164*/ 	.word	0x0001e9b0
        /*1168*/ 	.word	0x00000005
        /*116c*/ 	.word	0x000168c0
        /*1170*/ 	.short	0x010a
        /*1172*/ 	.byte	0x3f
	.zero		1


	//   ....[95]....
        /*1174*/ 	.word	0x0001ea00
        /*1178*/ 	.word	0x00000005
        /*117c*/ 	.word	0x000168a0
        /*1180*/ 	.short	0x010a
        /*1182*/ 	.byte	0x3f
	.zero		1


	//   ....[96]....
        /*1184*/ 	.word	0x0001ea50
        /*1188*/ 	.word	0x00000005
        /*118c*/ 	.word	0x000168c0
        /*1190*/ 	.short	0x010a
        /*1192*/ 	.byte	0x3f
	.zero		1


	//   ....[97]....
        /*1194*/ 	.word	0x0001ebf0
        /*1198*/ 	.word	0x00000000
        /*119c*/ 	.word	0x00016840
        /*11a0*/ 	.short	0x010a
        /*11a2*/ 	.byte	0x3f
	.zero		1


	//   ....[98]....
        /*11a4*/ 	.word	0x0001fb30
        /*11a8*/ 	.word	0x00000016
        /*11ac*/ 	.word	0x00016820
        /*11b0*/ 	.short	0x010a
        /*11b2*/ 	.byte	0x3f
	.zero		1


	//   ....[99]....
        /*11b4*/ 	.word	0x0001fb80
        /*11b8*/ 	.word	0x00000002
        /*11bc*/ 	.word	0x00016840
        /*11c0*/ 	.short	0x010a
        /*11c2*/ 	.byte	0x3f
	.zero		1


	//   ....[100]....
        /*11c4*/ 	.word	0x0001fbd0
        /*11c8*/ 	.word	0x00000003
        /*11cc*/ 	.word	0x00000060
        /*11d0*/ 	.short	0x010a
        /*11d2*/ 	.byte	0x3f
	.zero		1


	//   ....[101]....
        /*11d4*/ 	.word	0x0001fc20
        /*11d8*/ 	.word	0x00000002
        /*11dc*/ 	.word	0x00016840
        /*11e0*/ 	.short	0x010a
        /*11e2*/ 	.byte	0x3f
	.zero		1


	//   ....[102]....
        /*11e4*/ 	.word	0x0001fc70
        /*11e8*/ 	.word	0x0000000a
        /*11ec*/ 	.word	0x00000060
        /*11f0*/ 	.short	0x010a
        /*11f2*/ 	.byte	0x3f
	.zero		1


	//   ....[103]....
        /*11f4*/ 	.word	0x0001fcc0
        /*11f8*/ 	.word	0x00000002
        /*11fc*/ 	.word	0x00016840
        /*1200*/ 	.short	0x010a
        /*1202*/ 	.byte	0x3f
	.zero		1


	//   ....[104]....
        /*1204*/ 	.word	0x0001fd10
        /*1208*/ 	.word	0x00000005
        /*120c*/ 	.word	0x00000060
        /*1210*/ 	.short	0x010a
        /*1212*/ 	.byte	0x3f
	.zero		1


	//   ....[105]....
        /*1214*/ 	.word	0x0001fd60
        /*1218*/ 	.word	0x00000003
        /*121c*/ 	.word	0x00016860
        /*1220*/ 	.short	0x010a
        /*1222*/ 	.byte	0x3f
	.zero		1


	//   ....[106]....
        /*1224*/ 	.word	0x000206e0
        /*1228*/ 	.word	0x00000009
        /*122c*/ 	.word	0x00016820
        /*1230*/ 	.short	0x010a
        /*1232*/ 	.byte	0x3f
	.zero		1


	//   ....[107]....
        /*1234*/ 	.word	0x00020880
        /*1238*/ 	.word	0x00000005
        /*123c*/ 	.word	0x00000000
        /*1240*/ 	.short	0x010a
        /*1242*/ 	.byte	0x3f
	.zero		1


	//   ....[108]....
        /*1244*/ 	.word	0x000208d0
        /*1248*/ 	.word	0x00000003
        /*124c*/ 	.word	0x00000000
        /*1250*/ 	.short	0x010a
        /*1252*/ 	.byte	0x3f
	.zero		1


	//   ....[109]....
        /*1254*/ 	.word	0x00020920
        /*1258*/ 	.word	0x00000017
        /*125c*/ 	.word	0x00000000
        /*1260*/ 	.short	0x010a
        /*1262*/ 	.byte	0x3f
	.zero		1


	//----- nvinfo : EIATTR_NUM_MBARRIERS
	.align		4
.L_239:
        /*1264*/ 	.byte	0x03, 0x38
        /*1266*/ 	.short	0x0016


	//----- nvinfo : EIATTR_EXIT_INSTR_OFFSETS
	.align		4
        /*1268*/ 	.byte	0x04, 0x1c
        /*126a*/ 	.short	(.L_241 - .L_240)


	//   ....[0]....
.L_240:
        /*126c*/ 	.word	0x0001d520


	//----- nvinfo : EIATTR_MAX_THREADS
	.align		4
.L_241:
        /*1270*/ 	.byte	0x04, 0x05
        /*1272*/ 	.short	(.L_243 - .L_242)
.L_242:
        /*1274*/ 	.word	0x00000200
        /*1278*/ 	.word	0x00000001
        /*127c*/ 	.word	0x00000001


	//----- nvinfo : EIATTR_CRS_STACK_SIZE
	.align		4
.L_243:
        /*1280*/ 	.byte	0x04, 0x1e
        /*1282*/ 	.short	(.L_245 - .L_244)
.L_244:
        /*1284*/ 	.word	0x00000000


	//----- nvinfo : EIATTR_CBANK_PARAM_SIZE
	.align		4
.L_245:
        /*1288*/ 	.byte	0x03, 0x19
        /*128a*/ 	.short	0x0af0


	//----- nvinfo : EIATTR_PARAM_CBANK
	.align		4
        /*128c*/ 	.byte	0x04, 0x0a
        /*128e*/ 	.short	(.L_247 - .L_246)
	.align		4
.L_246:
        /*1290*/ 	.word	index@(.nv.constant0._ZN7cutlass13device_kernelIN5flash11enable_sm90INS1_16FlashAttnFwdSm90INS1_25CollectiveMainloopFwdSm90ILi2EN4cute5tupleIJNS5_1CILi1EEES8_S8_EEENS6_IJNS7_ILi192EEENS7_ILi128EEENS7_ILi64EEEEEELi64ENS_6half_tEfNS_4arch4Sm90ELb0ELb1ELb0ELb1ELb0ELb1ELb0ELb1ELb1ELb1ELb0ELb0EEENS1_21CollectiveEpilogueFwdINS6_IJSA_SC_SB_EEES9_SE_SG_Li384ELb1ELb1ELb0ELb0EEENS1_36VarlenDynamicPersistentTileSchedulerILi192ELi128ELi384ELi128ELb0ELb1ELb1ELb1ELb0ELb1EEEEEEEEEvNT_6ParamsE)
        /*1294*/ 	.short	0x0210
        /*1296*/ 	.short	0x0af0


	//----- nvinfo : EIATTR_SW_WAR
	.align		4
.L_247:
        /*1298*/ 	.byte	0x04, 0x36
        /*129a*/ 	.short	(.L_249 - .L_248)
.L_248:
        /*129c*/ 	.word	0x00000008
.L_249:


//--------------------- .nv.info._ZN7cutlass13device_kernelIN5flash11enable_sm90INS1_16FlashAttnFwdSm90INS1_25CollectiveMainloopFwdSm90ILi2EN4cute5tupleIJNS5_1CILi1EEES8_S8_EEENS6_IJNS7_ILi192EEENS7_ILi128EEENS7_ILi64EEEEEELi64ENS_6half_tEfNS_4arch4Sm90ELb1ELb0ELb0ELb0ELb0ELb0ELb0ELb1ELb1ELb1ELb0ELb0EEENS1_21CollectiveEpilogueFwdINS6_IJSA_SC_SB_EEES9_SE_SG_Li384ELb0ELb1ELb0ELb0EEENS1_30DynamicPersistentTileSchedulerILi384ELi128ELb0ELb1ELb1EEEEEEEEEvNT_6ParamsE --------------------------
	.section	.nv.info._ZN7cutlass13device_kernelIN5flash11enable_sm90INS1_16FlashAttnFwdSm90INS1_25CollectiveMainloopFwdSm90ILi2EN4cute5tupleIJNS5_1CILi1EEES8_S8_EEENS6_IJNS7_ILi192EEENS7_ILi128EEENS7_ILi64EEEEEELi64ENS_6half_tEfNS_4arch4Sm90ELb1ELb0ELb0ELb0ELb0ELb0ELb0ELb1ELb1ELb1ELb0ELb0EEENS1_21CollectiveEpilogueFwdINS6_IJSA_SC_SB_EEES9_SE_SG_Li384ELb0ELb1ELb0ELb0EEENS1_30DynamicPersistentTileSchedulerILi384ELi128ELb0ELb1ELb1EEEEEEEEEvNT_6ParamsE,"",@"SHT_CUDA_INFO"
	.sectionflags	@""
	.align	4


	//----- nvinfo : EIATTR_CUDA_API_VERSION
	.align		4
        /*0000*/ 	.byte	0x04, 0x37
        /*0002*/ 	.short	(.L_251 - .L_250)
.L_250:
        /*0004*/ 	.word	0x00000082


	//----- nvinfo : EIATTR_KPARAM_INFO
	.align		4
.L_251:
        /*0008*/ 	.byte	0x04, 0x17
        /*000a*/ 	.short	(.L_253 - .L_252)
.L_252:
        /*000c*/ 	.word	0x00000000
        /*0010*/ 	.short	0x0000
        /*0012*/ 	.short	0x0070
        /*0014*/ 	.byte	0x00, 0xf0, 0x01, 0x2a


	//----- nvinfo : EIATTR_SPARSE_MMA_MASK
	.align		4
.L_253:
        /*0018*/ 	.byte	0x03, 0x50
        /*001a*/ 	.short	0x0000


	//----- nvinfo : EIATTR_MAXREG_COUNT
	.align		4
        /*001c*/ 	.byte	0x03, 0x1b
        /*001e*/ 	.short	0x0080


	//----- nvinfo : EIATTR_NUM_BARRIERS
	.align		4
        /*0020*/ 	.byte	0x02, 0x4c
        /*0022*/ 	.byte	0x10
	.zero		1


	//----- nvinfo : EIATTR_EXTERNS
	.align		4
        /*0024*/ 	.byte	0x04, 0x0f
        /*0026*/ 	.short	(.L_255 - .L_254)


	//   ....[0]....
	.align		4
.L_254:
        /*0028*/ 	.word	index@(__assertfail)


	//----- nvinfo : EIATTR_ANNOTATIONS
	.align		4
.L_255:
        /*002c*/ 	.byte	0x04, 0x55
        /*002e*/ 	.short	(.L_257 - .L_256)


	//   ....[0]....
.L_256:
        /*0030*/ 	.word	0x00000001
        /*0034*/ 	.byte	0x70, 0x97, 0x00, 0x00, 0x01, 0x00, 0x00, 0x00, 0x80, 0x97, 0x00, 0x00, 0x01, 0x00, 0x00, 0x00
        /*0044*/ 	.byte	0x00, 0x98, 0x00, 0x00, 0x01, 0x00, 0x00, 0x00, 0x50, 0xb4, 0x00, 0x00, 0x01, 0x00, 0x00, 0x00
        /*0054*/ 	.byte	0x70, 0xb4, 0x00, 0x00, 0x01, 0x00, 0x00, 0x00, 0xb0, 0xce, 0x00, 0x00, 0x01, 0x00, 0x00, 0x00
        /*0064*/ 	.byte	0x50, 0xd0, 0x00, 0x00


	//----- nvinfo : EIATTR_MERCURY_ISA_VERSION
	.align		4
.L_257:
        /*0068*/ 	.byte	0x03, 0x5f
        /*006a*/ 	.short	0x0101


	//----- nvinfo : EIATTR_INT_WARP_WIDE_INSTR_OFFSETS
	.align		4
        /*006c*/ 	.byte	0x04, 0x31
        /*006e*/ 	.short	(.L_259 - .L_258)


	//   ....[0]....
.L_258:
        /*0070*/ 	.word	0x00000130


	//   ....[1]....
        /*0074*/ 	.word	0x00000170


	//   ....[2]....
        /*0078*/ 	.word	0x000001e0


	//   ....[3]....
        /*007c*/ 	.word	0x00009e10


	//   ....[4]....
        /*0080*/ 	.word	0x00009ea0


	//   ....[5]....
        /*0084*/ 	.word	0x0000cb20


	//   ....[6]....
        /*0088*/ 	.word	0x0000cbb0


	//----- nvinfo : EIATTR_COOP_GROUP_MASK_REGIDS
	.align		4
.L_259:
        /*008c*/ 	.byte	0x04, 0x29
        /*008e*/ 	.short	(.L_261 - .L_260)


	//   ....[0]....
.L_260:
        /*0090*/ 	.word	0xffffffff


	//   ....[1]....
        /*0094*/ 	.word	0xffffffff


	//   ....[2]....
        /*0098*/ 	.word	0xffffffff


	//   ....[3]....
        /*009c*/ 	.word	0xffffffff


	//   ....[4]....
        /*00a0*/ 	.word	0xffffffff


	//   ....[5]....
        /*00a4*/ 	.word	0xffffffff


	//   ....[6]....
        /*00a8*/ 	.word	0xffffffff


	//   ....[7]....
        /*00ac*/ 	.word	0xffffffff


	//   ....[8]....
        /*00b0*/ 	.word	0xffffffff


	//   ....[9]....
        /*00b4*/ 	.word	0xffffffff


	//   ....[10]....
        /*00b8*/ 	.word	0xffffffff


	//   ....[11]....
        /*00bc*/ 	.word	0xffffffff


	//   ....[12]....
        /*00c0*/ 	.word	0xffffffff


	//   ....[13]....
        /*00c4*/ 	.word	0xffffffff


	//   ....[14]....
        /*00c8*/ 	.word	0xffffffff


	//   ....[15]....
        /*00cc*/ 	.word	0xffffffff


	//   ....[16]....
        /*00d0*/ 	.word	0xffffffff


	//   ....[17]....
        /*00d4*/ 	.word	0xffffffff


	//   ....[18]....
        /*00d8*/ 	.word	0xffffffff


	//   ....[19]....
        /*00dc*/ 	.word	0xffffffff


	//   ....[20]....
        /*00e0*/ 	.word	0xffffffff


	//   ....[21]....
        /*00e4*/ 	.word	0xffffffff


	//   ....[22]....
        /*00e8*/ 	.word	0xffffffff


	//   ....[23]....
        /*00ec*/ 	.word	0xffffffff


	//   ....[24]....
        /*00f0*/ 	.word	0xffffffff


	//   ....[25]....
        /*00f4*/ 	.word	0xffffffff


	//   ....[26]....
        /*00f8*/ 	.word	0xffffffff


	//   ....[27]....
        /*00fc*/ 	.word	0xffffffff


	//   ....[28]....
        /*0100*/ 	.word	0xffffffff


	//   ....[29]....
        /*0104*/ 	.word	0xffffffff


	//   ....[30]....
        /*0108*/ 	.word	0xffffffff


	//   ....[31]....
        /*010c*/ 	.word	0xffffffff


	//   ....[32]....
        /*0110*/ 	.word	0xffffffff


	//   ....[33]....
        /*0114*/ 	.word	0xffffffff


	//   ....[34]....
        /*0118*/ 	.word	0xffffffff


	//   ....[35]....
        /*011c*/ 	.word	0xffffffff


	//   ....[36]....
        /*0120*/ 	.word	0xffffffff


	//   ....[37]....
        /*0124*/ 	.word	0xffffffff


	//   ....[38]....
        /*0128*/ 	.word	0xffffffff


	//   ....[39]....
        /*012c*/ 	.word	0xffffffff


	//   ....[40]....
        /*0130*/ 	.word	0xffffffff


	//   ....[41]....
        /*0134*/ 	.word	0xffffffff


	//   ....[42]....
        /*0138*/ 	.word	0xffffffff


	//   ....[43]....
        /*013c*/ 	.word	0xffffffff


	//   ....[44]....
        /*0140*/ 	.word	0xffffffff


	//   ....[45]....
        /*0144*/ 	.word	0xffffffff


	//   ....[46]....
        /*0148*/ 	.word	0xffffffff


	//   ....[47]....
        /*014c*/ 	.word	0xffffffff


	//   ....[48]....
        /*0150*/ 	.word	0xffffffff


	//   ....[49]....
        /*0154*/ 	.word	0xffffffff


	//   ....[50]....
        /*0158*/ 	.word	0xffffffff


	//   ....[51]....
        /*015c*/ 	.word	0xffffffff


	//   ....[52]....
        /*0160*/ 	.word	0xffffffff


	//   ....[53]....
        /*0164*/ 	.word	0xffffffff


	//   ....[54]....
        /*0168*/ 	.word	0xffffffff


	//   ....[55]....
        /*016c*/ 	.word	0xffffffff


	//   ....[56]....
        /*0170*/ 	.word	0xffffffff


	//   ....[57]....
        /*0174*/ 	.word	0xffffffff


	//   ....[58]....
        /*0178*/ 	.word	0xffffffff


	//   ....[59]....
        /*017c*/ 	.word	0xffffffff


	//   ....[60]....
        /*0180*/ 	.word	0xffffffff


	//   ....[61]....
        /*0184*/ 	.word	0xffffffff


	//   ....[62]....
        /*0188*/ 	.word	0xffffffff


	//   ....[63]....
        /*018c*/ 	.word	0xffffffff


	//   ....[64]....
        /*0190*/ 	.word	0xffffffff


	//   ....[65]....
        /*0194*/ 	.word	0xffffffff


	//   ....[66]....
        /*0198*/ 	.word	0xffffffff


	//   ....[67]....
        /*019c*/ 	.word	0xffffffff


	//   ....[68]....
        /*01a0*/ 	.word	0xffffffff


	//   ....[69]....
        /*01a4*/ 	.word	0xffffffff


	//   ....[70]....
        /*01a8*/ 	.word	0xffffffff


	//   ....[71]....
        /*01ac*/ 	.word	0xffffffff


	//   ....[72]....
        /*01b0*/ 	.word	0xffffffff


	//   ....[73]....
        /*01b4*/ 	.word	0xffffffff


	//   ....[74]....
        /*01b8*/ 	.word	0xffffffff


	//   ....[75]....
        /*01bc*/ 	.word	0xffffffff


	//   ....[76]....
        /*01c0*/ 	.word	0x0500000f


	//   ....[77]....
        /*01c4*/ 	.word	0x0500000f


	//   ....[78]....
        /*01c8*/ 	.word	0x0500000f


	//   ....[79]....
        /*01cc*/ 	.word	0x0500000f


	//   ....[80]....
        /*01d0*/ 	.word	0x0500000f


	//   ....[81]....
        /*01d4*/ 	.word	0x0500000f


	//   ....[82]....
        /*01d8*/ 	.word	0x0500000f


	//   ....[83]....
        /*01dc*/ 	.word	0x0500000f


	//   ....[84]....
        /*01e0*/ 	.word	0x0500000f


	//   ....[85]....
        /*01e4*/ 	.word	0x0500000f


	//   ....[86]....
        /*01e8*/ 	.word	0x0500000f


	//   ....[87]....
        /*01ec*/ 	.word	0x0500000f


	//   ....[88]....
        /*01f0*/ 	.word	0x0500000f


	//   ....[89]....
        /*01f4*/ 	.word	0x0500000f


	//   ....[90]....
        /*01f8*/ 	.word	0x0500000f


	//   ....[91]....
        /*01fc*/ 	.word	0x0500000f


	//   ....[92]....
        /*0200*/ 	.word	0x0500000f


	//   ....[93]....
        /*0204*/ 	.word	0x0500000f


	//   ....[94]....
        /*0208*/ 	.word	0x0500000f


	//   ....[95]....
        /*020c*/ 	.word	0x0500000f


	//   ....[96]....
        /*0210*/ 	.word	0x0500000f


	//   ....[97]....
        /*0214*/ 	.word	0x0500000f


	//   ....[98]....
        /*0218*/ 	.word	0x0500000f


	//   ....[99]....
        /*021c*/ 	.word	0x0500000f


	//   ....[100]....
        /*0220*/ 	.word	0x0500000f


	//   ....[101]....
        /*0224*/ 	.word	0x0500000f


	//   ....[102]....
        /*0228*/ 	.word	0x0500000f


	//----- nvinfo : EIATTR_COOP_GROUP_INSTR_OFFSETS
	.align		4
.L_261:
        /*022c*/ 	.byte	0x04, 0x28
        /*022e*/ 	.short	(.L_263 - .L_262)


	//   ....[0]....
.L_262:
        /*0230*/ 	.word	0x00000070


	//   ....[1]....
        /*0234*/ 	.word	0x00000140


	//   ....[2]....
        /*0238*/ 	.word	0x00000190


	//   ....[3]....
        /*023c*/ 	.word	0x000003c0


	//   ....[4]....
        /*0240*/ 	.word	0x00000520


	//   ....[5]....
        /*0244*/ 	.word	0x00000640


	//   ....[6]....
        /*0248*/ 	.word	0x000007a0


	//   ....[7]....
        /*024c*/ 	.word	0x00001350


	//   ....[8]....
        /*0250*/ 	.word	0x00001a10


	//   ....[9]....
        /*0254*/ 	.word	0x00002190


	//   ....[10]....
        /*0258*/ 	.word	0x000021a0


	//   ....[11]....
        /*025c*/ 	.word	0x000021c0


	//   ....[12]....
        /*0260*/ 	.word	0x00002c50


	//   ....[13]....
        /*0264*/ 	.word	0x00002cb0


	//   ....[14]....
        /*0268*/ 	.word	0x00003c20


	//   ....[15]....
        /*026c*/ 	.word	0x00003c60


	//   ....[16]....
        /*0270*/ 	.word	0x00004370


	//   ....[17]....
        /*0274*/ 	.word	0x000044a0


	//   ....[18]....
        /*0278*/ 	.word	0x00004d50


	//   ....[19]....
        /*027c*/ 	.word	0x00004dc0


	//   ....[20]....
        /*0280*/ 	.word	0x00006420


	//   ....[21]....
        /*0284*/ 	.word	0x00006450


	//   ....[22]....
        /*0288*/ 	.word	0x000069b0


	//   ....[23]....
        /*028c*/ 	.word	0x00006a40


	//   ....[24]....
        /*0290*/ 	.word	0x00007b40


	//   ....[25]....
        /*0294*/ 	.word	0x00007b80


	//   ....[26]....
        /*0298*/ 	.word	0x00007c90


	//   ....[27]....
        /*029c*/ 	.word	0x00007ca0


	//   ....[28]....
        /*02a0*/ 	.word	0x00008840


	//   ....[29]....
        /*02a4*/ 	.word	0x00008870


	//   ....[30]....
        /*02a8*/ 	.word	0x000088a0


	//   ....[31]....
        /*02ac*/ 	.word	0x000088d0


	//   ....[32]....
        /*02b0*/ 	.word	0x00008d50


	//   ....[33]....
        /*02b4*/ 	.word	0x00008d90


	//   ....[34]....
        /*02b8*/ 	.word	0x00008db0


	//   ....[35]....
        /*02bc*/ 	.word	0x00008de0


	//   ....[36]....
        /*02c0*/ 	.word	0x00008e00


	//   ....[37]....
        /*02c4*/ 	.word	0x00008e10


	//   ....[38]....
        /*02c8*/ 	.word	0x00008e30


	//   ....[39]....
        /*02cc*/ 	.word	0x00008e50


	//   ....[40]....
        /*02d0*/ 	.word	0x000094b0


	//   ....[41]....
        /*02d4*/ 	.word	0x000094f0


	//   ....[42]....
        /*02d8*/ 	.word	0x00009520


	//   ....[43]....
        /*02dc*/ 	.word	0x00009550


	//   ....[44]....
        /*02e0*/ 	.word	0x00009570


	//   ....[45]....
        /*02e4*/ 	.word	0x00009580


	//   ....[46]....
        /*02e8*/ 	.word	0x00009590


	//   ....[47]....
        /*02ec*/ 	.word	0x000095b0


	//   ....[48]....
        /*02f0*/ 	.word	0x00009730


	//   ....[49]....
        /*02f4*/ 	.word	0x0000a3d0


	//   ....[50]....
        /*02f8*/ 	.word	0x0000add0


	//   ....[51]....
        /*02fc*/ 	.word	0x0000ae00


	//   ....[52]....
        /*0300*/ 	.word	0x0000ae30


	//   ....[53]....
        /*0304*/ 	.word	0x0000aec0


	//   ....[54]....
        /*0308*/ 	.word	0x0000aef0


	//   ....[55]....
        /*030c*/ 	.word	0x0000af00


	//   ....[56]....
        /*0310*/ 	.word	0x0000af40


	//   ....[57]....
        /*0314*/ 	.word	0x0000af70


	//   ....[58]....
        /*0318*/ 	.word	0x0000afe0


	//   ....[59]....
        /*031c*/ 	.word	0x0000aff0


	//   ....[60]....
        /*0320*/ 	.word	0x0000b030


	//   ....[61]....
        /*0324*/ 	.word	0x0000b060


	//   ....[62]....
        /*0328*/ 	.word	0x0000b0d0


	//   ....[63]....
        /*032c*/ 	.word	0x0000b0e0


	//   ....[64]....
        /*0330*/ 	.word	0x0000b100


	//   ....[65]....
        /*0334*/ 	.word	0x0000b130


	//   ....[66]....
        /*0338*/ 	.word	0x0000b190


	//   ....[67]....
        /*033c*/ 	.word	0x0000b1a0


	//   ....[68]....
        /*0340*/ 	.word	0x0000b200


	//   ....[69]....
        /*0344*/ 	.word	0x0000b250


	//   ....[70]....
        /*0348*/ 	.word	0x0000b270


	//   ....[71]....
        /*034c*/ 	.word	0x0000b2b0


	//   ....[72]....
        /*0350*/ 	.word	0x0000b2c0


	//   ....[73]....
        /*0354*/ 	.word	0x0000b310


	//   ....[74]....
        /*0358*/ 	.word	0x0000cf90


	//   ....[75]....
        /*035c*/ 	.word	0x0000d170


	//   ....[76]....
        /*0360*/ 	.word	0x0000d6d0


	//   ....[77]....
        /*0364*/ 	.word	0x0000d830


	//   ....[78]....
        /*0368*/ 	.word	0x0000d890


	//   ....[79]....
        /*036c*/ 	.word	0x0000d950


	//   ....[80]....
        /*0370*/ 	.word	0x0000da00


	//   ....[81]....
        /*0374*/ 	.word	0x0000da80


	//   ....[82]....
        /*0378*/ 	.word	0x0000db20


	//   ....[83]....
        /*037c*/ 	.word	0x0000db80


	//   ....[84]....
        /*0380*/ 	.word	0x0000dc60


	//   ....[85]....
        /*0384*/ 	.word	0x0000dce0


	//   ....[86]....
        /*0388*/ 	.word	0x0000dd80


	//   ....[87]....
        /*038c*/ 	.word	0x0000dde0


	//   ....[88]....
        /*0390*/ 	.word	0x0000dec0


	//   ....[89]....
        /*0394*/ 	.word	0x0000df40


	//   ....[90]....
        /*0398*/ 	.word	0x0000dfe0


	//   ....[91]....
        /*039c*/ 	.word	0x0000e040


	//   ....[92]....
        /*03a0*/ 	.word	0x0000e0f0


	//   ....[93]....
        /*03a4*/ 	.word	0x0000e170


	//   ....[94]....
        /*03a8*/ 	.word	0x0000e250


	//   ....[95]....
        /*03ac*/ 	.word	0x0000e2b0


	//   ....[96]....
        /*03b0*/ 	.word	0x0000e360


	//   ....[97]....
        /*03b4*/ 	.word	0x0000e3c0


	//   ....[98]....
        /*03b8*/ 	.word	0x0000e480


	//   ....[99]....
        /*03bc*/ 	.word	0x0000e500


	//   ....[100]....
        /*03c0*/ 	.word	0x0000e5a0


	//   ....[101]....
        /*03c4*/ 	.word	0x0000e8b0


	//   ....[102]....
        /*03c8*/ 	.word	0x0000e9d0


	//----- nvinfo : EIATTR_REG_RECONFIG
	.align		4
.L_263:
        /*03cc*/ 	.byte	0x01, 0x54
	.zero		2


	//----- nvinfo : EIATTR_SYSCALL_OFFSETS
	.align		4
        /*03d0*/ 	.byte	0x04, 0x46
        /*03d2*/ 	.short	(.L_265 - .L_264)


	//   ....[0]....
.L_264:
        /*03d4*/ 	.word	0x00001530


	//   ....[1]....
        /*03d8*/ 	.word	0x0000a000


	//   ....[2]....
        /*03dc*/ 	.word	0x0000a150


	//   ....[3]....
        /*03e0*/ 	.word	0x0000a240


	//   ....[4]....
        /*03e4*/ 	.word	0x0000a940


	//----- nvinfo : EIATTR_MBARRIER_INSTR_OFFSETS
	.align		4
.L_265:
        /*03e8*/ 	.byte	0x04, 0x39
        /*03ea*/ 	.short	(.L_267 - .L_266)


	//   ....[0]....
.L_266:
        /*03ec*/ 	.word	0x00000270
        /*03f0*/ 	.word	0x000000ff
        /*03f4*/ 	.word	0x00016800
        /*03f8*/ 	.short	0x0100
        /*03fa*/ 	.byte	0x08
	.zero		1


	//   ....[1]....
        /*03fc*/ 	.word	0x00000280
        /*0400*/ 	.word	0x000000ff
        /*0404*/ 	.word	0x00016820
        /*0408*/ 	.short	0x0100
        /*040a*/ 	.byte	0x08
	.zero		1


	//   ....[2]....
        /*040c*/ 	.word	0x00000370
        /*0410*/ 	.word	0x000000ff
        /*0414*/ 	.word	0x00016830
        /*0418*/ 	.short	0x0100
        /*041a*/ 	.byte	0x08
	.zero		1


	//   ....[3]....
        /*041c*/ 	.word	0x00000380
        /*0420*/ 	.word	0x000000ff
        /*0424*/ 	.word	0x00016840
        /*0428*/ 	.short	0x0100
        /*042a*/ 	.byte	0x08
	.zero		1


	//   ....[4]....
        /*042c*/ 	.word	0x00000390
        /*0430*/ 	.word	0x000000ff
        /*0434*/ 	.word	0x00016838
        /*0438*/ 	.short	0x0100
        /*043a*/ 	.byte	0x08
	.zero		1


	//   ....[5]....
        /*043c*/ 	.word	0x000003a0
        /*0440*/ 	.word	0x000000ff
        /*0444*/ 	.word	0x00016848
        /*0448*/ 	.short	0x0100
        /*044a*/ 	.byte	0x08
	.zero		1


	//   ....[6]....
        /*044c*/ 	.word	0x000004d0
        /*0450*/ 	.word	0x000000ff
        /*0454*/ 	.word	0x00016850
        /*0458*/ 	.short	0x0100
        /*045a*/ 	.byte	0x08
	.zero		1


	//   ....[7]....
        /*045c*/ 	.word	0x000004e0
        /*0460*/ 	.word	0x000000ff
        /*0464*/ 	.word	0x00016860
        /*0468*/ 	.short	0x0100
        /*046a*/ 	.byte	0x08
	.zero		1


	//   ....[8]....
        /*046c*/ 	.word	0x000004f0
        /*0470*/ 	.word	0x000000ff
        /*0474*/ 	.word	0x00016858
        /*0478*/ 	.short	0x0100
        /*047a*/ 	.byte	0x08
	.zero		1


	//   ....[9]....
        /*047c*/ 	.word	0x00000500
        /*0480*/ 	.word	0x000000ff
        /*0484*/ 	.word	0x00016868
        /*0488*/ 	.short	0x0100
        /*048a*/ 	.byte	0x08
	.zero		1


	//   ....[10]....
        /*048c*/ 	.word	0x000005f0
        /*0490*/ 	.word	0x000000ff
        /*0494*/ 	.word	0x00016870
        /*0498*/ 	.short	0x0100
        /*049a*/ 	.byte	0x06
	.zero		1


	//   ....[11]....
        /*049c*/ 	.word	0x00000600
        /*04a0*/ 	.word	0x000000ff
        /*04a4*/ 	.word	0x00016880
        /*04a8*/ 	.short	0x0100
        /*04aa*/ 	.byte	0x06
	.zero		1


	//   ....[12]....
        /*04ac*/ 	.word	0x00000610
        /*04b0*/ 	.word	0x000000ff
        /*04b4*/ 	.word	0x00016878
        /*04b8*/ 	.short	0x0100
        /*04ba*/ 	.byte	0x06
	.zero		1


	//   ....[13]....
        /*04bc*/ 	.word	0x00000620
        /*04c0*/ 	.word	0x000000ff
        /*04c4*/ 	.word	0x00016888
        /*04c8*/ 	.short	0x0100
        /*04ca*/ 	.byte	0x06
	.zero		1


	//   ....[14]....
        /*04cc*/ 	.word	0x00000750
        /*04d0*/ 	.word	0x000000ff
        /*04d4*/ 	.word	0x00016890
        /*04d8*/ 	.short	0x0100
        /*04da*/ 	.byte	0x08
	.zero		1


	//   ....[15]....
        /*04dc*/ 	.word	0x00000760
        /*04e0*/ 	.word	0x000000ff
        /*04e4*/ 	.word	0x000168a0
        /*04e8*/ 	.short	0x0100
        /*04ea*/ 	.byte	0x08
	.zero		1


	//   ....[16]....
        /*04ec*/ 	.word	0x00000770
        /*04f0*/ 	.word	0x000000ff
        /*04f4*/ 	.word	0x00016898
        /*04f8*/ 	.short	0x0100
        /*04fa*/ 	.byte	0x08
	.zero		1


	//   ....[17]....
        /*04fc*/ 	.word	0x00000780
        /*0500*/ 	.word	0x000000ff
        /*0504*/ 	.word	0x000168a8
        /*0508*/ 	.short	0x0100
        /*050a*/ 	.byte	0x08
	.zero		1


	//   ....[18]....
        /*050c*/ 	.word	0x000008b0
        /*0510*/ 	.word	0x000000ff
        /*0514*/ 	.word	0x000168b0
        /*0518*/ 	.short	0x0100
        /*051a*/ 	.byte	0x08
	.zero		1


	//   ....[19]....
        /*051c*/ 	.word	0x000008c0
        /*0520*/ 	.word	0x000000ff
        /*0524*/ 	.word	0x000168c0
        /*0528*/ 	.short	0x0100
        /*052a*/ 	.byte	0x08
	.zero		1


	//   ....[20]....
        /*052c*/ 	.word	0x000008d0
        /*0530*/ 	.word	0x000000ff
        /*0534*/ 	.word	0x000168b8
        /*0538*/ 	.short	0x0100
        /*053a*/ 	.byte	0x08
	.zero		1


	//   ....[21]....
        /*053c*/ 	.word	0x000008e0
        /*0540*/ 	.word	0x000000ff
        /*0544*/ 	.word	0x000168c8
        /*0548*/ 	.short	0x0100
        /*054a*/ 	.byte	0x08
	.zero		1


	//   ....[22]....
        /*054c*/ 	.word	0x000015b0
        /*0550*/ 	.word	0x000000ff
        /*0554*/ 	.word	0x00016800
        /*0558*/ 	.short	0x010a
        /*055a*/ 	.byte	0x2d
	.zero		1


	//   ....[23]....
        /*055c*/ 	.word	0x00001630
        /*0560*/ 	.word	0x00000002
        /*0564*/ 	.word	0x00016830
        /*0568*/ 	.short	0x010a
        /*056a*/ 	.byte	0x3f
	.zero		1


	//   ....[24]....
        /*056c*/ 	.word	0x00001690
        /*0570*/ 	.word	0x00000002
        /*0574*/ 	.word	0x00016830
        /*0578*/ 	.short	0x010a
        /*057a*/ 	.byte	0x3f
	.zero		1


	//   ....[25]....
        /*057c*/ 	.word	0x00001bd0
        /*0580*/ 	.word	0x00000002
        /*0584*/ 	.word	0x00000000
        /*0588*/ 	.short	0x0101
        /*058a*/ 	.byte	0x3f
	.zero		1


	//   ....[26]....
        /*058c*/ 	.word	0x00003870
        /*0590*/ 	.word	0x000000ff
        /*0594*/ 	.word	0x00016830
        /*0598*/ 	.short	0x010a
        /*059a*/ 	.byte	0x06
	.zero		1


	//   ....[27]....
        /*059c*/ 	.word	0x000038b0
        /*05a0*/ 	.word	0x000000ff
        /*05a4*/ 	.word	0x00016830
        /*05a8*/ 	.short	0x010a
        /*05aa*/ 	.byte	0x06
	.zero		1


	//   ....[28]....
        /*05ac*/ 	.word	0x00003a90
        /*05b0*/ 	.word	0x000000ff
        /*05b4*/ 	.word	0x00016850
        /*05b8*/ 	.short	0x010a
        /*05ba*/ 	.byte	0x06
	.zero		1


	//   ....[29]....
        /*05bc*/ 	.word	0x00003ad0
        /*05c0*/ 	.word	0x000000ff
        /*05c4*/ 	.word	0x00016850
        /*05c8*/ 	.short	0x010a
        /*05ca*/ 	.byte	0x06
	.zero		1


	//   ....[30]....
        /*05cc*/ 	.word	0x00005340
        /*05d0*/ 	.word	0x00000024
        /*05d4*/ 	.word	0x00000000
        /*05d8*/ 	.short	0x0101
        /*05da*/ 	.byte	0x3f
	.zero		1


	//   ....[31]....
        /*05dc*/ 	.word	0x00005600
        /*05e0*/ 	.word	0x00000024
        /*05e4*/ 	.word	0x00000000
        /*05e8*/ 	.short	0x0101
        /*05ea*/ 	.byte	0x3f
	.zero		1


	//   ....[32]....
        /*05ec*/ 	.word	0x00005ea0
        /*05f0*/ 	.word	0x000000ff
        /*05f4*/ 	.word	0x00016830
        /*05f8*/ 	.short	0x010a
        /*05fa*/ 	.byte	0x06
	.zero		1


	//   ....[33]....
        /*05fc*/ 	.word	0x00005ee0
        /*0600*/ 	.word	0x000000ff
        /*0604*/ 	.word	0x00016830
        /*0608*/ 	.short	0x010a
        /*060a*/ 	.byte	0x06
	.zero		1


	//   ....[34]....
        /*060c*/ 	.word	0x000060c0
        /*0610*/ 	.word	0x000000ff
        /*0614*/ 	.word	0x00016850
        /*0618*/ 	.short	0x010a
        /*061a*/ 	.byte	0x06
	.zero		1


	//   ....[35]....
        /*061c*/ 	.word	0x00006100
        /*0620*/ 	.word	0x000000ff
        /*0624*/ 	.word	0x00016850
        /*0628*/ 	.short	0x010a
        /*062a*/ 	.byte	0x06
	.zero		1


	//   ....[36]....
        /*062c*/ 	.word	0x000073d0
        /*0630*/ 	.word	0x0000001f
        /*0634*/ 	.word	0x00000000
        /*0638*/ 	.short	0x0101
        /*063a*/ 	.byte	0x3f
	.zero		1


	//   ....[37]....
        /*063c*/ 	.word	0x00007580
        /*0640*/ 	.word	0x0000001f
        /*0644*/ 	.word	0x00000000
        /*0648*/ 	.short	0x0101
        /*064a*/ 	.byte	0x3f
	.zero		1


	//   ....[38]....
        /*064c*/ 	.word	0x00007ab0
        /*0650*/ 	.word	0x000000ff
        /*0654*/ 	.word	0x00016850
        /*0658*/ 	.short	0x010a
        /*065a*/ 	.byte	0x05
	.zero		1


	//   ....[39]....
        /*065c*/ 	.word	0x00007af0
        /*0660*/ 	.word	0x000000ff
        /*0664*/ 	.word	0x00016850
        /*0668*/ 	.short	0x010a
        /*066a*/ 	.byte	0x05
	.zero		1


	//   ....[40]....
        /*066c*/ 	.word	0x00008020
        /*0670*/ 	.word	0x00000008
        /*0674*/ 	.word	0x00000000
        /*0678*/ 	.short	0x0101
        /*067a*/ 	.byte	0x3f
	.zero		1


	//   ....[41]....
        /*067c*/ 	.word	0x00008c60
        /*0680*/ 	.word	0x00000000
        /*0684*/ 	.word	0x00000000
        /*0688*/ 	.short	0x0101
        /*068a*/ 	.byte	0x3f
	.zero		1


	//   ....[42]....
        /*068c*/ 	.word	0x0000a5f0
        /*0690*/ 	.word	0x00000003
        /*0694*/ 	.word	0x00016840
        /*0698*/ 	.short	0x010a
        /*069a*/ 	.byte	0x3f
	.zero		1


	//   ....[43]....
        /*069c*/ 	.word	0x0000b3e0
        /*06a0*/ 	.word	0x00000011
        /*06a4*/ 	.word	0x00016800
        /*06a8*/ 	.short	0x0107
        /*06aa*/ 	.byte	0x3f
	.zero		1


	//   ....[44]....
        /*06ac*/ 	.word	0x0000b4d0
        /*06b0*/ 	.word	0x00000011
        /*06b4*/ 	.word	0x00016800
        /*06b8*/ 	.short	0x0101
        /*06ba*/ 	.byte	0x3f
	.zero		1


	//   ....[45]....
        /*06bc*/ 	.word	0x0000b4f0
        /*06c0*/ 	.word	0x00000011
        /*06c4*/ 	.word	0x00016820
        /*06c8*/ 	.short	0x010a
        /*06ca*/ 	.byte	0x3f
	.zero		1


	//   ....[46]....
        /*06cc*/ 	.word	0x0000b800
        /*06d0*/ 	.word	0x00000002
        /*06d4*/ 	.word	0x00016840
        /*06d8*/ 	.short	0x010a
        /*06da*/ 	.byte	0x3f
	.zero		1


	//   ....[47]....
        /*06dc*/ 	.word	0x0000ba30
        /*06e0*/ 	.word	0x00000002
        /*06e4*/ 	.word	0x00000060
        /*06e8*/ 	.short	0x010a
        /*06ea*/ 	.byte	0x3f
	.zero		1


	//   ....[48]....
        /*06ec*/ 	.word	0x0000bf60
        /*06f0*/ 	.word	0x00000002
        /*06f4*/ 	.word	0x00016840
        /*06f8*/ 	.short	0x010a
        /*06fa*/ 	.byte	0x3f
	.zero		1


	//   ....[49]....
        /*06fc*/ 	.word	0x0000c190
        /*0700*/ 	.word	0x00000005
        /*0704*/ 	.word	0x00000060
        /*0708*/ 	.short	0x010a
        /*070a*/ 	.byte	0x3f
	.zero		1


	//   ....[50]....
        /*070c*/ 	.word	0x0000c600
        /*0710*/ 	.word	0x00000002
        /*0714*/ 	.word	0x00016840
        /*0718*/ 	.short	0x010a
        /*071a*/ 	.byte	0x3f
	.zero		1


	//   ....[51]....
        /*071c*/ 	.word	0x0000c840
        /*0720*/ 	.word	0x00000005
        /*0724*/ 	.word	0x00000060
        /*0728*/ 	.short	0x010a
        /*072a*/ 	.byte	0x3f
	.zero		1


	//   ....[52]....
        /*072c*/ 	.word	0x0000cc50
        /*0730*/ 	.word	0x00000003
        /*0734*/ 	.word	0x00016860
        /*0738*/ 	.short	0x010a
        /*073a*/ 	.byte	0x3f
	.zero		1


	//   ....[53]....
        /*073c*/ 	.word	0x0000d0f0
        /*0740*/ 	.word	0x00000007
        /*0744*/ 	.word	0x00016820
        /*0748*/ 	.short	0x010a
        /*074a*/ 	.byte	0x3f
	.zero		1


	//   ....[54]....
        /*074c*/ 	.word	0x0000d290
        /*0750*/ 	.word	0x00000005
        /*0754*/ 	.word	0x00000000
        /*0758*/ 	.short	0x010a
        /*075a*/ 	.byte	0x3f
	.zero		1


	//   ....[55]....
        /*075c*/ 	.word	0x0000d300
        /*0760*/ 	.word	0x00000003
        /*0764*/ 	.word	0x00000000
        /*0768*/ 	.short	0x010a
        /*076a*/ 	.byte	0x3f
	.zero		1


	//   ....[56]....
        /*076c*/ 	.word	0x0000d360
        /*0770*/ 	.word	0x00000005
        /*0774*/ 	.word	0x00000000
        /*0778*/ 	.short	0x010a
        /*077a*/ 	.byte	0x3f
	.zero		1


	//   ....[57]....
        /*077c*/ 	.word	0x0000d390
        /*0780*/ 	.word	0x00000003
        /*0784*/ 	.word	0x00000000
        /*0788*/ 	.short	0x010a
        /*078a*/ 	.byte	0x3f
	.zero		1


	//   ....[58]....
        /*078c*/ 	.word	0x0000d400
        /*0790*/ 	.word	0x00000003
        /*0794*/ 	.word	0x00016800
        /*0798*/ 	.short	0x010a
        /*079a*/ 	.byte	0x3f
	.zero		1


	//   ....[59]....
        /*079c*/ 	.word	0x0000d450
        /*07a0*/ 	.word	0x00000002
        /*07a4*/ 	.word	0x00016830
        /*07a8*/ 	.short	0x010a
        /*07aa*/ 	.byte	0x3f
	.zero		1


	//   ....[60]....
        /*07ac*/ 	.word	0x0000d4b0
        /*07b0*/ 	.word	0x00000007
        /*07b4*/ 	.word	0x00016830
        /*07b8*/ 	.short	0x010a
        /*07ba*/ 	.byte	0x3f
	.zero		1


	//   ....[61]....
        /*07bc*/ 	.word	0x0000d510
        /*07c0*/ 	.word	0x00000007
        /*07c4*/ 	.word	0x00016850
        /*07c8*/ 	.short	0x010a
        /*07ca*/ 	.byte	0x3f
	.zero		1


	//   ....[62]....
        /*07cc*/ 	.word	0x0000d570
        /*07d0*/ 	.word	0x00000009
        /*07d4*/ 	.word	0x00016830
        /*07d8*/ 	.short	0x010a
        /*07da*/ 	.byte	0x3f
	.zero		1


	//   ....[63]....
        /*07dc*/ 	.word	0x0000d5d0
        /*07e0*/ 	.word	0x00000009
        /*07e4*/ 	.word	0x00016850
        /*07e8*/ 	.short	0x010a
        /*07ea*/ 	.byte	0x3f
	.zero		1


	//   ....[64]....
        /*07ec*/ 	.word	0x0000d630
        /*07f0*/ 	.word	0x00000005
        /*07f4*/ 	.word	0x00016850
        /*07f8*/ 	.short	0x010a
        /*07fa*/ 	.byte	0x3f
	.zero		1


	//   ....[65]....
        /*07fc*/ 	.word	0x0000d780
        /*0800*/ 	.word	0x00000003
        /*0804*/ 	.word	0x00016840
        /*0808*/ 	.short	0x010a
        /*080a*/ 	.byte	0x3f
	.zero		1


	//   ....[66]....
        /*080c*/ 	.word	0x0000e5d0
        /*0810*/ 	.word	0x00000011
        /*0814*/ 	.word	0x00016820
        /*0818*/ 	.short	0x010a
        /*081a*/ 	.byte	0x3f
	.zero		1


	//   ....[67]....
        /*081c*/ 	.word	0x0000e620
        /*0820*/ 	.word	0x00000002
        /*0824*/ 	.word	0x00016840
        /*0828*/ 	.short	0x010a
        /*082a*/ 	.byte	0x3f
	.zero		1


	//   ....[68]....
        /*082c*/ 	.word	0x0000e670
        /*0830*/ 	.word	0x00000002
        /*0834*/ 	.word	0x00000060
        /*0838*/ 	.short	0x010a
        /*083a*/ 	.byte	0x3f
	.zero		1


	//   ....[69]....
        /*083c*/ 	.word	0x0000e6c0
        /*0840*/ 	.word	0x00000002
        /*0844*/ 	.word	0x00016840
        /*0848*/ 	.short	0x010a
        /*084a*/ 	.byte	0x3f
	.zero		1


	//   ....[70]....
        /*084c*/ 	.word	0x0000e710
        /*0850*/ 	.word	0x00000005
        /*0854*/ 	.word	0x00000060
        /*0858*/ 	.short	0x010a
        /*085a*/ 	.byte	0x3f
	.zero		1


	//   ....[71]....
        /*085c*/ 	.word	0x0000e760
        /*0860*/ 	.word	0x00000002
        /*0864*/ 	.word	0x00016840
        /*0868*/ 	.short	0x010a
        /*086a*/ 	.byte	0x3f
	.zero		1


	//   ....[72]....
        /*086c*/ 	.word	0x0000e7b0
        /*0870*/ 	.word	0x00000005
        /*0874*/ 	.word	0x00000060
        /*0878*/ 	.short	0x010a
        /*087a*/ 	.byte	0x3f
	.zero		1


	//   ....[73]....
        /*087c*/ 	.word	0x0000e800
        /*0880*/ 	.word	0x00000003
        /*0884*/ 	.word	0x00016860
        /*0888*/ 	.short	0x010a
        /*088a*/ 	.byte	0x3f
	.zero		1


	//   ....[74]....
        /*088c*/ 	.word	0x0000e8f0
        /*0890*/ 	.word	0x00000007
        /*0894*/ 	.word	0x00016820
        /*0898*/ 	.short	0x010a
        /*089a*/ 	.byte	0x3f
	.zero		1


	//   ....[75]....
        /*089c*/ 	.word	0x0000ea90
        /*08a0*/ 	.word	0x00000005
        /*08a4*/ 	.word	0x00000000
        /*08a8*/ 	.short	0x010a
        /*08aa*/ 	.byte	0x3f
	.zero		1


	//   ....[76]....
        /*08ac*/ 	.word	0x0000eae0
        /*08b0*/ 	.word	0x00000003
        /*08b4*/ 	.word	0x00000000
        /*08b8*/ 	.short	0x010a
        /*08ba*/ 	.byte	0x3f
	.zero		1


	//   ....[77]....
        /*08bc*/ 	.word	0x0000eb30
        /*08c0*/ 	.word	0x00000005
        /*08c4*/ 	.word	0x00000000
        /*08c8*/ 	.short	0x010a
        /*08ca*/ 	.byte	0x3f
	.zero		1


	//----- nvinfo : EIATTR_NUM_MBARRIERS
	.align		4
.L_267:
        /*08cc*/ 	.byte	0x03, 0x38
        /*08ce*/ 	.short	0x0016


	//----- nvinfo : EIATTR_EXIT_INSTR_OFFSETS
	.align		4
        /*08d0*/ 	.byte	0x04, 0x1c
        /*08d2*/ 	.short	(.L_269 - .L_268)


	//   ....[0]....
.L_268:
        /*08d4*/ 	.word	0x00000a40


	//   ....[1]....
        /*08d8*/ 	.word	0x000096c0


	//   ....[2]....
        /*08dc*/ 	.word	0x0000d3e0


	//----- nvinfo : EIATTR_MAX_THREADS
	.align		4
.L_269:
        /*08e0*/ 	.byte	0x04, 0x05
        /*08e2*/ 	.short	(.L_271 - .L_270)
.L_270:
        /*08e4*/ 	.word	0x00000200
        /*08e8*/ 	.word	0x00000001
        /*08ec*/ 	.word	0x00000001


	//----- nvinfo : EIATTR_CRS_STACK_SIZE
	.align		4
.L_271:
        /*08f0*/ 	.byte	0x04, 0x1e
        /*08f2*/ 	.short	(.L_273 - .L_272)
.L_272:
        /*08f4*/ 	.word	0x00000000


	//----- nvinfo : EIATTR_CBANK_PARAM_SIZE
	.align		4
.L_273:
        /*08f8*/ 	.byte	0x03, 0x19
        /*08fa*/ 	.short	0x0af0


	//----- nvinfo : EIATTR_PARAM_CBANK
	.align		4
        /*08fc*/ 	.byte	0x04, 0x0a
        /*08fe*/ 	.short	(.L_275 - .L_274)
	.align		4
.L_274:
        /*0900*/ 	.word	index@(.nv.constant0._ZN7cutlass13device_kernelIN5flash11enable_sm90INS1_16FlashAttnFwdSm90INS1_25CollectiveMainloopFwdSm90ILi2EN4cute5tupleIJNS5_1CILi1EEES8_S8_EEENS6_IJNS7_ILi192EEENS7_ILi128EEENS7_ILi64EEEEEELi64ENS_6half_tEfNS_4arch4Sm90ELb1ELb0ELb0ELb0ELb0ELb0ELb0ELb1ELb1ELb1ELb0ELb0EEENS1_21CollectiveEpilogueFwdINS6_IJSA_SC_SB_EEES9_SE_SG_Li384ELb0ELb1ELb0ELb0EEENS1_30DynamicPersistentTileSchedulerILi384ELi128ELb0ELb1ELb1EEEEEEEEEvNT_6ParamsE)
        /*0904*/ 	.short	0x0210
        /*0906*/ 	.short	0x0af0


	//----- nvinfo : EIATTR_SW_WAR
	.align		4
.L_275:
        /*0908*/ 	.byte	0x04, 0x36
        /*090a*/ 	.short	(.L_277 - .L_276)
.L_276:
        /*090c*/ 	.word	0x00000008
.L_277:


//--------------------- .nv.info._ZN7cutlass13device_kernelIN5flash11enable_sm90INS1_16FlashAttnFwdSm90INS1_25CollectiveMainloopFwdSm90ILi2EN4cute5tupleIJNS5_1CILi1EEES8_S8_EEENS6_IJNS7_ILi192EEENS7_ILi128EEENS7_ILi64EEEEEELi64ENS_6half_tEfNS_4arch4Sm90ELb1ELb0ELb0ELb1ELb0ELb0ELb0ELb1ELb1ELb1ELb0ELb0EEENS1_21CollectiveEpilogueFwdINS6_IJSA_SC_SB_EEES9_SE_SG_Li384ELb1ELb1ELb0ELb0EEENS1_36VarlenDynamicPersistentTileSchedulerILi192ELi128ELi384ELi128ELb0ELb1ELb1ELb1ELb1ELb1EEEEEEEEEvNT_6ParamsE --------------------------
	.section	.nv.info._ZN7cutlass13device_kernelIN5flash11enable_sm90INS1_16FlashAttnFwdSm90INS1_25CollectiveMainloopFwdSm90ILi2EN4cute5tupleIJNS5_1CILi1EEES8_S8_EEENS6_IJNS7_ILi192EEENS7_ILi128EEENS7_ILi64EEEEEELi64ENS_6half_tEfNS_4arch4Sm90ELb1ELb0ELb0ELb1ELb0ELb0ELb0ELb1ELb1ELb1ELb0ELb0EEENS1_21CollectiveEpilogueFwdINS6_IJSA_SC_SB_EEES9_SE_SG_Li384ELb1ELb1ELb0ELb0EEENS1_36VarlenDynamicPersistentTileSchedulerILi192ELi128ELi384ELi128ELb0ELb1ELb1ELb1ELb1ELb1EEEEEEEEEvNT_6ParamsE,"",@"SHT_CUDA_INFO"
	.sectionflags	@""
	.align	4


	//----- nvinfo : EIATTR_CUDA_API_VERSION
	.align		4
        /*0000*/ 	.byte	0x04, 0x37
        /*0002*/ 	.short	(.L_279 - .L_278)
.L_278:
        /*0004*/ 	.word	0x00000082


	//----- nvinfo : EIATTR_KPARAM_INFO
	.align		4
.L_279:
        /*0008*/ 	.byte	0x04, 0x17
        /*000a*/ 	.short	(.L_281 - .L_280)
.L_280:
        /*000c*/ 	.word	0x00000000
        /*0010*/ 	.short	0x0000
        /*0012*/ 	.short	0x0070
        /*0014*/ 	.byte	0x00, 0xf0, 0x01, 0x2a


	//----- nvinfo : EIATTR_SPARSE_MMA_MASK
	.align		4
.L_281:
        /*0018*/ 	.byte	0x03, 0x50
        /*001a*/ 	.short	0x0000


	//----- nvinfo : EIATTR_MAXREG_COUNT
	.align		4
        /*001c*/ 	.byte	0x03, 0x1b
        /*001e*/ 	.short	0x0080


	//----- nvinfo : EIATTR_NUM_BARRIERS
	.align		4
        /*0020*/ 	.byte	0x02, 0x4c
        /*0022*/ 	.byte	0x10
	.zero		1


	//----- nvinfo : EIATTR_EXTERNS
	.align		4
        /*0024*/ 	.byte	0x04, 0x0f
        /*0026*/ 	.short	(.L_283 - .L_282)


	//   ....[0]....
	.align		4
.L_282:
        /*0028*/ 	.word	index@(__assertfail)


	//----- nvinfo : EIATTR_ANNOTATIONS
	.align		4
.L_283:
        /*002c*/ 	.byte	0x04, 0x55
        /*002e*/ 	.short	(.L_285 - .L_284)


	//   ....[0]....
.L_284:
        /* <DEDUP_REMOVED lines=21> */


	//----- nvinfo : EIATTR_MERCURY_ISA_VERSION
	.align		4
.L_285:
        /*0170*/ 	.byte	0x03, 0x5f
        /*0172*/ 	.short	0x0101


	//----- nvinfo : EIATTR_UNUSED_LOAD_BYTE_OFFSET
	.align		4
        /*0174*/ 	.byte	0x04, 0x44
        /*0176*/ 	.short	(.L_287 - .L_286)


	//   ....[0]....
.L_286:
        /*0178*/ 	.word	0x00000a40
        /*017c*/ 	.word	0x0000fff0


	//   ....[1]....
        /*0180*/ 	.word	0x000083f0
        /*0184*/ 	.word	0x0000fff0


	//----- nvinfo : EIATTR_INT_WARP_WIDE_INSTR_OFFSETS
	.align		4
.L_287:
        /*0188*/ 	.byte	0x04, 0x31
        /*018a*/ 	.short	(.L_289 - .L_288)


	//   ....[0]....
.L_288:
        /*018c*/ 	.word	0x00000130


	//   ....[1]....
        /*0190*/ 	.word	0x00000170


	//   ....[2]....
        /*0194*/ 	.word	0x000001e0


	//   ....[3]....
        /*0198*/ 	.word	0x0000afb0


	//   ....[4]....
        /*019c*/ 	.word	0x0000b040


	//   ....[5]....
        /*01a0*/ 	.word	0x0000e040


	//   ....[6]....
        /*01a4*/ 	.word	0x0000e0d0


	//----- nvinfo : EIATTR_COOP_GROUP_MASK_REGIDS
	.align		4
.L_289:
        /*01a8*/ 	.byte	0x04, 0x29
        /*01aa*/ 	.short	(.L_291 - .L_290)


	//   ....[0]....
.L_290:
        /*01ac*/ 	.word	0xffffffff


	//   ....[1]....
        /*01b0*/ 	.word	0xffffffff


	//   ....[2]....
        /*01b4*/ 	.word	0xffffffff


	//   ....[3]....
        /*01b8*/ 	.word	0xffffffff


	//   ....[4]....
        /*01bc*/ 	.word	0xffffffff


	//   ....[5]....
        /*01c0*/ 	.word	0xffffffff


	//   ....[6]....
        /*01c4*/ 	.word	0xffffffff


	//   ....[7]....
        /*01c8*/ 	.word	0xffffffff


	//   ....[8]....
        /*01cc*/ 	.word	0xffffffff


	//   ....[9]....
        /*01d0*/ 	.word	0xffffffff


	//   ....[10]....
        /*01d4*/ 	.word	0xffffffff


	//   ....[11]....
        /*01d8*/ 	.word	0xffffffff


	//   ....[12]....
        /*01dc*/ 	.word	0xffffffff


	//   ....[13]....
        /*01e0*/ 	.word	0xffffffff


	//   ....[14]....
        /*01e4*/ 	.word	0xffffffff


	//   ....[15]....
        /*01e8*/ 	.word	0xffffffff


	//   ....[16]....
        /*01ec*/ 	.word	0xffffffff


	//   ....[17]....
        /*01f0*/ 	.word	0xffffffff


	//   ....[18]....
        /*01f4*/ 	.word	0xffffffff


	//   ....[19]....
        /*01f8*/ 	.word	0xffffffff


	//   ....[20]....
        /*01fc*/ 	.word	0xffffffff


	//   ....[21]....
        /*0200*/ 	.word	0xffffffff


	//   ....[22]....
        /*0204*/ 	.word	0xffffffff


	//   ....[23]....
        /*0208*/ 	.word	0xffffffff


	//   ....[24]....
        /*020c*/ 	.word	0xffffffff


	//   ....[25]....
        /*0210*/ 	.word	0xffffffff


	//   ....[26]....
        /*0214*/ 	.word	0xffffffff


	//   ....[27]....
        /*0218*/ 	.word	0xffffffff


	//   ....[28]....
        /*021c*/ 	.word	0xffffffff


	//   ....[29]....
        /*0220*/ 	.word	0xffffffff


	//   ....[30]....
        /*0224*/ 	.word	0xffffffff


	//   ....[31]....
        /*0228*/ 	.word	0xffffffff


	//   ....[32]....
        /*022c*/ 	.word	0xffffffff


	//   ....[33]....
        /*0230*/ 	.word	0xffffffff


	//   ....[34]....
        /*0234*/ 	.word	0xffffffff


	//   ....[35]....
        /*0238*/ 	.word	0xffffffff


	//   ....[36]....
        /*023c*/ 	.word	0xffffffff


	//   ....[37]....
        /*0240*/ 	.word	0xffffffff


	//   ....[38]....
        /*0244*/ 	.word	0xffffffff


	//   ....[39]....
        /*0248*/ 	.word	0xffffffff


	//   ....[40]....
        /*024c*/ 	.word	0xffffffff


	//   ....[41]....
        /*0250*/ 	.word	0xffffffff


	//   ....[42]....
        /*0254*/ 	.word	0xffffffff


	//   ....[43]....
        /*0258*/ 	.word	0xffffffff


	//   ....[44]....
        /*025c*/ 	.word	0xffffffff


	//   ....[45]....
        /*0260*/ 	.word	0xffffffff


	//   ....[46]....
        /*0264*/ 	.word	0xffffffff


	//   ....[47]....
        /*0268*/ 	.word	0xffffffff


	//   ....[48]....
        /*026c*/ 	.word	0xffffffff


	//   ....[49]....
        /*0270*/ 	.word	0xffffffff


	//   ....[50]....
        /*0274*/ 	.word	0xffffffff


	//   ....[51]....
        /*0278*/ 	.word	0xffffffff


	//   ....[52]....
        /*027c*/ 	.word	0xffffffff


	//   ....[53]....
        /*0280*/ 	.word	0xffffffff


	//   ....[54]....
        /*0284*/ 	.word	0xffffffff


	//   ....[55]....
        /*0288*/ 	.word	0xffffffff


	//   ....[56]....
        /*028c*/ 	.word	0xffffffff


	//   ....[57]....
        /*0290*/ 	.word	0xffffffff


	//   ....[58]....
        /*0294*/ 	.word	0xffffffff


	//   ....[59]....
        /*0298*/ 	.word	0xffffffff


	//   ....[60]....
        /*029c*/ 	.word	0xffffffff


	//   ....[61]....
        /*02a0*/ 	.word	0xffffffff


	//   ....[62]....
        /*02a4*/ 	.word	0xffffffff


	//   ....[63]....
        /*02a8*/ 	.word	0xffffffff


	//   ....[64]....
        /*02ac*/ 	.word	0xffffffff


	//   ....[65]....
        /*02b0*/ 	.word	0xffffffff


	//   ....[66]....
        /*02b4*/ 	.word	0xffffffff


	//   ....[67]....
        /*02b8*/ 	.word	0xffffffff


	//   ....[68]....
        /*02bc*/ 	.word	0xffffffff


	//   ....[69]....
        /*02c0*/ 	.word	0xffffffff


	//   ....[70]....
        /*02c4*/ 	.word	0xffffffff


	//   ....[71]....
        /*02c8*/ 	.word	0xffffffff


	//   ....[72]....
        /*02cc*/ 	.word	0xffffffff


	//   ....[73]....
        /*02d0*/ 	.word	0xffffffff


	//   ....[74]....
        /*02d4*/ 	.word	0xffffffff


	//   ....[75]....
        /*02d8*/ 	.word	0xffffffff


	//   ....[76]....
        /*02dc*/ 	.word	0xffffffff


	//   ....[77]....
        /*02e0*/ 	.word	0xffffffff


	//   ....[78]....
        /*02e4*/ 	.word	0xffffffff


	//   ....[79]....
        /*02e8*/ 	.word	0xffffffff


	//   ....[80]....
        /*02ec*/ 	.word	0xffffffff


	//   ....[81]....
        /*02f0*/ 	.word	0xffffffff


	//   ....[82]....
        /*02f4*/ 	.word	0xffffffff


	//   ....[83]....
        /*02f8*/ 	.word	0xffffffff


	//   ....[84]....
        /*02fc*/ 	.word	0xffffffff


	//   ....[85]....
        /*0300*/ 	.word	0xffffffff


	//   ....[86]....
        /*0304*/ 	.word	0xffffffff


	//   ....[87]....
        /*0308*/ 	.word	0xffffffff


	//   ....[88]....
        /*030c*/ 	.word	0xffffffff


	//   ....[89]....
        /*0310*/ 	.word	0xffffffff


	//   ....[90]....
        /*0314*/ 	.word	0xffffffff


	//   ....[91]....
        /*0318*/ 	.word	0xffffffff


	//   ....[92]....
        /*031c*/ 	.word	0xffffffff


	//   ....[93]....
        /*0320*/ 	.word	0xffffffff


	//   ....[94]....
        /*0324*/ 	.word	0xffffffff


	//   ....[95]....
        /*0328*/ 	.word	0xffffffff


	//   ....[96]....
        /*032c*/ 	.word	0xffffffff


	//   ....[97]....
        /*0330*/ 	.word	0xffffffff


	//   ....[98]....
        /*0334*/ 	.word	0xffffffff


	//   ....[99]....
        /*0338*/ 	.word	0xffffffff


	//   ....[100]....
        /*033c*/ 	.word	0xffffffff


	//   ....[101]....
        /*0340*/ 	.word	0xffffffff


	//   ....[102]....
        /*0344*/ 	.word	0xffffffff


	//   ....[103]....
        /*0348*/ 	.word	0xffffffff


	//   ....[104]....
        /*034c*/ 	.word	0xffffffff


	//   ....[105]....
        /*0350*/ 	.word	0xffffffff


	//   ....[106]....
        /*0354*/ 	.word	0xffffffff


	//   ....[107]....
        /*0358*/ 	.word	0x0500000f


	//   ....[108]....
        /*035c*/ 	.word	0x0500000f


	//   ....[109]....
        /*0360*/ 	.word	0x0500000f


	//   ....[110]....
        /*0364*/ 	.word	0x0500000f


	//   ....[111]....
        /*0368*/ 	.word	0x0500000f


	//   ....[112]....
        /*036c*/ 	.word	0x0500000f


	//   ....[113]....
        /*0370*/ 	.word	0x0500000f


	//   ....[114]....
        /*0374*/ 	.word	0x0500000f


	//   ....[115]....
        /*0378*/ 	.word	0x0500000f


	//   ....[116]....
        /*037c*/ 	.word	0x0500000f


	//   ....[117]....
        /*0380*/ 	.word	0x0500000f


	//   ....[118]....
        /*0384*/ 	.word	0x0500000f


	//   ....[119]....
        /*0388*/ 	.word	0x0500000f


	//   ....[120]....
        /*038c*/ 	.word	0x0500000f


	//   ....[121]....
        /*0390*/ 	.word	0x0500000f


	//   ....[122]....
        /*0394*/ 	.word	0x0500000f


	//   ....[123]....
        /*0398*/ 	.word	0x0500000f


	//   ....[124]....
        /*039c*/ 	.word	0x0500000f


	//   ....[125]....
        /*03a0*/ 	.word	0x0500000f


	//   ....[126]....
        /*03a4*/ 	.word	0x0500000f


	//   ....[127]....
        /*03a8*/ 	.word	0x0500000f


	//   ....[128]....
        /*03ac*/ 	.word	0x0500000f


	//   ....[129]....
        /*03b0*/ 	.word	0x0500000f


	//   ....[130]....
        /*03b4*/ 	.word	0x0500000f


	//   ....[131]....
        /*03b8*/ 	.word	0x0500000f


	//   ....[132]....
        /*03bc*/ 	.word	0x0500000f


	//   ....[133]....
        /*03c0*/ 	.word	0x0500000f


	//   ....[134]....
        /*03c4*/ 	.word	0x0500000f


	//   ....[135]....
        /*03c8*/ 	.word	0x0500000f


	//   ....[136]....
        /*03cc*/ 	.word	0x0500000f


	//   ....[137]....
        /*03d0*/ 	.word	0x0500000f


	//   ....[138]....
        /*03d4*/ 	.word	0x0500000f


	//   ....[139]....
        /*03d8*/ 	.word	0x0500000f


	//   ....[140]....
        /*03dc*/ 	.word	0x0500000f


	//   ....[141]....
        /*03e0*/ 	.word	0x0500000f


	//   ....[142]....
        /*03e4*/ 	.word	0x0500000f


	//   ....[143]....
        /*03e8*/ 	.word	0x0500000f


	//   ....[144]....
        /*03ec*/ 	.word	0x0500000f


	//   ....[145]....
        /*03f0*/ 	.word	0x0500000f


	//   ....[146]....
        /*03f4*/ 	.word	0x0500000f


	//   ....[147]....
        /*03f8*/ 	.word	0x0500000f


	//   ....[148]....
        /*03fc*/ 	.word	0x0500000f


	//   ....[149]....
        /*0400*/ 	.word	0x0500000f


	//----- nvinfo : EIATTR_COOP_GROUP_INSTR_OFFSETS
	.align		4
.L_291:
        /*0404*/ 	.byte	0x04, 0x28
        /*0406*/ 	.short	(.L_293 - .L_292)


	//   ....[0]....
.L_292:
        /*0408*/ 	.word	0x00000070


	//   ....[1]....
        /*040c*/ 	.word	0x00000140


	//   ....[2]....
        /*0410*/ 	.word	0x00000190


	//   ....[3]....
        /*0414*/ 	.word	0x000003c0


	//   ....[4]....
        /*0418*/ 	.word	0x00000520


	//   ....[5]....
        /*041c*/ 	.word	0x00000640


	//   ....[6]....
        /*0420*/ 	.word	0x000007a0


	//   ....[7]....
        /*0424*/ 	.word	0x00001520


	//   ....[8]....
        /*0428*/ 	.word	0x00001be0


	//   ....[9]....
        /*042c*/ 	.word	0x00002380


	//   ....[10]....
        /*0430*/ 	.word	0x000023b0


	//   ....[11]....
        /*0434*/ 	.word	0x00002430


	//   ....[12]....
        /*0438*/ 	.word	0x00002d70


	//   ....[13]....
        /*043c*/ 	.word	0x00002dd0


	//   ....[14]....
        /*0440*/ 	.word	0x00003d80


	//   ....[15]....
        /*0444*/ 	.word	0x00003dc0


	//   ....[16]....
        /*0448*/ 	.word	0x000044f0


	//   ....[17]....
        /*044c*/ 	.word	0x00004620


	//   ....[18]....
        /*0450*/ 	.word	0x00004ec0


	//   ....[19]....
        /*0454*/ 	.word	0x00004f30


	//   ....[20]....
        /*0458*/ 	.word	0x00006590


	//   ....[21]....
        /*045c*/ 	.word	0x000065c0


	//   ....[22]....
        /*0460*/ 	.word	0x00006b20


	//   ....[23]....
        /*0464*/ 	.word	0x00006bb0


	//   ....[24]....
        /*0468*/ 	.word	0x00007cb0


	//   ....[25]....
        /*046c*/ 	.word	0x00007cf0


	//   ....[26]....
        /*0470*/ 	.word	0x00007e00


	//   ....[27]....
        /*0474*/ 	.word	0x00007e10


	//   ....[28]....
        /*0478*/ 	.word	0x00008b70


	//   ....[29]....
        /*047c*/ 	.word	0x00008bb0


	//   ....[30]....
        /*0480*/ 	.word	0x00008bf0


	//   ....[31]....
        /*0484*/ 	.word	0x00008c20


	//   ....[32]....
        /*0488*/ 	.word	0x00009100


	//   ....[33]....
        /*048c*/ 	.word	0x00009140


	//   ....[34]....
        /*0490*/ 	.word	0x00009170


	//   ....[35]....
        /*0494*/ 	.word	0x000091a0


	//   ....[36]....
        /*0498*/ 	.word	0x000091c0


	//   ....[37]....
        /*049c*/ 	.word	0x000091d0


	//   ....[38]....
        /*04a0*/ 	.word	0x000091f0


	//   ....[39]....
        /*04a4*/ 	.word	0x00009210


	//   ....[40]....
        /*04a8*/ 	.word	0x00009aa0


	//   ....[41]....
        /*04ac*/ 	.word	0x00009ad0


	//   ....[42]....
        /*04b0*/ 	.word	0x00009b10


	//   ....[43]....
        /*04b4*/ 	.word	0x00009b40


	//   ....[44]....
        /*04b8*/ 	.word	0x00009b50


	//   ....[45]....
        /*04bc*/ 	.word	0x00009b60


	//   ....[46]....
        /*04c0*/ 	.word	0x00009b70


	//   ....[47]....
        /*04c4*/ 	.word	0x00009b90


	//   ....[48]....
        /*04c8*/ 	.word	0x00009cd0


	//   ....[49]....
        /*04cc*/ 	.word	0x00009eb0


	//   ....[50]....
        /*04d0*/ 	.word	0x00009ee0


	//   ....[51]....
        /*04d4*/ 	.word	0x00009f10


	//   ....[52]....
        /*04d8*/ 	.word	0x00009f40


	//   ....[53]....
        /*04dc*/ 	.word	0x00009f70


	//   ....[54]....
        /*04e0*/ 	.word	0x00009fa0


	//   ....[55]....
        /*04e4*/ 	.word	0x0000a110


	//   ....[56]....
        /*04e8*/ 	.word	0x0000a140


	//   ....[57]....
        /*04ec*/ 	.word	0x0000a170


	//   ....[58]....
        /*04f0*/ 	.word	0x0000a1a0


	//   ....[59]....
        /*04f4*/ 	.word	0x0000a1d0


	//   ....[60]....
        /*04f8*/ 	.word	0x0000a200


	//   ....[61]....
        /*04fc*/ 	.word	0x0000a2a0


	//   ....[62]....
        /*0500*/ 	.word	0x0000a300


	//   ....[63]....
        /*0504*/ 	.word	0x0000a3a0


	//   ....[64]....
        /*0508*/ 	.word	0x0000b530


	//   ....[65]....
        /*050c*/ 	.word	0x0000c0e0


	//   ....[66]....
        /*0510*/ 	.word	0x0000c100


	//   ....[67]....
        /*0514*/ 	.word	0x0000c120


	//   ....[68]....
        /*0518*/ 	.word	0x0000c1c0


	//   ....[69]....
        /*051c*/ 	.word	0x0000c1d0


	//   ....[70]....
        /*0520*/ 	.word	0x0000c260


	//   ....[71]....
        /*0524*/ 	.word	0x0000c270


	//   ....[72]....
        /*0528*/ 	.word	0x0000c300


	//   ....[73]....
        /*052c*/ 	.word	0x0000c310


	//   ....[74]....
        /*0530*/ 	.word	0x0000c3a0


	//   ....[75]....
        /*0534*/ 	.word	0x0000c3b0


	//   ....[76]....
        /*0538*/ 	.word	0x0000c440


	//   ....[77]....
        /*053c*/ 	.word	0x0000c450


	//   ....[78]....
        /*0540*/ 	.word	0x0000c4e0


	//   ....[79]....
        /*0544*/ 	.word	0x0000c4f0


	//   ....[80]....
        /*0548*/ 	.word	0x0000c500


	//   ....[81]....
        /*054c*/ 	.word	0x0000c5a0


	//   ....[82]....
        /*0550*/ 	.word	0x0000c5b0


	//   ....[83]....
        /*0554*/ 	.word	0x0000c5c0


	//   ....[84]....
        /*0558*/ 	.word	0x0000c650


	//   ....[85]....
        /*055c*/ 	.word	0x0000c680


	//   ....[86]....
        /*0560*/ 	.word	0x0000c6e0


	//   ....[87]....
        /*0564*/ 	.word	0x0000c6f0


	//   ....[88]....
        /*0568*/ 	.word	0x0000c710


	//   ....[89]....
        /*056c*/ 	.word	0x0000e5a0


	//   ....[90]....
        /*0570*/ 	.word	0x0000e5f0


	//   ....[91]....
        /*0574*/ 	.word	0x0000e620


	//   ....[92]....
        /*0578*/ 	.word	0x0000e650


	//   ....[93]....
        /*057c*/ 	.word	0x0000e660


	//   ....[94]....
        /*0580*/ 	.word	0x0000e690


	//   ....[95]....
        /*0584*/ 	.word	0x0000e6c0


	//   ....[96]....
        /*0588*/ 	.word	0x0000e6f0


	//   ....[97]....
        /*058c*/ 	.word	0x0000e870


	//   ....[98]....
        /*0590*/ 	.word	0x0000e8a0


	//   ....[99]....
        /*0594*/ 	.word	0x0000e8d0


	//   ....[100]....
        /*0598*/ 	.word	0x0000e900


	//   ....[101]....
        /*059c*/ 	.word	0x0000e930


	//   ....[102]....
        /*05a0*/ 	.word	0x0000e960


	//   ....[103]....
        /*05a4*/ 	.word	0x0000ea20


	//   ....[104]....
        /*05a8*/ 	.word	0x0000ea40


	//   ....[105]....
        /*05ac*/ 	.word	0x0000eab0


	//   ....[106]....
        /*05b0*/ 	.word	0x0000f150


	//   ....[107]....
        /*05b4*/ 	.word	0x0000f6f0


	//   ....[108]....
        /*05b8*/ 	.word	0x0000f8a0


	//   ....[109]....
        /*05bc*/ 	.word	0x0000f8f0


	//   ....[110]....
        /*05c0*/ 	.word	0x0000f950


	//   ....[111]....
        /*05c4*/ 	.word	0x0000fa50


	//   ....[112]....
        /*05c8*/ 	.word	0x0000fab0


	//   ....[113]....
        /*05cc*/ 	.word	0x0000fbb0


	//   ....[114]....
        /*05d0*/ 	.word	0x0000fc10


	//   ....[115]....
        /*05d4*/ 	.word	0x0000fd10


	//   ....[116]....
        /*05d8*/ 	.word	0x0000fd70


	//   ....[117]....
        /*05dc*/ 	.word	0x0000fe70


	//   ....[118]....
        /*05e0*/ 	.word	0x0000fed0


	//   ....[119]....
        /*05e4*/ 	.word	0x0000ffd0


	//   ....[120]....
        /*05e8*/ 	.word	0x00010030


	//   ....[121]....
        /*05ec*/ 	.word	0x00010120


	//   ....[122]....
        /*05f0*/ 	.word	0x00010180


	//   ....[123]....
        /*05f4*/ 	.word	0x00010230


	//   ....[124]....
        /*05f8*/ 	.word	0x00010300


	//   ....[125]....
        /*05fc*/ 	.word	0x000103b0


	//   ....[126]....
        /*0600*/ 	.word	0x00010410


	//   ....[127]....
        /*0604*/ 	.word	0x000104e0


	//   ....[128]....
        /*0608*/ 	.word	0x00010550


	//   ....[129]....
        /*060c*/ 	.word	0x00010610


	//   ....[130]....
        /*0610*/ 	.word	0x00010680


	//   ....[131]....
        /*0614*/ 	.word	0x00010720


	//   ....[132]....
        /*0618*/ 	.word	0x00010a30


	//   ....[133]....
        /*061c*/ 	.word	0x00010ad0


	//   ....[134]....
        /*0620*/ 	.word	0x00010bf0


	//   ....[135]....
        /*0624*/ 	.word	0x00010c60


	//   ....[136]....
        /*0628*/ 	.word	0x00010cd0


	//   ....[137]....
        /*062c*/ 	.word	0x00010d40


	//   ....[138]....
        /*0630*/ 	.word	0x00010db0


	//   ....[139]....
        /*0634*/ 	.word	0x00010e30


	//   ....[140]....
        /*0638*/ 	.word	0x00010ec0


	//   ....[141]....
        /*063c*/ 	.word	0x00010f50


	//   ....[142]....
        /*0640*/ 	.word	0x00010fc0


	//   ....[143]....
        /*0644*/ 	.word	0x00011030


	//   ....[144]....
        /*0648*/ 	.word	0x000110a0


	//   ....[145]....
        /*064c*/ 	.word	0x00011120


	//   ....[146]....
        /*0650*/ 	.word	0x00011190


	//   ....[147]....
        /*0654*/ 	.word	0x00011230


	//   ....[148]....
        /*0658*/ 	.word	0x000112c0


	//   ....[149]....
        /*065c*/ 	.word	0x000113e0


	//----- nvinfo : EIATTR_REG_RECONFIG
	.align		4
.L_293:
        /*0660*/ 	.byte	0x01, 0x54
	.zero		2


	//----- nvinfo : EIATTR_SYSCALL_OFFSETS
	.align		4
        /*0664*/ 	.byte	0x04, 0x46
        /*0666*/ 	.short	(.L_295 - .L_294)


	//   ....[0]....
.L_294:
        /*0668*/ 	.word	0x00001700


	//   ....[1]....
        /*066c*/ 	.word	0x0000b1a0


	//   ....[2]....
        /*0670*/ 	.word	0x0000b2f0


	//   ....[3]....
        /*0674*/ 	.word	0x0000b3e0


	//   ....[4]....
        /*0678*/ 	.word	0x0000bbd0


	//----- nvinfo : EIATTR_MBARRIER_INSTR_OFFSETS
	.align		4
.L_295:
        /*067c*/ 	.byte	0x04, 0x39
        /*067e*/ 	.short	(.L_297 - .L_296)


	//   ....[0]....
.L_296:
        /*0680*/ 	.word	0x00000270
        /*0684*/ 	.word	0x000000ff
        /*0688*/ 	.word	0x00016800
        /*068c*/ 	.short	0x0100
        /*068e*/ 	.byte	0x08
	.zero		1


	//   ....[1]....
        /*0690*/ 	.word	0x00000280
        /*0694*/ 	.word	0x000000ff
        /*0698*/ 	.word	0x00016820
        /*069c*/ 	.short	0x0100
        /*069e*/ 	.byte	0x08
	.zero		1


	//   ....[2]....
        /*06a0*/ 	.word	0x00000370
        /*06a4*/ 	.word	0x000000ff
        /*06a8*/ 	.word	0x00016830
        /*06ac*/ 	.short	0x0100
        /*06ae*/ 	.byte	0x08
	.zero		1


	//   ....[3]....
        /*06b0*/ 	.word	0x00000380
        /*06b4*/ 	.word	0x000000ff
        /*06b8*/ 	.word	0x00016840
        /*06bc*/ 	.short	0x0100
        /*06be*/ 	.byte	0x08
	.zero		1


	//   ....[4]....
        /*06c0*/ 	.word	0x00000390
        /*06c4*/ 	.word	0x000000ff
        /*06c8*/ 	.word	0x00016838
        /*06cc*/ 	.short	0x0100
        /*06ce*/ 	.byte	0x08
	.zero		1


	//   ....[5]....
        /*06d0*/ 	.word	0x000003a0
        /*06d4*/ 	.word	0x000000ff
        /*06d8*/ 	.word	0x00016848
        /*06dc*/ 	.short	0x0100
        /*06de*/ 	.byte	0x08
	.zero		1


	//   ....[6]....
        /*06e0*/ 	.word	0x000004d0
        /*06e4*/ 	.word	0x000000ff
        /*06e8*/ 	.word	0x00016850
        /*06ec*/ 	.short	0x0100
        /*06ee*/ 	.byte	0x08
	.zero		1


	//   ....[7]....
        /*06f0*/ 	.word	0x000004e0
        /*06f4*/ 	.word	0x000000ff
        /*06f8*/ 	.word	0x00016860
        /*06fc*/ 	.short	0x0100
        /*06fe*/ 	.byte	0x08
	.zero		1


	//   ....[8]....
        /*0700*/ 	.word	0x000004f0
        /*0704*/ 	.word	0x000000ff
        /*0708*/ 	.word	0x00016858
        /*070c*/ 	.short	0x0100
        /*070e*/ 	.byte	0x08
	.zero		1


	//   ....[9]....
        /*0710*/ 	.word	0x00000500
        /*0714*/ 	.word	0x000000ff
        /*0718*/ 	.word	0x00016868
        /*071c*/ 	.short	0x0100
        /*071e*/ 	.byte	0x08
	.zero		1


	//   ....[10]....
        /*0720*/ 	.word	0x000005f0
        /*0724*/ 	.word	0x000000ff
        /*0728*/ 	.word	0x00016870
        /*072c*/ 	.short	0x0100
        /*072e*/ 	.byte	0x06
	.zero		1


	//   ....[11]....
        /*0730*/ 	.word	0x00000600
        /*0734*/ 	.word	0x000000ff
        /*0738*/ 	.word	0x00016880
        /*073c*/ 	.short	0x0100
        /*073e*/ 	.byte	0x06
	.zero		1


	//   ....[12]....
        /*0740*/ 	.word	0x00000610
        /*0744*/ 	.word	0x000000ff
        /*0748*/ 	.word	0x00016878
        /*074c*/ 	.short	0x0100
        /*074e*/ 	.byte	0x06
	.zero		1


	//   ....[13]....
        /*0750*/ 	.word	0x00000620
        /*0754*/ 	.word	0x000000ff
        /*0758*/ 	.word	0x00016888
        /*075c*/ 	.short	0x0100
        /*075e*/ 	.byte	0x06
	.zero		1


	//   ....[14]....
        /*0760*/ 	.word	0x00000750
        /*0764*/ 	.word	0x000000ff
        /*0768*/ 	.word	0x00016890
        /*076c*/ 	.short	0x0100
        /*076e*/ 	.byte	0x08
	.zero		1


	//   ....[15]....
        /*0770*/ 	.word	0x00000760
        /*0774*/ 	.word	0x000000ff
        /*0778*/ 	.word	0x000168a0
        /*077c*/ 	.short	0x0100
        /*077e*/ 	.byte	0x08
	.zero		1


	//   ....[16]....
        /*0780*/ 	.word	0x00000770
        /*0784*/ 	.word	0x000000ff
        /*0788*/ 	.word	0x00016898
        /*078c*/ 	.short	0x0100
        /*078e*/ 	.byte	0x08
	.zero		1


	//   ....[17]....
        /*0790*/ 	.word	0x00000780
        /*0794*/ 	.word	0x000000ff
        /*0798*/ 	.word	0x000168a8
        /*079c*/ 	.short	0x0100
        /*079e*/ 	.byte	0x08
	.zero		1


	//   ....[18]....
        /*07a0*/ 	.word	0x000008b0
        /*07a4*/ 	.word	0x000000ff
        /*07a8*/ 	.word	0x000168b0
        /*07ac*/ 	.short	0x0100
        /*07ae*/ 	.byte	0x08
	.zero		1


	//   ....[19]....
        /*07b0*/ 	.word	0x000008c0
        /*07b4*/ 	.word	0x000000ff
        /*07b8*/ 	.word	0x000168c0
        /*07bc*/ 	.short	0x0100
        /*07be*/ 	.byte	0x08
	.zero		1


	//   ....[20]....
        /*07c0*/ 	.word	0x000008d0
        /*07c4*/ 	.word	0x000000ff
        /*07c8*/ 	.word	0x000168b8
        /*07cc*/ 	.short	0x0100
        /*07ce*/ 	.byte	0x08
	.zero		1


	//   ....[21]....
        /*07d0*/ 	.word	0x000008e0
        /*07d4*/ 	.word	0x000000ff
        /*07d8*/ 	.word	0x000168c8
        /*07dc*/ 	.short	0x0100
        /*07de*/ 	.byte	0x08
	.zero		1


	//   ....[22]....
        /*07e0*/ 	.word	0x00001780
        /*07e4*/ 	.word	0x000000ff
        /*07e8*/ 	.word	0x00016800
        /*07ec*/ 	.short	0x010a
        /*07ee*/ 	.byte	0x2d
	.zero		1


	//   ....[23]....
        /*07f0*/ 	.word	0x00001800
        /*07f4*/ 	.word	0x00000002
        /*07f8*/ 	.word	0x00016830
        /*07fc*/ 	.short	0x010a
        /*07fe*/ 	.byte	0x3f
	.zero		1


	//   ....[24]....
        /*0800*/ 	.word	0x00001860
        /*0804*/ 	.word	0x00000002
        /*0808*/ 	.word	0x00016830
        /*080c*/ 	.short	0x010a
        /*080e*/ 	.byte	0x3f
	.zero		1


	//   ....[25]....
        /*0810*/ 	.word	0x00001de0
        /*0814*/ 	.word	0x00000002
        /*0818*/ 	.word	0x00000000
        /*081c*/ 	.short	0x0101
        /*081e*/ 	.byte	0x3f
	.zero		1


	//   ....[26]....
        /*0820*/ 	.word	0x000039e0
        /*0824*/ 	.word	0x000000ff
        /*0828*/ 	.word	0x00016830
        /*082c*/ 	.short	0x010a
        /*082e*/ 	.byte	0x06
	.zero		1


	//   ....[27]....
        /*0830*/ 	.word	0x00003a20
        /*0834*/ 	.word	0x000000ff
        /*0838*/ 	.word	0x00016830
        /*083c*/ 	.short	0x010a
        /*083e*/ 	.byte	0x06
	.zero		1


	//   ....[28]....
        /*0840*/ 	.word	0x00003c00
        /*0844*/ 	.word	0x000000ff
        /*0848*/ 	.word	0x00016850
        /*084c*/ 	.short	0x010a
        /*084e*/ 	.byte	0x06
	.zero		1


	//   ....[29]....
        /*0850*/ 	.word	0x00003c40
        /*0854*/ 	.word	0x000000ff
        /*0858*/ 	.word	0x00016850
        /*085c*/ 	.short	0x010a
        /*085e*/ 	.byte	0x06
	.zero		1


	//   ....[30]....
        /*0860*/ 	.word	0x000054b0
        /*0864*/ 	.word	0x00000024
        /*0868*/ 	.word	0x00000000
        /*086c*/ 	.short	0x0101
        /*086e*/ 	.byte	0x3f
	.zero		1


	//   ....[31]....
        /*0870*/ 	.word	0x00005770
        /*0874*/ 	.word	0x00000024
        /*0878*/ 	.word	0x00000000
        /*087c*/ 	.short	0x0101
        /*087e*/ 	.byte	0x3f
	.zero		1


	//   ....[32]....
        /*0880*/ 	.word	0x00006010
        /*0884*/ 	.word	0x000000ff
        /*0888*/ 	.word	0x00016830
        /*088c*/ 	.short	0x010a
        /*088e*/ 	.byte	0x06
	.zero		1


	//   ....[33]....
        /*0890*/ 	.word	0x00006050
        /*0894*/ 	.word	0x000000ff
        /*0898*/ 	.word	0x00016830
        /*089c*/ 	.short	0x010a
        /*089e*/ 	.byte	0x06
	.zero		1


	//   ....[34]....
        /*08a0*/ 	.word	0x00006230
        /*08a4*/ 	.word	0x000000ff
        /*08a8*/ 	.word	0x00016850
        /*08ac*/ 	.short	0x010a
        /*08ae*/ 	.byte	0x06
	.zero		1


	//   ....[35]....
        /*08b0*/ 	.word	0x00006270
        /*08b4*/ 	.word	0x000000ff
        /*08b8*/ 	.word	0x00016850
        /*08bc*/ 	.short	0x010a
        /*08be*/ 	.byte	0x06
	.zero		1


	//   ....[36]....
        /*08c0*/ 	.word	0x00007540
        /*08c4*/ 	.word	0x0000001f
        /*08c8*/ 	.word	0x00000000
        /*08cc*/ 	.short	0x0101
        /*08ce*/ 	.byte	0x3f
	.zero		1


	//   ....[37]....
        /*08d0*/ 	.word	0x000076f0
        /*08d4*/ 	.word	0x0000001f
        /*08d8*/ 	.word	0x00000000
        /*08dc*/ 	.short	0x0101
        /*08de*/ 	.byte	0x3f
	.zero		1


	//   ....[38]....
        /*08e0*/ 	.word	0x00007c20
        /*08e4*/ 	.word	0x000000ff
        /*08e8*/ 	.word	0x00016850
        /*08ec*/ 	.short	0x010a
        /*08ee*/ 	.byte	0x05
	.zero		1


	//   ....[39]....
        /*08f0*/ 	.word	0x00007c60
        /*08f4*/ 	.word	0x000000ff
        /*08f8*/ 	.word	0x00016850
        /*08fc*/ 	.short	0x010a
        /*08fe*/ 	.byte	0x05
	.zero		1


	//   ....[40]....
        /*0900*/ 	.word	0x00008190
        /*0904*/ 	.word	0x00000008
        /*0908*/ 	.word	0x00000000
        /*090c*/ 	.short	0x0101
        /*090e*/ 	.byte	0x3f
	.zero		1


	//   ....[41]....
        /*0910*/ 	.word	0x00009070
        /*0914*/ 	.word	0x00000000
        /*0918*/ 	.word	0x00000000
        /*091c*/ 	.short	0x0101
        /*091e*/ 	.byte	0x3f
	.zero		1


	//   ....[42]....
        /*0920*/ 	.word	0x0000b730
        /*0924*/ 	.word	0x00000003
        /*0928*/ 	.word	0x00016840
        /*092c*/ 	.short	0x010a
        /*092e*/ 	.byte	0x3f
	.zero		1


	//   ....[43]....
        /*0930*/ 	.word	0x0000c7e0
        /*0934*/ 	.word	0x00000016
        /*0938*/ 	.word	0x00016800
        /*093c*/ 	.short	0x0107
        /*093e*/ 	.byte	0x3f
	.zero		1


	//   ....[44]....
        /*0940*/ 	.word	0x0000c8e0
        /*0944*/ 	.word	0x00000016
        /*0948*/ 	.word	0x00016800
        /*094c*/ 	.short	0x0101
        /*094e*/ 	.byte	0x3f
	.zero		1


	//   ....[45]....
        /*0950*/ 	.word	0x0000c900
        /*0954*/ 	.word	0x00000016
        /*0958*/ 	.word	0x00016820
        /*095c*/ 	.short	0x010a
        /*095e*/ 	.byte	0x3f
	.zero		1


	//   ....[46]....
        /*0960*/ 	.word	0x0000cc00
        /*0964*/ 	.word	0x00000002
        /*0968*/ 	.word	0x00016840
        /*096c*/ 	.short	0x010a
        /*096e*/ 	.byte	0x3f
	.zero		1


	//   ....[47]....
        /*0970*/ 	.word	0x0000ce80
        /*0974*/ 	.word	0x00000003
        /*0978*/ 	.word	0x00000060
        /*097c*/ 	.short	0x010a
        /*097e*/ 	.byte	0x3f
	.zero		1


	//   ....[48]....
        /*0980*/ 	.word	0x0000d3b0
        /*0984*/ 	.word	0x00000002
        /*0988*/ 	.word	0x00016840
        /*098c*/ 	.short	0x010a
        /*098e*/ 	.byte	0x3f
	.zero		1


	//   ....[49]....
        /*0990*/ 	.word	0x0000d630
        /*0994*/ 	.word	0x0000000a
        /*0998*/ 	.word	0x00000060
        /*099c*/ 	.short	0x010a
        /*099e*/ 	.byte	0x3f
	.zero		1


	//   ....[50]....
        /*09a0*/ 	.word	0x0000dab0
        /*09a4*/ 	.word	0x00000002
        /*09a8*/ 	.word	0x00016840
        /*09ac*/ 	.short	0x010a
        /*09ae*/ 	.byte	0x3f
	.zero		1


	//   ....[51]....
        /*09b0*/ 	.word	0x0000dd40
        /*09b4*/ 	.word	0x00000008
        /*09b8*/ 	.word	0x00000060
        /*09bc*/ 	.short	0x010a
        /*09be*/ 	.byte	0x3f
	.zero		1


	//   ....[52]....
        /*09c0*/ 	.word	0x0000e180
        /*09c4*/ 	.word	0x00000003
        /*09c8*/ 	.word	0x00016860
        /*09cc*/ 	.short	0x010a
        /*09ce*/ 	.byte	0x3f
	.zero		1


	//   ....[53]....
        /*09d0*/ 	.word	0x0000f0d0
        /*09d4*/ 	.word	0x00000009
        /*09d8*/ 	.word	0x00016820
        /*09dc*/ 	.short	0x010a
        /*09de*/ 	.byte	0x3f
	.zero		1


	//   ....[54]....
        /*09e0*/ 	.word	0x0000f270
        /*09e4*/ 	.word	0x00000006
        /*09e8*/ 	.word	0x00000000
        /*09ec*/ 	.short	0x010a
        /*09ee*/ 	.byte	0x3f
	.zero		1


	//   ....[55]....
        /*09f0*/ 	.word	0x0000f2e0
        /*09f4*/ 	.word	0x00000007
        /*09f8*/ 	.word	0x00000000
        /*09fc*/ 	.short	0x010a
        /*09fe*/ 	.byte	0x3f
	.zero		1


	//   ....[56]....
        /*0a00*/ 	.word	0x0000f340
        /*0a04*/ 	.word	0x00000004
        /*0a08*/ 	.word	0x00000000
        /*0a0c*/ 	.short	0x010a
        /*0a0e*/ 	.byte	0x3f
	.zero		1


	//   ....[57]....
        /*0a10*/ 	.word	0x0000f370
        /*0a14*/ 	.word	0x00000005
        /*0a18*/ 	.word	0x00000000
        /*0a1c*/ 	.short	0x010a
        /*0a1e*/ 	.byte	0x3f
	.zero		1


	//   ....[58]....
        /*0a20*/ 	.word	0x0000f3e0
        /*0a24*/ 	.word	0x00000003
        /*0a28*/ 	.word	0x00016800
        /*0a2c*/ 	.short	0x010a
        /*0a2e*/ 	.byte	0x3f
	.zero		1


	//   ....[59]....
        /*0a30*/ 	.word	0x0000f430
        /*0a34*/ 	.word	0x00000002
        /*0a38*/ 	.word	0x00016830
        /*0a3c*/ 	.short	0x010a
        /*0a3e*/ 	.byte	0x3f
	.zero		1


	//   ....[60]....
        /*0a40*/ 	.word	0x0000f490
        /*0a44*/ 	.word	0x00000007
        /*0a48*/ 	.word	0x00016830
        /*0a4c*/ 	.short	0x010a
        /*0a4e*/ 	.byte	0x3f
	.zero		1


	//   ....[61]....
        /*0a50*/ 	.word	0x0000f4f0
        /*0a54*/ 	.word	0x00000007
        /*0a58*/ 	.word	0x00016850
        /*0a5c*/ 	.short	0x010a
        /*0a5e*/ 	.byte	0x3f
	.zero		1


	//   ....[62]....
        /*0a60*/ 	.word	0x0000f550
        /*0a64*/ 	.word	0x00000009
        /*0a68*/ 	.word	0x00016830
        /*0a6c*/ 	.short	0x010a
        /*0a6e*/ 	.byte	0x3f
	.zero		1


	//   ....[63]....
        /*0a70*/ 	.word	0x0000f5b0
        /*0a74*/ 	.word	0x00000009
        /*0a78*/ 	.word	0x00016850
        /*0a7c*/ 	.short	0x010a
        /*0a7e*/ 	.byte	0x3f
	.zero		1


	//   ....[64]....
        /*0a80*/ 	.word	0x0000f610
        /*0a84*/ 	.word	0x00000005
        /*0a88*/ 	.word	0x00016850
        /*0a8c*/ 	.short	0x010a
        /*0a8e*/ 	.byte	0x3f
	.zero		1


	//   ....[65]....
        /*0a90*/ 	.word	0x0000f7b0
        /*0a94*/ 	.word	0x00000003
        /*0a98*/ 	.word	0x00016840
        /*0a9c*/ 	.short	0x010a
        /*0a9e*/ 	.byte	0x3f
	.zero		1


	//   ....[66]....
        /*0aa0*/ 	.word	0x00010750
        /*0aa4*/ 	.word	0x00000016
        /*0aa8*/ 	.word	0x00016820
        /*0aac*/ 	.short	0x010a
        /*0aae*/ 	.byte	0x3f
	.zero		1


	//   ....[67]....
        /*0ab0*/ 	.word	0x000107a0
        /*0ab4*/ 	.word	0x00000002
        /*0ab8*/ 	.word	0x00016840
        /*0abc*/ 	.short	0x010a
        /*0abe*/ 	.byte	0x3f
	.zero		1


	//   ....[68]....
        /*0ac0*/ 	.word	0x000107f0
        /*0ac4*/ 	.word	0x00000003
        /*0ac8*/ 	.word	0x00000060
        /*0acc*/ 	.short	0x010a
        /*0ace*/ 	.byte	0x3f
	.zero		1


	//   ....[69]....
        /*0ad0*/ 	.word	0x00010840
        /*0ad4*/ 	.word	0x00000002
        /*0ad8*/ 	.word	0x00016840
        /*0adc*/ 	.short	0x010a
        /*0ade*/ 	.byte	0x3f
	.zero		1


	//   ....[70]....
        /*0ae0*/ 	.word	0x00010890
        /*0ae4*/ 	.word	0x0000000a
        /*0ae8*/ 	.word	0x00000060
        /*0aec*/ 	.short	0x010a
        /*0aee*/ 	.byte	0x3f
	.zero		1


	//   ....[71]....
        /*0af0*/ 	.word	0x000108e0
        /*0af4*/ 	.word	0x00000002
        /*0af8*/ 	.word	0x00016840
        /*0afc*/ 	.short	0x010a
        /*0afe*/ 	.byte	0x3f
	.zero		1


	//   ....[72]....
        /*0b00*/ 	.word	0x00010930
        /*0b04*/ 	.word	0x00000008
        /*0b08*/ 	.word	0x00000060
        /*0b0c*/ 	.short	0x010a
        /*0b0e*/ 	.byte	0x3f
	.zero		1


	//   ....[73]....
        /*0b10*/ 	.word	0x00010980
        /*0b14*/ 	.word	0x00000003
        /*0b18*/ 	.word	0x00016860
        /*0b1c*/ 	.short	0x010a
        /*0b1e*/ 	.byte	0x3f
	.zero		1


	//   ....[74]....
        /*0b20*/ 	.word	0x00011300
        /*0b24*/ 	.word	0x00000009
        /*0b28*/ 	.word	0x00016820
        /*0b2c*/ 	.short	0x010a
        /*0b2e*/ 	.byte	0x3f
	.zero		1


	//   ....[75]....
        /*0b30*/ 	.word	0x000114a0
        /*0b34*/ 	.word	0x00000006
        /*0b38*/ 	.word	0x00000000
        /*0b3c*/ 	.short	0x010a
        /*0b3e*/ 	.byte	0x3f
	.zero		1


	//   ....[76]....
        /*0b40*/ 	.word	0x000114f0
        /*0b44*/ 	.word	0x00000007
        /*0b48*/ 	.word	0x00000000
        /*0b4c*/ 	.short	0x010a
        /*0b4e*/ 	.byte	0x3f
	.zero		1


	//   ....[77]....
        /*0b50*/ 	.word	0x00011540
        /*0b54*/ 	.word	0x00000004
        /*0b58*/ 	.word	0x00000000
        /*0b5c*/ 	.short	0x010a
        /*0b5e*/ 	.byte	0x3f
	.zero		1


	//----- nvinfo : EIATTR_NUM_MBARRIERS
	.align		4
.L_297:
        /*0b60*/ 	.byte	0x03, 0x38
        /*0b62*/ 	.short	0x0016


	//----- nvinfo : EIATTR_EXIT_INSTR_OFFSETS
	.align		4
        /*0b64*/ 	.byte	0x04, 0x1c
        /*0b66*/ 	.short	(.L_299 - .L_298)


	//   ....[0]....
.L_298:
        /*0b68*/ 	.word	0x00000a80


	//   ....[1]....
        /*0b6c*/ 	.word	0x00009c90


	//   ....[2]....
        /*0b70*/ 	.word	0x0000f3c0


	//----- nvinfo : EIATTR_MAX_THREADS
	.align		4
.L_299:
        /*0b74*/ 	.byte	0x04, 0x05
        /*0b76*/ 	.short	(.L_301 - .L_300)
.L_300:
        /*0b78*/ 	.word	0x00000200
        /*0b7c*/ 	.word	0x00000001
        /*0b80*/ 	.word	0x00000001


	//----- nvinfo : EIATTR_CRS_STACK_SIZE
	.align		4
.L_301:
        /*0b84*/ 	.byte	0x04, 0x1e
        /*0b86*/ 	.short	(.L_303 - .L_302)
.L_302:
        /*0b88*/ 	.word	0x00000000


	//----- nvinfo : EIATTR_CBANK_PARAM_SIZE
	.align		4
.L_303:
        /*0b8c*/ 	.byte	0x03, 0x19
        /*0b8e*/ 	.short	0x0af0


	//----- nvinfo : EIATTR_PARAM_CBANK
	.align		4
        /*0b90*/ 	.byte	0x04, 0x0a
        /*0b92*/ 	.short	(.L_305 - .L_304)
	.align		4
.L_304:
        /*0b94*/ 	.word	index@(.nv.constant0._ZN7cutlass13device_kernelIN5flash11enable_sm90INS1_16FlashAttnFwdSm90INS1_25CollectiveMainloopFwdSm90ILi2EN4cute5tupleIJNS5_1CILi1EEES8_S8_EEENS6_IJNS7_ILi192EEENS7_ILi128EEENS7_ILi64EEEEEELi64ENS_6half_tEfNS_4arch4Sm90ELb1ELb0ELb0ELb1ELb0ELb0ELb0ELb1ELb1ELb1ELb0ELb0EEENS1_21CollectiveEpilogueFwdINS6_IJSA_SC_SB_EEES9_SE_SG_Li384ELb1ELb1ELb0ELb0EEENS1_36VarlenDynamicPersistentTileSchedulerILi192ELi128ELi384ELi128ELb0ELb1ELb1ELb1ELb1ELb1EEEEEEEEEvNT_6ParamsE)
        /*0b98*/ 	.short	0x0210
        /*0b9a*/ 	.short	0x0af0


	//----- nvinfo : EIATTR_SW_WAR
	.align		4
.L_305:
        /*0b9c*/ 	.byte	0x04, 0x36
        /*0b9e*/ 	.short	(.L_307 - .L_306)
.L_306:
        /*0ba0*/ 	.word	0x00000008
.L_307:


//--------------------- .nv.info._ZN7cutlass13device_kernelIN5flash11enable_sm90INS1_16FlashAttnFwdSm90INS1_25CollectiveMainloopFwdSm90ILi2EN4cute5tupleIJNS5_1CILi1EEES8_S8_EEENS6_IJNS7_ILi192EEENS7_ILi128EEENS7_ILi64EEEEEELi64ENS_6half_tEfNS_4arch4Sm90ELb1ELb0ELb0ELb1ELb0ELb1ELb0ELb1ELb1ELb1ELb0ELb0EEENS1_21CollectiveEpilogueFwdINS6_IJSA_SC_SB_EEES9_SE_SG_Li384ELb1ELb1ELb0ELb0EEENS1_36VarlenDynamicPersistentTileSchedulerILi192ELi128ELi384ELi128ELb0ELb1ELb1ELb1ELb1ELb1EEEEEEEEEvNT_6ParamsE --------------------------
	.section	.nv.info._ZN7cutlass13device_kernelIN5flash11enable_sm90INS1_16FlashAttnFwdSm90INS1_25CollectiveMainloopFwdSm90ILi2EN4cute5tupleIJNS5_1CILi1EEES8_S8_EEENS6_IJNS7_ILi192EEENS7_ILi128EEENS7_ILi64EEEEEELi64ENS_6half_tEfNS_4arch4Sm90ELb1ELb0ELb0ELb1ELb0ELb1ELb0ELb1ELb1ELb1ELb0ELb0EEENS1_21CollectiveEpilogueFwdINS6_IJSA_SC_SB_EEES9_SE_SG_Li384ELb1ELb1ELb0ELb0EEENS1_36VarlenDynamicPersistentTileSchedulerILi192ELi128ELi384ELi128ELb0ELb1ELb1ELb1ELb1ELb1EEEEEEEEEvNT_6ParamsE,"",@"SHT_CUDA_INFO"
	.sectionflags	@""
	.align	4


	//----- nvinfo : EIATTR_CUDA_API_VERSION
	.align		4
        /*0000*/ 	.byte	0x04, 0x37
        /*0002*/ 	.short	(.L_309 - .L_308)
.L_308:
        /*0004*/ 	.word	0x00000082


	//----- nvinfo : EIATTR_KPARAM_INFO
	.align		4
.L_309:
        /*0008*/ 	.byte	0x04, 0x17
        /*000a*/ 	.short	(.L_311 - .L_310)
.L_310:
        /*000c*/ 	.word	0x00000000
        /*0010*/ 	.short	0x0000
        /*0012*/ 	.short	0x0070
        /*0014*/ 	.byte	0x00, 0xf0, 0x01, 0x2a


	//----- nvinfo : EIATTR_SPARSE_MMA_MASK
	.align		4
.L_311:
        /*0018*/ 	.byte	0x03, 0x50
        /*001a*/ 	.short	0x0000


	//----- nvinfo : EIATTR_MAXREG_COUNT
	.align		4
        /*001c*/ 	.byte	0x03, 0x1b
        /*001e*/ 	.short	0x0080


	//----- nvinfo : EIATTR_NUM_BARRIERS
	.align		4
        /*0020*/ 	.byte	0x02, 0x4c
        /*0022*/ 	.byte	0x10
	.zero		1


	//----- nvinfo : EIATTR_EXTERNS
	.align		4
        /*0024*/ 	.byte	0x04, 0x0f
        /*0026*/ 	.short	(.L_313 - .L_312)


	//   ....[0]....
	.align		4
.L_312:
        /*0028*/ 	.word	index@(__assertfail)


	//----- nvinfo : EIATTR_ANNOTATIONS
	.align		4
.L_313:
        /*002c*/ 	.byte	0x04, 0x55
        /*002e*/ 	.short	(.L_315 - .L_314)


	//   ....[0]....
.L_314:
        /* <DEDUP_REMOVED lines=68> */


	//----- nvinfo : EIATTR_MERCURY_ISA_VERSION
	.align		4
.L_315:
        /*0458*/ 	.byte	0x03, 0x5f
        /*045a*/ 	.short	0x0101


	//----- nvinfo : EIATTR_UNUSED_LOAD_BYTE_OFFSET
	.align		4
        /*045c*/ 	.byte	0x04, 0x44
        /*045e*/ 	.short	(.L_317 - .L_316)


	//   ....[0]....
.L_316:
        /*0460*/ 	.word	0x00000ad0
        /*0464*/ 	.word	0x0000fff0


	//   ....[1]....
        /*0468*/ 	.word	0x0000fe50
        /*046c*/ 	.word	0x0000fff0


	//----- nvinfo : EIATTR_INT_WARP_WIDE_INSTR_OFFSETS
	.align		4
.L_317:
        /*0470*/ 	.byte	0x04, 0x31
        /*0472*/ 	.short	(.L_319 - .L_318)


	//   ....[0]....
.L_318:
        /*0474*/ 	.word	0x00000180


	//   ....[1]....
        /*0478*/ 	.word	0x00000220


	//   ....[2]....
        /*047c*/ 	.word	0x00000290


	//   ....[3]....
        /*0480*/ 	.word	0x00013960


	//   ....[4]....
        /*0484*/ 	.word	0x000139f0


	//   ....[5]....
        /*0488*/ 	.word	0x00016aa0


	//   ....[6]....
        /*048c*/ 	.word	0x00016b30


	//----- nvinfo : EIATTR_COOP_GROUP_MASK_REGIDS
	.align		4
.L_319:
        /*0490*/ 	.byte	0x04, 0x29
        /*0492*/ 	.short	(.L_321 - .L_320)


	//   ....[0]....
.L_320:
        /*0494*/ 	.word	0xffffffff


	//   ....[1]....
        /*0498*/ 	.word	0xffffffff


	//   ....[2]....
        /*049c*/ 	.word	0xffffffff


	//   ....[3]....
        /*04a0*/ 	.word	0xffffffff


	//   ....[4]....
        /*04a4*/ 	.word	0xffffffff


	//   ....[5]....
        /*04a8*/ 	.word	0xffffffff


	//   ....[6]....
        /*04ac*/ 	.word	0xffffffff


	//   ....[7]....
        /*04b0*/ 	.word	0xffffffff


	//   ....[8]....
        /*04b4*/ 	.word	0xffffffff


	//   ....[9]....
        /*04b8*/ 	.word	0xffffffff


	//   ....[10]....
        /*04bc*/ 	.word	0xffffffff


	//   ....[11]....
        /*04c0*/ 	.word	0xffffffff


	//   ....[12]....
        /*04c4*/ 	.word	0xffffffff


	//   ....[13]....
        /*04c8*/ 	.word	0xffffffff


	//   ....[14]....
        /*04cc*/ 	.word	0xffffffff


	//   ....[15]....
        /*04d0*/ 	.word	0xffffffff


	//   ....[16]....
        /*04d4*/ 	.word	0xffffffff


	//   ....[17]....
        /*04d8*/ 	.word	0xffffffff


	//   ....[18]....
        /*04dc*/ 	.word	0xffffffff


	//   ....[19]....
        /*04e0*/ 	.word	0xffffffff


	//   ....[20]....
        /*04e4*/ 	.word	0xffffffff


	//   ....[21]....
        /*04e8*/ 	.word	0xffffffff


	//   ....[22]....
        /*04ec*/ 	.word	0xffffffff


	//   ....[23]....
        /*04f0*/ 	.word	0xffffffff


	//   ....[24]....
        /*04f4*/ 	.word	0xffffffff


	//   ....[25]....
        /*04f8*/ 	.word	0xffffffff


	//   ....[26]....
        /*04fc*/ 	.word	0xffffffff


	//   ....[27]....
        /*0500*/ 	.word	0xffffffff


	//   ....[28]....
        /*0504*/ 	.word	0xffffffff


	//   ....[29]....
        /*0508*/ 	.word	0xffffffff


	//   ....[30]....
        /*050c*/ 	.word	0xffffffff


	//   ....[31]....
        /*0510*/ 	.word	0xffffffff


	//   ....[32]....
        /*0514*/ 	.word	0xffffffff


	//   ....[33]....
        /*0518*/ 	.word	0xffffffff


	//   ....[34]....
        /*051c*/ 	.word	0xffffffff


	//   ....[35]....
        /*0520*/ 	.word	0xffffffff


	//   ....[36]....
        /*0524*/ 	.word	0xffffffff


	//   ....[37]....
        /*0528*/ 	.word	0xffffffff


	//   ....[38]....
        /*052c*/ 	.word	0xffffffff


	//   ....[39]....
        /*0530*/ 	.word	0xffffffff


	//   ....[40]....
        /*0534*/ 	.word	0xffffffff


	//   ....[41]....
        /*0538*/ 	.word	0xffffffff


	//   ....[42]....
        /*053c*/ 	.word	0xffffffff


	//   ....[43]....
        /*0540*/ 	.word	0xffffffff


	//   ....[44]....
        /*0544*/ 	.word	0xffffffff


	//   ....[45]....
        /*0548*/ 	.word	0xffffffff


	//   ....[46]....
        /*054c*/ 	.word	0xffffffff


	//   ....[47]....
        /*0550*/ 	.word	0xffffffff


	//   ....[48]....
        /*0554*/ 	.word	0xffffffff


	//   ....[49]....
        /*0558*/ 	.word	0xffffffff


	//   ....[50]....
        /*055c*/ 	.word	0xffffffff


	//   ....[51]....
        /*0560*/ 	.word	0xffffffff


	//   ....[52]....
        /*0564*/ 	.word	0xffffffff


	//   ....[53]....
        /*0568*/ 	.word	0xffffffff


	//   ....[54]....
        /*056c*/ 	.word	0xffffffff


	//   ....[55]....
        /*0570*/ 	.word	0xffffffff


	//   ....[56]....
        /*0574*/ 	.word	0xffffffff


	//   ....[57]....
        /*0578*/ 	.word	0xffffffff


	//   ....[58]....
        /*057c*/ 	.word	0xffffffff


	//   ....[59]....
        /*0580*/ 	.word	0xffffffff


	//   ....[60]....
        /*0584*/ 	.word	0xffffffff


	//   ....[61]....
        /*0588*/ 	.word	0xffffffff


	//   ....[62]....
        /*058c*/ 	.word	0xffffffff


	//   ....[63]....
        /*0590*/ 	.word	0xffffffff


	//   ....[64]....
        /*0594*/ 	.word	0xffffffff


	//   ....[65]....
        /*0598*/ 	.word	0xffffffff


	//   ....[66]....
        /*059c*/ 	.word	0xffffffff


	//   ....[67]....
        /*05a0*/ 	.word	0xffffffff


	//   ....[68]....
        /*05a4*/ 	.word	0xffffffff


	//   ....[69]....
        /*05a8*/ 	.word	0xffffffff


	//   ....[70]....
        /*05ac*/ 	.word	0xffffffff


	//   ....[71]....
        /*05b0*/ 	.word	0xffffffff


	//   ....[72]....
        /*05b4*/ 	.word	0xffffffff


	//   ....[73]....
        /*05b8*/ 	.word	0xffffffff


	//   ....[74]....
        /*05bc*/ 	.word	0xffffffff


	//   ....[75]....
        /*05c0*/ 	.word	0xffffffff


	//   ....[76]....
        /*05c4*/ 	.word	0xffffffff


	//   ....[77]....
        /*05c8*/ 	.word	0xffffffff


	//   ....[78]....
        /*05cc*/ 	.word	0xffffffff


	//   ....[79]....
        /*05d0*/ 	.word	0xffffffff


	//   ....[80]....
        /*05d4*/ 	.word	0xffffffff


	//   ....[81]....
        /*05d8*/ 	.word	0xffffffff


	//   ....[82]....
        /*05dc*/ 	.word	0xffffffff


	//   ....[83]....
        /*05e0*/ 	.word	0xffffffff


	//   ....[84]....
        /*05e4*/ 	.word	0xffffffff


	//   ....[85]....
        /*05e8*/ 	.word	0xffffffff


	//   ....[86]....
        /*05ec*/ 	.word	0xffffffff


	//   ....[87]....
        /*05f0*/ 	.word	0xffffffff


	//   ....[88]....
        /*05f4*/ 	.word	0xffffffff


	//   ....[89]....
        /*05f8*/ 	.word	0xffffffff


	//   ....[90]....
        /*05fc*/ 	.word	0xffffffff


	//   ....[91]....
        /*0600*/ 	.word	0xffffffff


	//   ....[92]....
        /*0604*/ 	.word	0xffffffff


	//   ....[93]....
        /*0608*/ 	.word	0xffffffff


	//   ....[94]....
        /*060c*/ 	.word	0xffffffff


	//   ....[95]....
        /*0610*/ 	.word	0xffffffff


	//   ....[96]....
        /*0614*/ 	.word	0xffffffff


	//   ....[97]....
        /*0618*/ 	.word	0xffffffff


	//   ....[98]....
        /*061c*/ 	.word	0xffffffff


	//   ....[99]....
        /*0620*/ 	.word	0xffffffff


	//   ....[100]....
        /*0624*/ 	.word	0xffffffff


	//   ....[101]....
        /*0628*/ 	.word	0xffffffff


	//   ....[102]....
        /*062c*/ 	.word	0xffffffff


	//   ....[103]....
        /*0630*/ 	.word	0xffffffff


	//   ....[104]....
        /*0634*/ 	.word	0xffffffff


	//   ....[105]....
        /*0638*/ 	.word	0xffffffff


	//   ....[106]....
        /*063c*/ 	.word	0xffffffff


	//   ....[107]....
        /*0640*/ 	.word	0xffffffff


	//   ....[108]....
        /*0644*/ 	.word	0xffffffff


	//   ....[109]....
        /*0648*/ 	.word	0xffffffff


	//   ....[110]....
        /*064c*/ 	.word	0xffffffff


	//   ....[111]....
        /*0650*/ 	.word	0xffffffff


	//   ....[112]....
        /*0654*/ 	.word	0xffffffff


	//   ....[113]....
        /*0658*/ 	.word	0xffffffff


	//   ....[114]....
        /*065c*/ 	.word	0xffffffff


	//   ....[115]....
        /*0660*/ 	.word	0xffffffff


	//   ....[116]....
        /*0664*/ 	.word	0xffffffff


	//   ....[117]....
        /*0668*/ 	.word	0xffffffff


	//   ....[118]....
        /*066c*/ 	.word	0xffffffff


	//   ....[119]....
        /*0670*/ 	.word	0xffffffff


	//   ....[120]....
        /*0674*/ 	.word	0xffffffff


	//   ....[121]....
        /*0678*/ 	.word	0xffffffff


	//   ....[122]....
        /*067c*/ 	.word	0xffffffff


	//   ....[123]....
        /*0680*/ 	.word	0xffffffff


	//   ....[124]....
        /*0684*/ 	.word	0x0500000f


	//   ....[125]....
        /*0688*/ 	.word	0x0500000f


	//   ....[126]....
        /*068c*/ 	.word	0x0500000f


	//   ....[127]....
        /*0690*/ 	.word	0x0500000f


	//   ....[128]....
        /*0694*/ 	.word	0x0500000f


	//   ....[129]....
        /*0698*/ 	.word	0x0500000f


	//   ....[130]....
        /*069c*/ 	.word	0x0500000f


	//   ....[131]....
        /*06a0*/ 	.word	0x0500000f


	//   ....[132]....
        /*06a4*/ 	.word	0x0500000f


	//   ....[133]....
        /*06a8*/ 	.word	0x0500000f


	//   ....[134]....
        /*06ac*/ 	.word	0x0500000f


	//   ....[135]....
        /*06b0*/ 	.word	0x0500000f


	//   ....[136]....
        /*06b4*/ 	.word	0x0500000f


	//   ....[137]....
        /*06b8*/ 	.word	0x0500000f


	//   ....[138]....
        /*06bc*/ 	.word	0x0500000f


	//   ....[139]....
        /*06c0*/ 	.word	0x0500000f


	//   ....[140]....
        /*06c4*/ 	.word	0x0500000f


	//   ....[141]....
        /*06c8*/ 	.word	0x0500000f


	//   ....[142]....
        /*06cc*/ 	.word	0x0500000f


	//   ....[143]....
        /*06d0*/ 	.word	0x0500000f


	//   ....[144]....
        /*06d4*/ 	.word	0x0500000f


	//   ....[145]....
        /*06d8*/ 	.word	0x0500000f


	//   ....[146]....
        /*06dc*/ 	.word	0x0500000f


	//   ....[147]....
        /*06e0*/ 	.word	0x0500000f


	//   ....[148]....
        /*06e4*/ 	.word	0x0500000f


	//   ....[149]....
        /*06e8*/ 	.word	0x0500000f


	//   ....[150]....
        /*06ec*/ 	.word	0x0500000f


	//   ....[151]....
        /*06f0*/ 	.word	0x0500000f


	//   ....[152]....
        /*06f4*/ 	.word	0x0500000f


	//   ....[153]....
        /*06f8*/ 	.word	0x0500000f


	//   ....[154]....
        /*06fc*/ 	.word	0x0500000f


	//   ....[155]....
        /*0700*/ 	.word	0x0500000f


	//   ....[156]....
        /*0704*/ 	.word	0x0500000f


	//   ....[157]....
        /*0708*/ 	.word	0x0500000f


	//   ....[158]....
        /*070c*/ 	.word	0x0500000f


	//   ....[159]....
        /*0710*/ 	.word	0x0500000f


	//   ....[160]....
        /*0714*/ 	.word	0x0500000f


	//   ....[161]....
        /*0718*/ 	.word	0x0500000f


	//   ....[162]....
        /*071c*/ 	.word	0x0500000f


	//   ....[163]....
        /*0720*/ 	.word	0x0500000f


	//   ....[164]....
        /*0724*/ 	.word	0x0500000f


	//   ....[165]....
        /*0728*/ 	.word	0x0500000f


	//   ....[166]....
        /*072c*/ 	.word	0x0500000f


	//   ....[167]....
        /*0730*/ 	.word	0x0500000f


	//   ....[168]....
        /*0734*/ 	.word	0x0500000f


	//   ....[169]....
        /*0738*/ 	.word	0x0500000f


	//   ....[170]....
        /*073c*/ 	.word	0x0500000f


	//   ....[171]....
        /*0740*/ 	.word	0x0500000f


	//   ....[172]....
        /*0744*/ 	.word	0x0500000f


	//   ....[173]....
        /*0748*/ 	.word	0x0500000f


	//   ....[174]....
        /*074c*/ 	.word	0x0500000f


	//   ....[175]....
        /*0750*/ 	.word	0x0500000f


	//   ....[176]....
        /*0754*/ 	.word	0x0500000f


	//   ....[177]....
        /*0758*/ 	.word	0x0500000f


	//   ....[178]....
        /*075c*/ 	.word	0x0500000f


	//   ....[179]....
        /*0760*/ 	.word	0x0500000f


	//   ....[180]....
        /*0764*/ 	.word	0x0500000f


	//   ....[181]....
        /*0768*/ 	.word	0x0500000f


	//   ....[182]....
        /*076c*/ 	.word	0x0500000f


	//   ....[183]....
        /*0770*/ 	.word	0x0500000f


	//   ....[184]....
        /*0774*/ 	.word	0x0500000f


	//   ....[185]....
        /*0778*/ 	.word	0x0500000f


	//   ....[186]....
        /*077c*/ 	.word	0x0500000f


	//   ....[187]....
        /*0780*/ 	.word	0x0500000f


	//   ....[188]....
        /*0784*/ 	.word	0x0500000f


	//   ....[189]....
        /*0788*/ 	.word	0x0500000f


	//   ....[190]....
        /*078c*/ 	.word	0x0500000f


	//   ....[191]....
        /*0790*/ 	.word	0x0500000f


	//   ....[192]....
        /*0794*/ 	.word	0x0500000f


	//----- nvinfo : EIATTR_COOP_GROUP_INSTR_OFFSETS
	.align		4
.L_321:
        /*0798*/ 	.byte	0x04, 0x28
        /*079a*/ 	.short	(.L_323 - .L_322)


	//   ....[0]....
.L_322:
        /*079c*/ 	.word	0x00000060


	//   ....[1]....
        /*07a0*/ 	.word	0x00000190


	//   ....[2]....
        /*07a4*/ 	.word	0x00000240


	//   ....[3]....
        /*07a8*/ 	.word	0x00000400


	//   ....[4]....
        /*07ac*/ 	.word	0x00000560


	//   ....[5]....
        /*07b0*/ 	.word	0x00000680


	//   ....[6]....
        /*07b4*/ 	.word	0x000007e0


	//   ....[7]....
        /*07b8*/ 	.word	0x00005880


	//   ....[8]....
        /*07bc*/ 	.word	0x00006020


	//   ....[9]....
        /*07c0*/ 	.word	0x00006030


	//   ....[10]....
        /*07c4*/ 	.word	0x00006040


	//   ....[11]....
        /*07c8*/ 	.word	0x00006050


	//   ....[12]....
        /*07cc*/ 	.word	0x00006390


	//   ....[13]....
        /*07d0*/ 	.word	0x000063a0


	//   ....[14]....
        /*07d4*/ 	.word	0x000063b0


	//   ....[15]....
        /*07d8*/ 	.word	0x000063c0


	//   ....[16]....
        /*07dc*/ 	.word	0x000076a0


	//   ....[17]....
        /*07e0*/ 	.word	0x000076b0


	//   ....[18]....
        /*07e4*/ 	.word	0x000076c0


	//   ....[19]....
        /*07e8*/ 	.word	0x000076d0


	//   ....[20]....
        /*07ec*/ 	.word	0x000077d0


	//   ....[21]....
        /*07f0*/ 	.word	0x000077f0


	//   ....[22]....
        /*07f4*/ 	.word	0x00007880


	//   ....[23]....
        /*07f8*/ 	.word	0x000078b0


	//   ....[24]....
        /*07fc*/ 	.word	0x00008e80


	//   ....[25]....
        /*0800*/ 	.word	0x00009560


	//   ....[26]....
        /*0804*/ 	.word	0x00009570


	//   ....[27]....
        /*0808*/ 	.word	0x00009590


	//   ....[28]....
        /*080c*/ 	.word	0x00009e70


	//   ....[29]....
        /*0810*/ 	.word	0x00009e90


	//   ....[30]....
        /*0814*/ 	.word	0x0000b410


	//   ....[31]....
        /*0818*/ 	.word	0x0000bab0


	//   ....[32]....
        /*081c*/ 	.word	0x0000bae0


	//   ....[33]....
        /*0820*/ 	.word	0x0000bb00


	//   ....[34]....
        /*0824*/ 	.word	0x0000c500


	//   ....[35]....
        /*0828*/ 	.word	0x0000c570


	//   ....[36]....
        /*082c*/ 	.word	0x0000ddf0


	//   ....[37]....
        /*0830*/ 	.word	0x0000de10


	//   ....[38]....
        /*0834*/ 	.word	0x0000e4c0


	//   ....[39]....
        /*0838*/ 	.word	0x0000e580


	//   ....[40]....
        /*083c*/ 	.word	0x0000f5f0


	//   ....[41]....
        /*0840*/ 	.word	0x0000f930


	//   ....[42]....
        /*0844*/ 	.word	0x0000f9c0


	//   ....[43]....
        /*0848*/ 	.word	0x0000f9d0


	//   ....[44]....
        /*084c*/ 	.word	0x00010640


	//   ....[45]....
        /*0850*/ 	.word	0x00010680


	//   ....[46]....
        /*0854*/ 	.word	0x000106b0


	//   ....[47]....
        /*0858*/ 	.word	0x000106e0


	//   ....[48]....
        /*085c*/ 	.word	0x00010b40


	//   ....[49]....
        /*0860*/ 	.word	0x00010b80


	//   ....[50]....
        /*0864*/ 	.word	0x00010ba0


	//   ....[51]....
        /*0868*/ 	.word	0x00010bd0


	//   ....[52]....
        /*086c*/ 	.word	0x00010bf0


	//   ....[53]....
        /*0870*/ 	.word	0x00010c10


	//   ....[54]....
        /*0874*/ 	.word	0x00010c40


	//   ....[55]....
        /*0878*/ 	.word	0x00010c70


	//   ....[56]....
        /*087c*/ 	.word	0x00011470


	//   ....[57]....
        /*0880*/ 	.word	0x000114a0


	//   ....[58]....
        /*0884*/ 	.word	0x000114c0


	//   ....[59]....
        /*0888*/ 	.word	0x000114f0


	//   ....[60]....
        /*088c*/ 	.word	0x00011520


	//   ....[61]....
        /*0890*/ 	.word	0x00011530


	//   ....[62]....
        /*0894*/ 	.word	0x00011560


	//   ....[63]....
        /*0898*/ 	.word	0x000115d0


	//   ....[64]....
        /*089c*/ 	.word	0x000116f0


	//   ....[65]....
        /*08a0*/ 	.word	0x000118e0


	//   ....[66]....
        /*08a4*/ 	.word	0x00011910


	//   ....[67]....
        /*08a8*/ 	.word	0x00011940


	//   ....[68]....
        /*08ac*/ 	.word	0x00011970


	//   ....[69]....
        /*08b0*/ 	.word	0x000119a0


	//   ....[70]....
        /*08b4*/ 	.word	0x000119d0


	//   ....[71]....
        /*08b8*/ 	.word	0x00011b40


	//   ....[72]....
        /*08bc*/ 	.word	0x00011b70


	//   ....[73]....
        /*08c0*/ 	.word	0x00011ba0


	//   ....[74]....
        /*08c4*/ 	.word	0x00011bd0


	//   ....[75]....
        /*08c8*/ 	.word	0x00011c00


	//   ....[76]....
        /*08cc*/ 	.word	0x00011c30


	//   ....[77]....
        /*08d0*/ 	.word	0x00011ce0


	//   ....[78]....
        /*08d4*/ 	.word	0x00011d40


	//   ....[79]....
        /*08d8*/ 	.word	0x00011de0


	//   ....[80]....
        /*08dc*/ 	.word	0x00012b70


	//   ....[81]....
        /*08e0*/ 	.word	0x00013f00


	//   ....[82]....
        /*08e4*/ 	.word	0x00014af0


	//   ....[83]....
        /*08e8*/ 	.word	0x00014b00


	//   ....[84]....
        /*08ec*/ 	.word	0x00014b10


	//   ....[85]....
        /*08f0*/ 	.word	0x00014b30


	//   ....[86]....
        /*08f4*/ 	.word	0x00014bc0


	//   ....[87]....
        /*08f8*/ 	.word	0x00014be0


	//   ....[88]....
        /*08fc*/ 	.word	0x00014c60


	//   ....[89]....
        /*0900*/ 	.word	0x00014c80


	//   ....[90]....
        /*0904*/ 	.word	0x00014d00


	//   ....[91]....
        /*0908*/ 	.word	0x00014d20


	//   ....[92]....
        /*090c*/ 	.word	0x00014da0


	//   ....[93]....
        /*0910*/ 	.word	0x00014dc0


	//   ....[94]....
        /*0914*/ 	.word	0x00014e40


	//   ....[95]....
        /*0918*/ 	.word	0x00014e60


	//   ....[96]....
        /*091c*/ 	.word	0x00014ee0


	//   ....[97]....
        /*0920*/ 	.word	0x00014f00


	//   ....[98]....
        /*0924*/ 	.word	0x00014f10


	//   ....[99]....
        /*0928*/ 	.word	0x00014f80


	//   ....[100]....
        /*092c*/ 	.word	0x00014fd0


	//   ....[101]....
        /*0930*/ 	.word	0x00015080


	//   ....[102]....
        /*0934*/ 	.word	0x00015090


	//   ....[103]....
        /*0938*/ 	.word	0x00015100


	//   ....[104]....
        /*093c*/ 	.word	0x00015110


	//   ....[105]....
        /*0940*/ 	.word	0x00015150


	//   ....[106]....
        /*0944*/ 	.word	0x00017000


	//   ....[107]....
        /*0948*/ 	.word	0x00017050


	//   ....[108]....
        /*094c*/ 	.word	0x00017080


	//   ....[109]....
        /*0950*/ 	.word	0x000170b0


	//   ....[110]....
        /*0954*/ 	.word	0x000170c0


	//   ....[111]....
        /*0958*/ 	.word	0x000170f0


	//   ....[112]....
        /*095c*/ 	.word	0x00017120


	//   ....[113]....
        /*0960*/ 	.word	0x00017150


	//   ....[114]....
        /*0964*/ 	.word	0x000172d0


	//   ....[115]....
        /*0968*/ 	.word	0x00017300


	//   ....[116]....
        /*096c*/ 	.word	0x00017330


	//   ....[117]....
        /*0970*/ 	.word	0x00017360


	//   ....[118]....
        /*0974*/ 	.word	0x00017390


	//   ....[119]....
        /*0978*/ 	.word	0x000173c0


	//   ....[120]....
        /*097c*/ 	.word	0x00017480


	//   ....[121]....
        /*0980*/ 	.word	0x000174a0


	//   ....[122]....
        /*0984*/ 	.word	0x00017510


	//   ....[123]....
        /*0988*/ 	.word	0x00017bb0


	//   ....[124]....
        /*098c*/ 	.word	0x00018010


	//   ....[125]....
        /*0990*/ 	.word	0x000180c0


	//   ....[126]....
        /*0994*/ 	.word	0x00018150


	//   ....[127]....
        /*0998*/ 	.word	0x000181a0


	//   ....[128]....
        /*099c*/ 	.word	0x000181f0


	//   ....[129]....
        /*09a0*/ 	.word	0x00018280


	//   ....[130]....
        /*09a4*/ 	.word	0x00018310


	//   ....[131]....
        /*09a8*/ 	.word	0x00018360


	//   ....[132]....
        /*09ac*/ 	.word	0x000183b0


	//   ....[133]....
        /*09b0*/ 	.word	0x000184a0


	//   ....[134]....
        /*09b4*/ 	.word	0x00018550


	//   ....[135]....
        /*09b8*/ 	.word	0x000185a0


	//   ....[136]....
        /*09bc*/ 	.word	0x000185f0


	//   ....[137]....
        /*09c0*/ 	.word	0x00018790


	//   ....[138]....
        /*09c4*/ 	.word	0x000188f0


	//   ....[139]....
        /*09c8*/ 	.word	0x00018960


	//   ....[140]....
        /*09cc*/ 	.word	0x000189b0


	//   ....[141]....
        /*09d0*/ 	.word	0x00018c80


	//   ....[142]....
        /*09d4*/ 	.word	0x00018d20


	//   ....[143]....
        /*09d8*/ 	.word	0x00018d80


	//   ....[144]....
        /*09dc*/ 	.word	0x00018df0


	//   ....[145]....
        /*09e0*/ 	.word	0x00018e50


	//   ....[146]....
        /*09e4*/ 	.word	0x00018ec0


	//   ....[147]....
        /*09e8*/ 	.word	0x00018f90


	//   ....[148]....
        /*09ec*/ 	.word	0x00018fe0


	//   ....[149]....
        /*09f0*/ 	.word	0x000190a0


	//   ....[150]....
        /*09f4*/ 	.word	0x00019380


	//   ....[151]....
        /*09f8*/ 	.word	0x00019530


	//   ....[152]....
        /*09fc*/ 	.word	0x00019580


	//   ....[153]....
        /*0a00*/ 	.word	0x000195e0


	//   ....[154]....
        /*0a04*/ 	.word	0x000196d0


	//   ....[155]....
        /*0a08*/ 	.word	0x00019730


	//   ....[156]....
        /*0a0c*/ 	.word	0x00019830


	//   ....[157]....
        /*0a10*/ 	.word	0x00019890


	//   ....[158]....
        /*0a14*/ 	.word	0x00019990


	//   ....[159]....
        /*0a18*/ 	.word	0x000199f0


	//   ....[160]....
        /*0a1c*/ 	.word	0x00019af0


	//   ....[161]....
        /*0a20*/ 	.word	0x00019b50


	//   ....[162]....
        /*0a24*/ 	.word	0x00019c50


	//   ....[163]....
        /*0a28*/ 	.word	0x00019cb0


	//   ....[164]....
        /*0a2c*/ 	.word	0x00019db0


	//   ....[165]....
        /*0a30*/ 	.word	0x00019e10


	//   ....[166]....
        /*0a34*/ 	.word	0x00019ec0


	//   ....[167]....
        /*0a38*/ 	.word	0x00019f90


	//   ....[168]....
        /*0a3c*/ 	.word	0x0001a060


	//   ....[169]....
        /*0a40*/ 	.word	0x0001a0c0


	//   ....[170]....
        /*0a44*/ 	.word	0x0001a1a0


	//   ....[171]....
        /*0a48*/ 	.word	0x0001a200


	//   ....[172]....
        /*0a4c*/ 	.word	0x0001a2d0


	//   ....[173]....
        /*0a50*/ 	.word	0x0001a330


	//   ....[174]....
        /*0a54*/ 	.word	0x0001a3f0


	//   ....[175]....
        /*0a58*/ 	.word	0x0001a700


	//   ....[176]....
        /*0a5c*/ 	.word	0x0001a7a0


	//   ....[177]....
        /*0a60*/ 	.word	0x0001a8c0


	//   ....[178]....
        /*0a64*/ 	.word	0x0001a930


	//   ....[179]....
        /*0a68*/ 	.word	0x0001a9a0


	//   ....[180]....
        /*0a6c*/ 	.word	0x0001aa10


	//   ....[181]....
        /*0a70*/ 	.word	0x0001aa80


	//   ....[182]....
        /*0a74*/ 	.word	0x0001ab00


	//   ....[183]....
        /*0a78*/ 	.word	0x0001ab90


	//   ....[184]....
        /*0a7c*/ 	.word	0x0001ac20


	//   ....[185]....
        /*0a80*/ 	.word	0x0001ac90


	//   ....[186]....
        /*0a84*/ 	.word	0x0001ad00


	//   ....[187]....
        /*0a88*/ 	.word	0x0001ad70


	//   ....[188]....
        /*0a8c*/ 	.word	0x0001adf0


	//   ....[189]....
        /*0a90*/ 	.word	0x0001ae60


	//   ....[190]....
        /*0a94*/ 	.word	0x0001af00


	//   ....[191]....
        /*0a98*/ 	.word	0x0001af90


	//   ....[192]....
        /*0a9c*/ 	.word	0x0001b0b0


	//----- nvinfo : EIATTR_REG_RECONFIG
	.align		4
.L_323:
        /*0aa0*/ 	.byte	0x01, 0x54
	.zero		2


	//----- nvinfo : EIATTR_SYSCALL_OFFSETS
	.align		4
        /*0aa4*/ 	.byte	0x04, 0x46
        /*0aa6*/ 	.short	(.L_325 - .L_324)


	//   ....[0]....
.L_324:
        /*0aa8*/ 	.word	0x000018a0


	//   ....[1]....
        /*0aac*/ 	.word	0x000019f0


	//   ....[2]....
        /*0ab0*/ 	.word	0x00005a30


	//   ....[3]....
        /*0ab4*/ 	.word	0x00005d50


	//   ....[4]....
        /*0ab8*/ 	.word	0x00013b50


	//   ....[5]....
        /*0abc*/ 	.word	0x00013ca0


	//   ....[6]....
        /*0ac0*/ 	.word	0x00013da0


	//   ....[7]....
        /*0ac4*/ 	.word	0x000145e0


	//----- nvinfo : EIATTR_MBARRIER_INSTR_OFFSETS
	.align		4
.L_325:
        /*0ac8*/ 	.byte	0x04, 0x39
        /*0aca*/ 	.short	(.L_327 - .L_326)


	//   ....[0]....
.L_326:
        /*0acc*/ 	.word	0x000002b0
        /*0ad0*/ 	.word	0x000000ff
        /*0ad4*/ 	.word	0x00016800
        /*0ad8*/ 	.short	0x0100
        /*0ada*/ 	.byte	0x08
	.zero		1


	//   ....[1]....
        /*0adc*/ 	.word	0x000002c0
        /*0ae0*/ 	.word	0x000000ff
        /*0ae4*/ 	.word	0x00016820
        /*0ae8*/ 	.short	0x0100
        /*0aea*/ 	.byte	0x08
	.zero		1


	//   ....[2]....
        /*0aec*/ 	.word	0x000003b0
        /*0af0*/ 	.word	0x000000ff
        /*0af4*/ 	.word	0x00016830
        /*0af8*/ 	.short	0x0100
        /*0afa*/ 	.byte	0x08
	.zero		1


	//   ....[3]....
        /*0afc*/ 	.word	0x000003c0
        /*0b00*/ 	.word	0x000000ff
        /*0b04*/ 	.word	0x00016840
        /*0b08*/ 	.short	0x0100
        /*0b0a*/ 	.byte	0x08
	.zero		1


	//   ....[4]....
        /*0b0c*/ 	.word	0x000003d0
        /*0b10*/ 	.word	0x000000ff
        /*0b14*/ 	.word	0x00016838
        /*0b18*/ 	.short	0x0100
        /*0b1a*/ 	.byte	0x08
	.zero		1


	//   ....[5]....
        /*0b1c*/ 	.word	0x000003e0
        /*0b20*/ 	.word	0x000000ff
        /*0b24*/ 	.word	0x00016848
        /*0b28*/ 	.short	0x0100
        /*0b2a*/ 	.byte	0x08
	.zero		1


	//   ....[6]....
        /*0b2c*/ 	.word	0x00000510
        /*0b30*/ 	.word	0x000000ff
        /*0b34*/ 	.word	0x00016850
        /*0b38*/ 	.short	0x0100
        /*0b3a*/ 	.byte	0x08
	.zero		1


	//   ....[7]....
        /*0b3c*/ 	.word	0x00000520
        /*0b40*/ 	.word	0x000000ff
        /*0b44*/ 	.word	0x00016860
        /*0b48*/ 	.short	0x0100
        /*0b4a*/ 	.byte	0x08
	.zero		1


	//   ....[8]....
        /*0b4c*/ 	.word	0x00000530
        /*0b50*/ 	.word	0x000000ff
        /*0b54*/ 	.word	0x00016858
        /*0b58*/ 	.short	0x0100
        /*0b5a*/ 	.byte	0x08
	.zero		1


	//   ....[9]....
        /*0b5c*/ 	.word	0x00000540
        /*0b60*/ 	.word	0x000000ff
        /*0b64*/ 	.word	0x00016868
        /*0b68*/ 	.short	0x0100
        /*0b6a*/ 	.byte	0x08
	.zero		1


	//   ....[10]....
        /*0b6c*/ 	.word	0x00000630
        /*0b70*/ 	.word	0x000000ff
        /*0b74*/ 	.word	0x00016870
        /*0b78*/ 	.short	0x0100
        /*0b7a*/ 	.byte	0x06
	.zero		1


	//   ....[11]....
        /*0b7c*/ 	.word	0x00000640
        /*0b80*/ 	.word	0x000000ff
        /*0b84*/ 	.word	0x00016880
        /*0b88*/ 	.short	0x0100
        /*0b8a*/ 	.byte	0x06
	.zero		1


	//   ....[12]....
        /*0b8c*/ 	.word	0x00000650
        /*0b90*/ 	.word	0x000000ff
        /*0b94*/ 	.word	0x00016878
        /*0b98*/ 	.short	0x0100
        /*0b9a*/ 	.byte	0x06
	.zero		1


	//   ....[13]....
        /*0b9c*/ 	.word	0x00000660
        /*0ba0*/ 	.word	0x000000ff
        /*0ba4*/ 	.word	0x00016888
        /*0ba8*/ 	.short	0x0100
        /*0baa*/ 	.byte	0x06
	.zero		1


	//   ....[14]....
        /*0bac*/ 	.word	0x00000790
        /*0bb0*/ 	.word	0x000000ff
        /*0bb4*/ 	.word	0x00016890
        /*0bb8*/ 	.short	0x0100
        /*0bba*/ 	.byte	0x08
	.zero		1


	//   ....[15]....
        /*0bbc*/ 	.word	0x000007a0
        /*0bc0*/ 	.word	0x000000ff
        /*0bc4*/ 	.word	0x000168a0
        /*0bc8*/ 	.short	0x0100
        /*0bca*/ 	.byte	0x08
	.zero		1


	//   ....[16]....
        /*0bcc*/ 	.word	0x000007b0
        /*0bd0*/ 	.word	0x000000ff
        /*0bd4*/ 	.word	0x00016898
        /*0bd8*/ 	.short	0x0100
        /*0bda*/ 	.byte	0x08
	.zero		1


	//   ....[17]....
        /*0bdc*/ 	.word	0x000007c0
        /*0be0*/ 	.word	0x000000ff
        /*0be4*/ 	.word	0x000168a8
        /*0be8*/ 	.short	0x0100
        /*0bea*/ 	.byte	0x08
	.zero		1


	//   ....[18]....
        /*0bec*/ 	.word	0x000008f0
        /*0bf0*/ 	.word	0x000000ff
        /*0bf4*/ 	.word	0x000168b0
        /*0bf8*/ 	.short	0x0100
        /*0bfa*/ 	.byte	0x08
	.zero		1


	//   ....[19]....
        /*0bfc*/ 	.word	0x00000900
        /*0c00*/ 	.word	0x000000ff
        /*0c04*/ 	.word	0x000168c0
        /*0c08*/ 	.short	0x0100
        /*0c0a*/ 	.byte	0x08
	.zero		1


	//   ....[20]....
        /*0c0c*/ 	.word	0x00000910
        /*0c10*/ 	.word	0x000000ff
        /*0c14*/ 	.word	0x000168b8
        /*0c18*/ 	.short	0x0100
        /*0c1a*/ 	.byte	0x08
	.zero		1


	//   ....[21]....
        /*0c1c*/ 	.word	0x00000920
        /*0c20*/ 	.word	0x000000ff
        /*0c24*/ 	.word	0x000168c8
        /*0c28*/ 	.short	0x0100
        /*0c2a*/ 	.byte	0x08
	.zero		1


	//   ....[22]....
        /*0c2c*/ 	.word	0x00002bb0
        /*0c30*/ 	.word	0x0000004e
        /*0c34*/ 	.word	0x00016890
        /*0c38*/ 	.short	0x010a
        /*0c3a*/ 	.byte	0x3f
	.zero		1


	//   ....[23]....
        /*0c3c*/ 	.word	0x00003db0
        /*0c40*/ 	.word	0x0000004e
        /*0c44*/ 	.word	0x00016890
        /*0c48*/ 	.short	0x010a
        /*0c4a*/ 	.byte	0x3f
	.zero		1


	//   ....[24]....
        /*0c4c*/ 	.word	0x00004ec0
        /*0c50*/ 	.word	0x0000004e
        /*0c54*/ 	.word	0x00016890
        /*0c58*/ 	.short	0x010a
        /*0c5a*/ 	.byte	0x3f
	.zero		1


	//   ....[25]....
        /*0c5c*/ 	.word	0x000050e0
        /*0c60*/ 	.word	0x0000000c
        /*0c64*/ 	.word	0x00000000
        /*0c68*/ 	.short	0x0101
        /*0c6a*/ 	.byte	0x3f
	.zero		1


	//   ....[26]....
        /*0c6c*/ 	.word	0x00005120
        /*0c70*/ 	.word	0x0000004e
        /*0c74*/ 	.word	0x000168b0
        /*0c78*/ 	.short	0x010a
        /*0c7a*/ 	.byte	0x3f
	.zero		1


	//   ....[27]....
        /*0c7c*/ 	.word	0x00005500
        /*0c80*/ 	.word	0x0000004e
        /*0c84*/ 	.word	0x00000000
        /*0c88*/ 	.short	0x0101
        /*0c8a*/ 	.byte	0x3f
	.zero		1


	//   ....[28]....
        /*0c8c*/ 	.word	0x00005ad0
        /*0c90*/ 	.word	0x00000002
        /*0c94*/ 	.word	0x00016800
        /*0c98*/ 	.short	0x010a
        /*0c9a*/ 	.byte	0x3f
	.zero		1


	//   ....[29]....
        /*0c9c*/ 	.word	0x00005b20
        /*0ca0*/ 	.word	0x00000002
        /*0ca4*/ 	.word	0x00016800
        /*0ca8*/ 	.short	0x010a
        /*0caa*/ 	.byte	0x3f
	.zero		1


	//   ....[30]....
        /*0cac*/ 	.word	0x00006630
        /*0cb0*/ 	.word	0x00000002
        /*0cb4*/ 	.word	0x00016800
        /*0cb8*/ 	.short	0x010a
        /*0cba*/ 	.byte	0x3f
	.zero		1


	//   ....[31]....
        /*0cbc*/ 	.word	0x00007b20
        /*0cc0*/ 	.word	0x00000002
        /*0cc4*/ 	.word	0x00016800
        /*0cc8*/ 	.short	0x010a
        /*0cca*/ 	.byte	0x3f
	.zero		1


	//   ....[32]....
        /*0ccc*/ 	.word	0x00008a10
        /*0cd0*/ 	.word	0x00000004
        /*0cd4*/ 	.word	0x00016830
        /*0cd8*/ 	.short	0x010a
        /*0cda*/ 	.byte	0x3f
	.zero		1


	//   ....[33]....
        /*0cdc*/ 	.word	0x00008a80
        /*0ce0*/ 	.word	0x00000004
        /*0ce4*/ 	.word	0x00016830
        /*0ce8*/ 	.short	0x010a
        /*0cea*/ 	.byte	0x3f
	.zero		1


	//   ....[34]....
        /*0cec*/ 	.word	0x0000a150
        /*0cf0*/ 	.word	0x00000004
        /*0cf4*/ 	.word	0x00000000
        /*0cf8*/ 	.short	0x0101
        /*0cfa*/ 	.byte	0x3f
	.zero		1


	//   ....[35]....
        /*0cfc*/ 	.word	0x0000ad60
        /*0d00*/ 	.word	0x00000000
        /*0d04*/ 	.word	0x00016830
        /*0d08*/ 	.short	0x010a
        /*0d0a*/ 	.byte	0x3f
	.zero		1


	//   ....[36]....
        /*0d0c*/ 	.word	0x0000adb0
        /*0d10*/ 	.word	0x00000000
        /*0d14*/ 	.word	0x00016830
        /*0d18*/ 	.short	0x010a
        /*0d1a*/ 	.byte	0x3f
	.zero		1


	//   ....[37]....
        /*0d1c*/ 	.word	0x0000b110
        /*0d20*/ 	.word	0x00000003
        /*0d24*/ 	.word	0x00016850
        /*0d28*/ 	.short	0x010a
        /*0d2a*/ 	.byte	0x3f
	.zero		1


	//   ....[38]....
        /*0d2c*/ 	.word	0x0000b150
        /*0d30*/ 	.word	0x00000003
        /*0d34*/ 	.word	0x00016850
        /*0d38*/ 	.short	0x010a
        /*0d3a*/ 	.byte	0x3f
	.zero		1


	//   ....[39]....
        /*0d3c*/ 	.word	0x0000cb40
        /*0d40*/ 	.word	0x0000001a
        /*0d44*/ 	.word	0x00000000
        /*0d48*/ 	.short	0x0101
        /*0d4a*/ 	.byte	0x3f
	.zero		1


	//   ....[40]....
        /*0d4c*/ 	.word	0x0000cb90
        /*0d50*/ 	.word	0x0000001a
        /*0d54*/ 	.word	0x00000000
        /*0d58*/ 	.short	0x0101
        /*0d5a*/ 	.byte	0x3f
	.zero		1


	//   ....[41]....
        /*0d5c*/ 	.word	0x0000d650
        /*0d60*/ 	.word	0x00000000
        /*0d64*/ 	.word	0x00016830
        /*0d68*/ 	.short	0x010a
        /*0d6a*/ 	.byte	0x3f
	.zero		1


	//   ....[42]....
        /*0d6c*/ 	.word	0x0000d6a0
        /*0d70*/ 	.word	0x00000000
        /*0d74*/ 	.word	0x00016830
        /*0d78*/ 	.short	0x010a
        /*0d7a*/ 	.byte	0x3f
	.zero		1


	//   ....[43]....
        /*0d7c*/ 	.word	0x0000da00
        /*0d80*/ 	.word	0x00000003
        /*0d84*/ 	.word	0x00016850
        /*0d88*/ 	.short	0x010a
        /*0d8a*/ 	.byte	0x3f
	.zero		1


	//   ....[44]....
        /*0d8c*/ 	.word	0x0000da40
        /*0d90*/ 	.word	0x00000003
        /*0d94*/ 	.word	0x00016850
        /*0d98*/ 	.short	0x010a
        /*0d9a*/ 	.byte	0x3f
	.zero		1


	//   ....[45]....
        /*0d9c*/ 	.word	0x0000eb50
        /*0da0*/ 	.word	0x0000002e
        /*0da4*/ 	.word	0x00000000
        /*0da8*/ 	.short	0x0101
        /*0daa*/ 	.byte	0x3f
	.zero		1


	//   ....[46]....
        /*0dac*/ 	.word	0x0000ec70
        /*0db0*/ 	.word	0x0000002f
        /*0db4*/ 	.word	0x00000000
        /*0db8*/ 	.short	0x0101
        /*0dba*/ 	.byte	0x3f
	.zero		1


	//   ....[47]....
        /*0dbc*/ 	.word	0x0000f4e0
        /*0dc0*/ 	.word	0x0000000d
        /*0dc4*/ 	.word	0x00016850
        /*0dc8*/ 	.short	0x010a
        /*0dca*/ 	.byte	0x3f
	.zero		1


	//   ....[48]....
        /*0dcc*/ 	.word	0x0000f550
        /*0dd0*/ 	.word	0x0000000d
        /*0dd4*/ 	.word	0x00016850
        /*0dd8*/ 	.short	0x010a
        /*0dda*/ 	.byte	0x3f
	.zero		1


	//   ....[49]....
        /*0ddc*/ 	.word	0x0000fb20
        /*0de0*/ 	.word	0x00000008
        /*0de4*/ 	.word	0x00000000
        /*0de8*/ 	.short	0x0101
        /*0dea*/ 	.byte	0x3f
	.zero		1


	//   ....[50]....
        /*0dec*/ 	.word	0x00010c20
        /*0df0*/ 	.word	0x00000000
        /*0df4*/ 	.word	0x00000000
        /*0df8*/ 	.short	0x0101
        /*0dfa*/ 	.byte	0x3f
	.zero		1


	//   ....[51]....
        /*0dfc*/ 	.word	0x00012c50
        /*0e00*/ 	.word	0x00000016
        /*0e04*/ 	.word	0x00016820
        /*0e08*/ 	.short	0x010a
        /*0e0a*/ 	.byte	0x3f
	.zero		1


	//   ....[52]....
        /*0e0c*/ 	.word	0x00012d10
        /*0e10*/ 	.word	0x00000005
        /*0e14*/ 	.word	0x000168a0
        /*0e18*/ 	.short	0x010a
        /*0e1a*/ 	.byte	0x3f
	.zero		1


	//   ....[53]....
        /*0e1c*/ 	.word	0x00012f50
        /*0e20*/ 	.word	0x00000005
        /*0e24*/ 	.word	0x000168c0
        /*0e28*/ 	.short	0x010a
        /*0e2a*/ 	.byte	0x3f
	.zero		1


	//   ....[54]....
        /*0e2c*/ 	.word	0x000132e0
        /*0e30*/ 	.word	0x00000005
        /*0e34*/ 	.word	0x000168a0
        /*0e38*/ 	.short	0x010a
        /*0e3a*/ 	.byte	0x3f
	.zero		1


	//   ....[55]....
        /*0e3c*/ 	.word	0x00013500
        /*0e40*/ 	.word	0x00000005
        /*0e44*/ 	.word	0x000168c0
        /*0e48*/ 	.short	0x010a
        /*0e4a*/ 	.byte	0x3f
	.zero		1


	//   ....[56]....
        /*0e4c*/ 	.word	0x00014120
        /*0e50*/ 	.word	0x00000000
        /*0e54*/ 	.word	0x00016840
        /*0e58*/ 	.short	0x010a
        /*0e5a*/ 	.byte	0x3f
	.zero		1


	//   ....[57]....
        /*0e5c*/ 	.word	0x00015210
        /*0e60*/ 	.word	0x00000016
        /*0e64*/ 	.word	0x00016800
        /*0e68*/ 	.short	0x0107
        /*0e6a*/ 	.byte	0x3f
	.zero		1


	//   ....[58]....
        /*0e6c*/ 	.word	0x00015310
        /*0e70*/ 	.word	0x00000016
        /*0e74*/ 	.word	0x00016800
        /*0e78*/ 	.short	0x0101
        /*0e7a*/ 	.byte	0x3f
	.zero		1


	//   ....[59]....
        /*0e7c*/ 	.word	0x00015330
        /*0e80*/ 	.word	0x00000016
        /*0e84*/ 	.word	0x00016820
        /*0e88*/ 	.short	0x010a
        /*0e8a*/ 	.byte	0x3f
	.zero		1


	//   ....[60]....
        /*0e8c*/ 	.word	0x00015640
        /*0e90*/ 	.word	0x00000002
        /*0e94*/ 	.word	0x00016840
        /*0e98*/ 	.short	0x010a
        /*0e9a*/ 	.byte	0x3f
	.zero		1


	//   ....[61]....
        /*0e9c*/ 	.word	0x000158c0
        /*0ea0*/ 	.word	0x00000003
        /*0ea4*/ 	.word	0x00000060
        /*0ea8*/ 	.short	0x010a
        /*0eaa*/ 	.byte	0x3f
	.zero		1


	//   ....[62]....
        /*0eac*/ 	.word	0x00015e00
        /*0eb0*/ 	.word	0x00000002
        /*0eb4*/ 	.word	0x00016840
        /*0eb8*/ 	.short	0x010a
        /*0eba*/ 	.byte	0x3f
	.zero		1


	//   ....[63]....
        /*0ebc*/ 	.word	0x00016080
        /*0ec0*/ 	.word	0x0000000a
        /*0ec4*/ 	.word	0x00000060
        /*0ec8*/ 	.short	0x010a
        /*0eca*/ 	.byte	0x3f
	.zero		1


	//   ....[64]....
        /*0ecc*/ 	.word	0x00016510
        /*0ed0*/ 	.word	0x00000002
        /*0ed4*/ 	.word	0x00016840
        /*0ed8*/ 	.short	0x010a
        /*0eda*/ 	.byte	0x3f
	.zero		1


	//   ....[65]....
        /*0edc*/ 	.word	0x000167a0
        /*0ee0*/ 	.word	0x00000007
        /*0ee4*/ 	.word	0x00000060
        /*0ee8*/ 	.short	0x010a
        /*0eea*/ 	.byte	0x3f
	.zero		1


	//   ....[66]....
        /*0eec*/ 	.word	0x00016be0
        /*0ef0*/ 	.word	0x00000003
        /*0ef4*/ 	.word	0x00016860
        /*0ef8*/ 	.short	0x010a
        /*0efa*/ 	.byte	0x3f
	.zero		1


	//   ....[67]....
        /*0efc*/ 	.word	0x00017b30
        /*0f00*/ 	.word	0x00000009
        /*0f04*/ 	.word	0x00016820
        /*0f08*/ 	.short	0x010a
        /*0f0a*/ 	.byte	0x3f
	.zero		1


	//   ....[68]....
        /*0f0c*/ 	.word	0x00017cc0
        /*0f10*/ 	.word	0x00000006
        /*0f14*/ 	.word	0x00000000
        /*0f18*/ 	.short	0x010a
        /*0f1a*/ 	.byte	0x3f
	.zero		1


	//   ....[69]....
        /*0f1c*/ 	.word	0x00017d30
        /*0f20*/ 	.word	0x00000007
        /*0f24*/ 	.word	0x00000000
        /*0f28*/ 	.short	0x010a
        /*0f2a*/ 	.byte	0x3f
	.zero		1


	//   ....[70]....
        /*0f2c*/ 	.word	0x00017d90
        /*0f30*/ 	.word	0x00000004
        /*0f34*/ 	.word	0x00000000
        /*0f38*/ 	.short	0x010a
        /*0f3a*/ 	.byte	0x3f
	.zero		1


	//   ....[71]....
        /*0f3c*/ 	.word	0x00017dc0
        /*0f40*/ 	.word	0x00000005
        /*0f44*/ 	.word	0x00000000
        /*0f48*/ 	.short	0x010a
        /*0f4a*/ 	.byte	0x3f
	.zero		1


	//   ....[72]....
        /*0f4c*/ 	.word	0x00017e20
        /*0f50*/ 	.word	0x0000004e
        /*0f54*/ 	.word	0x00016890
        /*0f58*/ 	.short	0x010a
        /*0f5a*/ 	.byte	0x3f
	.zero		1


	//   ....[73]....
        /*0f5c*/ 	.word	0x00017e70
        /*0f60*/ 	.word	0x0000004e
        /*0f64*/ 	.word	0x00016890
        /*0f68*/ 	.short	0x010a
        /*0f6a*/ 	.byte	0x3f
	.zero		1


	//   ....[74]....
        /*0f6c*/ 	.word	0x00017ec0
        /*0f70*/ 	.word	0x0000004e
        /*0f74*/ 	.word	0x00016890
        /*0f78*/ 	.short	0x010a
        /*0f7a*/ 	.byte	0x3f
	.zero		1


	//   ....[75]....
        /*0f7c*/ 	.word	0x00017f10
        /*0f80*/ 	.word	0x0000004e
        /*0f84*/ 	.word	0x000168b0
        /*0f88*/ 	.short	0x010a
        /*0f8a*/ 	.byte	0x3f
	.zero		1


	//   ....[76]....
        /*0f8c*/ 	.word	0x000183e0
        /*0f90*/ 	.word	0x00000002
        /*0f94*/ 	.word	0x00016800
        /*0f98*/ 	.short	0x010a
        /*0f9a*/ 	.byte	0x3f
	.zero		1


	//   ....[77]....
        /*0f9c*/ 	.word	0x000189e0
        /*0fa0*/ 	.word	0x00000002
        /*0fa4*/ 	.word	0x00016800
        /*0fa8*/ 	.short	0x010a
        /*0faa*/ 	.byte	0x3f
	.zero		1


	//   ....[78]....
        /*0fac*/ 	.word	0x00018a30
        /*0fb0*/ 	.word	0x00000004
        /*0fb4*/ 	.word	0x00016830
        /*0fb8*/ 	.short	0x010a
        /*0fba*/ 	.byte	0x3f
	.zero		1


	//   ....[79]....
        /*0fbc*/ 	.word	0x00018a80
        /*0fc0*/ 	.word	0x00000000
        /*0fc4*/ 	.word	0x00016830
        /*0fc8*/ 	.short	0x010a
        /*0fca*/ 	.byte	0x3f
	.zero		1


	//   ....[80]....
        /*0fcc*/ 	.word	0x00018ad0
        /*0fd0*/ 	.word	0x00000003
        /*0fd4*/ 	.word	0x00016850
        /*0fd8*/ 	.short	0x010a
        /*0fda*/ 	.byte	0x3f
	.zero		1


	//   ....[81]....
        /*0fdc*/ 	.word	0x00018b20
        /*0fe0*/ 	.word	0x00000000
        /*0fe4*/ 	.word	0x00016830
        /*0fe8*/ 	.short	0x010a
        /*0fea*/ 	.byte	0x3f
	.zero		1


	//   ....[82]....
        /*0fec*/ 	.word	0x00018b70
        /*0ff0*/ 	.word	0x00000003
        /*0ff4*/ 	.word	0x00016850
        /*0ff8*/ 	.short	0x010a
        /*0ffa*/ 	.byte	0x3f
	.zero		1


	//   ....[83]....
        /*0ffc*/ 	.word	0x00018bc0
        /*1000*/ 	.word	0x0000000d
        /*1004*/ 	.word	0x00016850
        /*1008*/ 	.short	0x010a
        /*100a*/ 	.byte	0x3f
	.zero		1


	//   ....[84]....
        /*100c*/ 	.word	0x00019160
        /*1010*/ 	.word	0x00000016
        /*1014*/ 	.word	0x00016820
        /*1018*/ 	.short	0x010a
        /*101a*/ 	.byte	0x3f
	.zero		1


	//   ....[85]....
        /*101c*/ 	.word	0x000191b0
        /*1020*/ 	.word	0x00000005
        /*1024*/ 	.word	0x000168a0
        /*1028*/ 	.short	0x010a
        /*102a*/ 	.byte	0x3f
	.zero		1


	//   ....[86]....
        /*102c*/ 	.word	0x00019200
        /*1030*/ 	.word	0x00000005
        /*1034*/ 	.word	0x000168c0
        /*1038*/ 	.short	0x010a
        /*103a*/ 	.byte	0x3f
	.zero		1


	//   ....[87]....
        /*103c*/ 	.word	0x00019250
        /*1040*/ 	.word	0x00000005
        /*1044*/ 	.word	0x000168a0
        /*1048*/ 	.short	0x010a
        /*104a*/ 	.byte	0x3f
	.zero		1


	//   ....[88]....
        /*104c*/ 	.word	0x000192a0
        /*1050*/ 	.word	0x00000005
        /*1054*/ 	.word	0x000168c0
        /*1058*/ 	.short	0x010a
        /*105a*/ 	.byte	0x3f
	.zero		1


	//   ....[89]....
        /*105c*/ 	.word	0x00019440
        /*1060*/ 	.word	0x00000000
        /*1064*/ 	.word	0x00016840
        /*1068*/ 	.short	0x010a
        /*106a*/ 	.byte	0x3f
	.zero		1


	//   ....[90]....
        /*106c*/ 	.word	0x0001a420
        /*1070*/ 	.word	0x00000016
        /*1074*/ 	.word	0x00016820
        /*1078*/ 	.short	0x010a
        /*107a*/ 	.byte	0x3f
	.zero		1


	//   ....[91]....
        /*107c*/ 	.word	0x0001a470
        /*1080*/ 	.word	0x00000002
        /*1084*/ 	.word	0x00016840
        /*1088*/ 	.short	0x010a
        /*108a*/ 	.byte	0x3f
	.zero		1


	//   ....[92]....
        /*108c*/ 	.word	0x0001a4c0
        /*1090*/ 	.word	0x00000003
        /*1094*/ 	.word	0x00000060
        /*1098*/ 	.short	0x010a
        /*109a*/ 	.byte	0x3f
	.zero		1


	//   ....[93]....
        /*109c*/ 	.word	0x0001a510
        /*10a0*/ 	.word	0x00000002
        /*10a4*/ 	.word	0x00016840
        /*10a8*/ 	.short	0x010a
        /*10aa*/ 	.byte	0x3f
	.zero		1


	//   ....[94]....
        /*10ac*/ 	.word	0x0001a560
        /*10b0*/ 	.word	0x0000000a
        /*10b4*/ 	.word	0x00000060
        /*10b8*/ 	.short	0x010a
        /*10ba*/ 	.byte	0x3f
	.zero		1


	//   ....[95]....
        /*10bc*/ 	.word	0x0001a5b0
        /*10c0*/ 	.word	0x00000002
        /*10c4*/ 	.word	0x00016840
        /*10c8*/ 	.short	0x010a
        /*10ca*/ 	.byte	0x3f
	.zero		1


	//   ....[96]....
        /*10cc*/ 	.word	0x0001a600
        /*10d0*/ 	.word	0x00000007
        /*10d4*/ 	.word	0x00000060
        /*10d8*/ 	.short	0x010a
        /*10da*/ 	.byte	0x3f
	.zero		1


	//   ....[97]....
        /*10dc*/ 	.word	0x0001a650
        /*10e0*/ 	.word	0x00000003
        /*10e4*/ 	.word	0x00016860
        /*10e8*/ 	.short	0x010a
        /*10ea*/ 	.byte	0x3f
	.zero		1


	//   ....[98]....
        /*10ec*/ 	.word	0x0001afd0
        /*10f0*/ 	.word	0x00000009
        /*10f4*/ 	.word	0x00016820
        /*10f8*/ 	.short	0x010a
        /*10fa*/ 	.byte	0x3f
	.zero		1


	//   ....[99]....
        /*10fc*/ 	.word	0x0001b170
        /*1100*/ 	.word	0x00000006
        /*1104*/ 	.word	0x00000000
        /*1108*/ 	.short	0x010a
        /*110a*/ 	.byte	0x3f
	.zero		1


	//   ....[100]....
        /*110c*/ 	.word	0x0001b1c0
        /*1110*/ 	.word	0x00000007
        /*1114*/ 	.word	0x00000000
        /*1118*/ 	.short	0x010a
        /*111a*/ 	.byte	0x3f
	.zero		1


	//   ....[101]....
        /*111c*/ 	.word	0x0001b210
        /*1120*/ 	.word	0x00000004
        /*1124*/ 	.word	0x00000000
        /*1128*/ 	.short	0x010a
        /*112a*/ 	.byte	0x3f
	.zero		1


	//----- nvinfo : EIATTR_NUM_MBARRIERS
	.align		4
.L_327:
        /*112c*/ 	.byte	0x03, 0x38
        /*112e*/ 	.short	0x0016


	//----- nvinfo : EIATTR_EXIT_INSTR_OFFSETS
	.align		4
        /*1130*/ 	.byte	0x04, 0x1c
        /*1132*/ 	.short	(.L_329 - .L_328)


	//   ....[0]....
.L_328:
        /*1134*/ 	.word	0x00017e10


	//----- nvinfo : EIATTR_MAX_THREADS
	.align		4
.L_329:
        /*1138*/ 	.byte	0x04, 0x05
        /*113a*/ 	.short	(.L_331 - .L_330)
.L_330:
        /*113c*/ 	.word	0x00000200
        /*1140*/ 	.word	0x00000001
        /*1144*/ 	.word	0x00000001


	//----- nvinfo : EIATTR_CRS_STACK_SIZE
	.align		4
.L_331:
        /*1148*/ 	.byte	0x04, 0x1e
        /*114a*/ 	.short	(.L_333 - .L_332)
.L_332:
        /*114c*/ 	.word	0x00000000


	//----- nvinfo : EIATTR_CBANK_PARAM_SIZE
	.align		4
.L_333:
        /*1150*/ 	.byte	0x03, 0x19
        /*1152*/ 	.short	0x0af0


	//----- nvinfo : EIATTR_PARAM_CBANK
	.align		4
        /*1154*/ 	.byte	0x04, 0x0a
        /*1156*/ 	.short	(.L_335 - .L_334)
	.align		4
.L_334:
        /*1158*/ 	.word	index@(.nv.constant0._ZN7cutlass13device_kernelIN5flash11enable_sm90INS1_16FlashAttnFwdSm90INS1_25CollectiveMainloopFwdSm90ILi2EN4cute5tupleIJNS5_1CILi1EEES8_S8_EEENS6_IJNS7_ILi192EEENS7_ILi128EEENS7_ILi64EEEEEELi64ENS_6half_tEfNS_4arch4Sm90ELb1ELb0ELb0ELb1ELb0ELb1ELb0ELb1ELb1ELb1ELb0ELb0EEENS1_21CollectiveEpilogueFwdINS6_IJSA_SC_SB_EEES9_SE_SG_Li384ELb1ELb1ELb0ELb0EEENS1_36VarlenDynamicPersistentTileSchedulerILi192ELi128ELi384ELi128ELb0ELb1ELb1ELb1ELb1ELb1EEEEEEEEEvNT_6ParamsE)
        /*115c*/ 	.short	0x0210
        /*115e*/ 	.short	0x0af0


	//----- nvinfo : EIATTR_SW_WAR
	.align		4
.L_335:
        /*1160*/ 	.byte	0x04, 0x36
        /*1162*/ 	.short	(.L_337 - .L_336)
.L_336:
        /*1164*/ 	.word	0x00000008
.L_337:


//--------------------- .nv.callgraph             --------------------------
	.section	.nv.callgraph,"",@"SHT_CUDA_CALLGRAPH"
	.align	4
	.sectionentsize	8
	.align		4
        /*0000*/ 	.word	0x00000000
	.align		4
        /*0004*/ 	.word	0xffffffff
	.align		4
        /*0008*/ 	.word	index@(_ZN7cutlass13device_kernelIN5flash11enable_sm90INS1_16FlashAttnFwdSm90INS1_25CollectiveMainloopFwdSm90ILi2EN4cute5tupleIJNS5_1CILi1EEES8_S8_EEENS6_IJNS7_ILi192EEESA_NS7_ILi64EEEEEELi64ENS_6half_tEfNS_4arch4Sm90ELb0ELb0ELb0ELb0ELb0ELb0ELb0ELb0ELb1ELb1ELb0ELb0EEENS1_21CollectiveEpilogueFwdINS6_IJSA_SB_SA_EEES9_SD_SF_Li384ELb0ELb1ELb0ELb0EEENS1_29StaticPersistentTileSchedulerILb0EEEEEEEEEvNT_6ParamsE)
	.align		4
        /*000c*/ 	.word	index@(__assertfail)
	.align		4
        /*0010*/ 	.word	index@(_ZN7cutlass13device_kernelIN5flash11enable_sm90INS1_16FlashAttnFwdSm90INS1_25CollectiveMainloopFwdSm90ILi2EN4cute5tupleIJNS5_1CILi1EEES8_S8_EEENS6_IJNS7_ILi192EEESA_NS7_ILi64EEEEEELi64ENS_6half_tEfNS_4arch4Sm90ELb0ELb0ELb0ELb1ELb0ELb0ELb0ELb0ELb1ELb1ELb0ELb0EEENS1_21CollectiveEpilogueFwdINS6_IJSA_SB_SA_EEES9_SD_SF_Li384ELb1ELb1ELb0ELb0EEENS1_36VarlenDynamicPersistentTileSchedulerILi192ELi192ELi384ELi128ELb0ELb1ELb1ELb0ELb1ELb1EEEEEEEEEvNT_6ParamsE)
	.align		4
        /*0014*/ 	.word	index@(__assertfail)
	.align		4
        /*0018*/ 	.word	index@(_ZN7cutlass13device_kernelIN5flash11enable_sm90INS1_16FlashAttnFwdSm90INS1_25CollectiveMainloopFwdSm90ILi2EN4cute5tupleIJNS5_1CILi1EEES8_S8_EEENS6_IJNS7_ILi192EEESA_NS7_ILi64EEEEEELi64ENS_6half_tEfNS_4arch4Sm90ELb0ELb0ELb0ELb1ELb0ELb1ELb0ELb0ELb1ELb1ELb0ELb0EEENS1_21CollectiveEpilogueFwdINS6_IJSA_SB_SA_EEES9_SD_SF_Li384ELb1ELb1ELb0ELb0EEENS1_36VarlenDynamicPersistentTileSchedulerILi192ELi192ELi384ELi128ELb0ELb1ELb1ELb0ELb1ELb1EEEEEEEEEvNT_6ParamsE)
	.align		4
        /*001c*/ 	.word	index@(__assertfail)
	.align		4
        /*0020*/ 	.word	index@(_ZN7cutlass13device_kernelIN5flash11enable_sm90INS1_16FlashAttnFwdSm90INS1_25CollectiveMainloopFwdSm90ILi2EN4cute5tupleIJNS5_1CILi1EEES8_S8_EEENS6_IJNS7_ILi192EEENS7_ILi128EEENS7_ILi64EEEEEELi64ENS_6half_tEfNS_4arch4Sm90ELb0ELb1ELb0ELb0ELb0ELb0ELb0ELb1ELb1ELb1ELb0ELb0EEENS1_21CollectiveEpilogueFwdINS6_IJSA_SC_SB_EEES9_SE_SG_Li384ELb0ELb1ELb0ELb0EEENS1_30DynamicPersistentTileSchedulerILi384ELi128ELb0ELb1ELb1EEEEEEEEEvNT_6ParamsE)
	.align		4
        /*0024*/ 	.word	index@(__assertfail)
	.align		4
        /*0028*/ 	.word	index@(_ZN7cutlass13device_kernelIN5flash11enable_sm90INS1_16FlashAttnFwdSm90INS1_25CollectiveMainloopFwdSm90ILi2EN4cute5tupleIJNS5_1CILi1EEES8_S8_EEENS6_IJNS7_ILi192EEENS7_ILi128EEENS7_ILi64EEEEEELi64ENS_6half_tEfNS_4arch4Sm90ELb0ELb1ELb0ELb1ELb0ELb0ELb0ELb1ELb1ELb1ELb0ELb0EEENS1_21CollectiveEpilogueFwdINS6_IJSA_SC_SB_EEES9_SE_SG_Li384ELb1ELb1ELb0ELb0EEENS1_36VarlenDynamicPersistentTileSchedulerILi192ELi128ELi384ELi128ELb0ELb1ELb1ELb1ELb0ELb1EEEEEEEEEvNT_6ParamsE)
	.align		4
        /*002c*/ 	.word	index@(__assertfail)
	.align		4
        /*0030*/ 	.word	index@(_ZN7cutlass13device_kernelIN5flash11enable_sm90INS1_16FlashAttnFwdSm90INS1_25CollectiveMainloopFwdSm90ILi2EN4cute5tupleIJNS5_1CILi1EEES8_S8_EEENS6_IJNS7_ILi192EEENS7_ILi128EEENS7_ILi64EEEEEELi64ENS_6half_tEfNS_4arch4Sm90ELb0ELb1ELb0ELb1ELb0ELb1ELb0ELb1ELb1ELb1ELb0ELb0EEENS1_21CollectiveEpilogueFwdINS6_IJSA_SC_SB_EEES9_SE_SG_Li384ELb1ELb1ELb0ELb0EEENS1_36VarlenDynamicPersistentTileSchedulerILi192ELi128ELi384ELi128ELb0ELb1ELb1ELb1ELb0ELb1EEEEEEEEEvNT_6ParamsE)
	.align		4
        /*0034*/ 	.word	index@(__assertfail)
	.align		4
        /*0038*/ 	.word	index@(_ZN7cutlass13device_kernelIN5flash11enable_sm90INS1_16FlashAttnFwdSm90INS1_25CollectiveMainloopFwdSm90ILi2EN4cute5tupleIJNS5_1CILi1EEES8_S8_EEENS6_IJNS7_ILi192EEENS7_ILi128EEENS7_ILi64EEEEEELi64ENS_6half_tEfNS_4arch4Sm90ELb1ELb0ELb0ELb0ELb0ELb0ELb0ELb1ELb1ELb1ELb0ELb0EEENS1_21CollectiveEpilogueFwdINS6_IJSA_SC_SB_EEES9_SE_SG_Li384ELb0ELb1ELb0ELb0EEENS1_30DynamicPersistentTileSchedulerILi384ELi128ELb0ELb1ELb1EEEEEEEEEvNT_6ParamsE)
	.align		4
        /*003c*/ 	.word	index@(__assertfail)
	.align		4
        /*0040*/ 	.word	index@(_ZN7cutlass13device_kernelIN5flash11enable_sm90INS1_16FlashAttnFwdSm90INS1_25CollectiveMainloopFwdSm90ILi2EN4cute5tupleIJNS5_1CILi1EEES8_S8_EEENS6_IJNS7_ILi192EEENS7_ILi128EEENS7_ILi64EEEEEELi64ENS_6half_tEfNS_4arch4Sm90ELb1ELb0ELb0ELb1ELb0ELb0ELb0ELb1ELb1ELb1ELb0ELb0EEENS1_21CollectiveEpilogueFwdINS6_IJSA_SC_SB_EEES9_SE_SG_Li384ELb1ELb1ELb0ELb0EEENS1_36VarlenDynamicPersistentTileSchedulerILi192ELi128ELi384ELi128ELb0ELb1ELb1ELb1ELb1ELb1EEEEEEEEEvNT_6ParamsE)
	.align		4
        /*0044*/ 	.word	index@(__assertfail)
	.align		4
        /*0048*/ 	.word	index@(_ZN7cutlass13device_kernelIN5flash11enable_sm90INS1_16FlashAttnFwdSm90INS1_25CollectiveMainloopFwdSm90ILi2EN4cute5tupleIJNS5_1CILi1EEES8_S8_EEENS6_IJNS7_ILi192EEENS7_ILi128EEENS7_ILi64EEEEEELi64ENS_6half_tEfNS_4arch4Sm90ELb1ELb0ELb0ELb1ELb0ELb1ELb0ELb1ELb1ELb1ELb0ELb0EEENS1_21CollectiveEpilogueFwdINS6_IJSA_SC_SB_EEES9_SE_SG_Li384ELb1ELb1ELb0ELb0EEENS1_36VarlenDynamicPersistentTileSchedulerILi192ELi128ELi384ELi128ELb0ELb1ELb1ELb1ELb1ELb1EEEEEEEEEvNT_6ParamsE)
	.align		4
        /*004c*/ 	.word	index@(__assertfail)
	.align		4
        /*0050*/ 	.word	0x00000000
	.align		4
        /*0054*/ 	.word	0xfffffffe
	.align		4
        /*0058*/ 	.word	0x00000000
	.align		4
        /*005c*/ 	.word	0xfffffffd
	.align		4
        /*0060*/ 	.word	0x00000000
	.align		4
        /*0064*/ 	.word	0xfffffffc


//--------------------- .nv.constant4             --------------------------
	.section	.nv.constant4,"a",@progbits
	.align	8
	.align		8
.nv.constant4:
        /*0000*/ 	.dword	__assertfail
	.align		8
        /*0008*/ 	.dword	__unnamed_1
	.align		8
        /*0010*/ 	.dword	__unnamed_2
	.align		8
        /*0018*/ 	.dword	__unnamed_3
	.align		8
        /*0020*/ 	.dword	__unnamed_4
	.align		8
        /*0028*/ 	.dword	__unnamed_5
	.align		8
        /*0030*/ 	.dword	__unnamed_6
	.align		8
        /*0038*/ 	.dword	__unnamed_7
	.align		8
        /*0040*/ 	.dword	__unnamed_8
	.align		8
        /*0048*/ 	.dword	__unnamed_9
	.align		8
        /*0050*/ 	.dword	_ZN73_INTERNAL_77f89f8d_37_flash_fwd_hdim64_fp16_packgqa_sm90_cu_a7f3af4d_41894cuda3std3__45__cpo5beginE
	.align		8
        /*0058*/ 	.dword	_ZN73_INTERNAL_77f89f8d_37_flash_fwd_hdim64_fp16_packgqa_sm90_cu_a7f3af4d_41894cuda3std3__45__cpo3endE
	.align		8
        /*0060*/ 	.dword	_ZN73_INTERNAL_77f89f8d_37_flash_fwd_hdim64_fp16_packgqa_sm90_cu_a7f3af4d_41894cuda3std3__45__cpo6cbeginE
	.align		8
        /*0068*/ 	.dword	_ZN73_INTERNAL_77f89f8d_37_flash_fwd_hdim64_fp16_packgqa_sm90_cu_a7f3af4d_41894cuda3std3__45__cpo4cendE
	.align		8
        /*0070*/ 	.dword	_ZN73_INTERNAL_77f89f8d_37_flash_fwd_hdim64_fp16_packgqa_sm90_cu_a7f3af4d_41894cuda3std3__475_GLOBAL__N__77f89f8d_37_flash_fwd_hdim64_fp16_packgqa_sm90_cu_a7f3af4d_41896ignoreE
	.align		8
        /*0078*/ 	.dword	_ZN73_INTERNAL_77f89f8d_37_flash_fwd_hdim64_fp16_packgqa_sm90_cu_a7f3af4d_41894cuda3std3__419piecewise_constructE
	.align		8
        /*0080*/ 	.dword	_ZN73_INTERNAL_77f89f8d_37_flash_fwd_hdim64_fp16_packgqa_sm90_cu_a7f3af4d_41894cuda3std3__48in_placeE
	.align		8
        /*0088*/ 	.dword	_ZN73_INTERNAL_77f89f8d_37_flash_fwd_hdim64_fp16_packgqa_sm90_cu_a7f3af4d_41894cuda3std6ranges3__45__cpo4swapE
	.align		8
        /*0090*/ 	.dword	_ZN73_INTERNAL_77f89f8d_37_flash_fwd_hdim64_fp16_packgqa_sm90_cu_a7f3af4d_41894cuda3std6ranges3__45__cpo9iter_moveE
	.align		8
        /*0098*/ 	.dword	_ZN73_INTERNAL_77f89f8d_37_flash_fwd_hdim64_fp16_packgqa_sm90_cu_a7f3af4d_41894cute7productE
	.align		8
        /*00a0*/ 	.dword	_ZN73_INTERNAL_77f89f8d_37_flash_fwd_hdim64_fp16_packgqa_sm90_cu_a7f3af4d_41894cute1_E
	.align		8
        /*00a8*/ 	.dword	$str$20
	.align		8
        /*00b0*/ 	.dword	$str$21


//--------------------- .text._ZN7cutlass13device_kernelIN5flash11enable_sm90INS1_16FlashAttnFwdSm90INS1_25CollectiveMainloopFwdSm90ILi2EN4cute5tupleIJNS5_1CILi1EEES8_S8_EEENS6_IJNS7_ILi192EEESA_NS7_ILi64EEEEEELi64ENS_6half_tEfNS_4arch4Sm90ELb0ELb0ELb0ELb0ELb0ELb0ELb0ELb0ELb1ELb1ELb0ELb0EEENS1_21CollectiveEpilogueFwdINS6_IJSA_SB_SA_EEES9_SD_SF_Li384ELb0ELb1ELb0ELb0EEENS1_29StaticPersistentTileSchedulerILb0EEEEEEEEEvNT_6ParamsE --------------------------
	.section	.text._ZN7cutlass13device_kernelIN5flash11enable_sm90INS1_16FlashAttnFwdSm90INS1_25CollectiveMainloopFwdSm90ILi2EN4cute5tupleIJNS5_1CILi1EEES8_S8_EEENS6_IJNS7_ILi192EEESA_NS7_ILi64EEEEEELi64ENS_6half_tEfNS_4arch4Sm90ELb0ELb0ELb0ELb0ELb0ELb0ELb0ELb0ELb1ELb1ELb0ELb0EEENS1_21CollectiveEpilogueFwdINS6_IJSA_SB_SA_EEES9_SD_SF_Li384ELb0ELb1ELb0ELb0EEENS1_29StaticPersistentTileSchedulerILb0EEEEEEEEEvNT_6ParamsE,"ax",@progbits
	.align	128
.text._ZN7cutlass13device_kernelIN5flash11enable_sm90INS1_16FlashAttnFwdSm90INS1_25CollectiveMainloopFwdSm90ILi2EN4cute5tupleIJNS5_1CILi1EEES8_S8_EEENS6_IJNS7_ILi192EEESA_NS7_ILi64EEEEEELi64ENS_6half_tEfNS_4arch4Sm90ELb0ELb0ELb0ELb0ELb0ELb0ELb0ELb0ELb1ELb1ELb0ELb0EEENS1_21CollectiveEpilogueFwdINS6_IJSA_SB_SA_EEES9_SD_SF_Li384ELb0ELb1ELb0ELb0EEENS1_29StaticPersistentTileSchedulerILb0EEEEEEEEEvNT_6ParamsE:
        .type           _ZN7cutlass13device_kernelIN5flash11enable_sm90INS1_16FlashAttnFwdSm90INS1_25CollectiveMainloopFwdSm90ILi2EN4cute5tupleIJNS5_1CILi1EEES8_S8_EEENS6_IJNS7_ILi192EEESA_NS7_ILi64EEEEEELi64ENS_6half_tEfNS_4arch4Sm90ELb0ELb0ELb0ELb0ELb0ELb0ELb0ELb0ELb1ELb1ELb0ELb0EEENS1_21CollectiveEpilogueFwdINS6_IJSA_SB_SA_EEES9_SD_SF_Li384ELb0ELb1ELb0ELb0EEENS1_29StaticPersistentTileSchedulerILb0EEEEEEEEEvNT_6ParamsE,@function
        .size           _ZN7cutlass13device_kernelIN5flash11enable_sm90INS1_16FlashAttnFwdSm90INS1_25CollectiveMainloopFwdSm90ILi2EN4cute5tupleIJNS5_1CILi1EEES8_S8_EEENS6_IJNS7_ILi192EEESA_NS7_ILi64EEEEEELi64ENS_6half_tEfNS_4arch4Sm90ELb0ELb0ELb0ELb0ELb0ELb0ELb0ELb0ELb1ELb1ELb0ELb0EEENS1_21CollectiveEpilogueFwdINS6_IJSA_SB_SA_EEES9_SD_SF_Li384ELb0ELb1ELb0ELb0EEENS1_29StaticPersistentTileSchedulerILb0EEEEEEEEEvNT_6ParamsE,(.L_x_2641 - _ZN7cutlass13device_kernelIN5flash11enable_sm90INS1_16FlashAttnFwdSm90INS1_25CollectiveMainloopFwdSm90ILi2EN4cute5tupleIJNS5_1CILi1EEES8_S8_EEENS6_IJNS7_ILi192EEESA_NS7_ILi64EEEEEELi64ENS_6half_tEfNS_4arch4Sm90ELb0ELb0ELb0ELb0ELb0ELb0ELb0ELb0ELb1ELb1ELb0ELb0EEENS1_21CollectiveEpilogueFwdINS6_IJSA_SB_SA_EEES9_SD_SF_Li384ELb0ELb1ELb0ELb0EEENS1_29StaticPersistentTileSchedulerILb0EEEEEEEEEvNT_6ParamsE)
        .other          _ZN7cutlass13device_kernelIN5flash11enable_sm90INS1_16FlashAttnFwdSm90INS1_25CollectiveMainloopFwdSm90ILi2EN4cute5tupleIJNS5_1CILi1EEES8_S8_EEENS6_IJNS7_ILi192EEESA_NS7_ILi64EEEEEELi64ENS_6half_tEfNS_4arch4Sm90ELb0ELb0ELb0ELb0ELb0ELb0ELb0ELb0ELb1ELb1ELb0ELb0EEENS1_21CollectiveEpilogueFwdINS6_IJSA_SB_SA_EEES9_SD_SF_Li384ELb0ELb1ELb0ELb0EEENS1_29StaticPersistentTileSchedulerILb0EEEEEEEEEvNT_6ParamsE,@"STO_CUDA_ENTRY STV_DEFAULT"
_ZN7cutlass13device_kernelIN5flash11enable_sm90INS1_16FlashAttnFwdSm90INS1_25CollectiveMainloopFwdSm90ILi2EN4cute5tupleIJNS5_1CILi1EEES8_S8_EEENS6_IJNS7_ILi192EEESA_NS7_ILi64EEEEEELi64ENS_6half_tEfNS_4arch4Sm90ELb0ELb0ELb0ELb0ELb0ELb0ELb0ELb0ELb1ELb1ELb0ELb0EEENS1_21CollectiveEpilogueFwdINS6_IJSA_SB_SA_EEES9_SD_SF_Li384ELb0ELb1ELb0ELb0EEENS1_29StaticPersistentTileSchedulerILb0EEEEEEEEEvNT_6ParamsE:
[----:B------:R-:W0:Y:S02]  /*0000*/  LDC R1, c[0x0][0x28] ;  /* 0x00000a00ff017b82 */ /* 0x000e240000000800 */
[----:B0-----:R-:W-:Y:S01]  /*0010*/  VIADD R1, R1, 0xffffffd8 ;  /* 0xffffffd801017836 */ /* 0x001fe20000000000 */
[----:B------:R-:W0:Y:S01]  /*0020*/  S2R R3, SR_TID.X ;  /* 0x0000000000037919 */ /* 0x000e220000002100 */
[----:B------:R-:W-:Y:S01]  /*0030*/  ELECT P0, URZ, PT ;  /* 0x00000000003f782f */ /* 0x000fe20003800000 */
[----:B------:R-:W-:Y:S01]  /*0040*/  BSSY B0, `(.L_x_0) ;  /* 0x000000e000007945 */ /* 0x000fe20003800000 */
[--C-:B0-----:R-:W-:Y:S02]  /*0050*/  SHF.R.U32.HI R0, RZ, 0x5, R3.reuse ;  /* 0x00000005ff007819 */ /* 0x101fe40000011603 */
[----:B------:R-:W-:-:S03]  /*0060*/  SHF.R.U32.HI R3, RZ, 0x7, R3 ;  /* 0x00000007ff037819 */ /* 0x000fc60000011603 */
[----:B------:R-:W0:Y:S02]  /*0070*/  SHFL.IDX PT, R2, R0, RZ, 0x1f ;  /* 0x00001fff00027589 */ /* 0x000e2400000e0000 */
[----:B0-----:R-:W-:-:S13]  /*0080*/  ISETP.EQ.AND P0, PT, R2, RZ, P0 ;  /* 0x000000ff0200720c */ /* 0x001fda0000702270 */
[----:B------:R-:W-:Y:S05]  /*0090*/  @!P0 BRA `(.L_x_1) ;  /* 0x0000000000208947 */ /* 0x000fea0003800000 */
[----:B------:R-:W-:Y:S02]  /*00a0*/  ULDC.64 UR4, c[0x0][0x198] ;  /* 0x0000660000047ab9 */ /* 0x000fe40000000a00 */
[----:B------:R-:W-:Y:S02]  /*00b0*/  UIADD3 UR6, UP0, UR4, 0x370, URZ ;  /* 0x0000037004067890 */ /* 0x000fe4000ff1e03f */
[----:B------:R-:W-:Y:S02]  /*00c0*/  UIADD3 UR4, UP1, UR4, 0x470, URZ ;  /* 0x0000047004047890 */ /* 0x000fe4000ff3e03f */
[----:B------:R-:W-:Y:S02]  /*00d0*/  UIADD3.X UR7, URZ, UR5, URZ, UP0, !UPT ;  /* 0x000000053f077290 */ /* 0x000fe400087fe43f */
[----:B------:R-:W-:-:S07]  /*00e0*/  UIADD3.X UR5, URZ, UR5, URZ, UP1, !UPT ;  /* 0x000000053f057290 */ /* 0x000fce0008ffe43f */
[----:B------:R0:W-:Y:S02]  /*00f0*/  UTMACCTL.PF [UR6] ;  /* 0x00000000060079b9 */ /* 0x0001e40008040000 */
[----:B------:R0:W-:Y:S02]  /*0100*/  UTMACCTL.PF [UR4] ;  /* 0x00000000040079b9 */ /* 0x0001e40008040000 */
[----:B0-----:R-:W-:Y:S01]  /*0110*/  NOP ;  /* 0x0000000000007918 */ /* 0x001fe20000000000 */
.L_x_1:
[----:B------:R-:W-:Y:S05]  /*0120*/  BSYNC B0 ;  /* 0x0000000000007941 */ /* 0x000fea0003800000 */
.L_x_0:
[----:B------:R-:W-:Y:S01]  /*0130*/  VOTEU.ANY UP0, P0 ;  /* 0x00000000003f7886 */ /* 0x000fe20000000100 */
[----:B------:R-:W0:Y:S01]  /*0140*/  SHFL.IDX PT, R3, R3, RZ, 0x1f ;  /* 0x00001fff03037589 */ /* 0x000e2200000e0000 */
[----:B------:R-:W-:Y:S01]  /*0150*/  UMOV UR4, 0x80 ;  /* 0x0000008000047882 */ /* 0x000fe20000000000 */
[----:B------:R-:W-:Y:S01]  /*0160*/  UMOV UR7, 0x180 ;  /* 0x0000018000077882 */ /* 0x000fe20000000000 */
[----:B------:R-:W-:Y:S01]  /*0170*/  VOTEU.ANY UP1, P0 ;  /* 0x00000000003f7886 */ /* 0x000fe20000020100 */
[----:B------:R-:W1:Y:S01]  /*0180*/  @UP0 S2UR UR8, SR_CgaCtaId ;  /* 0x00000000000809c3 */ /* 0x000e620000008800 */
[----:B------:R-:W2:Y:S01]  /*0190*/  SHFL.IDX PT, R2, R0, RZ, 0x1f ;  /* 0x00001fff00027589 */ /* 0x000ea200000e0000 */
[----:B------:R-:W-:Y:S01]  /*01a0*/  @UP0 UMOV UR6, 0x400 ;  /* 0x0000040000060882 */ /* 0x000fe20000000000 */
[----:B------:R-:W-:-:S04]  /*01b0*/  @UP0 UIADD3 UR4, -UR4, 0x100000, URZ ;  /* 0x0010000004040890 */ /* 0x000fc8000fffe13f */
[----:B------:R-:W-:Y:S02]  /*01c0*/  @UP0 USHF.L.U32 UR5, UR4, 0xb, URZ ;  /* 0x0000000b04050899 */ /* 0x000fe4000800063f */
[----:B------:R-:W-:Y:S01]  /*01d0*/  @UP0 USHF.L.U32 UR4, UR4, 0x1, URZ ;  /* 0x0000000104040899 */ /* 0x000fe2000800063f */
[----:B------:R-:W-:Y:S01]  /*01e0*/  VOTEU.ANY UP2, P0 ;  /* 0x00000000003f7886 */ /* 0x000fe20000040100 */
[----:B0-----:R-:W-:Y:S01]  /*01f0*/  R2UR UR9, R3 ;  /* 0x00000000030972ca */ /* 0x001fe200000e0000 */
[----:B-1----:R-:W-:Y:S01]  /*0200*/  @UP0 ULEA UR8, UR8, UR6, 0x18 ;  /* 0x0000000608080291 */ /* 0x002fe2000f8ec03f */
[----:B--2---:R-:W-:Y:S01]  /*0210*/  ISETP.NE.AND P1, PT, R2, RZ, PT ;  /* 0x000000ff0200720c */ /* 0x004fe20003f25270 */
[----:B------:R-:W-:-:S04]  /*0220*/  @UP0 UIADD3 UR6, -UR7, 0x100000, URZ ;  /* 0x0010000007060890 */ /* 0x000fc8000fffe13f */
[----:B------:R-:W-:Y:S02]  /*0230*/  @UP0 USHF.L.U32 UR7, UR6, 0xb, URZ ;  /* 0x0000000b06070899 */ /* 0x000fe4000800063f */
[----:B------:R-:W-:-:S04]  /*0240*/  @UP0 USHF.L.U32 UR6, UR6, 0x1, URZ ;  /* 0x0000000106060899 */ /* 0x000fc8000800063f */
[----:B------:R-:W-:Y:S01]  /*0250*/  UISETP.NE.AND UP0, UPT, UR9, URZ, UPT ;  /* 0x0000003f0900728c */ /* 0x000fe2000bf05270 */
[----:B------:R-:W0:Y:S02]  /*0260*/  FENCE.VIEW.ASYNC.S ;  /* 0x00000000000073c6 */ /* 0x000e240000000000 */
[----:B0-----:R0:W1:Y:S05]  /*0270*/  @UP1 SYNCS.EXCH.64 URZ, [UR8+0x30800], UR4 ;  /* 0x03080004083f15b2 */ /* 0x00106a0008000100 */
[----:B------:R0:W2:Y:S01]  /*0280*/  @UP2 SYNCS.EXCH.64 URZ, [UR8+0x30820], UR6 ;  /* 0x03082006083f25b2 */ /* 0x0000a20008000100 */
[----:B------:R-:W-:Y:S05]  /*0290*/  @P1 BRA `(.L_x_2) ;  /* 0x0000000000481947 */ /* 0x000fea0003800000 */
[----:B0-----:R-:W0:Y:S01]  /*02a0*/  S2UR UR5, SR_CgaCtaId ;  /* 0x00000000000579c3 */ /* 0x001e220000008800 */
[----:B------:R-:W-:Y:S01]  /*02b0*/  UMOV UR4, 0x400 ;  /* 0x0000040000047882 */ /* 0x000fe20000000000 */
[----:B------:R-:W-:Y:S01]  /*02c0*/  UMOV UR6, 0x1 ;  /* 0x0000000100067882 */ /* 0x000fe20000000000 */
[----:B------:R-:W-:Y:S01]  /*02d0*/  UMOV UR7, 0x3 ;  /* 0x0000000300077882 */ /* 0x000fe20000000000 */
[----:B------:R-:W-:Y:S01]  /*02e0*/  ELECT P0, URZ, PT ;  /* 0x00000000003f782f */ /* 0x000fe20003800000 */
[----:B0-----:R-:W-:Y:S02]  /*02f0*/  ULEA UR8, UR5, UR4, 0x18 ;  /* 0x0000000405087291 */ /* 0x001fe4000f8ec03f */
[----:B------:R-:W-:-:S04]  /*0300*/  UIADD3 UR4, -UR6, 0x100000, URZ ;  /* 0x0010000006047890 */ /* 0x000fc8000fffe13f */
[----:B------:R-:W-:Y:S02]  /*0310*/  USHF.L.U32 UR5, UR4, 0xb, URZ ;  /* 0x0000000b04057899 */ /* 0x000fe4000800063f */
[----:B------:R-:W-:Y:S02]  /*0320*/  USHF.L.U32 UR4, UR4, 0x1, URZ ;  /* 0x0000000104047899 */ /* 0x000fe4000800063f */
[----:B------:R-:W-:-:S04]  /*0330*/  UIADD3 UR6, -UR7, 0x100000, URZ ;  /* 0x0010000007067890 */ /* 0x000fc8000fffe13f */
[----:B------:R-:W-:Y:S02]  /*0340*/  USHF.L.U32 UR7, UR6, 0xb, URZ ;  /* 0x0000000b06077899 */ /* 0x000fe4000800063f */
[----:B------:R-:W-:Y:S01]  /*0350*/  USHF.L.U32 UR6, UR6, 0x1, URZ ;  /* 0x0000000106067899 */ /* 0x000fe2000800063f */
[----:B------:R-:W0:Y:S03]  /*0360*/  FENCE.VIEW.ASYNC.S ;  /* 0x00000000000073c6 */ /* 0x000e260000000000 */
[----:B0-----:R3:W4:Y:S08]  /*0370*/  SYNCS.EXCH.64 URZ, [UR8+0x30830], UR4 ;  /* 0x03083004083f75b2 */ /* 0x0017300008000100 */
[----:B------:R3:W0:Y:S01]  /*0380*/  SYNCS.EXCH.64 URZ, [UR8+0x30840], UR6 ;  /* 0x03084006083f75b2 */ /* 0x0006220008000100 */
[----:B------:R3:W0:Y:S01]  /*0390*/  SYNCS.EXCH.64 URZ, [UR8+0x30838], UR4 ;  /* 0x03083804083f75b2 */ /* 0x0006220008000100 */
[----:B------:R3:W0:Y:S02]  /*03a0*/  SYNCS.EXCH.64 URZ, [UR8+0x30848], UR6 ;  /* 0x03084806083f75b2 */ /* 0x0006240008000100 */
[----:B---3--:R-:W-:Y:S01]  /*03b0*/  NOP ;  /* 0x0000000000007918 */ /* 0x008fe20000000000 */
.L_x_2:
[----:B------:R-:W3:Y:S01]  /*03c0*/  SHFL.IDX PT, R2, R0, RZ, 0x1f ;  /* 0x00001fff00027589 */ /* 0x000ee200000e0000 */
[----:B------:R-:W-:Y:S01]  /*03d0*/  NOP ;  /* 0x0000000000007918 */ /* 0x000fe20000000000 */
[----:B---3--:R-:W-:-:S13]  /*03e0*/  ISETP.NE.AND P0, PT, R2, RZ, PT ;  /* 0x000000ff0200720c */ /* 0x008fda0003f05270 */
        /* <DEDUP_REMOVED lines=14> */
[----:B0-----:R3:W0:Y:S08]  /*04d0*/  SYNCS.EXCH.64 URZ, [UR8+0x30850], UR4 ;  /* 0x03085004083f75b2 */ /* 0x0016300008000100 */
[----:B------:R3:W0:Y:S01]  /*04e0*/  SYNCS.EXCH.64 URZ, [UR8+0x30860], UR6 ;  /* 0x03086006083f75b2 */ /* 0x0006220008000100 */
[----:B------:R3:W0:Y:S01]  /*04f0*/  SYNCS.EXCH.64 URZ, [UR8+0x30858], UR4 ;  /* 0x03085804083f75b2 */ /* 0x0006220008000100 */
[----:B------:R3:W0:Y:S02]  /*0500*/  SYNCS.EXCH.64 URZ, [UR8+0x30868], UR6 ;  /* 0x03086806083f75b2 */ /* 0x0006240008000100 */
[----:B---3--:R-:W-:Y:S01]  /*0510*/  NOP ;  /* 0x0000000000007918 */ /* 0x008fe20000000000 */
.L_x_3:
[----:B------:R-:W3:Y:S01]  /*0520*/  SHFL.IDX PT, R2, R0, RZ, 0x1f ;  /* 0x00001fff00027589 */ /* 0x000ee200000e0000 */
[----:B------:R-:W-:Y:S01]  /*0530*/  NOP ;  /* 0x0000000000007918 */ /* 0x000fe20000000000 */
[----:B---3--:R-:W-:-:S13]  /*0540*/  ISETP.NE.AND P0, PT, R2, RZ, PT ;  /* 0x000000ff0200720c */ /* 0x008fda0003f05270 */
[----:B------:R-:W-:Y:S05]  /*0550*/  @P0 BRA `(.L_x_4) ;  /* 0x0000000000380947 */ /* 0x000fea0003800000 */
[----:B0-----:R-:W0:Y:S01]  /*0560*/  S2UR UR5, SR_CgaCtaId ;  /* 0x00000000000579c3 */ /* 0x001e220000008800 */
[----:B------:R-:W-:Y:S01]  /*0570*/  UMOV UR4, 0x400 ;  /* 0x0000040000047882 */ /* 0x000fe20000000000 */
[----:B------:R-:W-:Y:S01]  /*0580*/  UMOV UR7, 0x1 ;  /* 0x0000000100077882 */ /* 0x000fe20000000000 */
[----:B------:R-:W-:Y:S01]  /*0590*/  ELECT P0, URZ, PT ;  /* 0x00000000003f782f */ /* 0x000fe20003800000 */
[----:B0-----:R-:W-:Y:S02]  /*05a0*/  ULEA UR6, UR5, UR4, 0x18 ;  /* 0x0000000405067291 */ /* 0x001fe4000f8ec03f */
[----:B------:R-:W-:-:S04]  /*05b0*/  UIADD3 UR4, -UR7, 0x100000, URZ ;  /* 0x0010000007047890 */ /* 0x000fc8000fffe13f */
[----:B------:R-:W-:Y:S02]  /*05c0*/  USHF.L.U32 UR5, UR4, 0xb, URZ ;  /* 0x0000000b04057899 */ /* 0x000fe4000800063f */
[----:B------:R-:W-:Y:S01]  /*05d0*/  USHF.L.U32 UR4, UR4, 0x1, URZ ;  /* 0x0000000104047899 */ /* 0x000fe2000800063f */
[----:B------:R-:W0:Y:S11]  /*05e0*/  FENCE.VIEW.ASYNC.S ;  /* 0x00000000000073c6 */ /* 0x000e360000000000 */
[----:B0-----:R3:W0:Y:S01]  /*05f0*/  SYNCS.EXCH.64 URZ, [UR6+0x30870], UR4 ;  /* 0x03087004063f75b2 */ /* 0x0016220008000100 */
[----:B------:R3:W0:Y:S01]  /*0600*/  SYNCS.EXCH.64 URZ, [UR6+0x30880], UR4 ;  /* 0x03088004063f75b2 */ /* 0x0006220008000100 */
[----:B------:R3:W0:Y:S01]  /*0610*/  SYNCS.EXCH.64 URZ, [UR6+0x30878], UR4 ;  /* 0x03087804063f75b2 */ /* 0x0006220008000100 */
[----:B------:R3:W0:Y:S02]  /*0620*/  SYNCS.EXCH.64 URZ, [UR6+0x30888], UR4 ;  /* 0x03088804063f75b2 */ /* 0x0006240008000100 */
[----:B---3--:R-:W-:Y:S01]  /*0630*/  NOP ;  /* 0x0000000000007918 */ /* 0x008fe20000000000 */
.L_x_4:
        /* <DEDUP_REMOVED lines=22> */
.L_x_5:
        /* <DEDUP_REMOVED lines=22> */
.L_x_6:
[----:B------:R-:W-:Y:S01]  /*0900*/  PLOP3.LUT P0, PT, PT, PT, UP0, 0x80, 0x0 ;  /* 0x000000000000781c */ /* 0x000fe20003f0f008 */
[----:B------:R-:W-:Y:S01]  /*0910*/  UMOV UR36, 0x1 ;  /* 0x0000000100247882 */ /* 0x000fe20000000000 */
[----:B------:R-:W-:Y:S01]  /*0920*/  NOP ;  /* 0x0000000000007918 */ /* 0x000fe20000000000 */
[----:B------:R-:W-:Y:S01]  /*0930*/  USEL UR36, UR36, 0x2, !UP0 ;  /* 0x0000000224247887 */ /* 0x000fe2000c000000 */
[----:B------:R-:W-:Y:S01]  /*0940*/  ULDC.64 UR46, c[0x0][0x208] ;  /* 0x00008200002e7ab9 */ /* 0x000fe20000000a00 */
[----:B012-4-:R-:W-:Y:S08]  /*0950*/  BAR.SYNC.DEFER_BLOCKING 0x0 ;  /* 0x0000000000007b1d */ /* 0x017ff00000010000 */
[----:B------:R-:W-:Y:S05]  /*0960*/  @!P0 BRA `(.L_x_7) ;  /* 0x0000007800308947 */ /* 0x000fea0003800000 */
.L_x_8:
[----:B------:R-:W-:-:S08]  /*0970*/  NOP ;  /* 0x0000000000007918 */ /* 0x000fd00000000000 */
[----:B------:R-:W0:Y:S02]  /*0980*/  USETMAXREG.TRY_ALLOC.CTAPOOL UP0, 0xa0 ;  /* 0x000000a0000079c8 */ /* 0x000e240008000600 */
[----:B0-----:R-:W-:-:S13]  /*0990*/  PLOP3.LUT P0, PT, PT, PT, UP0, 0x80, 0x0 ;  /* 0x000000000000781c */ /* 0x001fda0003f0f008 */
[----:B------:R-:W-:Y:S05]  /*09a0*/  @!P0 BRA `(.L_x_8) ;  /* 0xfffffffc00f08947 */ /* 0x000fea000383ffff */
[----:B------:R-:W0:Y:S01]  /*09b0*/  S2R R2, SR_TID.X ;  /* 0x0000000000027919 */ /* 0x000e220000002100 */
[----:B------:R-:W1:Y:S08]  /*09c0*/  S2UR UR41, SR_CTAID.X ;  /* 0x00000000002979c3 */ /* 0x000e700000002500 */
[----:B------:R-:W-:Y:S06]  /*09d0*/  BAR.ARV 0x8, 0x200 ;  /* 0x0208000000007b1d */ /* 0x000fec0000002000 */
[----:B0-----:R-:W-:-:S04]  /*09e0*/  LOP3.LUT R0, R2, 0xffffff80, RZ, 0xc0, !PT ;  /* 0xffffff8002007812 */ /* 0x001fc800078ec0ff */
[----:B------:R-:W-:Y:S02]  /*09f0*/  ISETP.NE.AND P0, PT, R0, 0x80, PT ;  /* 0x000000800000780c */ /* 0x000fe40003f05270 */
[----:B------:R-:W1:Y:S11]  /*0a00*/  LDC R0, c[0x0][0xc34] ;  /* 0x00030d00ff007b82 */ /* 0x000e760000000800 */
[----:B------:R-:W-:Y:S06]  /*0a10*/  @!P0 BAR.ARV 0x9, 0x100 ;  /* 0x0244000000008b1d */ /* 0x000fec0000002000 */
[----:B-1----:R-:W-:-:S13]  /*0a20*/  ISETP.LE.AND P0, PT, R0, UR41, PT ;  /* 0x0000002900007c0c */ /* 0x002fda000bf03270 */
[----:B------:R-:W-:Y:S05]  /*0a30*/  @P0 EXIT ;  /* 0x000000000000094d */ /* 0x000fea0003800000 */
[----:B------:R-:W-:Y:S01]  /*0a40*/  VIADD R154, R2, 0xffffff80 ;  /* 0xffffff80029a7836 */ /* 0x000fe20000000000 */
[----:B------:R-:W0:Y:S01]  /*0a50*/  S2UR UR4, SR_CgaCtaId ;  /* 0x00000000000479c3 */ /* 0x000e220000008800 */
[----:B------:R-:W-:Y:S01]  /*0a60*/  UMOV UR40, 0x400 ;  /* 0x0000040000287882 */ /* 0x000fe20000000000 */
[----:B------:R-:W-:Y:S01]  /*0a70*/  IMAD.MOV.U32 R16, RZ, RZ, 0x40 ;  /* 0x00000040ff107424 */ /* 0x000fe200078e00ff */
[----:B------:R-:W-:Y:S01]  /*0a80*/  ULOP3.LUT UR42, UR36, 0x1, URZ, 0xfc, !UPT ;  /* 0x00000001242a7892 */ /* 0x000fe2000f8efc3f */
[----:B------:R-:W-:Y:S01]  /*0a90*/  SHF.R.S32.HI R3, RZ, 0x1f, R154 ;  /* 0x0000001fff037819 */ /* 0x000fe2000001149a */
[----:B------:R-:W-:Y:S01]  /*0aa0*/  UMOV UR37, URZ ;  /* 0x0000003f00257c82 */ /* 0x000fe20008000000 */
[----:B------:R-:W-:Y:S01]  /*0ab0*/  UMOV UR38, URZ ;  /* 0x0000003f00267c82 */ /* 0x000fe20008000000 */
[----:B------:R-:W-:Y:S01]  /*0ac0*/  UMOV UR39, URZ ;  /* 0x0000003f00277c82 */ /* 0x000fe20008000000 */
[CC--:B------:R-:W-:Y:S02]  /*0ad0*/  LEA.HI R0, R3.reuse, R154.reuse, RZ, 0x4 ;  /* 0x0000009a03007211 */ /* 0x0c0fe400078f20ff */
[----:B------:R-:W-:-:S02]  /*0ae0*/  LEA.HI R157, R3, R154, RZ, 0x7 ;  /* 0x0000009a039d7211 */ /* 0x000fc400078f38ff */
[----:B------:R-:W-:Y:S02]  /*0af0*/  SHF.R.S32.HI R7, RZ, 0x4, R0 ;  /* 0x00000004ff077819 */ /* 0x000fe40000011400 */
[C---:B------:R-:W-:Y:S02]  /*0b00*/  LOP3.LUT R5, R0.reuse, 0xfffffff0, RZ, 0xc0, !PT ;  /* 0xfffffff000057812 */ /* 0x040fe400078ec0ff */
[----:B------:R-:W-:Y:S02]  /*0b10*/  LEA.HI R2, R0, R7, RZ, 0x1 ;  /* 0x0000000700027211 */ /* 0x000fe400078f08ff */
[----:B------:R-:W-:Y:S01]  /*0b20*/  LOP3.LUT R9, R157, 0xffffff80, RZ, 0xc0, !PT ;  /* 0xffffff809d097812 */ /* 0x000fe200078ec0ff */
[----:B------:R-:W-:Y:S01]  /*0b30*/  IMAD.IADD R5, R154, 0x1, -R5 ;  /* 0x000000019a057824 */ /* 0x000fe200078e0a05 */
[----:B------:R-:W-:Y:S02]  /*0b40*/  LOP3.LUT R2, R2, 0x1ffffffe, RZ, 0xc0, !PT ;  /* 0x1ffffffe02027812 */ /* 0x000fe400078ec0ff */
[-C--:B------:R-:W-:Y:S01]  /*0b50*/  LEA.HI R8, R3, R154.reuse, RZ, 0x5 ;  /* 0x0000009a03087211 */ /* 0x080fe200078f28ff */
[----:B------:R-:W-:Y:S01]  /*0b60*/  IMAD.IADD R156, R154, 0x1, -R9 ;  /* 0x000000019a9c7824 */ /* 0x000fe200078e0a09 */
[----:B------:R-:W-:Y:S01]  /*0b70*/  SHF.R.S32.HI R0, RZ, 0x1f, R5 ;  /* 0x0000001fff007819 */ /* 0x000fe20000011405 */
[----:B------:R-:W-:Y:S01]  /*0b80*/  IMAD.IADD R7, R7, 0x1, -R2 ;  /* 0x0000000107077824 */ /* 0x000fe200078e0a02 */
[----:B------:R-:W-:Y:S01]  /*0b90*/  LEA.HI R2, R3, R154, RZ, 0x2 ;  /* 0x0000009a03027211 */ /* 0x000fe200078f10ff */
[----:B------:R-:W-:Y:S01]  /*0ba0*/  IMAD.SHL.U32 R8, R8, 0x20, RZ ;  /* 0x0000002008087824 */ /* 0x000fe200078e00ff */
[----:B------:R-:W-:Y:S01]  /*0bb0*/  LEA.HI R0, R0, R5, RZ, 0x3 ;  /* 0x0000000500007211 */ /* 0x000fe200078f18ff */
[----:B0-----:R-:W-:Y:S01]  /*0bc0*/  ULEA UR40, UR4, UR40, 0x18 ;  /* 0x0000002804287291 */ /* 0x001fe2000f8ec03f */
[----:B------:R-:W-:-:S02]  /*0bd0*/  LOP3.LUT R11, R2, 0xfffffffc, RZ, 0xc0, !PT ;  /* 0xfffffffc020b7812 */ /* 0x000fc400078ec0ff */
[C---:B------:R-:W-:Y:S01]  /*0be0*/  LOP3.LUT R2, R0.reuse, 0xfffffff8, RZ, 0xc0, !PT ;  /* 0xfffffff800027812 */ /* 0x040fe200078ec0ff */
[----:B------:R-:W-:Y:S01]  /*0bf0*/  IMAD.SHL.U32 R0, R0, 0x40, RZ ;  /* 0x0000004000007824 */ /* 0x000fe200078e00ff */
[----:B------:R-:W-:Y:S01]  /*0c00*/  SHF.R.S32.HI R9, RZ, 0x1f, R156 ;  /* 0x0000001fff097819 */ /* 0x000fe2000001149c */
[----:B------:R-:W-:Y:S01]  /*0c10*/  IMAD.IADD R12, R154, 0x1, -R11 ;  /* 0x000000019a0c7824 */ /* 0x000fe200078e0a0b */
[----:B------:R-:W-:Y:S01]  /*0c20*/  LEA.HI R155, R3, R154, RZ, 0x3 ;  /* 0x0000009a039b7211 */ /* 0x000fe200078f18ff */
[----:B------:R-:W-:Y:S01]  /*0c30*/  IMAD.IADD R2, R5, 0x1, -R2 ;  /* 0x0000000105027824 */ /* 0x000fe200078e0a02 */
[----:B------:R-:W-:Y:S02]  /*0c40*/  LEA.HI R10, R9, R156, RZ, 0x2 ;  /* 0x0000009c090a7211 */ /* 0x000fe400078f10ff */
[----:B------:R-:W-:Y:S01]  /*0c50*/  LEA.HI R4, R12, R12, RZ, 0x1 ;  /* 0x0000000c0c047211 */ /* 0x000fe200078f08ff */
[----:B------:R-:W-:Y:S01]  /*0c60*/  IMAD.SHL.U32 R3, R2, 0x40, RZ ;  /* 0x0000004002037824 */ /* 0x000fe200078e00ff */
[----:B------:R-:W-:-:S02]  /*0c70*/  SHF.R.S32.HI R11, RZ, 0x2, R10 ;  /* 0x00000002ff0b7819 */ /* 0x000fc4000001140a */
[----:B------:R-:W-:Y:S02]  /*0c80*/  SHF.R.S32.HI R6, RZ, 0x1f, R10 ;  /* 0x0000001fff067819 */ /* 0x000fe4000001140a */
[----:B------:R-:W-:Y:S01]  /*0c90*/  LOP3.LUT R13, R4, 0x1ffffffe, RZ, 0xc0, !PT ;  /* 0x1ffffffe040d7812 */ /* 0x000fe200078ec0ff */
[----:B------:R-:W-:Y:S01]  /*0ca0*/  IMAD.SHL.U32 R4, R7, 0x8, RZ ;  /* 0x0000000807047824 */ /* 0x000fe200078e00ff */
[----:B------:R-:W-:Y:S02]  /*0cb0*/  LEA.HI R6, R6, R11, RZ, 0x3 ;  /* 0x0000000b06067211 */ /* 0x000fe400078f18ff */
[----:B------:R-:W-:Y:S01]  /*0cc0*/  SHF.R.S32.HI R157, RZ, 0x7, R157 ;  /* 0x00000007ff9d7819 */ /* 0x000fe2000001149d */
[----:B------:R-:W-:Y:S01]  /*0cd0*/  IMAD.IADD R13, R12, 0x1, -R13 ;  /* 0x000000010c0d7824 */ /* 0x000fe200078e0a0d */
[----:B------:R-:W-:Y:S02]  /*0ce0*/  LOP3.LUT R3, R3, 0x1c0, RZ, 0xc0, !PT ;  /* 0x000001c003037812 */ /* 0x000fe400078ec0ff */
[----:B------:R-:W-:-:S02]  /*0cf0*/  LOP3.LUT R12, R6, 0xfffffff8, RZ, 0xc0, !PT ;  /* 0xfffffff8060c7812 */ /* 0x000fc400078ec0ff */
[----:B------:R-:W-:Y:S01]  /*0d00*/  R2P PR, R2, 0x6 ;  /* 0x0000000602007804 */ /* 0x000fe20000000000 */
[----:B------:R-:W-:Y:S01]  /*0d10*/  IMAD.HI R2, R157, 0x55555556, RZ ;  /* 0x555555569d027827 */ /* 0x000fe200078e02ff */
[----:B------:R-:W-:Y:S02]  /*0d20*/  LOP3.LUT R6, R3, 0x8, R4, 0xf8, !PT ;  /* 0x0000000803067812 */ /* 0x000fe400078ef804 */
[----:B------:R-:W-:Y:S01]  /*0d30*/  SHF.R.U32.HI R3, RZ, 0x3, R3 ;  /* 0x00000003ff037819 */ /* 0x000fe20000011603 */
[----:B------:R-:W-:Y:S01]  /*0d40*/  IMAD.IADD R12, R11, 0x1, -R12 ;  /* 0x000000010b0c7824 */ /* 0x000fe200078e0a0c */
[----:B------:R-:W-:Y:S02]  /*0d50*/  LEA.HI R9, R9, R156, RZ, 0x5 ;  /* 0x0000009c09097211 */ /* 0x000fe400078f28ff */
[----:B------:R-:W-:Y:S01]  /*0d60*/  LOP3.LUT R3, R6, R3, RZ, 0x3c, !PT ;  /* 0x0000000306037212 */ /* 0x000fe200078e3cff */
[----:B------:R-:W-:Y:S01]  /*0d70*/  IMAD.MOV.U32 R6, RZ, RZ, -0x2 ;  /* 0xfffffffeff067424 */ /* 0x000fe200078e00ff */
[----:B------:R-:W-:-:S02]  /*0d80*/  LOP3.LUT R8, R8, 0xfffffc00, RZ, 0xc0, !PT ;  /* 0xfffffc0008087812 */ /* 0x000fc400078ec0ff */
[----:B------:R-:W-:Y:S02]  /*0d90*/  LEA.HI R2, R2, R2, RZ, 0x1 ;  /* 0x0000000202027211 */ /* 0x000fe400078f08ff */
[----:B------:R-:W-:Y:S01]  /*0da0*/  LOP3.LUT R0, R0, 0x7ffffe00, RZ, 0xc0, !PT ;  /* 0x7ffffe0000007812 */ /* 0x000fe200078ec0ff */
[--C-:B------:R-:W-:Y:S01]  /*0db0*/  IMAD R5, R5, 0x40, R8.reuse ;  /* 0x0000004005057824 */ /* 0x100fe200078e0208 */
[----:B------:R-:W-:Y:S02]  /*0dc0*/  SHF.R.S32.HI R9, RZ, 0x5, R9 ;  /* 0x00000005ff097819 */ /* 0x000fe40000011409 */
[----:B------:R-:W-:Y:S01]  /*0dd0*/  LOP3.LUT R7, R10, 0x7ffffffc, RZ, 0xc0, !PT ;  /* 0x7ffffffc0a077812 */ /* 0x000fe200078ec0ff */
[----:B------:R-:W-:Y:S01]  /*0de0*/  IMAD.IADD R5, R4, 0x1, R5 ;  /* 0x0000000104057824 */ /* 0x000fe200078e0205 */
[----:B------:R-:W-:Y:S01]  /*0df0*/  IADD3 R0, R3, R0, R8 ;  /* 0x0000000003007210 */ /* 0x000fe20007ffe008 */
[----:B------:R-:W-:Y:S01]  /*0e00*/  IMAD R3, R2, -0x3, R157 ;  /* 0xfffffffd02037824 */ /* 0x000fe200078e029d */
[----:B------:R-:W-:Y:S01]  /*0e10*/  SEL R16, R16, 0xffffffc0, !P2 ;  /* 0xffffffc010107807 */ /* 0x000fe20005000000 */
[----:B------:R-:W-:Y:S01]  /*0e20*/  IMAD R12, R9, 0x10, R12 ;  /* 0x00000010090c7824 */ /* 0x000fe200078e020c */
[----:B------:R-:W-:Y:S01]  /*0e30*/  LEA R2, R0, UR40, 0x1 ;  /* 0x0000002800027c11 */ /* 0x000fe2000f8e08ff */
[----:B------:R-:W-:Y:S01]  /*0e40*/  IMAD.IADD R7, R156, 0x1, -R7 ;  /* 0x000000019c077824 */ /* 0x000fe200078e0a07 */
[----:B------:R0:W-:Y:S01]  /*0e50*/  STL [R1+0xc], R5 ;  /* 0x00000c0501007387 */ /* 0x0001e20000100800 */
[----:B------:R-:W-:Y:S01]  /*0e60*/  IMAD R3, R3, 0x40, R12 ;  /* 0x0000004003037824 */ /* 0x000fe200078e020c */
[----:B------:R-:W-:Y:S01]  /*0e70*/  LOP3.LUT R15, R155, 0xfffffff8, RZ, 0xc0, !PT ;  /* 0xfffffff89b0f7812 */ /* 0x000fe200078ec0ff */
[----:B------:R-:W-:Y:S01]  /*0e80*/  IMAD R4, R7, R6, 0xc0 ;  /* 0x000000c007047424 */ /* 0x000fe200078e0206 */
[----:B------:R-:W-:Y:S01]  /*0e90*/  SHF.R.S32.HI R155, RZ, 0x3, R155 ;  /* 0x00000003ff9b7819 */ /* 0x000fe2000001149b */
[----:B------:R-:W-:-:S02]  /*0ea0*/  IMAD R0, R13, 0x8, R3 ;  /* 0x000000080d007824 */ /* 0x000fc400078e0203 */
[C---:B------:R-:W-:Y:S01]  /*0eb0*/  VIADD R17, R2.reuse, 0x1e800 ;  /* 0x0001e80002117836 */ /* 0x040fe20000000000 */
[----:B------:R0:W-:Y:S01]  /*0ec0*/  STL [R1+0x10], R4 ;  /* 0x0000100401007387 */ /* 0x0001e20000100800 */
[----:B------:R-:W-:Y:S02]  /*0ed0*/  VIADD R22, R2, 0x1e820 ;  /* 0x0001e82002167836 */ /* 0x000fe40000000000 */
[C---:B------:R-:W-:Y:S01]  /*0ee0*/  @P1 VIADD R22, R17.reuse, 0xffffffe0 ;  /* 0xffffffe011161836 */ /* 0x040fe20000000000 */
[----:B------:R0:W-:Y:S01]  /*0ef0*/  STL [R1+0x4], R3 ;  /* 0x0000040301007387 */ /* 0x0001e20000100800 */
[----:B------:R-:W-:Y:S02]  /*0f00*/  IMAD.IADD R17, R17, 0x1, R16 ;  /* 0x0000000111117824 */ /* 0x000fe400078e0210 */
[----:B------:R-:W-:Y:S01]  /*0f10*/  IMAD.IADD R154, R154, 0x1, -R15 ;  /* 0x000000019a9a7824 */ /* 0x000fe200078e0a0f */
[----:B------:R0:W-:Y:S01]  /*0f20*/  STL [R1+0x8], R0 ;  /* 0x0000080001007387 */ /* 0x0001e20000100800 */
[----:B------:R-:W-:Y:S01]  /*0f30*/  IMAD.IADD R16, R16, 0x1, R22 ;  /* 0x0000000110107824 */ /* 0x000fe200078e0216 */
[C---:B------:R-:W-:Y:S01]  /*0f40*/  IADD3 R152, R22.reuse, 0xc000, RZ ;  /* 0x0000c00016987810 */ /* 0x040fe20007ffe0ff */
[----:B------:R-:W-:-:S07]  /*0f50*/  VIADD R153, R22, 0x6000 ;  /* 0x0000600016997836 */ /* 0x000fce0000000000 */
.L_x_29:
[----:B0-----:R-:W0:Y:S01]  /*0f60*/  SHFL.IDX PT, R0, R157, RZ, 0x1f ;  /* 0x00001fff9d007589 */ /* 0x001e2200000e0000 */
[----:B------:R-:W-:Y:S01]  /*0f70*/  ULDC.64 UR6, c[0x0][0x418] ;  /* 0x0001060000067ab9 */ /* 0x000fe20000000a00 */
[----:B------:R-:W-:Y:S01]  /*0f80*/  ULDC UR4, c[0x0][0xc38] ;  /* 0x00030e0000047ab9 */ /* 0x000fe20000000800 */
[----:B------:R-:W-:Y:S02]  /*0f90*/  UISETP.NE.U32.AND UP0, UPT, UR6, URZ, UPT ;  /* 0x0000003f0600728c */ /* 0x000fe4000bf05070 */
[----:B------:R-:W-:Y:S02]  /*0fa0*/  UISETP.NE.AND UP1, UPT, UR4, 0x1, UPT ;  /* 0x000000010400788c */ /* 0x000fe4000bf25270 */
[----:B------:R-:W-:Y:S01]  /*0fb0*/  UISETP.NE.AND.EX UP0, UPT, UR7, URZ, UPT, UP0 ;  /* 0x0000003f0700728c */ /* 0x000fe2000bf05300 */
[----:B------:R-:W-:Y:S01]  /*0fc0*/  ULDC UR49, c[0x0][0x424] ;  /* 0x0001090000317ab9 */ /* 0x000fe20000000800 */
[----:B------:R-:W-:Y:S02]  /*0fd0*/  UIADD3 UR12, UR40, 0x1e800, URZ ;  /* 0x0001e800280c7890 */ /* 0x000fe4000fffe03f */
[----:B------:R-:W-:Y:S01]  /*0fe0*/  USEL UR49, UR49, 0x1, UP0 ;  /* 0x0000000131317887 */ /* 0x000fe20008000000 */
[----:B------:R-:W-:Y:S01]  /*0ff0*/  ULDC UR4, c[0x0][0xc44] ;  /* 0x0003110000047ab9 */ /* 0x000fe20000000800 */
[----:B------:R-:W-:Y:S01]  /*1000*/  ULDC UR6, c[0x0][0x2f0] ;  /* 0x0000bc0000067ab9 */ /* 0x000fe20000000800 */
[----:B------:R-:W-:-:S02]  /*1010*/  ULOP3.LUT UP0, URZ, UR12, 0x3ff, URZ, 0xc0, !UPT ;  /* 0x000003ff0c3f7892 */ /* 0x000fc4000f80c03f */
[----:B------:R-:W-:Y:S02]  /*1020*/  UISETP.NE.AND UP2, UPT, UR4, 0x1, UPT ;  /* 0x000000010400788c */ /* 0x000fe4000bf45270 */
[----:B------:R-:W-:Y:S01]  /*1030*/  UIMAD UR49, UR49, UR6, URZ ;  /* 0x00000006313172a4 */ /* 0x000fe2000f8e023f */
[----:B------:R-:W-:Y:S01]  /*1040*/  @UP1 ULDC UR4, c[0x0][0xc3c] ;  /* 0x00030f0000041ab9 */ /* 0x000fe20000000800 */
[----:B------:R-:W-:Y:S01]  /*1050*/  PLOP3.LUT P0, PT, PT, PT, UP0, 0x80, 0x0 ;  /* 0x000000000000781c */ /* 0x000fe20003f0f008 */
[----:B------:R-:W-:Y:S01]  /*1060*/  UIMAD.WIDE.U32 UR4, UR41, UR4, URZ ;  /* 0x00000004290472a5 */ /* 0x000fe2000f8e003f */
[----:B0-----:R-:W-:Y:S01]  /*1070*/  R2UR UR44, R0 ;  /* 0x00000000002c72ca */ /* 0x001fe200000e0000 */
[----:B------:R-:W-:Y:S01]  /*1080*/  UIADD3 UR6, UR49, 0xbf, URZ ;  /* 0x000000bf31067890 */ /* 0x000fe2000fffe03f */
[----:B------:R-:W-:Y:S01]  /*1090*/  @UP1 ULDC UR7, c[0x0][0xc40] ;  /* 0x0003100000071ab9 */ /* 0x000fe20000000800 */
[----:B------:R-:W-:Y:S01]  /*10a0*/  UMOV UR43, UR41 ;  /* 0x00000029002b7c82 */ /* 0x000fe20008000000 */
[----:B------:R-:W-:-:S02]  /*10b0*/  @UP1 USHF.R.U32.HI UR43, URZ, UR7, UR5 ;  /* 0x000000073f2b1299 */ /* 0x000fc40008011605 */
[----:B------:R-:W-:Y:S01]  /*10c0*/  UIMAD.WIDE UR6, UR6, 0x2aaaaaab, URZ ;  /* 0x2aaaaaab060678a5 */ /* 0x000fe2000f8e023f */
[----:B------:R-:W-:Y:S02]  /*10d0*/  @UP2 ULDC.64 UR10, c[0x0][0xc48] ;  /* 0x00031200000a2ab9 */ /* 0x000fe40000000a00 */
[----:B------:R-:W-:-:S04]  /*10e0*/  UIMAD.WIDE.U32 UR4, UR43, UR10, URZ ;  /* 0x0000000a2b0472a5 */ /* 0x000fc8000f8e003f */
[----:B------:R-:W-:Y:S02]  /*10f0*/  UIMAD.WIDE UR8, UR44, 0x55555556, URZ ;  /* 0x555555562c0878a5 */ /* 0x000fe4000f8e023f */
[----:B------:R-:W-:Y:S02]  /*1100*/  USHF.R.U32.HI UR48, URZ, 0x1f, UR7 ;  /* 0x0000001f3f307899 */ /* 0x000fe40008011607 */
[----:B------:R-:W-:Y:S01]  /*1110*/  ULEA.HI UR9, UR9, UR9, URZ, 0x1 ;  /* 0x0000000909097291 */ /* 0x000fe2000f8f083f */
[----:B------:R-:W-:Y:S01]  /*1120*/  UMOV UR45, UR43 ;  /* 0x0000002b002d7c82 */ /* 0x000fe20008000000 */
[----:B------:R-:W-:Y:S02]  /*1130*/  @UP2 USHF.R.U32.HI UR45, URZ, UR11, UR5 ;  /* 0x0000000b3f2d2299 */ /* 0x000fe40008011605 */
[----:B------:R-:W-:Y:S02]  /*1140*/  UIMAD UR50, UR9, -0x3, UR44 ;  /* 0xfffffffd093278a4 */ /* 0x000fe4000f8e022c */
[----:B------:R-:W-:Y:S01]  /*1150*/  ULEA.HI.SX32 UR48, UR7, UR48, 0x1b ;  /* 0x0000003007307291 */ /* 0x000fe2000f8fda3f */
[----:B-1----:R-:W-:Y:S11]  /*1160*/  @!P0 BRA `(.L_x_9) ;  /* 0x0000000000408947 */ /* 0x002ff60003800000 */
[----:B------:R-:W-:Y:S01]  /*1170*/  MOV R0, 0x0 ;  /* 0x0000000000007802 */ /* 0x000fe20000000f00 */
[----:B------:R-:W-:Y:S01]  /*1180*/  ULDC.64 UR4, c[0x4][0xa8] ;  /* 0x01002a0000047ab9 */ /* 0x000fe20000000a00 */
[----:B------:R-:W-:Y:S01]  /*1190*/  ULDC.64 UR6, c[0x4][0x48] ;  /* 0x0100120000067ab9 */ /* 0x000fe20000000a00 */
[----:B------:R-:W-:Y:S01]  /*11a0*/  IMAD.U32 R4, RZ, RZ, UR4 ;  /* 0x00000004ff047e24 */ /* 0x000fe2000f8e00ff */
[----:B------:R0:W1:Y:S01]  /*11b0*/  LDC.64 R14, c[0x4][R0] ;  /* 0x01000000000e7b82 */ /* 0x0000620000000a00 */
[----:B------:R-:W-:Y:S01]  /*11c0*/  IMAD.U32 R5, RZ, RZ, UR5 ;  /* 0x00000005ff057e24 */ /* 0x000fe2000f8e00ff */
[----:B------:R-:W-:Y:S01]  /*11d0*/  ULDC.64 UR4, c[0x4][0xb0] ;  /* 0x01002c0000047ab9 */ /* 0x000fe20000000a00 */
[----:B------:R-:W-:Y:S02]  /*11e0*/  IMAD.U32 R10, RZ, RZ, UR6 ;  /* 0x00000006ff0a7e24 */ /* 0x000fe4000f8e00ff */
[----:B------:R-:W-:Y:S02]  /*11f0*/  IMAD.U32 R6, RZ, RZ, UR4 ;  /* 0x00000004ff067e24 */ /* 0x000fe4000f8e00ff */
[----:B------:R-:W-:-:S02]  /*1200*/  IMAD.U32 R7, RZ, RZ, UR5 ;  /* 0x00000005ff077e24 */ /* 0x000fc4000f8e00ff */
[----:B------:R-:W-:Y:S02]  /*1210*/  IMAD.U32 R11, RZ, RZ, UR7 ;  /* 0x00000007ff0b7e24 */ /* 0x000fe4000f8e00ff */
[----:B------:R-:W-:Y:S02]  /*1220*/  IMAD.MOV.U32 R8, RZ, RZ, 0x70 ;  /* 0x00000070ff087424 */ /* 0x000fe400078e00ff */
[----:B------:R-:W-:Y:S02]  /*1230*/  IMAD.MOV.U32 R12, RZ, RZ, 0x1 ;  /* 0x00000001ff0c7424 */ /* 0x000fe400078e00ff */
[----:B0-----:R-:W-:-:S07]  /*1240*/  IMAD.MOV.U32 R13, RZ, RZ, RZ ;  /* 0x000000ffff0d7224 */ /* 0x001fce00078e00ff */
[----:B------:R-:W-:-:S07]  /*1250*/  LEPC R20, `(.L_x_9) ;  /* 0x000000001014794e */ /* 0x000fce0000000000 */
[----:B-1----:R-:W-:Y:S05]  /*1260*/  CALL.ABS.NOINC R14 ;  /* 0x000000000e007343 */ /* 0x002fea0003c00000 */
.L_x_9:
[----:B------:R-:W-:Y:S01]  /*1270*/  ULOP3.LUT UR4, UR37, 0x1, URZ, 0xc0, !UPT ;  /* 0x0000000125047892 */ /* 0x000fe2000f8ec03f */
[----:B------:R-:W-:-:S05]  /*1280*/  IMAD.U32 R3, RZ, RZ, UR42 ;  /* 0x0000002aff037e24 */ /* 0x000fca000f8e00ff */
[----:B------:R-:W-:Y:S01]  /*1290*/  IMAD.U32 R0, RZ, RZ, UR4 ;  /* 0x00000004ff007e24 */ /* 0x000fe2000f8e00ff */
[----:B------:R-:W-:-:S04]  /*12a0*/  ISETP.NE.AND P0, PT, R3, 0x3, PT ;  /* 0x000000030300780c */ /* 0x000fc80003f05270 */
[----:B------:R-:W-:-:S04]  /*12b0*/  SHF.L.U32 R0, R0, 0x1f, RZ ;  /* 0x0000001f00007819 */ /* 0x000fc800000006ff */
[----:B------:R-:W0:Y:S02]  /*12c0*/  SYNCS.PHASECHK.TRANS64.TRYWAIT P1, [UR40+0x30800], R0 ;  /* 0x03080000ff0075a7 */ /* 0x000e240008020168 */
[----:B0-----:R-:W-:Y:S05]  /*12d0*/  @!P1 BRA `(.L_x_10) ;  /* 0x000000a400a89947 */ /* 0x001fea0003800000 */
.L_x_107:
[----:B------:R-:W-:Y:S05]  /*12e0*/  @!P0 BRA `(.L_x_11) ;  /* 0x0000000000048947 */ /* 0x000fea0003800000 */
[----:B------:R-:W-:Y:S01]  /*12f0*/  BPT.TRAP 0x1 ;  /* 0x000000040000795c */ /* 0x000fe20000300000 */
.L_x_11:
[----:B------:R-:W-:Y:S02]  /*1300*/  IMAD.U32 R4, RZ, RZ, UR39 ;  /* 0x00000027ff047e24 */ /* 0x000fe4000f8e00ff */
[----:B0-----:R-:W-:-:S03]  /*1310*/  IMAD.U32 R3, RZ, RZ, UR38 ;  /* 0x00000026ff037e24 */ /* 0x001fc6000f8e00ff */
[----:B------:R-:W-:Y:S02]  /*1320*/  LEA R4, R4, UR40, 0x3 ;  /* 0x0000002804047c11 */ /* 0x000fe4000f8e18ff */
[----:B------:R-:W-:-:S04]  /*1330*/  SHF.L.U32 R3, R3, 0x1f, RZ ;  /* 0x0000001f03037819 */ /* 0x000fc800000006ff */
[----:B------:R0:W1:Y:S01]  /*1340*/  SYNCS.PHASECHK.TRANS64.TRYWAIT P2, [R4+URZ+0x30830], R3 ;  /* 0x03083003040075a7 */ /* 0x000062000804017f */
[----:B------:R-:W-:Y:S05]  /*1350*/  @!P0 BRA `(.L_x_12) ;  /* 0x0000000000048947 */ /* 0x000fea0003800000 */
[----:B------:R-:W-:Y:S01]  /*1360*/  BPT.TRAP 0x1 ;  /* 0x000000040000795c */ /* 0x000fe20000300000 */
.L_x_12:
[----:B------:R-:W2:Y:S01]  /*1370*/  S2R R5, SR_TID.X ;  /* 0x0000000000057919 */ /* 0x000ea20000002100 */
[----:B------:R-:W-:-:S05]  /*1380*/  IMAD.U32 R15, RZ, RZ, UR50 ;  /* 0x00000032ff0f7e24 */ /* 0x000fca000f8e00ff */
[----:B------:R-:W-:-:S05]  /*1390*/  LEA R15, R15, UR40, 0xd ;  /* 0x000000280f0f7c11 */ /* 0x000fca000f8e68ff */
[----:B------:R-:W-:-:S05]  /*13a0*/  VIADD R0, R15, 0xc400 ;  /* 0x0000c4000f007836 */ /* 0x000fca0000000000 */
[----:B------:R-:W-:-:S04]  /*13b0*/  SHF.R.U32.HI R0, RZ, 0x4, R0 ;  /* 0x00000004ff007819 */ /* 0x000fc80000011600 */
[----:B------:R-:W-:Y:S02]  /*13c0*/  LOP3.LUT R0, R0, 0x3fff, RZ, 0xc0, !PT ;  /* 0x00003fff00007812 */ /* 0x000fe400078ec0ff */
[----:B--2---:R-:W-:Y:S01]  /*13d0*/  LOP3.LUT P1, RZ, R5, 0x7f, RZ, 0xc0, !PT ;  /* 0x0000007f05ff7812 */ /* 0x004fe2000782c0ff */
[----:B-1----:R-:W-:-:S12]  /*13e0*/  @P2 BRA `(.L_x_13) ;  /* 0x0000000000082947 */ /* 0x002fd80003800000 */
[----:B------:R-:W1:Y:S02]  /*13f0*/  SYNCS.PHASECHK.TRANS64.TRYWAIT P2, [R4+URZ+0x30830], R3 ;  /* 0x03083003040075a7 */ /* 0x000e64000804017f */
[----:B-1----:R-:W-:Y:S05]  /*1400*/  @!P2 BRA `(.L_x_14) ;  /* 0x000000a40074a947 */ /* 0x002fea0003800000 */
.L_x_13:
[----:B------:R-:W-:Y:S05]  /*1410*/  WARPSYNC.ALL ;  /* 0x0000000000007948 */ /* 0x000fea0003800000 */
[----:B------:R-:W-:Y:S01]  /*1420*/  IMAD.MOV.U32 R151, RZ, RZ, RZ ;  /* 0x000000ffff977224 */ /* 0x000fe200078e00ff */
[----:B------:R-:W-:Y:S01]  /*1430*/  LOP3.LUT R18, R0, 0x10000, RZ, 0xfc, !PT ;  /* 0x0001000000127812 */ /* 0x000fe200078efcff */
[----:B------:R-:W-:Y:S01]  /*1440*/  IMAD.MOV.U32 R19, RZ, RZ, 0x40000040 ;  /* 0x40000040ff137424 */ /* 0x000fe200078e00ff */
[----:B------:R-:W-:-:S04]  /*1450*/  UIADD3 UR4, UR40, 0x12400, URZ ;  /* 0x0001240028047890 */ /* 0x000fc8000fffe03f */
[----:B------:R-:W-:Y:S01]  /*1460*/  R2UR UR5, R19 ;  /* 0x00000000130572ca */ /* 0x000fe200000e0000 */
[----:B------:R-:W-:Y:S01]  /*1470*/  WARPGROUP.ARRIVE ;  /* 0x00000000000079c5 */ /* 0x000fe20000000000 */
[----:B------:R-:W-:Y:S01]  /*1480*/  UMOV UR7, 0x40000040 ;  /* 0x4000004000077882 */ /* 0x000fe20000000000 */
[----:B------:R-:W-:Y:S01]  /*1490*/  USHF.R.U32.HI UR4, URZ, 0x4, UR4 ;  /* 0x000000043f047899 */ /* 0x000fe20008011604 */
[C---:B------:R-:W-:Y:S01]  /*14a0*/  R2UR UR13, R18.reuse ;  /* 0x00000000120d72ca */ /* 0x040fe200000e0000 */
[----:B------:R-:W0:Y:S01]  /*14b0*/  LDL R7, [R1+0x10] ;  /* 0x0000100001077983 */ /* 0x000e220000100800 */
[----:B------:R-:W-:Y:S01]  /*14c0*/  UMOV UR9, 0x40000040 ;  /* 0x4000004000097882 */ /* 0x000fe20000000000 */
[----:B------:R-:W-:Y:S01]  /*14d0*/  ULOP3.LUT UR20, UR4, 0x3fff, URZ, 0xc0, !UPT ;  /* 0x00003fff04147892 */ /* 0x000fe2000f8ec03f */
[----:B------:R-:W-:Y:S01]  /*14e0*/  IMAD.U32 R0, RZ, RZ, UR48 ;  /* 0x00000030ff007e24 */ /* 0x000fe2000f8e00ff */
[----:B------:R-:W-:Y:S01]  /*14f0*/  UMOV UR11, 0x40000040 ;  /* 0x40000040000b7882 */ /* 0x000fe20000000000 */
[----:B------:R-:W-:Y:S01]  /*1500*/  R2UR UR4, R18 ;  /* 0x00000000120472ca */ /* 0x000fe200000e0000 */
[----:B------:R-:W-:Y:S01]  /*1510*/  ULOP3.LUT UR20, UR20, 0x10000, URZ, 0xfc, !UPT ;  /* 0x0001000014147892 */ /* 0x000fe2000f8efc3f */
[----:B------:R-:W-:Y:S01]  /*1520*/  P2R R6, PR, RZ, 0x2 ;  /* 0x00000002ff067803 */ /* 0x000fe20000000000 */
[----:B------:R-:W-:Y:S01]  /*1530*/  UMOV UR15, 0x40000040 ;  /* 0x40000040000f7882 */ /* 0x000fe20000000000 */
[----:B------:R-:W-:Y:S01]  /*1540*/  P2R R5, PR, RZ, 0x1 ;  /* 0x00000001ff057803 */ /* 0x000fe20000000000 */
[----:B------:R-:W-:Y:S01]  /*1550*/  UIMAD UR12, UR39, 0x600, UR20 ;  /* 0x00000600270c78a4 */ /* 0x000fe2000f8e0214 */
[--C-:B------:R-:W-:Y:S01]  /*1560*/  IMAD.MOV.U32 R150, RZ, RZ, R151.reuse ;  /* 0x000000ffff967224 */ /* 0x100fe200078e0097 */
[----:B------:R-:W-:Y:S01]  /*1570*/  UIADD3 UR8, UR13, 0x4, URZ ;  /* 0x000000040d087890 */ /* 0x000fe2000fffe03f */
[--C-:B------:R-:W-:Y:S01]  /*1580*/  IMAD.MOV.U32 R149, RZ, RZ, R151.reuse ;  /* 0x000000ffff957224 */ /* 0x100fe200078e0097 */
[----:B------:R-:W-:Y:S01]  /*1590*/  UIADD3 UR10, UR12, 0x4, URZ ;  /* 0x000000040c0a7890 */ /* 0x000fe2000fffe03f */
[--C-:B------:R-:W-:Y:S01]  /*15a0*/  IMAD.MOV.U32 R148, RZ, RZ, R151.reuse ;  /* 0x000000ffff947224 */ /* 0x100fe200078e0097 */
[----:B------:R-:W-:Y:S01]  /*15b0*/  UIADD3 UR14, UR12, 0x6, URZ ;  /* 0x000000060c0e7890 */ /* 0x000fe2000fffe03f */
[--C-:B------:R-:W-:Y:S01]  /*15c0*/  IMAD.MOV.U32 R147, RZ, RZ, R151.reuse ;  /* 0x000000ffff937224 */ /* 0x100fe200078e0097 */
[----:B------:R-:W-:Y:S01]  /*15d0*/  UMOV UR6, UR12 ;  /* 0x0000000c00067c82 */ /* 0x000fe20008000000 */
[----:B------:R-:W-:Y:S01]  /*15e0*/  ULDC UR21, c[0x0][0x988] ;  /* 0x0002620000157ab9 */ /* 0x000fe20000000800 */
[----:B------:R-:W-:Y:S01]  /*15f0*/  HGMMA.64x192x16.F32 R24, gdesc[UR4], RZ, !UPT, gsb0 ;  /* 0x02e00000041879f0 */ /* 0x000fe2000c0008ff */
[----:B------:R-:W-:Y:S01]  /*1600*/  UIADD3 UR4, UR13, 0x2, URZ ;  /* 0x000000020d047890 */ /* 0x000fe2000fffe03f */
[--C-:B------:R-:W-:Y:S01]  /*1610*/  IMAD.MOV.U32 R146, RZ, RZ, R151.reuse ;  /* 0x000000ffff927224 */ /* 0x100fe200078e0097 */
[----:B------:R-:W-:Y:S01]  /*1620*/  UIADD3 UR6, UR12, 0x2, URZ ;  /* 0x000000020c067890 */ /* 0x000fe2000fffe03f */
[--C-:B------:R-:W-:Y:S01]  /*1630*/  IMAD.MOV.U32 R145, RZ, RZ, R151.reuse ;  /* 0x000000ffff917224 */ /* 0x100fe200078e0097 */
[----:B------:R-:W-:Y:S01]  /*1640*/  UMOV UR5, 0x40000040 ;  /* 0x4000004000057882 */ /* 0x000fe20000000000 */
[----:B------:R-:W-:Y:S01]  /*1650*/  UMOV UR7, 0x40000040 ;  /* 0x4000004000077882 */ /* 0x000fe20000000000 */
[----:B------:R-:W-:Y:S01]  /*1660*/  UISETP.GE.AND UP0, UPT, UR49, 0xc1, UPT ;  /* 0x000000c13100788c */ /* 0x000fe2000bf06270 */
[----:B------:R-:W-:Y:S01]  /*1670*/  MOV R144, R151 ;  /* 0x0000009700907202 */ /* 0x000fe20000000f00 */
[----:B------:R-:W-:-:S02]  /*1680*/  IMAD.MOV.U32 R143, RZ, RZ, R151 ;  /* 0x000000ffff8f7224 */ /* 0x000fc400078e0097 */
[--C-:B------:R-:W-:Y:S02]  /*1690*/  IMAD.MOV.U32 R142, RZ, RZ, R151.reuse ;  /* 0x000000ffff8e7224 */ /* 0x100fe400078e0097 */
[--C-:B------:R-:W-:Y:S02]  /*16a0*/  IMAD.MOV.U32 R141, RZ, RZ, R151.reuse ;  /* 0x000000ffff8d7224 */ /* 0x100fe400078e0097 */
[--C-:B------:R-:W-:Y:S02]  /*16b0*/  IMAD.MOV.U32 R140, RZ, RZ, R151.reuse ;  /* 0x000000ffff8c7224 */ /* 0x100fe400078e0097 */
[--C-:B------:R-:W-:Y:S02]  /*16c0*/  IMAD.MOV.U32 R139, RZ, RZ, R151.reuse ;  /* 0x000000ffff8b7224 */ /* 0x100fe400078e0097 */
[--C-:B------:R-:W-:Y:S02]  /*16d0*/  IMAD.MOV.U32 R138, RZ, RZ, R151.reuse ;  /* 0x000000ffff8a7224 */ /* 0x100fe400078e0097 */
        /* <DEDUP_REMOVED lines=15> */
[----:B------:R-:W-:Y:S01]  /*17d0*/  IMAD.MOV.U32 R122, RZ, RZ, R151 ;  /* 0x000000ffff7a7224 */ /* 0x000fe200078e0097 */
[----:B------:R-:W-:Y:S02]  /*17e0*/  WARPGROUP.DEPBAR.LE gsb0, 0x0 ;  /* 0x00008000000079c5 */ /* 0x000fe40000010000 */
[----:B------:R-:W-:-:S06]  /*17f0*/  WARPGROUP.ARRIVE ;  /* 0x00000000000079c5 */ /* 0x000fcc0000000000 */
[----:B------:R-:W-:Y:S01]  /*1800*/  HGMMA.64x192x16.F32 R24, gdesc[UR4], R24, gsb0 ;  /* 0x02e00000041879f0 */ /* 0x000fe20008000818 */
[----:B------:R-:W-:-:S03]  /*1810*/  UIADD3 UR6, UR13, 0x6, URZ ;  /* 0x000000060d067890 */ /* 0x000fc6000fffe03f */
[----:B------:R-:W-:-:S04]  /*1820*/  UMOV UR13, 0x40000040 ;  /* 0x40000040000d7882 */ /* 0x000fc80000000000 */
[----:B------:R-:W-:Y:S01]  /*1830*/  UMOV UR12, UR6 ;  /* 0x00000006000c7c82 */ /* 0x000fe20008000000 */
[----:B01----:R-:W-:-:S04]  /*1840*/  VIADD R3, R7, UR49 ;  /* 0x0000003107037c36 */ /* 0x003fc80008000000 */
[----:B------:R-:W-:-:S05]  /*1850*/  IMAD R3, R0, -0xc0, R3 ;  /* 0xffffff4000037824 */ /* 0x000fca00078e0203 */
[C---:B------:R-:W-:Y:S02]  /*1860*/  ISETP.GT.AND P5, PT, R3.reuse, RZ, PT ;  /* 0x000000ff0300720c */ /* 0x040fe40003fa4270 */
[C---:B------:R-:W-:Y:S02]  /*1870*/  ISETP.GT.AND P4, PT, R3.reuse, 0x1, PT ;  /* 0x000000010300780c */ /* 0x040fe40003f84270 */
[C---:B------:R-:W-:Y:S02]  /*1880*/  ISETP.GT.AND P3, PT, R3.reuse, 0x8, PT ;  /* 0x000000080300780c */ /* 0x040fe40003f64270 */
[C---:B------:R-:W-:Y:S02]  /*1890*/  ISETP.GT.AND P2, PT, R3.reuse, 0x9, PT ;  /* 0x000000090300780c */ /* 0x040fe40003f44270 */
[C---:B------:R-:W-:Y:S02]  /*18a0*/  ISETP.GT.AND P6, PT, R3.reuse, 0x10, PT ;  /* 0x000000100300780c */ /* 0x040fe40003fc4270 */
[----:B------:R-:W-:-:S02]  /*18b0*/  ISETP.GT.AND P1, PT, R3, 0x99, PT ;  /* 0x000000990300780c */ /* 0x000fc40003f24270 */
[----:B------:R-:W-:Y:S01]  /*18c0*/  ISETP.GT.AND P0, PT, R3, 0xa0, PT ;  /* 0x000000a00300780c */ /* 0x000fe20003f04270 */
[----:B------:R-:W-:Y:S02]  /*18d0*/  WARPGROUP.DEPBAR.LE gsb0, 0x0 ;  /* 0x00008000000079c5 */ /* 0x000fe40000010000 */
[----:B------:R-:W-:-:S06]  /*18e0*/  WARPGROUP.ARRIVE ;  /* 0x00000000000079c5 */ /* 0x000fcc0000000000 */
[----:B------:R-:W-:Y:S03]  /*18f0*/  HGMMA.64x192x16.F32 R24, gdesc[UR8], R24, gsb0 ;  /* 0x02e00000081879f0 */ /* 0x000fe60008000818 */
[----:B------:R-:W-:Y:S02]  /*1900*/  WARPGROUP.DEPBAR.LE gsb0, 0x0 ;  /* 0x00008000000079c5 */ /* 0x000fe40000010000 */
[----:B------:R-:W-:-:S15]  /*1910*/  WARPGROUP.ARRIVE ;  /* 0x00000000000079c5 */ /* 0x000fde0000000000 */
[----:B------:R-:W-:Y:S03]  /*1920*/  HGMMA.64x192x16.F32 R24, gdesc[UR12], R24, gsb0 ;  /* 0x02e000000c1879f0 */ /* 0x000fe60008000818 */
[----:B------:R-:W-:Y:S02]  /*1930*/  WARPGROUP.DEPBAR.LE gsb0, 0x0 ;  /* 0x00008000000079c5 */ /* 0x000fe40000010000 */
[----:B------:R-:W-:Y:S02]  /*1940*/  FSEL R24, R24, -INF , P5 ;  /* 0xff80000018187808 */ /* 0x000fe40002800000 */
[----:B------:R-:W-:Y:S02]  /*1950*/  FSEL R25, R25, -INF , P4 ;  /* 0xff80000019197808 */ /* 0x000fe40002000000 */
[----:B------:R-:W-:Y:S02]  /*1960*/  FSEL R28, R28, -INF , P3 ;  /* 0xff8000001c1c7808 */ /* 0x000fe40001800000 */
[----:B------:R-:W-:-:S02]  /*1970*/  FMNMX.FTZ R7, R24, R25, !PT ;  /* 0x0000001918077209 */ /* 0x000fc40007810000 */
[----:B------:R-:W-:Y:S02]  /*1980*/  FSEL R29, R29, -INF , P2 ;  /* 0xff8000001d1d7808 */ /* 0x000fe40001000000 */
[----:B------:R-:W-:Y:S02]  /*1990*/  FMNMX.FTZ R0, R28, R7, !PT ;  /* 0x000000071c007209 */ /* 0x000fe40007810000 */
[----:B------:R-:W-:Y:S02]  /*19a0*/  FSEL R26, R26, -INF , P5 ;  /* 0xff8000001a1a7808 */ /* 0x000fe40002800000 */
[----:B------:R-:W-:Y:S02]  /*19b0*/  ISETP.GT.AND P5, PT, R3, 0x11, PT ;  /* 0x000000110300780c */ /* 0x000fe40003fa4270 */
[----:B------:R-:W-:Y:S02]  /*19c0*/  FSEL R32, R32, -INF , P6 ;  /* 0xff80000020207808 */ /* 0x000fe40003000000 */
[----:B------:R-:W-:-:S02]  /*19d0*/  FMNMX.FTZ R7, R29, R0, !PT ;  /* 0x000000001d077209 */ /* 0x000fc40007810000 */
[----:B------:R-:W-:Y:S02]  /*19e0*/  FSEL R27, R27, -INF , P4 ;  /* 0xff8000001b1b7808 */ /* 0x000fe40002000000 */
[----:B------:R-:W-:Y:S02]  /*19f0*/  ISETP.GT.AND P4, PT, R3, 0x18, PT ;  /* 0x000000180300780c */ /* 0x000fe40003f84270 */
[----:B------:R-:W-:Y:S02]  /*1a00*/  FSEL R33, R33, -INF , P5 ;  /* 0xff80000021217808 */ /* 0x000fe40002800000 */
[----:B------:R-:W-:Y:S02]  /*1a10*/  FMNMX.FTZ R0, R32, R7, !PT ;  /* 0x0000000720007209 */ /* 0x000fe40007810000 */
[----:B------:R-:W-:Y:S02]  /*1a20*/  FSEL R30, R30, -INF , P3 ;  /* 0xff8000001e1e7808 */ /* 0x000fe40001800000 */
[----:B------:R-:W-:-:S02]  /*1a30*/  ISETP.GT.AND P3, PT, R3, 0x19, PT ;  /* 0x000000190300780c */ /* 0x000fc40003f64270 */
        /* <DEDUP_REMOVED lines=75> */
[----:B------:R-:W-:Y:S02]  /*1ef0*/  FSEL R70, R70, -INF , P3 ;  /* 0xff80000046467808 */ /* 0x000fe40001800000 */
[----:B------:R-:W-:Y:S02]  /*1f00*/  FSEL R71, R71, -INF , P2 ;  /* 0xff80000047477808 */ /* 0x000fe40001000000 */
[----:B------:R-:W-:-:S02]  /*1f10*/  ISETP.GT.AND P4, PT, R3, 0x68, PT ;  /* 0x000000680300780c */ /* 0x000fc40003f84270 */
[C---:B------:R-:W-:Y:S02]  /*1f20*/  ISETP.GT.AND P3, PT, R3.reuse, 0x69, PT ;  /* 0x000000690300780c */ /* 0x040fe40003f64270 */
[----:B------:R-:W-:Y:S02]  /*1f30*/  ISETP.GT.AND P2, PT, R3, 0x70, PT ;  /* 0x000000700300780c */ /* 0x000fe40003f44270 */
[----:B------:R-:W-:Y:S02]  /*1f40*/  FSEL R73, R73, -INF , P5 ;  /* 0xff80000049497808 */ /* 0x000fe40002800000 */
[----:B------:R-:W-:Y:S02]  /*1f50*/  FMNMX.FTZ R0, R72, R7, !PT ;  /* 0x0000000748007209 */ /* 0x000fe40007810000 */
[----:B------:R-:W-:Y:S02]  /*1f60*/  FSEL R76, R76, -INF , P4 ;  /* 0xff8000004c4c7808 */ /* 0x000fe40002000000 */
[----:B------:R-:W-:-:S02]  /*1f70*/  FSEL R77, R77, -INF , P3 ;  /* 0xff8000004d4d7808 */ /* 0x000fc40001800000 */
[----:B------:R-:W-:Y:S02]  /*1f80*/  FSEL R74, R74, -INF , P6 ;  /* 0xff8000004a4a7808 */ /* 0x000fe40003000000 */
[----:B------:R-:W-:Y:S02]  /*1f90*/  FSEL R80, R80, -INF , P2 ;  /* 0xff80000050507808 */ /* 0x000fe40001000000 */
[----:B------:R-:W-:Y:S02]  /*1fa0*/  FSEL R75, R75, -INF , P5 ;  /* 0xff8000004b4b7808 */ /* 0x000fe40002800000 */
[----:B------:R-:W-:Y:S02]  /*1fb0*/  FSEL R78, R78, -INF , P4 ;  /* 0xff8000004e4e7808 */ /* 0x000fe40002000000 */
[----:B------:R-:W-:Y:S02]  /*1fc0*/  FSEL R79, R79, -INF , P3 ;  /* 0xff8000004f4f7808 */ /* 0x000fe40001800000 */
[----:B------:R-:W-:-:S02]  /*1fd0*/  FSEL R82, R82, -INF , P2 ;  /* 0xff80000052527808 */ /* 0x000fc40001000000 */
[C---:B------:R-:W-:Y:S02]  /*1fe0*/  ISETP.GT.AND P6, PT, R3.reuse, 0x71, PT ;  /* 0x000000710300780c */ /* 0x040fe40003fc4270 */
[C---:B------:R-:W-:Y:S02]  /*1ff0*/  ISETP.GT.AND P5, PT, R3.reuse, 0x78, PT ;  /* 0x000000780300780c */ /* 0x040fe40003fa4270 */
[C---:B------:R-:W-:Y:S02]  /*2000*/  ISETP.GT.AND P4, PT, R3.reuse, 0x79, PT ;  /* 0x000000790300780c */ /* 0x040fe40003f84270 */
[C---:B------:R-:W-:Y:S02]  /*2010*/  ISETP.GT.AND P3, PT, R3.reuse, 0x80, PT ;  /* 0x000000800300780c */ /* 0x040fe40003f64270 */
[----:B------:R-:W-:Y:S02]  /*2020*/  ISETP.GT.AND P2, PT, R3, 0x81, PT ;  /* 0x000000810300780c */ /* 0x000fe40003f44270 */
[----:B------:R-:W-:-:S02]  /*2030*/  FMNMX.FTZ R7, R73, R0, !PT ;  /* 0x0000000049077209 */ /* 0x000fc40007810000 */
[----:B------:R-:W-:Y:S02]  /*2040*/  FSEL R101, R101, -INF , P1 ;  /* 0xff80000065657808 */ /* 0x000fe40000800000 */
[----:B------:R-:W-:Y:S02]  /*2050*/  FSEL R81, R81, -INF , P6 ;  /* 0xff80000051517808 */ /* 0x000fe40003000000 */
[----:B------:R-:W-:Y:S02]  /*2060*/  FSEL R84, R84, -INF , P5 ;  /* 0xff80000054547808 */ /* 0x000fe40002800000 */
[----:B------:R-:W-:Y:S02]  /*2070*/  FSEL R85, R85, -INF , P4 ;  /* 0xff80000055557808 */ /* 0x000fe40002000000 */
[----:B------:R-:W-:Y:S02]  /*2080*/  FSEL R88, R88, -INF , P3 ;  /* 0xff80000058587808 */ /* 0x000fe40001800000 */
[----:B------:R-:W-:-:S02]  /*2090*/  FSEL R83, R83, -INF , P6 ;  /* 0xff80000053537808 */ /* 0x000fc40003000000 */
[----:B------:R-:W-:Y:S02]  /*20a0*/  FSEL R89, R89, -INF , P2 ;  /* 0xff80000059597808 */ /* 0x000fe40001000000 */
[----:B------:R-:W-:Y:S02]  /*20b0*/  FSEL R86, R86, -INF , P5 ;  /* 0xff80000056567808 */ /* 0x000fe40002800000 */
[----:B------:R-:W-:Y:S02]  /*20c0*/  FSEL R87, R87, -INF , P4 ;  /* 0xff80000057577808 */ /* 0x000fe40002000000 */
[----:B------:R-:W-:Y:S02]  /*20d0*/  FSEL R90, R90, -INF , P3 ;  /* 0xff8000005a5a7808 */ /* 0x000fe40001800000 */
[----:B------:R-:W-:Y:S02]  /*20e0*/  FSEL R91, R91, -INF , P2 ;  /* 0xff8000005b5b7808 */ /* 0x000fe40001000000 */
[----:B------:R-:W-:-:S02]  /*20f0*/  ISETP.GT.AND P1, PT, R3, 0xa1, PT ;  /* 0x000000a10300780c */ /* 0x000fc40003f24270 */
[----:B------:R-:W-:Y:S02]  /*2100*/  FSEL R104, R104, -INF , P0 ;  /* 0xff80000068687808 */ /* 0x000fe40000000000 */
[----:B------:R-:W-:Y:S02]  /*2110*/  FMNMX.FTZ R0, R76, R7, !PT ;  /* 0x000000074c007209 */ /* 0x000fe40007810000 */
[C---:B------:R-:W-:Y:S02]  /*2120*/  ISETP.GT.AND P6, PT, R3.reuse, 0x88, PT ;  /* 0x000000880300780c */ /* 0x040fe40003fc4270 */
[C---:B------:R-:W-:Y:S02]  /*2130*/  ISETP.GT.AND P5, PT, R3.reuse, 0x89, PT ;  /* 0x000000890300780c */ /* 0x040fe40003fa4270 */
[C---:B------:R-:W-:Y:S02]  /*2140*/  ISETP.GT.AND P4, PT, R3.reuse, 0x90, PT ;  /* 0x000000900300780c */ /* 0x040fe40003f84270 */
[----:B------:R-:W-:-:S02]  /*2150*/  ISETP.GT.AND P3, PT, R3, 0x91, PT ;  /* 0x000000910300780c */ /* 0x000fc40003f64270 */
[C---:B------:R-:W-:Y:S02]  /*2160*/  ISETP.GT.AND P2, PT, R3.reuse, 0x98, PT ;  /* 0x000000980300780c */ /* 0x040fe40003f44270 */
[----:B------:R-:W-:Y:S02]  /*2170*/  ISETP.GT.AND P0, PT, R3, 0xa8, PT ;  /* 0x000000a80300780c */ /* 0x000fe40003f04270 */
[----:B------:R-:W-:Y:S02]  /*2180*/  FSEL R105, R105, -INF , P1 ;  /* 0xff80000069697808 */ /* 0x000fe40000800000 */
[----:B------:R-:W-:Y:S02]  /*2190*/  P2R R12, PR, RZ, 0x2 ;  /* 0x00000002ff0c7803 */ /* 0x000fe40000000000 */
[----:B------:R-:W-:Y:S02]  /*21a0*/  FMNMX.FTZ R7, R77, R0, !PT ;  /* 0x000000004d077209 */ /* 0x000fe40007810000 */
[----:B------:R-:W-:-:S02]  /*21b0*/  FSEL R92, R92, -INF , P6 ;  /* 0xff8000005c5c7808 */ /* 0x000fc40003000000 */
        /* <DEDUP_REMOVED lines=10> */
[----:B------:R-:W-:Y:S02]  /*2260*/  P2R R11, PR, RZ, 0x1 ;  /* 0x00000001ff0b7803 */ /* 0x000fe40000000000 */
[----:B------:R-:W-:-:S02]  /*2270*/  ISETP.GT.AND P1, PT, R3, 0xa0, PT ;  /* 0x000000a00300780c */ /* 0x000fc40003f24270 */
[C---:B------:R-:W-:Y:S02]  /*2280*/  ISETP.GT.AND P2, PT, R3.reuse, 0xa9, PT ;  /* 0x000000a90300780c */ /* 0x040fe40003f44270 */
[C---:B------:R-:W-:Y:S02]  /*2290*/  ISETP.GT.AND P3, PT, R3.reuse, 0xb0, PT ;  /* 0x000000b00300780c */ /* 0x040fe40003f64270 */
[C---:B------:R-:W-:Y:S02]  /*22a0*/  ISETP.GT.AND P4, PT, R3.reuse, 0xb1, PT ;  /* 0x000000b10300780c */ /* 0x040fe40003f84270 */
[C---:B------:R-:W-:Y:S02]  /*22b0*/  ISETP.GT.AND P5, PT, R3.reuse, 0xb8, PT ;  /* 0x000000b80300780c */ /* 0x040fe40003fa4270 */
[C---:B------:R-:W-:Y:S02]  /*22c0*/  ISETP.GT.AND P6, PT, R3.reuse, 0xb9, PT ;  /* 0x000000b90300780c */ /* 0x040fe40003fc4270 */
[----:B------:R-:W-:-:S02]  /*22d0*/  ISETP.GT.AND P0, PT, R3, 0x99, PT ;  /* 0x000000990300780c */ /* 0x000fc40003f04270 */
[----:B------:R-:W-:Y:S02]  /*22e0*/  FMNMX.FTZ R3, R26, R27, !PT ;  /* 0x0000001b1a037209 */ /* 0x000fe40007810000 */
[----:B------:R-:W-:Y:S02]  /*22f0*/  FMNMX.FTZ R0, R80, R7, !PT ;  /* 0x0000000750007209 */ /* 0x000fe40007810000 */
[----:B------:R-:W-:Y:S02]  /*2300*/  FSEL R106, R106, -INF , P1 ;  /* 0xff8000006a6a7808 */ /* 0x000fe40000800000 */
[----:B------:R-:W-:Y:S02]  /*2310*/  ISETP.NE.AND P1, PT, R12, RZ, PT ;  /* 0x000000ff0c00720c */ /* 0x000fe40003f25270 */
[----:B------:R-:W-:Y:S02]  /*2320*/  FMNMX.FTZ R12, R30, R3, !PT ;  /* 0x000000031e0c7209 */ /* 0x000fe40007810000 */
[----:B------:R-:W-:-:S02]  /*2330*/  FMNMX.FTZ R7, R81, R0, !PT ;  /* 0x0000000051077209 */ /* 0x000fc40007810000 */
[----:B------:R-:W-:Y:S02]  /*2340*/  FMNMX.FTZ R3, R31, R12, !PT ;  /* 0x0000000c1f037209 */ /* 0x000fe40007810000 */
[----:B------:R-:W-:Y:S02]  /*2350*/  FMNMX.FTZ R0, R84, R7, !PT ;  /* 0x0000000754007209 */ /* 0x000fe40007810000 */
[----:B------:R-:W-:Y:S02]  /*2360*/  FMNMX.FTZ R12, R34, R3, !PT ;  /* 0x00000003220c7209 */ /* 0x000fe40007810000 */
[----:B------:R-:W-:Y:S02]  /*2370*/  FMNMX.FTZ R7, R85, R0, !PT ;  /* 0x0000000055077209 */ /* 0x000fe40007810000 */
        /* <DEDUP_REMOVED lines=21> */
[----:B------:R-:W-:Y:S02]  /*24d0*/  FSEL R109, R109, -INF , P2 ;  /* 0xff8000006d6d7808 */ /* 0x000fe40001000000 */
[----:B------:R-:W-:Y:S02]  /*24e0*/  FMNMX.FTZ R0, R108, R7, !PT ;  /* 0x000000076c007209 */ /* 0x000fe40007810000 */
[----:B------:R-:W-:Y:S02]  /*24f0*/  FMNMX.FTZ R12, R58, R3, !PT ;  /* 0x000000033a0c7209 */ /* 0x000fe40007810000 */
[----:B------:R-:W-:Y:S02]  /*2500*/  FSEL R112, R112, -INF , P3 ;  /* 0xff80000070707808 */ /* 0x000fe40001800000 */
        /* <DEDUP_REMOVED lines=11> */
[----:B------:R-:W-:Y:S02]  /*25c0*/  FMNMX.FTZ R8, R117, R0, !PT ;  /* 0x0000000075087209 */ /* 0x000fe40007810000 */
[----:B------:R-:W-:-:S02]  /*25d0*/  FMNMX.FTZ R3, R67, R12, !PT ;  /* 0x0000000c43037209 */ /* 0x000fc40007810000 */
[----:B------:R-:W-:Y:S01]  /*25e0*/  P2R R10, PR, RZ, 0x4 ;  /* 0x00000004ff0a7803 */ /* 0x000fe20000000000 */
[----:B------:R-:W0:Y:S01]  /*25f0*/  SHFL.BFLY PT, R7, R8, 0x2, 0x1f ;  /* 0x0c401f0008077f89 */ /* 0x000e2200000e0000 */
[----:B------:R-:W-:Y:S02]  /*2600*/  FMNMX.FTZ R12, R70, R3, !PT ;  /* 0x00000003460c7209 */ /* 0x000fe40007810000 */
[----:B------:R-:W-:Y:S02]  /*2610*/  FSEL R103, R103, -INF , P0 ;  /* 0xff80000067677808 */ /* 0x000fe40000000000 */
[----:B------:R-:W-:Y:S02]  /*2620*/  FMNMX.FTZ R3, R71, R12, !PT ;  /* 0x0000000c47037209 */ /* 0x000fe40007810000 */
[----:B------:R-:W-:Y:S02]  /*2630*/  ISETP.NE.AND P0, PT, R11, RZ, PT ;  /* 0x000000ff0b00720c */ /* 0x000fe40003f05270 */
[----:B------:R-:W-:-:S02]  /*2640*/  FMNMX.FTZ R12, R74, R3, !PT ;  /* 0x000000034a0c7209 */ /* 0x000fc40007810000 */
[----:B------:R-:W-:Y:S02]  /*2650*/  FSEL R107, R107, -INF , P1 ;  /* 0xff8000006b6b7808 */ /* 0x000fe40000800000 */
[----:B------:R-:W-:Y:S02]  /*2660*/  FMNMX.FTZ R3, R75, R12, !PT ;  /* 0x0000000c4b037209 */ /* 0x000fe40007810000 */
[----:B------:R-:W-:Y:S02]  /*2670*/  FSEL R110, R110, -INF , P0 ;  /* 0xff8000006e6e7808 */ /* 0x000fe40000000000 */
[----:B------:R-:W-:Y:S02]  /*2680*/  FMNMX.FTZ R12, R78, R3, !PT ;  /* 0x000000034e0c7209 */ /* 0x000fe40007810000 */
[----:B------:R-:W-:Y:S02]  /*2690*/  FSEL R114, R114, -INF , P3 ;  /* 0xff80000072727808 */ /* 0x000fe40001800000 */
[----:B------:R-:W-:-:S02]  /*26a0*/  FMNMX.FTZ R3, R79, R12, !PT ;  /* 0x0000000c4f037209 */ /* 0x000fc40007810000 */
[----:B------:R-:W-:Y:S02]  /*26b0*/  FSEL R115, R115, -INF , P4 ;  /* 0xff80000073737808 */ /* 0x000fe40002000000 */
[----:B0-----:R-:W-:Y:S02]  /*26c0*/  FMNMX.FTZ R9, R8, R7, !PT ;  /* 0x0000000708097209 */ /* 0x001fe40007810000 */
[----:B------:R-:W-:Y:S02]  /*26d0*/  FMNMX.FTZ R12, R82, R3, !PT ;  /* 0x00000003520c7209 */ /* 0x000fe40007810000 */
[----:B------:R-:W-:Y:S01]  /*26e0*/  FSEL R118, R118, -INF , P5 ;  /* 0xff80000076767808 */ /* 0x000fe20002800000 */
[----:B------:R-:W0:Y:S01]  /*26f0*/  SHFL.BFLY PT, R0, R9, 0x1, 0x1f ;  /* 0x0c201f0009007f89 */ /* 0x000e2200000e0000 */
[----:B------:R-:W-:Y:S02]  /*2700*/  FMNMX.FTZ R3, R83, R12, !PT ;  /* 0x0000000c53037209 */ /* 0x000fe40007810000 */
[----:B------:R-:W-:-:S02]  /*2710*/  FSEL R119, R119, -INF , P6 ;  /* 0xff80000077777808 */ /* 0x000fc40003000000 */
[----:B------:R-:W-:Y:S02]  /*2720*/  FMNMX.FTZ R12, R86, R3, !PT ;  /* 0x00000003560c7209 */ /* 0x000fe40007810000 */
[----:B------:R-:W-:Y:S02]  /*2730*/  ISETP.NE.AND P0, PT, R5, RZ, PT ;  /* 0x000000ff0500720c */ /* 0x000fe40003f05270 */
[----:B------:R-:W-:Y:S02]  /*2740*/  FMNMX.FTZ R3, R87, R12, !PT ;  /* 0x0000000c57037209 */ /* 0x000fe40007810000 */
[----:B------:R-:W-:Y:S02]  /*2750*/  ISETP.NE.AND P1, PT, R6, RZ, PT ;  /* 0x000000ff0600720c */ /* 0x000fe40003f25270 */
[----:B------:R-:W-:-:S04]  /*2760*/  FMNMX.FTZ R12, R90, R3, !PT ;  /* 0x000000035a0c7209 */ /* 0x000fc80007810000 */
[----:B------:R-:W-:-:S04]  /*2770*/  FMNMX.FTZ R3, R91, R12, !PT ;  /* 0x0000000c5b037209 */ /* 0x000fc80007810000 */
[----:B------:R-:W-:Y:S02]  /*2780*/  FMNMX.FTZ R12, R94, R3, !PT ;  /* 0x000000035e0c7209 */ /* 0x000fe40007810000 */
[----:B0-----:R-:W-:Y:S01]  /*2790*/  FMNMX.FTZ R0, R9, R0, !PT ;  /* 0x0000000009007209 */ /* 0x001fe20007810000 */
[----:B------:R-:W-:Y:S01]  /*27a0*/  @!P1 VIADD R4, R4, 0x30840 ;  /* 0x0003084004049836 */ /* 0x000fe20000000000 */
[----:B------:R-:W-:Y:S02]  /*27b0*/  FMNMX.FTZ R3, R95, R12, !PT ;  /* 0x0000000c5f037209 */ /* 0x000fe40007810000 */
[C---:B------:R-:W-:Y:S01]  /*27c0*/  FSETP.NEU.FTZ.AND P2, PT, R0.reuse, -INF , PT ;  /* 0xff8000000000780b */ /* 0x040fe20003f5d000 */
[----:B------:R-:W-:Y:S01]  /*27d0*/  FMUL.FTZ R7, R0, UR21 ;  /* 0x0000001500077c20 */ /* 0x000fe20008410000 */
[----:B------:R-:W-:Y:S02]  /*27e0*/  FMNMX.FTZ R20, R98, R3, !PT ;  /* 0x0000000362147209 */ /* 0x000fe40007810000 */
[----:B------:R-:W-:-:S02]  /*27f0*/  @!P1 PRMT R4, RZ, 0x654, R4 ;  /* 0x00000654ff049816 */ /* 0x000fc40000000004 */
[----:B------:R-:W-:Y:S02]  /*2800*/  FMNMX.FTZ R3, R99, R20, !PT ;  /* 0x0000001463037209 */ /* 0x000fe40007810000 */
[----:B------:R-:W-:Y:S01]  /*2810*/  FSEL R7, R7, RZ, P2 ;  /* 0x000000ff07077208 */ /* 0x000fe20001000000 */
[----:B------:R0:W-:Y:S01]  /*2820*/  @!P1 SYNCS.ARRIVE.TRANS64.RED.A1T0 RZ, [R4+URZ], RZ ;  /* 0x000000ff04ff99a7 */ /* 0x0001e2000810043f */
[----:B------:R-:W-:Y:S02]  /*2830*/  FMNMX.FTZ R20, R102, R3, !PT ;  /* 0x0000000366147209 */ /* 0x000fe40007810000 */
[----:B------:R-:W-:Y:S01]  /*2840*/  ISETP.NE.AND P2, PT, R10, RZ, PT ;  /* 0x000000ff0a00720c */ /* 0x000fe20003f45270 */
[--C-:B------:R-:W-:Y:S01]  /*2850*/  FFMA.FTZ R8, R28, UR21, -R7.reuse ;  /* 0x000000151c087c23 */ /* 0x100fe20008010807 */
[--C-:B------:R-:W-:Y:S01]  /*2860*/  FFMA.FTZ R28, R45, UR21, -R7.reuse ;  /* 0x000000152d1c7c23 */ /* 0x100fe20008010807 */
[----:B------:R-:W-:Y:S01]  /*2870*/  FMNMX.FTZ R3, R103, R20, !PT ;  /* 0x0000001467037209 */ /* 0x000fe20007810000 */
[--C-:B------:R-:W-:Y:S01]  /*2880*/  FFMA.FTZ R45, R52, UR21, -R7.reuse ;  /* 0x00000015342d7c23 */ /* 0x100fe20008010807 */
[--C-:B------:R-:W-:Y:S01]  /*2890*/  FFMA.FTZ R52, R56, UR21, -R7.reuse ;  /* 0x0000001538347c23 */ /* 0x100fe20008010807 */
[--C-:B------:R-:W-:Y:S01]  /*28a0*/  FFMA.FTZ R56, R60, UR21, -R7.reuse ;  /* 0x000000153c387c23 */ /* 0x100fe20008010807 */
[----:B------:R-:W-:Y:S01]  /*28b0*/  FMNMX.FTZ R60, R106, R3, !PT ;  /* 0x000000036a3c7209 */ /* 0x000fe20007810000 */
[--C-:B------:R-:W-:Y:S01]  /*28c0*/  FFMA.FTZ R13, R64, UR21, -R7.reuse ;  /* 0x00000015400d7c23 */ /* 0x100fe20008010807 */
[----:B------:R-:W-:Y:S01]  /*28d0*/  FSEL R111, R111, -INF , P2 ;  /* 0xff8000006f6f7808 */ /* 0x000fe20001000000 */
[--C-:B------:R-:W-:Y:S01]  /*28e0*/  FFMA.FTZ R5, R24, UR21, -R7.reuse ;  /* 0x0000001518057c23 */ /* 0x100fe20008010807 */
[----:B------:R-:W-:Y:S01]  /*28f0*/  FMNMX.FTZ R3, R107, R60, !PT ;  /* 0x0000003c6b037209 */ /* 0x000fe20007810000 */
[--C-:B------:R-:W-:Y:S01]  /*2900*/  FFMA.FTZ R24, R40, UR21, -R7.reuse ;  /* 0x0000001528187c23 */ /* 0x100fe20008010807 */
        /* <DEDUP_REMOVED lines=26> */
[--C-:B------:R-:W-:Y:S01]  /*2ab0*/  FFMA.FTZ R33, R69, UR21, -R7.reuse ;  /* 0x0000001545217c23 */ /* 0x100fe20008010807 */
[----:B------:R-:W1:Y:S01]  /*2ac0*/  SHFL.BFLY PT, R76, R3, 0x2, 0x1f ;  /* 0x0c401f00034c7f89 */ /* 0x000e6200000e0000 */
[--C-:B------:R-:W-:Y:S01]  /*2ad0*/  FFMA.FTZ R36, R72, UR21, -R7.reuse ;  /* 0x0000001548247c23 */ /* 0x100fe20008010807 */
[--C-:B------:R-:W-:Y:S01]  /*2ae0*/  FFMA.FTZ R41, R73, UR21, -R7.reuse ;  /* 0x0000001549297c23 */ /* 0x100fe20008010807 */
[--C-:B------:R-:W-:Y:S01]  /*2af0*/  FFMA.FTZ R49, R77, UR21, -R7.reuse ;  /* 0x000000154d317c23 */ /* 0x100fe20008010807 */
[----:B------:R2:W-:Y:S01]  /*2b00*/  MUFU.EX2 R12, R80 ;  /* 0x00000050000c7308 */ /* 0x0005e20000000800 */
[--C-:B------:R-:W-:Y:S01]  /*2b10*/  FFMA.FTZ R21, R81, UR21, -R7.reuse ;  /* 0x0000001551157c23 */ /* 0x100fe20008010807 */
[--C-:B------:R-:W-:Y:S01]  /*2b20*/  FFMA.FTZ R57, R57, UR21, -R7.reuse ;  /* 0x0000001539397c23 */ /* 0x100fe20008010807 */
[--C-:B------:R-:W-:Y:S01]  /*2b30*/  FFMA.FTZ R61, R61, UR21, -R7.reuse ;  /* 0x000000153d3d7c23 */ /* 0x100fe20008010807 */
[--C-:B------:R-:W-:Y:S01]  /*2b40*/  FFMA.FTZ R68, R93, UR21, -R7.reuse ;  /* 0x000000155d447c23 */ /* 0x100fe20008010807 */
[--C-:B------:R-:W-:Y:S01]  /*2b50*/  FFMA.FTZ R64, R96, UR21, -R7.reuse ;  /* 0x0000001560407c23 */ /* 0x100fe20008010807 */
[--C-:B------:R-:W-:Y:S01]  /*2b60*/  FFMA.FTZ R69, R97, UR21, -R7.reuse ;  /* 0x0000001561457c23 */ /* 0x100fe20008010807 */
[--C-:B------:R-:W-:Y:S01]  /*2b70*/  FFMA.FTZ R72, R100, UR21, -R7.reuse ;  /* 0x0000001564487c23 */ /* 0x100fe20008010807 */
[----:B------:R3:W-:Y:S01]  /*2b80*/  MUFU.EX2 R20, R84 ;  /* 0x0000005400147308 */ /* 0x0007e20000000800 */
[--C-:B------:R-:W-:Y:S01]  /*2b90*/  FFMA.FTZ R73, R101, UR21, -R7.reuse ;  /* 0x0000001565497c23 */ /* 0x100fe20008010807 */
[--C-:B------:R-:W-:Y:S01]  /*2ba0*/  FFMA.FTZ R77, R105, UR21, -R7.reuse ;  /* 0x00000015694d7c23 */ /* 0x100fe20008010807 */
[--C-:B--2---:R-:W-:Y:S01]  /*2bb0*/  FFMA.FTZ R80, R108, UR21, -R7.reuse ;  /* 0x000000156c507c23 */ /* 0x104fe20008010807 */
[--C-:B------:R-:W-:Y:S01]  /*2bc0*/  FFMA.FTZ R81, R109, UR21, -R7.reuse ;  /* 0x000000156d517c23 */ /* 0x100fe20008010807 */
[----:B------:R-:W-:-:S03]  /*2bd0*/  FFMA.FTZ R113, R113, UR21, -R7 ;  /* 0x0000001571717c23 */ /* 0x000fc60008010807 */
[----:B------:R2:W-:Y:S01]  /*2be0*/  MUFU.EX2 R60, R89 ;  /* 0x00000059003c7308 */ /* 0x0005e20000000800 */
[--C-:B---3--:R-:W-:Y:S01]  /*2bf0*/  FFMA.FTZ R84, R112, UR21, -R7.reuse ;  /* 0x0000001570547c23 */ /* 0x108fe20008010807 */
[----:B-1----:R-:W-:Y:S01]  /*2c00*/  FMNMX.FTZ R85, R3, R76, !PT ;  /* 0x0000004c03557209 */ /* 0x002fe20007810000 */
[----:B------:R-:W-:-:S05]  /*2c10*/  FFMA.FTZ R76, R104, UR21, -R7 ;  /* 0x00000015684c7c23 */ /* 0x000fca0008010807 */
[----:B------:R-:W-:Y:S01]  /*2c20*/  MUFU.EX2 R5, R5 ;  /* 0x0000000500057308 */ /* 0x000fe20000000800 */
[----:B------:R-:W1:Y:S01]  /*2c30*/  SHFL.BFLY PT, R88, R85, 0x1, 0x1f ;  /* 0x0c201f0055587f89 */ /* 0x000e6200000e0000 */
[----:B--2---:R-:W-:-:S06]  /*2c40*/  FFMA.FTZ R89, R117, UR21, -R7 ;  /* 0x0000001575597c23 */ /* 0x004fcc0008010807 */
[----:B------:R-:W0:Y:S08]  /*2c50*/  MUFU.EX2 R6, R6 ;  /* 0x0000000600067308 */ /* 0x000e300000000800 */
[----:B------:R-:W2:Y:S08]  /*2c60*/  MUFU.EX2 R8, R8 ;  /* 0x0000000800087308 */ /* 0x000eb00000000800 */
[----:B------:R-:W3:Y:S01]  /*2c70*/  MUFU.EX2 R9, R9 ;  /* 0x0000000900097308 */ /* 0x000ee20000000800 */
[----:B-1----:R-:W-:Y:S01]  /*2c80*/  FMNMX.FTZ R3, R85, R88, !PT ;  /* 0x0000005855037209 */ /* 0x002fe20007810000 */
[----:B------:R-:W-:Y:S01]  /*2c90*/  FFMA.FTZ R88, R116, UR21, -R7 ;  /* 0x0000001574587c23 */ /* 0x000fe20008010807 */
[----:B0-----:R-:W-:-:S02]  /*2ca0*/  F2FP.F16.F32.PACK_AB R4, R6, R5 ;  /* 0x000000050604723e */ /* 0x001fc400000000ff */
[C---:B------:R-:W-:Y:S01]  /*2cb0*/  FSETP.NEU.FTZ.AND P2, PT, R3.reuse, -INF , PT ;  /* 0xff8000000300780b */ /* 0x040fe20003f5d000 */
[----:B------:R-:W-:Y:S02]  /*2cc0*/  FMUL.FTZ R92, R3, UR21 ;  /* 0x00000015035c7c20 */ /* 0x000fe40008410000 */
[----:B------:R-:W0:Y:S03]  /*2cd0*/  MUFU.EX2 R10, R10 ;  /* 0x0000000a000a7308 */ /* 0x000e260000000800 */
[----:B------:R-:W-:Y:S02]  /*2ce0*/  FSEL R92, R92, RZ, P2 ;  /* 0x000000ff5c5c7208 */ /* 0x000fe40001000000 */
[----:B------:R-:W-:-:S03]  /*2cf0*/  PLOP3.LUT P2, PT, PT, PT, UP0, 0x80, 0x0 ;  /* 0x000000000000781c */ /* 0x000fc60003f4f008 */
[--C-:B------:R-:W-:Y:S01]  /*2d00*/  FFMA.FTZ R7, R26, UR21, -R92.reuse ;  /* 0x000000151a077c23 */ /* 0x100fe2000801085c */
[--C-:B------:R-:W-:Y:S01]  /*2d10*/  FFMA.FTZ R26, R27, UR21, -R92.reuse ;  /* 0x000000151b1a7c23 */ /* 0x100fe2000801085c */
[--C-:B------:R-:W-:Y:S01]  /*2d20*/  FFMA.FTZ R30, R30, UR21, -R92.reuse ;  /* 0x000000151e1e7c23 */ /* 0x100fe2000801085c */
[--C-:B------:R-:W-:Y:S01]  /*2d30*/  FFMA.FTZ R93, R31, UR21, -R92.reuse ;  /* 0x000000151f5d7c23 */ /* 0x100fe2000801085c */
[--C-:B------:R-:W-:Y:S01]  /*2d40*/  FFMA.FTZ R97, R34, UR21, -R92.reuse ;  /* 0x0000001522617c23 */ /* 0x100fe2000801085c */
[----:B------:R-:W1:Y:S01]  /*2d50*/  MUFU.EX2 R11, R11 ;  /* 0x0000000b000b7308 */ /* 0x000e620000000800 */
[--C-:B------:R-:W-:Y:S01]  /*2d60*/  FFMA.FTZ R100, R35, UR21, -R92.reuse ;  /* 0x0000001523647c23 */ /* 0x100fe2000801085c */
[----:B------:R-:W-:Y:S01]  /*2d70*/  FFMA.FTZ R96, R63, UR21, -R92 ;  /* 0x000000153f607c23 */ /* 0x000fe2000801085c */
[----:B------:R-:W-:Y:S01]  /*2d80*/  FADD.FTZ R63, R5, R6 ;  /* 0x00000006053f7221 */ /* 0x000fe20000010000 */
[--C-:B------:R-:W-:Y:S01]  /*2d90*/  FFMA.FTZ R101, R38, UR21, -R92.reuse ;  /* 0x0000001526657c23 */ /* 0x100fe2000801085c */
[--C-:B------:R-:W-:Y:S01]  /*2da0*/  FFMA.FTZ R35, R66, UR21, -R92.reuse ;  /* 0x0000001542237c23 */ /* 0x100fe2000801085c */
[--C-:B------:R-:W-:Y:S01]  /*2db0*/  FFMA.FTZ R31, R46, UR21, -R92.reuse ;  /* 0x000000152e1f7c23 */ /* 0x100fe2000801085c */
[----:B--2---:R-:W-:Y:S01]  /*2dc0*/  FADD.FTZ R66, R8, R63 ;  /* 0x0000003f08427221 */ /* 0x004fe20000010000 */
[----:B------:R-:W-:Y:S01]  /*2dd0*/  MUFU.EX2 R7, R7 ;  /* 0x0000000700077308 */ /* 0x000fe20000000800 */
[--C-:B------:R-:W-:Y:S01]  /*2de0*/  FFMA.FTZ R38, R47, UR21, -R92.reuse ;  /* 0x000000152f267c23 */ /* 0x100fe2000801085c */
[--C-:B------:R-:W-:Y:S01]  /*2df0*/  FFMA.FTZ R46, R67, UR21, -R92.reuse ;  /* 0x00000015432e7c23 */ /* 0x100fe2000801085c */
[--C-:B------:R-:W-:Y:S01]  /*2e00*/  FFMA.FTZ R47, R54, UR21, -R92.reuse ;  /* 0x00000015362f7c23 */ /* 0x100fe2000801085c */
[--C-:B------:R-:W-:Y:S01]  /*2e10*/  FFMA.FTZ R104, R39, UR21, -R92.reuse ;  /* 0x0000001527687c23 */ /* 0x100fe2000801085c */
[----:B------:R-:W-:Y:S01]  /*2e20*/  FFMA.FTZ R54, R71, UR21, -R92 ;  /* 0x0000001547367c23 */ /* 0x000fe2000801085c */
[----:B---3--:R-:W-:Y:S01]  /*2e30*/  FADD.FTZ R71, R9, R66 ;  /* 0x0000004209477221 */ /* 0x008fe20000010000 */
[--C-:B------:R-:W-:Y:S01]  /*2e40*/  FFMA.FTZ R27, R42, UR21, -R92.reuse ;  /* 0x000000152a1b7c23 */ /* 0x100fe2000801085c */
[----:B------:R-:W2:Y:S01]  /*2e50*/  MUFU.EX2 R26, R26 ;  /* 0x0000001a001a7308 */ /* 0x000ea20000000800 */
[--C-:B------:R-:W-:Y:S01]  /*2e60*/  FFMA.FTZ R42, R51, UR21, -R92.reuse ;  /* 0x00000015332a7c23 */ /* 0x100fe2000801085c */
[--C-:B------:R-:W-:Y:S01]  /*2e70*/  FFMA.FTZ R51, R74, UR21, -R92.reuse ;  /* 0x000000154a337c23 */ /* 0x100fe2000801085c */
[----:B0-----:R-:W-:Y:S01]  /*2e80*/  FADD.FTZ R74, R10, R71 ;  /* 0x000000470a4a7221 */ /* 0x001fe20000010000 */
[--C-:B------:R-:W-:Y:S01]  /*2e90*/  FFMA.FTZ R34, R43, UR21, -R92.reuse ;  /* 0x000000152b227c23 */ /* 0x100fe2000801085c */
[--C-:B------:R-:W-:Y:S01]  /*2ea0*/  FFMA.FTZ R39, R50, UR21, -R92.reuse ;  /* 0x0000001532277c23 */ /* 0x100fe2000801085c */
[--C-:B------:R-:W-:Y:S01]  /*2eb0*/  FFMA.FTZ R50, R55, UR21, -R92.reuse ;  /* 0x0000001537327c23 */ /* 0x100fe2000801085c */
[--C-:B------:R-:W-:Y:S01]  /*2ec0*/  FFMA.FTZ R63, R78, UR21, -R92.reuse ;  /* 0x000000154e3f7c23 */ /* 0x100fe2000801085c */
[----:B------:R-:W0:Y:S01]  /*2ed0*/  MUFU.EX2 R30, R30 ;  /* 0x0000001e001e7308 */ /* 0x000e220000000800 */
[--C-:B------:R-:W-:Y:S01]  /*2ee0*/  FFMA.FTZ R55, R58, UR21, -R92.reuse ;  /* 0x000000153a377c23 */ /* 0x100fe2000801085c */
[--C-:B------:R-:W-:Y:S01]  /*2ef0*/  FFMA.FTZ R58, R59, UR21, -R92.reuse ;  /* 0x000000153b3a7c23 */ /* 0x100fe2000801085c */
[--C-:B------:R-:W-:Y:S01]  /*2f00*/  FFMA.FTZ R59, R62, UR21, -R92.reuse ;  /* 0x000000153e3b7c23 */ /* 0x100fe2000801085c */
[--C-:B------:R-:W-:Y:S01]  /*2f10*/  FFMA.FTZ R62, R75, UR21, -R92.reuse ;  /* 0x000000154b3e7c23 */ /* 0x100fe2000801085c */
[----:B------:R-:W-:Y:S01]  /*2f20*/  F2FP.F16.F32.PACK_AB R6, R9, R8 ;  /* 0x000000080906723e */ /* 0x000fe200000000ff */
[----:B------:R-:W-:Y:S01]  /*2f30*/  FFMA.FTZ R43, R70, UR21, -R92 ;  /* 0x00000015462b7c23 */ /* 0x000fe2000801085c */
[----:B-1----:R-:W-:Y:S01]  /*2f40*/  F2FP.F16.F32.PACK_AB R8, R11, R10 ;  /* 0x0000000a0b08723e */ /* 0x002fe200000000ff */
[----:B------:R-:W1:Y:S01]  /*2f50*/  MUFU.EX2 R93, R93 ;  /* 0x0000005d005d7308 */ /* 0x000e620000000800 */
[----:B--2---:R-:W-:Y:S01]  /*2f60*/  FADD.FTZ R67, R7, R26 ;  /* 0x0000001a07437221 */ /* 0x004fe20000010000 */
[--C-:B------:R-:W-:Y:S01]  /*2f70*/  FFMA.FTZ R70, R79, UR21, -R92.reuse ;  /* 0x000000154f467c23 */ /* 0x100fe2000801085c */
[--C-:B------:R-:W-:Y:S01]  /*2f80*/  FFMA.FTZ R71, R86, UR21, -R92.reuse ;  /* 0x0000001556477c23 */ /* 0x100fe2000801085c */
[--C-:B------:R-:W-:Y:S01]  /*2f90*/  FFMA.FTZ R79, R94, UR21, -R92.reuse ;  /* 0x000000155e4f7c23 */ /* 0x100fe2000801085c */
[--C-:B------:R-:W-:Y:S01]  /*2fa0*/  FFMA.FTZ R98, R98, UR21, -R92.reuse ;  /* 0x0000001562627c23 */ /* 0x100fe2000801085c */
[--C-:B------:R-:W-:Y:S01]  /*2fb0*/  FFMA.FTZ R99, R99, UR21, -R92.reuse ;  /* 0x0000001563637c23 */ /* 0x100fe2000801085c */
[----:B------:R-:W-:Y:S01]  /*2fc0*/  FFMA.FTZ R102, R102, UR21, -R92 ;  /* 0x0000001566667c23 */ /* 0x000fe2000801085c */
[----:B------:R-:W2:Y:S01]  /*2fd0*/  MUFU.EX2 R97, R97 ;  /* 0x0000006100617308 */ /* 0x000ea20000000800 */
[----:B0-----:R-:W-:Y:S01]  /*2fe0*/  FADD.FTZ R66, R30, R67 ;  /* 0x000000431e427221 */ /* 0x001fe20000010000 */
[----:B------:R-:W-:Y:S01]  /*2ff0*/  FADD.FTZ R67, R11, R74 ;  /* 0x0000004a0b437221 */ /* 0x000fe20000010000 */
[--C-:B------:R-:W-:Y:S01]  /*3000*/  FFMA.FTZ R103, R103, UR21, -R92.reuse ;  /* 0x0000001567677c23 */ /* 0x100fe2000801085c */
[--C-:B------:R-:W-:Y:S01]  /*3010*/  FFMA.FTZ R106, R106, UR21, -R92.reuse ;  /* 0x000000156a6a7c23 */ /* 0x100fe2000801085c */
[--C-:B------:R-:W-:Y:S01]  /*3020*/  FFMA.FTZ R107, R107, UR21, -R92.reuse ;  /* 0x000000156b6b7c23 */ /* 0x100fe2000801085c */
[--C-:B------:R-:W-:Y:S01]  /*3030*/  FFMA.FTZ R110, R110, UR21, -R92.reuse ;  /* 0x000000156e6e7c23 */ /* 0x100fe2000801085c */
[----:B------:R-:W-:Y:S01]  /*3040*/  FFMA.FTZ R111, R111, UR21, -R92 ;  /* 0x000000156f6f7c23 */ /* 0x000fe2000801085c */
[----:B------:R-:W0:Y:S01]  /*3050*/  MUFU.EX2 R120, R120 ;  /* 0x0000007800787308 */ /* 0x000e220000000800 */
[----:B-1----:R-:W-:Y:S01]  /*3060*/  FADD.FTZ R66, R93, R66 ;  /* 0x000000425d427221 */ /* 0x002fe20000010000 */
[--C-:B------:R-:W-:Y:S01]  /*3070*/  FFMA.FTZ R114, R114, UR21, -R92.reuse ;  /* 0x0000001572727c23 */ /* 0x100fe2000801085c */
[--C-:B------:R-:W-:Y:S01]  /*3080*/  FFMA.FTZ R115, R115, UR21, -R92.reuse ;  /* 0x0000001573737c23 */ /* 0x100fe2000801085c */
[----:B------:R-:W-:-:S04]  /*3090*/  FFMA.FTZ R118, R118, UR21, -R92 ;  /* 0x0000001576767c23 */ /* 0x000fc8000801085c */
[----:B------:R-:W1:Y:S01]  /*30a0*/  MUFU.EX2 R100, R100 ;  /* 0x0000006400647308 */ /* 0x000e620000000800 */
[----:B--2---:R-:W-:Y:S01]  /*30b0*/  FADD.FTZ R5, R97, R66 ;  /* 0x0000004261057221 */ /* 0x004fe20000010000 */
[--C-:B------:R-:W-:Y:S01]  /*30c0*/  FFMA.FTZ R66, R82, UR21, -R92.reuse ;  /* 0x0000001552427c23 */ /* 0x100fe2000801085c */
[----:B------:R-:W-:-:S05]  /*30d0*/  FFMA.FTZ R82, R95, UR21, -R92 ;  /* 0x000000155f527c23 */ /* 0x000fca000801085c */
[----:B------:R-:W2:Y:S01]  /*30e0*/  MUFU.EX2 R121, R121 ;  /* 0x0000007900797308 */ /* 0x000ea20000000800 */
[----:B0-----:R-:W-:Y:S01]  /*30f0*/  FADD.FTZ R78, R120, R67 ;  /* 0x00000043784e7221 */ /* 0x001fe20000010000 */
[----:B------:R-:W-:-:S06]  /*3100*/  FFMA.FTZ R67, R83, UR21, -R92 ;  /* 0x0000001553437c23 */ /* 0x000fcc000801085c */
[----:B------:R-:W0:Y:S01]  /*3110*/  MUFU.EX2 R101, R101 ;  /* 0x0000006500657308 */ /* 0x000e220000000800 */
[----:B-1----:R-:W-:Y:S01]  /*3120*/  FADD.FTZ R74, R100, R5 ;  /* 0x00000005644a7221 */ /* 0x002fe20000010000 */
[----:B------:R-:W-:Y:S02]  /*3130*/  F2FP.F16.F32.PACK_AB R5, R26, R7 ;  /* 0x000000071a05723e */ /* 0x000fe400000000ff */
[----:B------:R-:W-:Y:S02]  /*3140*/  F2FP.F16.F32.PACK_AB R7, R93, R30 ;  /* 0x0000001e5d07723e */ /* 0x000fe400000000ff */
[----:B------:R-:W-:Y:S02]  /*3150*/  F2FP.F16.F32.PACK_AB R9, R100, R97 ;  /* 0x000000616409723e */ /* 0x000fe400000000ff */
[----:B------:R-:W1:Y:S01]  /*3160*/  MUFU.EX2 R24, R24 ;  /* 0x0000001800187308 */ /* 0x000e620000000800 */
[C---:B--2---:R-:W-:Y:S01]  /*3170*/  FADD.FTZ R75, R121.reuse, R78 ;  /* 0x0000004e794b7221 */ /* 0x044fe20000010000 */
[----:B------:R-:W-:Y:S01]  /*3180*/  F2FP.F16.F32.PACK_AB R10, R121, R120 ;  /* 0x00000078790a723e */ /* 0x000fe200000000ff */
[----:B------:R2:W-:Y:S01]  /*3190*/  STSM.16.M88.4 [R2+0x1e800], R4 ;  /* 0x01e8000402007844 */ /* 0x0005e20000000200 */
[----:B------:R-:W-:Y:S01]  /*31a0*/  FFMA.FTZ R78, R91, UR21, -R92 ;  /* 0x000000155b4e7c23 */ /* 0x000fe2000801085c */
[----:B------:R-:W-:-:S02]  /*31b0*/  IMAD.MOV.U32 R121, RZ, RZ, R151 ;  /* 0x000000ffff797224 */ /* 0x000fc400078e0097 */
[----:B------:R-:W-:Y:S01]  /*31c0*/  IMAD.MOV.U32 R120, RZ, RZ, R151 ;  /* 0x000000ffff787224 */ /* 0x000fe200078e0097 */
[----:B------:R-:W3:Y:S01]  /*31d0*/  MUFU.EX2 R104, R104 ;  /* 0x0000006800687308 */ /* 0x000ee20000000800 */
[----:B0-----:R-:W-:Y:S01]  /*31e0*/  FADD.FTZ R11, R101, R74 ;  /* 0x0000004a650b7221 */ /* 0x001fe20000010000 */
[----:B------:R-:W-:-:S06]  /*31f0*/  FFMA.FTZ R74, R87, UR21, -R92 ;  /* 0x00000015574a7c23 */ /* 0x000fcc000801085c */
[----:B------:R-:W0:Y:S01]  /*3200*/  MUFU.EX2 R23, R23 ;  /* 0x0000001700177308 */ /* 0x000e220000000800 */
[----:B-1----:R-:W-:Y:S01]  /*3210*/  FADD.FTZ R30, R24, R75 ;  /* 0x0000004b181e7221 */ /* 0x002fe20000010000 */
[--C-:B------:R-:W-:Y:S01]  /*3220*/  FFMA.FTZ R75, R90, UR21, -R92.reuse ;  /* 0x000000155a4b7c23 */ /* 0x100fe2000801085c */
[----:B------:R-:W-:-:S05]  /*3230*/  FFMA.FTZ R92, R119, UR21, -R92 ;  /* 0x00000015775c7c23 */ /* 0x000fca000801085c */
[----:B------:R-:W1:Y:S01]  /*3240*/  MUFU.EX2 R27, R27 ;  /* 0x0000001b001b7308 */ /* 0x000e620000000800 */
[C---:B---3--:R-:W-:Y:S01]  /*3250*/  FADD.FTZ R26, R104.reuse, R11 ;  /* 0x0000000b681a7221 */ /* 0x048fe20000010000 */
[----:B------:R-:W-:-:S05]  /*3260*/  F2FP.F16.F32.PACK_AB R11, R104, R101 ;  /* 0x00000065680b723e */ /* 0x000fca00000000ff */
[----:B------:R3:W-:Y:S01]  /*3270*/  STSM.16.M88.4 [R22], R8 ;  /* 0x0000000816007844 */ /* 0x0007e20000000200 */
[----:B------:R-:W4:Y:S01]  /*3280*/  MUFU.EX2 R25, R25 ;  /* 0x0000001900197308 */ /* 0x000f220000000800 */
[C---:B0-----:R-:W-:Y:S01]  /*3290*/  FADD.FTZ R30, R23.reuse, R30 ;  /* 0x0000001e171e7221 */ /* 0x041fe20000010000 */
[----:B------:R-:W-:-:S06]  /*32a0*/  F2FP.F16.F32.PACK_AB R24, R23, R24 ;  /* 0x000000181718723e */ /* 0x000fcc00000000ff */
[----:B------:R-:W0:Y:S01]  /*32b0*/  MUFU.EX2 R34, R34 ;  /* 0x0000002200227308 */ /* 0x000e220000000800 */
[----:B-1----:R-:W-:-:S07]  /*32c0*/  FADD.FTZ R83, R27, R26 ;  /* 0x0000001a1b537221 */ /* 0x002fce0000010000 */
[----:B------:R-:W1:Y:S01]  /*32d0*/  MUFU.EX2 R28, R28 ;  /* 0x0000001c001c7308 */ /* 0x000e620000000800 */
[----:B----4-:R-:W-:-:S07]  /*32e0*/  FADD.FTZ R87, R25, R30 ;  /* 0x0000001e19577221 */ /* 0x010fce0000010000 */
[----:B------:R-:W4:Y:S01]  /*32f0*/  MUFU.EX2 R31, R31 ;  /* 0x0000001f001f7308 */ /* 0x000f220000000800 */
[----:B0-----:R-:W-:-:S07]  /*3300*/  FADD.FTZ R26, R34, R83 ;  /* 0x00000053221a7221 */ /* 0x001fce0000010000 */
        /* <DEDUP_REMOVED lines=25> */
[C---:B-1----:R-:W-:Y:S01]  /*34a0*/  FADD.FTZ R87, R57.reuse, R30 ;  /* 0x0000001e39577221 */ /* 0x042fe20000010000 */
[----:B--2---:R-:W-:-:S06]  /*34b0*/  F2FP.F16.F32.PACK_AB R4, R57, R52 ;  /* 0x000000343904723e */ /* 0x004fcc00000000ff */
[----:B------:R-:W1:Y:S01]  /*34c0*/  MUFU.EX2 R58, R58 ;  /* 0x0000003a003a7308 */ /* 0x000e620000000800 */
[----:B----4-:R-:W-:-:S07]  /*34d0*/  FADD.FTZ R83, R55, R26 ;  /* 0x0000001a37537221 */ /* 0x010fce0000010000 */
[----:B------:R-:W2:Y:S01]  /*34e0*/  MUFU.EX2 R61, R61 ;  /* 0x0000003d003d7308 */ /* 0x000ea20000000800 */
[----:B0-----:R-:W-:-:S07]  /*34f0*/  FADD.FTZ R30, R56, R87 ;  /* 0x00000057381e7221 */ /* 0x001fce0000010000 */
[----:B------:R-:W0:Y:S01]  /*3500*/  MUFU.EX2 R59, R59 ;  /* 0x0000003b003b7308 */ /* 0x000e220000000800 */
[----:B-1----:R-:W-:-:S07]  /*3510*/  FADD.FTZ R26, R58, R83 ;  /* 0x000000533a1a7221 */ /* 0x002fce0000010000 */
[----:B------:R-:W1:Y:S01]  /*3520*/  MUFU.EX2 R13, R13 ;  /* 0x0000000d000d7308 */ /* 0x000e620000000800 */
[C---:B--2---:R-:W-:Y:S01]  /*3530*/  FADD.FTZ R30, R61.reuse, R30 ;  /* 0x0000001e3d1e7221 */ /* 0x044fe20000010000 */
[----:B------:R-:W-:-:S06]  /*3540*/  F2FP.F16.F32.PACK_AB R6, R61, R56 ;  /* 0x000000383d06723e */ /* 0x000fcc00000000ff */
[----:B------:R-:W2:Y:S01]  /*3550*/  MUFU.EX2 R96, R96 ;  /* 0x0000006000607308 */ /* 0x000ea20000000800 */
[----:B0-----:R-:W-:Y:S01]  /*3560*/  FADD.FTZ R23, R59, R26 ;  /* 0x0000001a3b177221 */ /* 0x001fe20000010000 */
[----:B------:R-:W-:Y:S02]  /*3570*/  F2FP.F16.F32.PACK_AB R26, R28, R25 ;  /* 0x000000191c1a723e */ /* 0x000fe400000000ff */
[----:B------:R-:W-:Y:S02]  /*3580*/  F2FP.F16.F32.PACK_AB R28, R44, R29 ;  /* 0x0000001d2c1c723e */ /* 0x000fe400000000ff */
[----:B------:R-:W-:Y:S02]  /*3590*/  F2FP.F16.F32.PACK_AB R25, R34, R27 ;  /* 0x0000001b2219723e */ /* 0x000fe400000000ff */
[----:B------:R-:W0:Y:S01]  /*35a0*/  MUFU.EX2 R14, R14 ;  /* 0x0000000e000e7308 */ /* 0x000e220000000800 */
[----:B-1----:R-:W-:Y:S01]  /*35b0*/  FADD.FTZ R83, R13, R30 ;  /* 0x0000001e0d537221 */ /* 0x002fe20000010000 */
[----:B------:R-:W-:-:S02]  /*35c0*/  F2FP.F16.F32.PACK_AB R27, R38, R31 ;  /* 0x0000001f261b723e */ /* 0x000fc400000000ff */
[----:B------:R-:W-:Y:S02]  /*35d0*/  F2FP.F16.F32.PACK_AB R30, R48, R45 ;  /* 0x0000002d301e723e */ /* 0x000fe400000000ff */
[----:B------:R-:W-:Y:S01]  /*35e0*/  F2FP.F16.F32.PACK_AB R29, R42, R39 ;  /* 0x000000272a1d723e */ /* 0x000fe200000000ff */
[----:B------:R1:W-:Y:S01]  /*35f0*/  STSM.16.M88.4 [R17], R24 ;  /* 0x0000001811007844 */ /* 0x0003e20000000200 */
[----:B------:R-:W4:Y:S01]  /*3600*/  MUFU.EX2 R35, R35 ;  /* 0x0000002300237308 */ /* 0x000f220000000800 */
[----:B--2---:R-:W-:Y:S01]  /*3610*/  FADD.FTZ R44, R96, R23 ;  /* 0x00000017602c7221 */ /* 0x004fe20000010000 */
[----:B------:R-:W-:-:S05]  /*3620*/  F2FP.F16.F32.PACK_AB R31, R50, R47 ;  /* 0x0000002f321f723e */ /* 0x000fca00000000ff */
[----:B------:R-:W-:Y:S01]  /*3630*/  STSM.16.M88.4 [R16], R28 ;  /* 0x0000001c10007844 */ /* 0x000fe20000000200 */
[----:B------:R-:W3:Y:S01]  /*3640*/  MUFU.EX2 R32, R32 ;  /* 0x0000002000207308 */ /* 0x000ee20000000800 */
[----:B0-----:R-:W-:-:S07]  /*3650*/  FADD.FTZ R83, R14, R83 ;  /* 0x000000530e537221 */ /* 0x001fce0000010000 */
[----:B------:R-:W0:Y:S01]  /*3660*/  MUFU.EX2 R46, R46 ;  /* 0x0000002e002e7308 */ /* 0x000e220000000800 */
[----:B----4-:R-:W-:-:S07]  /*3670*/  FADD.FTZ R5, R35, R44 ;  /* 0x0000002c23057221 */ /* 0x010fce0000010000 */
[----:B------:R-:W2:Y:S01]  /*3680*/  MUFU.EX2 R33, R33 ;  /* 0x0000002100217308 */ /* 0x000ea20000000800 */
[----:B---3--:R-:W-:-:S07]  /*3690*/  FADD.FTZ R10, R32, R83 ;  /* 0x00000053200a7221 */ /* 0x008fce0000010000 */
[----:B------:R-:W3:Y:S01]  /*36a0*/  MUFU.EX2 R43, R43 ;  /* 0x0000002b002b7308 */ /* 0x000ee20000000800 */
[----:B0-----:R-:W-:-:S07]  /*36b0*/  FADD.FTZ R8, R46, R5 ;  /* 0x000000052e087221 */ /* 0x001fce0000010000 */
[----:B------:R-:W0:Y:S01]  /*36c0*/  MUFU.EX2 R36, R36 ;  /* 0x0000002400247308 */ /* 0x000e220000000800 */
[----:B--2---:R-:W-:-:S07]  /*36d0*/  FADD.FTZ R7, R33, R10 ;  /* 0x0000000a21077221 */ /* 0x004fce0000010000 */
[----:B------:R-:W2:Y:S01]  /*36e0*/  MUFU.EX2 R54, R54 ;  /* 0x0000003600367308 */ /* 0x000ea20000000800 */
[----:B---3--:R-:W-:-:S07]  /*36f0*/  FADD.FTZ R5, R43, R8 ;  /* 0x000000082b057221 */ /* 0x008fce0000010000 */
[----:B------:R-:W3:Y:S01]  /*3700*/  MUFU.EX2 R41, R41 ;  /* 0x0000002900297308 */ /* 0x000ee20000000800 */
[----:B0-----:R-:W-:Y:S01]  /*3710*/  FADD.FTZ R10, R36, R7 ;  /* 0x00000007240a7221 */ /* 0x001fe20000010000 */
[----:B------:R-:W-:-:S06]  /*3720*/  F2FP.F16.F32.PACK_AB R7, R96, R59 ;  /* 0x0000003b6007723e */ /* 0x000fcc00000000ff */
[----:B------:R-:W0:Y:S01]  /*3730*/  MUFU.EX2 R51, R51 ;  /* 0x0000003300337308 */ /* 0x000e220000000800 */
[----:B--2---:R-:W-:-:S07]  /*3740*/  FADD.FTZ R8, R54, R5 ;  /* 0x0000000536087221 */ /* 0x004fce0000010000 */
[----:B------:R-:W2:Y:S01]  /*3750*/  MUFU.EX2 R40, R40 ;  /* 0x0000002800287308 */ /* 0x000ea20000000800 */
[C---:B---3--:R-:W-:Y:S01]  /*3760*/  FADD.FTZ R5, R41.reuse, R10 ;  /* 0x0000000a29057221 */ /* 0x048fe20000010000 */
[----:B-1----:R-:W-:-:S06]  /*3770*/  F2FP.F16.F32.PACK_AB R24, R41, R36 ;  /* 0x000000242918723e */ /* 0x002fcc00000000ff */
[----:B------:R-:W1:Y:S01]  /*3780*/  MUFU.EX2 R62, R62 ;  /* 0x0000003e003e7308 */ /* 0x000e620000000800 */
[----:B0-----:R-:W-:-:S07]  /*3790*/  FADD.FTZ R9, R51, R8 ;  /* 0x0000000833097221 */ /* 0x001fce0000010000 */
[----:B------:R-:W0:Y:S01]  /*37a0*/  MUFU.EX2 R49, R49 ;  /* 0x0000003100317308 */ /* 0x000e220000000800 */
[----:B--2---:R-:W-:Y:S01]  /*37b0*/  FADD.FTZ R10, R40, R5 ;  /* 0x00000005280a7221 */ /* 0x004fe20000010000 */
[----:B------:R-:W-:-:S05]  /*37c0*/  F2FP.F16.F32.PACK_AB R5, R58, R55 ;  /* 0x000000373a05723e */ /* 0x000fca00000000ff */
[----:B------:R2:W-:Y:S01]  /*37d0*/  STSM.16.M88.4 [R2+0x24800], R4 ;  /* 0x0248000402007844 */ /* 0x0005e20000000200 */
[----:B------:R-:W3:Y:S01]  /*37e0*/  MUFU.EX2 R63, R63 ;  /* 0x0000003f003f7308 */ /* 0x000ee20000000800 */
[C---:B-1----:R-:W-:Y:S01]  /*37f0*/  FADD.FTZ R8, R62.reuse, R9 ;  /* 0x000000093e087221 */ /* 0x042fe20000010000 */
[----:B------:R-:W-:-:S06]  /*3800*/  F2FP.F16.F32.PACK_AB R25, R62, R51 ;  /* 0x000000333e19723e */ /* 0x000fcc00000000ff */
[----:B------:R-:W1:Y:S01]  /*3810*/  MUFU.EX2 R70, R70 ;  /* 0x0000004600467308 */ /* 0x000e620000000800 */
[----:B0-----:R-:W-:Y:S01]  /*3820*/  FADD.FTZ R11, R49, R10 ;  /* 0x0000000a310b7221 */ /* 0x001fe20000010000 */
[----:B------:R-:W-:Y:S02]  /*3830*/  F2FP.F16.F32.PACK_AB R10, R33, R32 ;  /* 0x00000020210a723e */ /* 0x000fe400000000ff */
[----:B------:R-:W-:-:S04]  /*3840*/  F2FP.F16.F32.PACK_AB R26, R49, R40 ;  /* 0x00000028311a723e */ /* 0x000fc800000000ff */
[----:B------:R-:W0:Y:S01]  /*3850*/  MUFU.EX2 R21, R21 ;  /* 0x0000001500157308 */ /* 0x000e220000000800 */
[----:B---3--:R-:W-:Y:S01]  /*3860*/  FADD.FTZ R9, R63, R8 ;  /* 0x000000083f097221 */ /* 0x008fe20000010000 */
[----:B------:R-:W-:-:S06]  /*3870*/  FADD.FTZ R8, R12, R11 ;  /* 0x0000000b0c087221 */ /* 0x000fcc0000010000 */
[----:B------:R-:W3:Y:S01]  /*3880*/  MUFU.EX2 R66, R66 ;  /* 0x0000004200427308 */ /* 0x000ee20000000800 */
[C---:B-1----:R-:W-:Y:S01]  /*3890*/  FADD.FTZ R9, R70.reuse, R9 ;  /* 0x0000000946097221 */ /* 0x042fe20000010000 */
[----:B------:R-:W-:-:S06]  /*38a0*/  F2FP.F16.F32.PACK_AB R27, R70, R63 ;  /* 0x0000003f461b723e */ /* 0x000fcc00000000ff */
[----:B------:R-:W1:Y:S01]  /*38b0*/  MUFU.EX2 R67, R67 ;  /* 0x0000004300437308 */ /* 0x000e620000000800 */
[----:B0-----:R-:W-:Y:S01]  /*38c0*/  FADD.FTZ R11, R21, R8 ;  /* 0x00000008150b7221 */ /* 0x001fe20000010000 */
[----:B------:R-:W-:-:S03]  /*38d0*/  F2FP.F16.F32.PACK_AB R8, R14, R13 ;  /* 0x0000000d0e08723e */ /* 0x000fc600000000ff */
[----:B------:R-:W-:Y:S01]  /*38e0*/  FADD.FTZ R34, R20, R11 ;  /* 0x0000000b14227221 */ /* 0x000fe20000010000 */
[----:B------:R-:W-:Y:S02]  /*38f0*/  F2FP.F16.F32.PACK_AB R11, R54, R43 ;  /* 0x0000002b360b723e */ /* 0x000fe400000000ff */
[----:B------:R-:W0:Y:S01]  /*3900*/  MUFU.EX2 R37, R37 ;  /* 0x0000002500257308 */ /* 0x000e220000000800 */
[----:B---3--:R-:W-:Y:S01]  /*3910*/  FADD.FTZ R14, R66, R9 ;  /* 0x00000009420e7221 */ /* 0x008fe20000010000 */
[----:B------:R-:W-:-:S05]  /*3920*/  F2FP.F16.F32.PACK_AB R9, R46, R35 ;  /* 0x000000232e09723e */ /* 0x000fca00000000ff */
[----:B------:R3:W-:Y:S01]  /*3930*/  STSM.16.M88.4 [R153], R8 ;  /* 0x0000000899007844 */ /* 0x0007e20000000200 */
[----:B------:R-:W2:Y:S01]  /*3940*/  MUFU.EX2 R71, R71 ;  /* 0x0000004700477308 */ /* 0x000ea20000000800 */
[----:B-1----:R-:W-:Y:S02]  /*3950*/  FADD.FTZ R14, R67, R14 ;  /* 0x0000000e430e7221 */ /* 0x002fe40000010000 */
[----:B------:R-:W-:Y:S05]  /*3960*/  STSM.16.M88.4 [R17+0x6000], R24 ;  /* 0x0060001811007844 */ /* 0x000fea0000000200 */
[----:B------:R-:W1:Y:S01]  /*3970*/  MUFU.EX2 R53, R53 ;  /* 0x0000003500357308 */ /* 0x000e620000000800 */
[----:B0-----:R-:W-:-:S07]  /*3980*/  FADD.FTZ R34, R37, R34 ;  /* 0x0000002225227221 */ /* 0x001fce0000010000 */
[----:B------:R-:W0:Y:S01]  /*3990*/  MUFU.EX2 R74, R74 ;  /* 0x0000004a004a7308 */ /* 0x000e220000000800 */
[----:B--2---:R-:W-:-:S07]  /*39a0*/  FADD.FTZ R5, R71, R14 ;  /* 0x0000000e47057221 */ /* 0x004fce0000010000 */
[----:B------:R-:W2:Y:S01]  /*39b0*/  MUFU.EX2 R75, R75 ;  /* 0x0000004b004b7308 */ /* 0x000ea20000000800 */
[----:B-1----:R-:W-:-:S04]  /*39c0*/  FADD.FTZ R7, R53, R34 ;  /* 0x0000002235077221 */ /* 0x002fc80000010000 */
[C---:B------:R-:W-:Y:S01]  /*39d0*/  FADD.FTZ R6, R60.reuse, R7 ;  /* 0x000000073c067221 */ /* 0x040fe20000010000 */
[----:B------:R-:W-:Y:S02]  /*39e0*/  F2FP.F16.F32.PACK_AB R60, R60, R53 ;  /* 0x000000353c3c723e */ /* 0x000fe400000000ff */
[----:B------:R-:W1:Y:S01]  /*39f0*/  MUFU.EX2 R65, R65 ;  /* 0x0000004100417308 */ /* 0x000e620000000800 */
[----:B0-----:R-:W-:-:S07]  /*3a00*/  FADD.FTZ R4, R74, R5 ;  /* 0x000000054a047221 */ /* 0x001fce0000010000 */
[----:B------:R-:W0:Y:S01]  /*3a10*/  MUFU.EX2 R78, R78 ;  /* 0x0000004e004e7308 */ /* 0x000e220000000800 */
[----:B--2---:R-:W-:-:S07]  /*3a20*/  FADD.FTZ R5, R75, R4 ;  /* 0x000000044b057221 */ /* 0x004fce0000010000 */
[----:B------:R-:W2:Y:S01]  /*3a30*/  MUFU.EX2 R68, R68 ;  /* 0x0000004400447308 */ /* 0x000ea20000000800 */
[----:B-1----:R-:W-:Y:S01]  /*3a40*/  FADD.FTZ R7, R65, R6 ;  /* 0x0000000641077221 */ /* 0x002fe20000010000 */
[----:B------:R-:W-:-:S06]  /*3a50*/  F2FP.F16.F32.PACK_AB R6, R37, R20 ;  /* 0x000000142506723e */ /* 0x000fcc00000000ff */
[----:B------:R-:W1:Y:S01]  /*3a60*/  MUFU.EX2 R79, R79 ;  /* 0x0000004f004f7308 */ /* 0x000e620000000800 */
[C---:B0-----:R-:W-:Y:S01]  /*3a70*/  FADD.FTZ R4, R78.reuse, R5 ;  /* 0x000000054e047221 */ /* 0x041fe20000010000 */
[----:B------:R-:W-:-:S06]  /*3a80*/  F2FP.F16.F32.PACK_AB R61, R78, R75 ;  /* 0x0000004b4e3d723e */ /* 0x000fcc00000000ff */
[----:B------:R-:W0:Y:S01]  /*3a90*/  MUFU.EX2 R64, R64 ;  /* 0x0000004000407308 */ /* 0x000e220000000800 */
[C---:B--2---:R-:W-:Y:S01]  /*3aa0*/  FADD.FTZ R7, R68.reuse, R7 ;  /* 0x0000000744077221 */ /* 0x044fe20000010000 */
[----:B------:R-:W-:-:S06]  /*3ab0*/  F2FP.F16.F32.PACK_AB R62, R68, R65 ;  /* 0x00000041443e723e */ /* 0x000fcc00000000ff */
[----:B------:R-:W2:Y:S01]  /*3ac0*/  MUFU.EX2 R82, R82 ;  /* 0x0000005200527308 */ /* 0x000ea20000000800 */
[----:B-1----:R-:W-:Y:S01]  /*3ad0*/  FADD.FTZ R5, R79, R4 ;  /* 0x000000044f057221 */ /* 0x002fe20000010000 */
[----:B------:R-:W-:-:S06]  /*3ae0*/  F2FP.F16.F32.PACK_AB R4, R21, R12 ;  /* 0x0000000c1504723e */ /* 0x000fcc00000000ff */
[----:B------:R-:W1:Y:S01]  /*3af0*/  MUFU.EX2 R69, R69 ;  /* 0x0000004500457308 */ /* 0x000e620000000800 */
[----:B0-----:R-:W-:-:S07]  /*3b00*/  FADD.FTZ R14, R64, R7 ;  /* 0x00000007400e7221 */ /* 0x001fce0000010000 */
[----:B------:R-:W0:Y:S01]  /*3b10*/  MUFU.EX2 R23, R98 ;  /* 0x0000006200177308 */ /* 0x000e220000000800 */
[C---:B--2---:R-:W-:Y:S01]  /*3b20*/  FADD.FTZ R12, R82.reuse, R5 ;  /* 0x00000005520c7221 */ /* 0x044fe20000010000 */
[----:B------:R-:W-:-:S06]  /*3b30*/  F2FP.F16.F32.PACK_AB R63, R82, R79 ;  /* 0x0000004f523f723e */ /* 0x000fcc00000000ff */
[----:B------:R-:W3:Y:S01]  /*3b40*/  MUFU.EX2 R72, R72 ;  /* 0x0000004800487308 */ /* 0x000ee20000000800 */
[C---:B-1----:R-:W-:Y:S01]  /*3b50*/  FADD.FTZ R5, R69.reuse, R14 ;  /* 0x0000000e45057221 */ /* 0x042fe20000010000 */
[----:B------:R-:W-:-:S06]  /*3b60*/  F2FP.F16.F32.PACK_AB R64, R69, R64 ;  /* 0x000000404540723e */ /* 0x000fcc00000000ff */
[----:B------:R-:W1:Y:S01]  /*3b70*/  MUFU.EX2 R44, R99 ;  /* 0x00000063002c7308 */ /* 0x000e620000000800 */
[----:B0-----:R-:W-:-:S07]  /*3b80*/  FADD.FTZ R7, R23, R12 ;  /* 0x0000000c17077221 */ /* 0x001fce0000010000 */
[----:B------:R-:W0:Y:S01]  /*3b90*/  MUFU.EX2 R73, R73 ;  /* 0x0000004900497308 */ /* 0x000e220000000800 */
[----:B---3--:R-:W-:Y:S01]  /*3ba0*/  FADD.FTZ R8, R72, R5 ;  /* 0x0000000548087221 */ /* 0x008fe20000010000 */
[----:B------:R-:W-:-:S06]  /*3bb0*/  F2FP.F16.F32.PACK_AB R5, R67, R66 ;  /* 0x000000424305723e */ /* 0x000fcc00000000ff */
[----:B------:R-:W2:Y:S01]  /*3bc0*/  MUFU.EX2 R102, R102 ;  /* 0x0000006600667308 */ /* 0x000ea20000000800 */
[----:B-1----:R-:W-:Y:S01]  /*3bd0*/  FADD.FTZ R9, R44, R7 ;  /* 0x000000072c097221 */ /* 0x002fe20000010000 */
[----:B------:R-:W-:Y:S02]  /*3be0*/  F2FP.F16.F32.PACK_AB R7, R74, R71 ;  /* 0x000000474a07723e */ /* 0x000fe400000000ff */
[----:B------:R-:W-:-:S03]  /*3bf0*/  F2FP.F16.F32.PACK_AB R65, R44, R23 ;  /* 0x000000172c41723e */ /* 0x000fc600000000ff */
[----:B------:R1:W-:Y:S01]  /*3c00*/  STSM.16.M88.4 [R16+0x6000], R4 ;  /* 0x0060000410007844 */ /* 0x0003e20000000200 */
[----:B------:R-:W3:Y:S01]  /*3c10*/  MUFU.EX2 R103, R103 ;  /* 0x0000006700677308 */ /* 0x000ee20000000800 */
[C---:B0-----:R-:W-:Y:S01]  /*3c20*/  FADD.FTZ R11, R73.reuse, R8 ;  /* 0x00000008490b7221 */ /* 0x041fe20000010000 */
[----:B------:R-:W-:Y:S01]  /*3c30*/  F2FP.F16.F32.PACK_AB R66, R73, R72 ;  /* 0x000000484942723e */ /* 0x000fe200000000ff */
[----:B------:R0:W-:Y:S05]  /*3c40*/  STSM.16.M88.4 [R2+0x2a800], R60 ;  /* 0x02a8003c02007844 */ /* 0x0001ea0000000200 */
[----:B------:R-:W4:Y:S01]  /*3c50*/  MUFU.EX2 R76, R76 ;  /* 0x0000004c004c7308 */ /* 0x000f220000000800 */
[----:B--2---:R-:W-:-:S07]  /*3c60*/  FADD.FTZ R8, R102, R9 ;  /* 0x0000000966087221 */ /* 0x004fce0000010000 */
[----:B------:R-:W2:Y:S01]  /*3c70*/  MUFU.EX2 R106, R106 ;  /* 0x0000006a006a7308 */ /* 0x000ea20000000800 */
[C---:B---3--:R-:W-:Y:S01]  /*3c80*/  FADD.FTZ R9, R103.reuse, R8 ;  /* 0x0000000867097221 */ /* 0x048fe20000010000 */
[----:B------:R-:W-:-:S05]  /*3c90*/  F2FP.F16.F32.PACK_AB R67, R103, R102 ;  /* 0x000000666743723e */ /* 0x000fca00000000ff */
[----:B------:R0:W-:Y:S01]  /*3ca0*/  STSM.16.M88.4 [R152], R64 ;  /* 0x0000004098007844 */ /* 0x0001e20000000200 */
[----:B------:R-:W3:Y:S01]  /*3cb0*/  MUFU.EX2 R77, R77 ;  /* 0x0000004d004d7308 */ /* 0x000ee20000000800 */
[----:B----4-:R-:W-:-:S07]  /*3cc0*/  FADD.FTZ R10, R76, R11 ;  /* 0x0000000b4c0a7221 */ /* 0x010fce0000010000 */
[----:B------:R-:W4:Y:S01]  /*3cd0*/  MUFU.EX2 R80, R80 ;  /* 0x0000005000507308 */ /* 0x000f220000000800 */
[----:B--2---:R-:W-:-:S07]  /*3ce0*/  FADD.FTZ R8, R106, R9 ;  /* 0x000000096a087221 */ /* 0x004fce0000010000 */
[----:B------:R-:W2:Y:S01]  /*3cf0*/  MUFU.EX2 R81, R81 ;  /* 0x0000005100517308 */ /* 0x000ea20000000800 */
[C---:B---3--:R-:W-:Y:S01]  /*3d00*/  FADD.FTZ R11, R77.reuse, R10 ;  /* 0x0000000a4d0b7221 */ /* 0x048fe20000010000 */
[----:B------:R-:W-:-:S06]  /*3d10*/  F2FP.F16.F32.PACK_AB R76, R77, R76 ;  /* 0x0000004c4d4c723e */ /* 0x000fcc00000000ff */
[----:B------:R-:W3:Y:S01]  /*3d20*/  MUFU.EX2 R84, R84 ;  /* 0x0000005400547308 */ /* 0x000ee20000000800 */
[----:B----4-:R-:W-:-:S07]  /*3d30*/  FADD.FTZ R10, R80, R11 ;  /* 0x0000000b500a7221 */ /* 0x010fce0000010000 */
[----:B------:R-:W1:Y:S01]  /*3d40*/  MUFU.EX2 R85, R113 ;  /* 0x0000007100557308 */ /* 0x000e620000000800 */
[C---:B--2---:R-:W-:Y:S01]  /*3d50*/  FADD.FTZ R13, R81.reuse, R10 ;  /* 0x0000000a510d7221 */ /* 0x044fe20000010000 */
[----:B------:R-:W-:-:S06]  /*3d60*/  F2FP.F16.F32.PACK_AB R78, R81, R80 ;  /* 0x00000050514e723e */ /* 0x000fcc00000000ff */
[----:B------:R-:W2:Y:S01]  /*3d70*/  MUFU.EX2 R107, R107 ;  /* 0x0000006b006b7308 */ /* 0x000ea20000000800 */
[----:B---3--:R-:W-:-:S07]  /*3d80*/  FADD.FTZ R10, R84, R13 ;  /* 0x0000000d540a7221 */ /* 0x008fce0000010000 */
[----:B------:R-:W3:Y:S01]  /*3d90*/  MUFU.EX2 R110, R110 ;  /* 0x0000006e006e7308 */ /* 0x000ee20000000800 */
[C---:B-1----:R-:W-:Y:S01]  /*3da0*/  FADD.FTZ R7, R85.reuse, R10 ;  /* 0x0000000a55077221 */ /* 0x042fe20000010000 */
[----:B------:R-:W-:-:S06]  /*3db0*/  F2FP.F16.F32.PACK_AB R84, R85, R84 ;  /* 0x000000545554723e */ /* 0x000fcc00000000ff */
[----:B------:R-:W1:Y:S01]  /*3dc0*/  MUFU.EX2 R111, R111 ;  /* 0x0000006f006f7308 */ /* 0x000e620000000800 */
[C---:B--2---:R-:W-:Y:S01]  /*3dd0*/  F2FP.F16.F32.PACK_AB R77, R107.reuse, R106 ;  /* 0x0000006a6b4d723e */ /* 0x044fe200000000ff */
[----:B------:R-:W-:-:S06]  /*3de0*/  FADD.FTZ R11, R107, R8 ;  /* 0x000000086b0b7221 */ /* 0x000fcc0000010000 */
[----:B------:R-:W2:Y:S01]  /*3df0*/  MUFU.EX2 R88, R88 ;  /* 0x0000005800587308 */ /* 0x000ea20000000800 */
[----:B---3--:R-:W-:-:S07]  /*3e00*/  FADD.FTZ R8, R110, R11 ;  /* 0x0000000b6e087221 */ /* 0x008fce0000010000 */
[----:B------:R-:W3:Y:S01]  /*3e10*/  MUFU.EX2 R89, R89 ;  /* 0x0000005900597308 */ /* 0x000ee20000000800 */
[C---:B-1----:R-:W-:Y:S01]  /*3e20*/  F2FP.F16.F32.PACK_AB R79, R111.reuse, R110 ;  /* 0x0000006e6f4f723e */ /* 0x042fe200000000ff */
[----:B------:R-:W-:-:S04]  /*3e30*/  FADD.FTZ R5, R111, R8 ;  /* 0x000000086f057221 */ /* 0x000fc80000010000 */
[----:B------:R0:W-:Y:S02]  /*3e40*/  STSM.16.M88.4 [R17+0xc000], R76 ;  /* 0x00c0004c11007844 */ /* 0x0001e40000000200 */
[----:B------:R-:W1:Y:S01]  /*3e50*/  MUFU.EX2 R114, R114 ;  /* 0x0000007200727308 */ /* 0x000e620000000800 */
[----:B--2---:R-:W-:-:S07]  /*3e60*/  FADD.FTZ R6, R88, R7 ;  /* 0x0000000758067221 */ /* 0x004fce0000010000 */
[----:B------:R-:W2:Y:S01]  /*3e70*/  MUFU.EX2 R115, R115 ;  /* 0x0000007300737308 */ /* 0x000ea20000000800 */
[C---:B---3--:R-:W-:Y:S01]  /*3e80*/  F2FP.F16.F32.PACK_AB R86, R89.reuse, R88 ;  /* 0x000000585956723e */ /* 0x048fe200000000ff */
[----:B------:R-:W-:-:S06]  /*3e90*/  FADD.FTZ R6, R89, R6 ;  /* 0x0000000659067221 */ /* 0x000fcc0000010000 */
[----:B------:R-:W-:Y:S01]  /*3ea0*/  MUFU.EX2 R118, R118 ;  /* 0x0000007600767308 */ /* 0x000fe20000000800 */
[----:B-1----:R-:W-:-:S07]  /*3eb0*/  FADD.FTZ R4, R114, R5 ;  /* 0x0000000572047221 */ /* 0x002fce0000010000 */
[----:B------:R-:W1:Y:S01]  /*3ec0*/  MUFU.EX2 R9, R92 ;  /* 0x0000005c00097308 */ /* 0x000e620000000800 */
[C---:B--2---:R-:W-:Y:S01]  /*3ed0*/  F2FP.F16.F32.PACK_AB R85, R115.reuse, R114 ;  /* 0x000000727355723e */ /* 0x044fe200000000ff */
[----:B------:R-:W-:Y:S01]  /*3ee0*/  FADD.FTZ R5, R115, R4 ;  /* 0x0000000473057221 */ /* 0x000fe20000010000 */
[----:B-1----:R-:W-:-:S03]  /*3ef0*/  F2FP.F16.F32.PACK_AB R87, R9, R118 ;  /* 0x000000760957723e */ /* 0x002fc600000000ff */
[----:B------:R-:W-:Y:S02]  /*3f00*/  FADD.FTZ R118, R118, R5 ;  /* 0x0000000576767221 */ /* 0x000fe40000010000 */
[----:B------:R0:W-:Y:S02]  /*3f10*/  STSM.16.M88.4 [R16+0xc000], R84 ;  /* 0x00c0005410007844 */ /* 0x0001e40000000200 */
[----:B------:R-:W-:Y:S01]  /*3f20*/  FADD.FTZ R7, R9, R118 ;  /* 0x0000007609077221 */ /* 0x000fe20000010000 */
[----:B------:R1:W-:Y:S06]  /*3f30*/  MEMBAR.ALL.CTA ;  /* 0x0000000000007992 */ /* 0x0003ec0000008000 */
[----:B-1----:R-:W1:Y:S02]  /*3f40*/  FENCE.VIEW.ASYNC.S ;  /* 0x00000000000073c6 */ /* 0x002e640000000000 */
[----:B-1----:R-:W-:Y:S01]  /*3f50*/  NOP ;  /* 0x0000000000007918 */ /* 0x002fe20000000000 */
[----:B------:R-:W-:Y:S05]  /*3f60*/  @!P2 BRA `(.L_x_15) ;  /* 0x0000002800c8a947 */ /* 0x000fea0003800000 */
[----:B------:R-:W-:Y:S01]  /*3f70*/  IMAD.MOV.U32 R4, RZ, RZ, R3 ;  /* 0x000000ffff047224 */ /* 0x000fe200078e0003 */
[----:B------:R-:W-:Y:S01]  /*3f80*/  CS2R R150, SRZ ;  /* 0x0000000000967805 */ /* 0x000fe2000001ff00 */
[----:B------:R-:W-:Y:S01]  /*3f90*/  IMAD.MOV.U32 R9, RZ, RZ, R0 ;  /* 0x000000ffff097224 */ /* 0x000fe200078e0000 */
[----:B------:R-:W-:Y:S02]  /*3fa0*/  CS2R R148, SRZ ;  /* 0x0000000000947805 */ /* 0x000fe4000001ff00 */
[----:B------:R-:W-:Y:S02]  /*3fb0*/  CS2R R146, SRZ ;  /* 0x0000000000927805 */ /* 0x000fe4000001ff00 */
[----:B------:R-:W-:Y:S02]  /*3fc0*/  CS2R R144, SRZ ;  /* 0x0000000000907805 */ /* 0x000fe4000001ff00 */
[----:B------:R-:W-:Y:S02]  /*3fd0*/  CS2R R142, SRZ ;  /* 0x00000000008e7805 */ /* 0x000fe4000001ff00 */
[----:B------:R-:W-:-:S02]  /*3fe0*/  CS2R R140, SRZ ;  /* 0x00000000008c7805 */ /* 0x000fc4000001ff00 */
[----:B------:R-:W-:Y:S02]  /*3ff0*/  CS2R R138, SRZ ;  /* 0x00000000008a7805 */ /* 0x000fe4000001ff00 */
        /* <DEDUP_REMOVED lines=8> */
[----:B------:R-:W-:Y:S01]  /*4080*/  CS2R R120, SRZ ;  /* 0x0000000000787805 */ /* 0x000fe2000001ff00 */
[----:B------:R-:W-:Y:S01]  /*4090*/  UIADD3 UR23, UR48, -0x2, URZ ;  /* 0xfffffffe30177890 */ /* 0x000fe2000fffe03f */
[----:B------:R-:W-:Y:S01]  /*40a0*/  UMOV UR24, UR38 ;  /* 0x0000002600187c82 */ /* 0x000fe20008000000 */
[----:B------:R-:W-:Y:S01]  /*40b0*/  UMOV UR22, UR39 ;  /* 0x0000002700167c82 */ /* 0x000fe20008000000 */
[----:B------:R-:W-:-:S09]  /*40c0*/  ULDC UR21, c[0x0][0x988] ;  /* 0x0002620000157ab9 */ /* 0x000fd20000000800 */
.L_x_24:
[----:B------:R-:W-:Y:S01]  /*40d0*/  UIADD3 UR39, UR22, 0x1, URZ ;  /* 0x0000000116277890 */ /* 0x000fe2000fffe03f */
[----:B------:R-:W-:-:S03]  /*40e0*/  ISETP.NE.AND P3, PT, RZ, UR44, PT ;  /* 0x0000002cff007c0c */ /* 0x000fc6000bf65270 */
[----:B------:R-:W-:-:S04]  /*40f0*/  UISETP.NE.AND UP0, UPT, UR39, 0x2, UPT ;  /* 0x000000022700788c */ /* 0x000fc8000bf05270 */
[----:B------:R-:W-:Y:S02]  /*4100*/  USEL UR38, URZ, 0x1, UP0 ;  /* 0x000000013f267887 */ /* 0x000fe40008000000 */
[----:B------:R-:W-:Y:S02]  /*4110*/  USEL UR39, UR39, URZ, UP0 ;  /* 0x0000003f27277287 */ /* 0x000fe40008000000 */
[----:B------:R-:W-:Y:S02]  /*4120*/  ULOP3.LUT UR38, UR24, UR38, URZ, 0x3c, !UPT ;  /* 0x0000002618267292 */ /* 0x000fe4000f8e3c3f */
[----:B---3--:R-:W-:Y:S10]  /*4130*/  @P3 BRA `(.L_x_16) ;  /* 0x00000000002c3947 */ /* 0x008ff40003800000 */
[----:B------:R-:W-:Y:S05]  /*4140*/  @!P0 BRA `(.L_x_17) ;  /* 0x0000000000048947 */ /* 0x000fea0003800000 */
[----:B------:R-:W-:Y:S01]  /*4150*/  BPT.TRAP 0x1 ;  /* 0x000000040000795c */ /* 0x000fe20000300000 */
.L_x_17:
[----:B------:R-:W-:Y:S01]  /*4160*/  ULEA UR6, UR39, UR40, 0x3 ;  /* 0x0000002827067291 */ /* 0x000fe2000f8e183f */
[----:B------:R-:W-:-:S04]  /*4170*/  MOV R0, UR38 ;  /* 0x0000002600007c02 */ /* 0x000fc80008000f00 */
[----:B------:R-:W-:-:S04]  /*4180*/  SHF.L.U32 R0, R0, 0x1f, RZ ;  /* 0x0000001f00007819 */ /* 0x000fc800000006ff */
[----:B------:R1:W2:Y:S01]  /*4190*/  SYNCS.PHASECHK.TRANS64.TRYWAIT P2, [UR6+0x30830], R0 ;  /* 0x03083000ff0075a7 */ /* 0x0002a20008040146 */
[----:B------:R-:W-:Y:S05]  /*41a0*/  @!P0 BRA `(.L_x_18) ;  /* 0x0000000000048947 */ /* 0x000fea0003800000 */
[----:B------:R-:W-:Y:S01]  /*41b0*/  BPT.TRAP 0x1 ;  /* 0x000000040000795c */ /* 0x000fe20000300000 */
.L_x_18:
[----:B--2---:R-:W-:Y:S05]  /*41c0*/  @P2 BRA `(.L_x_16) ;  /* 0x0000000000082947 */ /* 0x004fea0003800000 */
[----:B------:R-:W2:Y:S02]  /*41d0*/  SYNCS.PHASECHK.TRANS64.TRYWAIT P2, [UR6+0x30830], R0 ;  /* 0x03083000ff0075a7 */ /* 0x000ea40008040146 */
[----:B--2---:R-:W-:Y:S05]  /*41e0*/  @!P2 BRA `(.L_x_19) ;  /* 0x000000780010a947 */ /* 0x004fea0003800000 */
.L_x_16:
[----:B--2---:R-:W2:Y:S01]  /*41f0*/  S2R R3, SR_TID.X ;  /* 0x0000000000037919 */ /* 0x004ea20000002100 */
[----:B------:R-:W-:Y:S01]  /*4200*/  R2UR UR16, R18 ;  /* 0x00000000121072ca */ /* 0x000fe200000e0000 */
[----:B------:R-:W-:Y:S01]  /*4210*/  UIMAD UR18, UR39, 0x600, UR20 ;  /* 0x00000600271278a4 */ /* 0x000fe2000f8e0214 */
[----:B------:R-:W-:Y:S01]  /*4220*/  R2UR UR17, R19 ;  /* 0x00000000131172ca */ /* 0x000fe200000e0000 */
[----:B------:R-:W-:Y:S01]  /*4230*/  UMOV UR19, 0x40000040 ;  /* 0x4000004000137882 */ /* 0x000fe20000000000 */
[----:B------:R-:W-:Y:S01]  /*4240*/  UMOV UR7, 0x40000040 ;  /* 0x4000004000077882 */ /* 0x000fe20000000000 */
[----:B------:R-:W-:Y:S02]  /*4250*/  UIADD3 UR6, UR18, 0x2, URZ ;  /* 0x0000000212067890 */ /* 0x000fe4000fffe03f */
[----:B------:R-:W-:Y:S01]  /*4260*/  UIADD3 UR10, UR18, 0x4, URZ ;  /* 0x00000004120a7890 */ /* 0x000fe2000fffe03f */
[----:B------:R-:W-:Y:S01]  /*4270*/  UMOV UR11, 0x40000040 ;  /* 0x40000040000b7882 */ /* 0x000fe20000000000 */
[----:B------:R-:W-:Y:S01]  /*4280*/  UIADD3 UR14, UR18, 0x6, URZ ;  /* 0x00000006120e7890 */ /* 0x000fe2000fffe03f */
[----:B------:R-:W-:Y:S01]  /*4290*/  UMOV UR15, 0x40000040 ;  /* 0x40000040000f7882 */ /* 0x000fe20000000000 */
[----:B--2---:R-:W-:-:S05]  /*42a0*/  SHF.R.U32.HI R3, RZ, 0x7, R3 ;  /* 0x00000007ff037819 */ /* 0x004fca0000011603 */
[----:B-1----:R-:W-:-:S05]  /*42b0*/  VIADD R0, R3, 0x8 ;  /* 0x0000000803007836 */ /* 0x002fca0000000000 */
[----:B------:R1:W-:Y:S06]  /*42c0*/  BAR.SYNC.DEFER_BLOCKING R0, 0x100 ;  /* 0x000400000000751d */ /* 0x0003ec0000010000 */
[----:B0-----:R-:W-:-:S06]  /*42d0*/  WARPGROUP.ARRIVE ;  /* 0x00000000000079c5 */ /* 0x001fcc0000000000 */
[----:B------:R-:W-:Y:S03]  /*42e0*/  HGMMA.64x192x16.F32 R24, gdesc[UR16], RZ, !UPT, gsb0 ;  /* 0x02e00000101879f0 */ /* 0x000fe6000c0008ff */
[----:B------:R-:W-:Y:S02]  /*42f0*/  WARPGROUP.DEPBAR.LE gsb0, 0x0 ;  /* 0x00008000000079c5 */ /* 0x000fe40000010000 */
[----:B------:R-:W-:-:S15]  /*4300*/  WARPGROUP.ARRIVE ;  /* 0x00000000000079c5 */ /* 0x000fde0000000000 */
[----:B------:R-:W-:Y:S03]  /*4310*/  HGMMA.64x192x16.F32 R24, gdesc[UR4], R24, gsb0 ;  /* 0x02e00000041879f0 */ /* 0x000fe60008000818 */
[----:B------:R-:W-:Y:S02]  /*4320*/  WARPGROUP.DEPBAR.LE gsb0, 0x0 ;  /* 0x00008000000079c5 */ /* 0x000fe40000010000 */
[----:B------:R-:W-:-:S15]  /*4330*/  WARPGROUP.ARRIVE ;  /* 0x00000000000079c5 */ /* 0x000fde0000000000 */
[----:B------:R-:W-:Y:S03]  /*4340*/  HGMMA.64x192x16.F32 R24, gdesc[UR8], R24, gsb0 ;  /* 0x02e00000081879f0 */ /* 0x000fe60008000818 */
[----:B------:R-:W-:Y:S02]  /*4350*/  WARPGROUP.DEPBAR.LE gsb0, 0x0 ;  /* 0x00008000000079c5 */ /* 0x000fe40000010000 */
[----:B------:R-:W-:-:S15]  /*4360*/  WARPGROUP.ARRIVE ;  /* 0x00000000000079c5 */ /* 0x000fde0000000000 */
[----:B------:R-:W-:Y:S03]  /*4370*/  HGMMA.64x192x16.F32 R24, gdesc[UR12], R24, gsb0 ;  /* 0x02e000000c1879f0 */ /* 0x000fe60008000818 */
[----:B------:R-:W-:Y:S02]  /*4380*/  WARPGROUP.DEPBAR.LE gsb0, 0x0 ;  /* 0x00008000000079c5 */ /* 0x000fe40000010000 */
[----:B-1----:R-:W-:Y:S05]  /*4390*/  @P3 BRA `(.L_x_20) ;  /* 0x00000000002c3947 */ /* 0x002fea0003800000 */
[----:B------:R-:W-:Y:S05]  /*43a0*/  @!P0 BRA `(.L_x_21) ;  /* 0x0000000000048947 */ /* 0x000fea0003800000 */
[----:B------:R-:W-:Y:S01]  /*43b0*/  BPT.TRAP 0x1 ;  /* 0x000000040000795c */ /* 0x000fe20000300000 */
.L_x_21:
[----:B------:R-:W-:Y:S01]  /*43c0*/  ULEA UR6, UR22, UR40, 0x3 ;  /* 0x0000002816067291 */ /* 0x000fe2000f8e183f */
[----:B------:R-:W-:-:S05]  /*43d0*/  IMAD.U32 R0, RZ, RZ, UR24 ;  /* 0x00000018ff007e24 */ /* 0x000fca000f8e00ff */
[----:B------:R-:W-:-:S04]  /*43e0*/  SHF.L.U32 R0, R0, 0x1f, RZ ;  /* 0x0000001f00007819 */ /* 0x000fc800000006ff */
[----:B------:R0:W1:Y:S01]  /*43f0*/  SYNCS.PHASECHK.TRANS64.TRYWAIT P2, [UR6+0x30850], R0 ;  /* 0x03085000ff0075a7 */ /* 0x0000620008040146 */
[----:B------:R-:W-:Y:S05]  /*4400*/  @!P0 BRA `(.L_x_22) ;  /* 0x0000000000048947 */ /* 0x000fea0003800000 */
[----:B------:R-:W-:Y:S01]  /*4410*/  BPT.TRAP 0x1 ;  /* 0x000000040000795c */ /* 0x000fe20000300000 */
.L_x_22:
[----:B-1----:R-:W-:Y:S05]  /*4420*/  @P2 BRA `(.L_x_20) ;  /* 0x0000000000082947 */ /* 0x002fea0003800000 */
[----:B------:R-:W1:Y:S02]  /*4430*/  SYNCS.PHASECHK.TRANS64.TRYWAIT P2, [UR6+0x30850], R0 ;  /* 0x03085000ff0075a7 */ /* 0x000e640008040146 */
[----:B-1----:R-:W-:Y:S05]  /*4440*/  @!P2 BRA `(.L_x_23) ;  /* 0x000000740090a947 */ /* 0x002fea0003800000 */
.L_x_20:
[----:B------:R-:W-:Y:S01]  /*4450*/  R2UR UR7, R15 ;  /* 0x000000000f0772ca */ /* 0x000fe200000e0000 */
[----:B------:R-:W-:Y:S01]  /*4460*/  UIADD3 UR6, UR40, 0x400, URZ ;  /* 0x0000040028067890 */ /* 0x000fe2000fffe03f */
[----:B------:R-:W-:Y:S01]  /*4470*/  WARPGROUP.ARRIVE ;  /* 0x00000000000079c5 */ /* 0x000fe20000000000 */
[----:B------:R-:W-:Y:S01]  /*4480*/  UMOV UR19, 0x40000040 ;  /* 0x4000004000137882 */ /* 0x000fe20000000000 */
[----:B------:R-:W-:Y:S01]  /*4490*/  UMOV UR17, 0x40000040 ;  /* 0x4000004000117882 */ /* 0x000fe20000000000 */
[----:B------:R-:W-:-:S03]  /*44a0*/  USHF.R.U32.HI UR6, URZ, 0x4, UR6 ;  /* 0x000000043f067899 */ /* 0x000fc60008011606 */
[----:B------:R-:W1:Y:S01]  /*44b0*/  S2R R5, SR_TID.X ;  /* 0x0000000000057919 */ /* 0x000e620000002100 */
[----:B------:R-:W-:Y:S01]  /*44c0*/  FMNMX.FTZ R8, R24, R9, !PT ;  /* 0x0000000918087209 */ /* 0x000fe20007810000 */
[----:B------:R-:W-:Y:S01]  /*44d0*/  IMAD.U32 R10, RZ, RZ, UR22 ;  /* 0x00000016ff0a7e24 */ /* 0x000fe2000f8e00ff */
[----:B------:R-:W-:Y:S01]  /*44e0*/  ULOP3.LUT UR6, UR6, 0x3fff, URZ, 0xc0, !UPT ;  /* 0x00003fff06067892 */ /* 0x000fe2000f8ec03f */
[----:B------:R-:W-:Y:S01]  /*44f0*/  UMOV UR24, UR38 ;  /* 0x0000002600187c82 */ /* 0x000fe20008000000 */
[----:B------:R-:W-:Y:S02]  /*4500*/  UIADD3 UR7, UR7, 0x1e800, URZ ;  /* 0x0001e80007077890 */ /* 0x000fe4000fffe03f */
[----:B------:R-:W-:Y:S02]  /*4510*/  @!P1 LEA R10, R10, UR40, 0x3 ;  /* 0x000000280a0a9c11 */ /* 0x000fe4000f8e18ff */
[----:B------:R-:W-:-:S03]  /*4520*/  USHF.R.U32.HI UR7, URZ, 0x4, UR7 ;  /* 0x000000043f077899 */ /* 0x000fc60008011607 */
[----:B------:R-:W-:Y:S01]  /*4530*/  @!P1 VIADD R10, R10, 0x30860 ;  /* 0x000308600a0a9836 */ /* 0x000fe20000000000 */
[----:B------:R-:W-:Y:S02]  /*4540*/  ULOP3.LUT UR10, UR7, 0x3fff, URZ, 0xc0, !UPT ;  /* 0x00003fff070a7892 */ /* 0x000fe4000f8ec03f */
[----:B------:R-:W-:Y:S02]  /*4550*/  UIMAD UR7, UR22, 0x600, UR6 ;  /* 0x00000600160778a4 */ /* 0x000fe4000f8e0206 */
[----:B------:R-:W-:Y:S01]  /*4560*/  @!P1 PRMT R10, RZ, 0x654, R10 ;  /* 0x00000654ff0a9816 */ /* 0x000fe2000000000a */
[----:B------:R-:W-:Y:S01]  /*4570*/  ULOP3.LUT UR6, UR10, 0x10000, URZ, 0xfc, !UPT ;  /* 0x000100000a067892 */ /* 0x000fe2000f8efc3f */
[----:B------:R-:W-:-:S03]  /*4580*/  UMOV UR22, UR39 ;  /* 0x0000002700167c82 */ /* 0x000fc60008000000 */
[----:B------:R-:W-:-:S03]  /*4590*/  UMOV UR18, UR7 ;  /* 0x0000000700127c82 */ /* 0x000fc60008000000 */
[----:B------:R-:W-:Y:S02]  /*45a0*/  UMOV UR16, UR6 ;  /* 0x0000000600107c82 */ /* 0x000fe40008000000 */
[----:B------:R-:W-:Y:S01]  /*45b0*/  HGMMA.64x64x16.F32 R120, gdesc[UR16].tnspB, R120, gsb0 ;  /* 0x40e00000107879f0 */ /* 0x000fe20008000878 */
[----:B------:R-:W-:Y:S02]  /*45c0*/  UIADD3 UR18, UR7, 0x80, URZ ;  /* 0x0000008007127890 */ /* 0x000fe4000fffe03f */
[----:B------:R-:W-:Y:S01]  /*45d0*/  UIADD3 UR16, UR6, 0x2, URZ ;  /* 0x0000000206107890 */ /* 0x000fe2000fffe03f */
[----:B-1----:R-:W-:Y:S01]  /*45e0*/  SHF.R.U32.HI R3, RZ, 0x7, R5 ;  /* 0x00000007ff037819 */ /* 0x002fe20000011605 */
[----:B------:R-:W-:Y:S01]  /*45f0*/  UMOV UR19, 0x40000040 ;  /* 0x4000004000137882 */ /* 0x000fe20000000000 */
[----:B------:R-:W-:Y:S01]  /*4600*/  UMOV UR17, 0x40000040 ;  /* 0x4000004000117882 */ /* 0x000fe20000000000 */
[----:B------:R-:W-:Y:S01]  /*4610*/  ISETP.GE.U32.AND P2, PT, R5, 0x180, PT ;  /* 0x000001800500780c */ /* 0x000fe20003f46070 */
[----:B------:R-:W-:-:S02]  /*4620*/  IMAD.U32 R5, RZ, RZ, UR39 ;  /* 0x00000027ff057e24 */ /* 0x000fc4000f8e00ff */
[----:B0-----:R-:W-:Y:S01]  /*4630*/  VIADD R0, R3, 0x9 ;  /* 0x0000000903007836 */ /* 0x001fe20000000000 */
[----:B------:R-:W-:Y:S02]  /*4640*/  FMNMX.FTZ R3, R25, R8, !PT ;  /* 0x0000000819037209 */ /* 0x000fe40007810000 */
[----:B------:R-:W-:Y:S02]  /*4650*/  @!P1 LEA R5, R5, UR40, 0x3 ;  /* 0x0000002805059c11 */ /* 0x000fe4000f8e18ff */
[----:B------:R-:W-:Y:S02]  /*4660*/  FMNMX.FTZ R8, R28, R3, !PT ;  /* 0x000000031c087209 */ /* 0x000fe40007810000 */
[----:B------:R-:W-:Y:S01]  /*4670*/  SEL R0, R0, 0x9, !P2 ;  /* 0x0000000900007807 */ /* 0x000fe20005000000 */
[----:B------:R-:W-:Y:S01]  /*4680*/  @!P1 VIADD R3, R5, 0x30840 ;  /* 0x0003084005039836 */ /* 0x000fe20000000000 */
[----:B------:R-:W-:Y:S02]  /*4690*/  FMNMX.FTZ R5, R29, R8, !PT ;  /* 0x000000081d057209 */ /* 0x000fe40007810000 */
[----:B------:R-:W-:-:S02]  /*46a0*/  ISETP.LT.AND P2, PT, RZ, UR23, PT ;  /* 0x00000017ff007c0c */ /* 0x000fc4000bf41270 */
[----:B------:R-:W-:Y:S02]  /*46b0*/  @!P1 PRMT R3, RZ, 0x654, R3 ;  /* 0x00000654ff039816 */ /* 0x000fe40000000003 */
[----:B------:R-:W-:Y:S01]  /*46c0*/  FMNMX.FTZ R8, R32, R5, !PT ;  /* 0x0000000520087209 */ /* 0x000fe20007810000 */
[----:B------:R-:W-:Y:S02]  /*46d0*/  WARPGROUP.DEPBAR.LE gsb0, 0x0 ;  /* 0x00008000000079c5 */ /* 0x000fe40000010000 */
[----:B------:R-:W-:-:S06]  /*46e0*/  WARPGROUP.ARRIVE ;  /* 0x00000000000079c5 */ /* 0x000fcc0000000000 */
[----:B------:R-:W-:Y:S01]  /*46f0*/  HGMMA.64x64x16.F32 R120, gdesc[UR16].tnspB, R120, gsb0 ;  /* 0x40e00000107879f0 */ /* 0x000fe20008000878 */
[----:B------:R-:W-:Y:S02]  /*4700*/  UIADD3 UR18, UR7, 0x100, URZ ;  /* 0x0000010007127890 */ /* 0x000fe4000fffe03f */
[----:B------:R-:W-:Y:S01]  /*4710*/  UIADD3 UR16, UR6, 0x4, URZ ;  /* 0x0000000406107890 */ /* 0x000fe2000fffe03f */
[----:B------:R-:W-:Y:S01]  /*4720*/  UMOV UR19, 0x40000040 ;  /* 0x4000004000137882 */ /* 0x000fe20000000000 */
[----:B------:R-:W-:Y:S01]  /*4730*/  UMOV UR17, 0x40000040 ;  /* 0x4000004000117882 */ /* 0x000fe20000000000 */
        /* <DEDUP_REMOVED lines=63> */
[----:B------:R-:W-:-:S07]  /*4b30*/  UIADD3 UR6, UR23, -0x1, URZ ;  /* 0xffffffff17067890 */ /* 0x000fce000fffe03f */
[----:B------:R-:W-:Y:S01]  /*4b40*/  UMOV UR23, UR6 ;  /* 0x0000000600177c82 */ /* 0x000fe20008000000 */
[----:B------:R-:W-:Y:S02]  /*4b50*/  WARPGROUP.DEPBAR.LE gsb0, 0x0 ;  /* 0x00008000000079c5 */ /* 0x000fe40000010000 */
[----:B------:R-:W-:-:S06]  /*4b60*/  WARPGROUP.ARRIVE ;  /* 0x00000000000079c5 */ /* 0x000fcc0000000000 */
[----:B------:R-:W-:Y:S03]  /*4b70*/  HGMMA.64x64x16.F32 R120, gdesc[UR16].tnspB, R120, gsb0 ;  /* 0x40e00000107879f0 */ /* 0x000fe60008000878 */
[----:B------:R-:W-:Y:S02]  /*4b80*/  WARPGROUP.DEPBAR.LE gsb0, 0x0 ;  /* 0x00008000000079c5 */ /* 0x000fe40000010000 */
[----:B------:R0:W-:Y:S06]  /*4b90*/  BAR.ARV R0, 0x100 ;  /* 0x000400000000751d */ /* 0x0001ec0000002000 */
[----:B------:R1:W-:Y:S01]  /*4ba0*/  @!P1 SYNCS.ARRIVE.TRANS64.RED.A1T0 RZ, [R3+URZ], RZ ;  /* 0x000000ff03ff99a7 */ /* 0x0003e2000810043f */
[----:B0-----:R-:W-:-:S02]  /*4bb0*/  FMNMX.FTZ R0, R26, R4, !PT ;  /* 0x000000041a007209 */ /* 0x001fc40007810000 */
[----:B-1----:R-:W-:Y:S01]  /*4bc0*/  FMNMX.FTZ R3, R33, R8, !PT ;  /* 0x0000000821037209 */ /* 0x002fe20007810000 */
[----:B------:R0:W-:Y:S03]  /*4bd0*/  @!P1 SYNCS.ARRIVE.TRANS64.RED.A1T0 RZ, [R10+URZ], RZ ;  /* 0x000000ff0aff99a7 */ /* 0x0001e6000810043f */
        /* <DEDUP_REMOVED lines=83> */
[----:B------:R-:W-:-:S03]  /*5110*/  FMNMX.FTZ R8, R110, R5, !PT ;  /* 0x000000056e087209 */ /* 0x000fc60007810000 */
[----:B------:R-:W1:Y:S01]  /*5120*/  SHFL.BFLY PT, R0, R3, 0x2, 0x1f ;  /* 0x0c401f0003007f89 */ /* 0x000e6200000e0000 */
[----:B------:R-:W-:-:S04]  /*5130*/  FMNMX.FTZ R5, R111, R8, !PT ;  /* 0x000000086f057209 */ /* 0x000fc80007810000 */
[----:B------:R-:W-:-:S04]  /*5140*/  FMNMX.FTZ R8, R114, R5, !PT ;  /* 0x0000000572087209 */ /* 0x000fc80007810000 */
[----:B------:R-:W-:-:S04]  /*5150*/  FMNMX.FTZ R5, R115, R8, !PT ;  /* 0x0000000873057209 */ /* 0x000fc80007810000 */
[----:B------:R-:W-:-:S04]  /*5160*/  FMNMX.FTZ R8, R118, R5, !PT ;  /* 0x0000000576087209 */ /* 0x000fc80007810000 */
[----:B0-----:R-:W-:-:S05]  /*5170*/  FMNMX.FTZ R10, R119, R8, !PT ;  /* 0x00000008770a7209 */ /* 0x001fca0007810000 */
[----:B------:R-:W0:Y:S01]  /*5180*/  SHFL.BFLY PT, R5, R10, 0x2, 0x1f ;  /* 0x0c401f000a057f89 */ /* 0x000e2200000e0000 */
[----:B-1----:R-:W-:-:S05]  /*5190*/  FMNMX.FTZ R11, R3, R0, !PT ;  /* 0x00000000030b7209 */ /* 0x002fca0007810000 */
[----:B------:R-:W1:Y:S01]  /*51a0*/  SHFL.BFLY PT, R0, R11, 0x1, 0x1f ;  /* 0x0c201f000b007f89 */ /* 0x000e6200000e0000 */
[----:B0-----:R-:W-:-:S05]  /*51b0*/  FMNMX.FTZ R12, R10, R5, !PT ;  /* 0x000000050a0c7209 */ /* 0x001fca0007810000 */
[----:B------:R-:W0:Y:S01]  /*51c0*/  SHFL.BFLY PT, R3, R12, 0x1, 0x1f ;  /* 0x0c201f000c037f89 */ /* 0x000e2200000e0000 */
[----:B-1----:R-:W-:-:S05]  /*51d0*/  FMNMX.FTZ R0, R11, R0, !PT ;  /* 0x000000000b007209 */ /* 0x002fca0007810000 */
[C---:B------:R-:W-:Y:S01]  /*51e0*/  FMUL.FTZ R5, R0.reuse, UR21 ;  /* 0x0000001500057c20 */ /* 0x040fe20008410000 */
[----:B------:R-:W-:-:S03]  /*51f0*/  FADD.FTZ R8, -R0, R9 ;  /* 0x0000000900087221 */ /* 0x000fc60000010100 */
[--C-:B------:R-:W-:Y:S01]  /*5200*/  FFMA.FTZ R24, R24, UR21, -R5.reuse ;  /* 0x0000001518187c23 */ /* 0x100fe20008010805 */
        /* <DEDUP_REMOVED lines=12> */
[----:B0-----:R-:W-:Y:S01]  /*52d0*/  FMNMX.FTZ R3, R12, R3, !PT ;  /* 0x000000030c037209 */ /* 0x001fe20007810000 */
[--C-:B------:R-:W-:Y:S01]  /*52e0*/  FFMA.FTZ R49, R49, UR21, -R5.reuse ;  /* 0x0000001531317c23 */ /* 0x100fe20008010805 */
[--C-:B------:R-:W-:Y:S01]  /*52f0*/  FFMA.FTZ R52, R52, UR21, -R5.reuse ;  /* 0x0000001534347c23 */ /* 0x100fe20008010805 */
[--C-:B------:R-:W-:Y:S01]  /*5300*/  FFMA.FTZ R53, R53, UR21, -R5.reuse ;  /* 0x0000001535357c23 */ /* 0x100fe20008010805 */
[--C-:B------:R-:W-:Y:S01]  /*5310*/  FFMA.FTZ R56, R56, UR21, -R5.reuse ;  /* 0x0000001538387c23 */ /* 0x100fe20008010805 */
[C---:B------:R-:W-:Y:S01]  /*5320*/  FMUL.FTZ R10, R3.reuse, UR21 ;  /* 0x00000015030a7c20 */ /* 0x040fe20008410000 */
[----:B------:R-:W-:Y:S01]  /*5330*/  FADD.FTZ R4, -R3, R4 ;  /* 0x0000000403047221 */ /* 0x000fe20000010100 */
        /* <DEDUP_REMOVED lines=30> */
[----:B------:R-:W-:Y:S01]  /*5520*/  FFMA.FTZ R117, R117, UR21, -R5 ;  /* 0x0000001575757c23 */ /* 0x000fe20008010805 */
[--C-:B------:R-:W-:Y:S01]  /*5530*/  FFMA.FTZ R5, R26, UR21, -R10.reuse ;  /* 0x000000151a057c23 */ /* 0x100fe2000801080a */
[----:B------:R-:W-:Y:S01]  /*5540*/  FMUL.FTZ R4, R4, UR21 ;  /* 0x0000001504047c20 */ /* 0x000fe20008410000 */
[--C-:B------:R-:W-:Y:S01]  /*5550*/  FFMA.FTZ R20, R27, UR21, -R10.reuse ;  /* 0x000000151b147c23 */ /* 0x100fe2000801080a */
[----:B------:R-:W-:Y:S01]  /*5560*/  FMUL.FTZ R8, R8, UR21 ;  /* 0x0000001508087c20 */ /* 0x000fe20008410000 */
[--C-:B------:R-:W-:Y:S01]  /*5570*/  FFMA.FTZ R11, R30, UR21, -R10.reuse ;  /* 0x000000151e0b7c23 */ /* 0x100fe2000801080a */
[----:B------:R-:W-:Y:S01]  /*5580*/  MUFU.EX2 R9, R4 ;  /* 0x0000000400097308 */ /* 0x000fe20000000800 */
[--C-:B------:R-:W-:Y:S01]  /*5590*/  FFMA.FTZ R12, R31, UR21, -R10.reuse ;  /* 0x000000151f0c7c23 */ /* 0x100fe2000801080a */
[--C-:B------:R-:W-:Y:S01]  /*55a0*/  FFMA.FTZ R21, R35, UR21, -R10.reuse ;  /* 0x0000001523157c23 */ /* 0x100fe2000801080a */
[--C-:B------:R-:W-:Y:S01]  /*55b0*/  FFMA.FTZ R35, R38, UR21, -R10.reuse ;  /* 0x0000001526237c23 */ /* 0x100fe2000801080a */
        /* <DEDUP_REMOVED lines=9> */
[--C-:B------:R-:W-:Y:S01]  /*5650*/  FFMA.FTZ R67, R70, UR21, -R10.reuse ;  /* 0x0000001546437c23 */ /* 0x100fe2000801080a */
[--C-:B------:R-:W-:Y:S01]  /*5660*/  FFMA.FTZ R39, R71, UR21, -R10.reuse ;  /* 0x0000001547277c23 */ /* 0x100fe2000801080a */
[--C-:B------:R-:W-:Y:S01]  /*5670*/  FFMA.FTZ R74, R74, UR21, -R10.reuse ;  /* 0x000000154a4a7c23 */ /* 0x100fe2000801080a */
[----:B------:R-:W1:Y:S01]  /*5680*/  MUFU.EX2 R20, R20 ;  /* 0x0000001400147308 */ /* 0x000e620000000800 */
[--C-:B------:R-:W-:Y:S01]  /*5690*/  FFMA.FTZ R90, R90, UR21, -R10.reuse ;  /* 0x000000155a5a7c23 */ /* 0x100fe2000801080a */
[--C-:B------:R-:W-:Y:S01]  /*56a0*/  FFMA.FTZ R95, R95, UR21, -R10.reuse ;  /* 0x000000155f5f7c23 */ /* 0x100fe2000801080a */
[--C-:B------:R-:W-:Y:S01]  /*56b0*/  FFMA.FTZ R98, R98, UR21, -R10.reuse ;  /* 0x0000001562627c23 */ /* 0x100fe2000801080a */
[--C-:B------:R-:W-:Y:S01]  /*56c0*/  FFMA.FTZ R99, R99, UR21, -R10.reuse ;  /* 0x0000001563637c23 */ /* 0x100fe2000801080a */
[--C-:B------:R-:W-:Y:S01]  /*56d0*/  FFMA.FTZ R102, R102, UR21, -R10.reuse ;  /* 0x0000001566667c23 */ /* 0x100fe2000801080a */
[--C-:B------:R-:W-:Y:S01]  /*56e0*/  FFMA.FTZ R103, R103, UR21, -R10.reuse ;  /* 0x0000001567677c23 */ /* 0x100fe2000801080a */
[--C-:B------:R-:W-:Y:S01]  /*56f0*/  FFMA.FTZ R106, R106, UR21, -R10.reuse ;  /* 0x000000156a6a7c23 */ /* 0x100fe2000801080a */
[----:B------:R-:W-:Y:S01]  /*5700*/  MUFU.EX2 R8, R8 ;  /* 0x0000000800087308 */ /* 0x000fe20000000800 */
[----:B0-----:R-:W-:Y:S01]  /*5710*/  FFMA.FTZ R7, R9, R7, R5 ;  /* 0x0000000709077223 */ /* 0x001fe20000010005 */
[--C-:B------:R-:W-:Y:S01]  /*5720*/  FFMA.FTZ R107, R107, UR21, -R10.reuse ;  /* 0x000000156b6b7c23 */ /* 0x100fe2000801080a */
[--C-:B------:R-:W-:Y:S01]  /*5730*/  FFMA.FTZ R110, R110, UR21, -R10.reuse ;  /* 0x000000156e6e7c23 */ /* 0x100fe2000801080a */
[--C-:B------:R-:W-:Y:S01]  /*5740*/  FFMA.FTZ R111, R111, UR21, -R10.reuse ;  /* 0x000000156f6f7c23 */ /* 0x100fe2000801080a */
[--C-:B------:R-:W-:Y:S01]  /*5750*/  FFMA.FTZ R114, R114, UR21, -R10.reuse ;  /* 0x0000001572727c23 */ /* 0x100fe2000801080a */
[--C-:B------:R-:W-:Y:S01]  /*5760*/  FFMA.FTZ R115, R115, UR21, -R10.reuse ;  /* 0x0000001573737c23 */ /* 0x100fe2000801080a */
[--C-:B------:R-:W-:Y:S01]  /*5770*/  FFMA.FTZ R118, R118, UR21, -R10.reuse ;  /* 0x0000001576767c23 */ /* 0x100fe2000801080a */
[----:B------:R-:W0:Y:S01]  /*5780*/  MUFU.EX2 R24, R24 ;  /* 0x0000001800187308 */ /* 0x000e220000000800 */
[C---:B-1----:R-:W-:Y:S01]  /*5790*/  FADD.FTZ R14, R20.reuse, R7 ;  /* 0x00000007140e7221 */ /* 0x042fe20000010000 */
[----:B------:R-:W-:Y:S01]  /*57a0*/  F2FP.F16.F32.PACK_AB R5, R20, R5 ;  /* 0x000000051405723e */ /* 0x000fe200000000ff */
[----:B------:R-:W-:Y:S01]  /*57b0*/  FFMA.FTZ R20, R34, UR21, -R10 ;  /* 0x0000001522147c23 */ /* 0x000fe2000801080a */
[-C--:B------:R-:W-:Y:S01]  /*57c0*/  FMUL.FTZ R122, R122, R9.reuse ;  /* 0x000000097a7a7220 */ /* 0x080fe20000410000 */
[-C--:B------:R-:W-:Y:S01]  /*57d0*/  FMUL.FTZ R123, R123, R9.reuse ;  /* 0x000000097b7b7220 */ /* 0x080fe20000410000 */
[-C--:B------:R-:W-:Y:S01]  /*57e0*/  FMUL.FTZ R126, R126, R9.reuse ;  /* 0x000000097e7e7220 */ /* 0x080fe20000410000 */
[-C--:B------:R-:W-:Y:S01]  /*57f0*/  FMUL.FTZ R127, R127, R9.reuse ;  /* 0x000000097f7f7220 */ /* 0x080fe20000410000 */
[----:B------:R-:W1:Y:S01]  /*5800*/  MUFU.EX2 R25, R25 ;  /* 0x0000001900197308 */ /* 0x000e620000000800 */
[-C--:B------:R-:W-:Y:S01]  /*5810*/  FMUL.FTZ R130, R130, R9.reuse ;  /* 0x0000000982827220 */ /* 0x080fe20000410000 */
[-C--:B------:R-:W-:Y:S01]  /*5820*/  FMUL.FTZ R131, R131, R9.reuse ;  /* 0x0000000983837220 */ /* 0x080fe20000410000 */
[-C--:B------:R-:W-:Y:S01]  /*5830*/  FMUL.FTZ R134, R134, R9.reuse ;  /* 0x0000000986867220 */ /* 0x080fe20000410000 */
[-C--:B------:R-:W-:Y:S01]  /*5840*/  FMUL.FTZ R135, R135, R9.reuse ;  /* 0x0000000987877220 */ /* 0x080fe20000410000 */
[-C--:B------:R-:W-:Y:S01]  /*5850*/  FMUL.FTZ R138, R138, R9.reuse ;  /* 0x000000098a8a7220 */ /* 0x080fe20000410000 */
[-C--:B------:R-:W-:Y:S01]  /*5860*/  FMUL.FTZ R139, R139, R9.reuse ;  /* 0x000000098b8b7220 */ /* 0x080fe20000410000 */
[-C--:B------:R-:W-:Y:S01]  /*5870*/  FMUL.FTZ R142, R142, R9.reuse ;  /* 0x000000098e8e7220 */ /* 0x080fe20000410000 */
[----:B------:R-:W2:Y:S01]  /*5880*/  MUFU.EX2 R28, R28 ;  /* 0x0000001c001c7308 */ /* 0x000ea20000000800 */
[----:B0-----:R-:W-:Y:S01]  /*5890*/  FFMA.FTZ R6, R8, R6, R24 ;  /* 0x0000000608067223 */ /* 0x001fe20000010018 */
[-C--:B------:R-:W-:Y:S01]  /*58a0*/  FMUL.FTZ R143, R143, R9.reuse ;  /* 0x000000098f8f7220 */ /* 0x080fe20000410000 */
[-C--:B------:R-:W-:Y:S01]  /*58b0*/  FMUL.FTZ R146, R146, R9.reuse ;  /* 0x0000000992927220 */ /* 0x080fe20000410000 */
[-C--:B------:R-:W-:Y:S01]  /*58c0*/  FMUL.FTZ R147, R147, R9.reuse ;  /* 0x0000000993937220 */ /* 0x080fe20000410000 */
[-C--:B------:R-:W-:Y:S01]  /*58d0*/  FMUL.FTZ R150, R150, R9.reuse ;  /* 0x0000000996967220 */ /* 0x080fe20000410000 */
[----:B------:R-:W-:Y:S01]  /*58e0*/  FMUL.FTZ R151, R151, R9 ;  /* 0x0000000997977220 */ /* 0x000fe20000410000 */
[----:B------:R-:W-:Y:S01]  /*58f0*/  FMUL.FTZ R120, R120, R8 ;  /* 0x0000000878787220 */ /* 0x000fe20000410000 */
[----:B------:R-:W0:Y:S01]  /*5900*/  MUFU.EX2 R29, R29 ;  /* 0x0000001d001d7308 */ /* 0x000e220000000800 */
[C---:B-1----:R-:W-:Y:S01]  /*5910*/  FADD.FTZ R13, R25.reuse, R6 ;  /* 0x00000006190d7221 */ /* 0x042fe20000010000 */
[----:B------:R-:W-:Y:S01]  /*5920*/  F2FP.F16.F32.PACK_AB R4, R25, R24 ;  /* 0x000000181904723e */ /* 0x000fe200000000ff */
[--C-:B------:R-:W-:Y:S01]  /*5930*/  FFMA.FTZ R24, R43, UR21, -R10.reuse ;  /* 0x000000152b187c23 */ /* 0x100fe2000801080a */
[--C-:B------:R-:W-:Y:S01]  /*5940*/  FFMA.FTZ R43, R46, UR21, -R10.reuse ;  /* 0x000000152e2b7c23 */ /* 0x100fe2000801080a */
[--C-:B------:R-:W-:Y:S01]  /*5950*/  FFMA.FTZ R25, R47, UR21, -R10.reuse ;  /* 0x000000152f197c23 */ /* 0x100fe2000801080a */
[--C-:B------:R-:W-:Y:S01]  /*5960*/  FFMA.FTZ R47, R83, UR21, -R10.reuse ;  /* 0x00000015532f7c23 */ /* 0x100fe2000801080a */
[--C-:B------:R-:W-:Y:S01]  /*5970*/  FFMA.FTZ R83, R86, UR21, -R10.reuse ;  /* 0x0000001556537c23 */ /* 0x100fe2000801080a */
[----:B------:R-:W1:Y:S01]  /*5980*/  MUFU.EX2 R11, R11 ;  /* 0x0000000b000b7308 */ /* 0x000e620000000800 */
[----:B--2---:R-:W-:Y:S01]  /*5990*/  FADD.FTZ R34, R28, R13 ;  /* 0x0000000d1c227221 */ /* 0x004fe20000010000 */
[--C-:B------:R-:W-:Y:S01]  /*59a0*/  FFMA.FTZ R13, R75, UR21, -R10.reuse ;  /* 0x000000154b0d7c23 */ /* 0x100fe2000801080a */
[--C-:B------:R-:W-:Y:S01]  /*59b0*/  FFMA.FTZ R75, R78, UR21, -R10.reuse ;  /* 0x000000154e4b7c23 */ /* 0x100fe2000801080a */
[----:B------:R-:W-:Y:S01]  /*59c0*/  FFMA.FTZ R46, R87, UR21, -R10 ;  /* 0x00000015572e7c23 */ /* 0x000fe2000801080a */
[-C--:B------:R-:W-:Y:S01]  /*59d0*/  FMUL.FTZ R121, R121, R8.reuse ;  /* 0x0000000879797220 */ /* 0x080fe20000410000 */
[-C--:B------:R-:W-:Y:S01]  /*59e0*/  FMUL.FTZ R124, R124, R8.reuse ;  /* 0x000000087c7c7220 */ /* 0x080fe20000410000 */
[----:B------:R-:W-:Y:S01]  /*59f0*/  FMUL.FTZ R125, R125, R8 ;  /* 0x000000087d7d7220 */ /* 0x000fe20000410000 */
[----:B------:R-:W2:Y:S01]  /*5a00*/  MUFU.EX2 R12, R12 ;  /* 0x0000000c000c7308 */ /* 0x000ea20000000800 */
[C---:B0-----:R-:W-:Y:S01]  /*5a10*/  F2FP.F16.F32.PACK_AB R6, R29.reuse, R28 ;  /* 0x0000001c1d06723e */ /* 0x041fe200000000ff */
[----:B------:R-:W-:Y:S01]  /*5a20*/  FADD.FTZ R34, R29, R34 ;  /* 0x000000221d227221 */ /* 0x000fe20000010000 */
[----:B------:R-:W-:Y:S01]  /*5a30*/  FFMA.FTZ R29, R82, UR21, -R10 ;  /* 0x00000015521d7c23 */ /* 0x000fe2000801080a */
[-C--:B------:R-:W-:Y:S01]  /*5a40*/  FMUL.FTZ R128, R128, R8.reuse ;  /* 0x0000000880807220 */ /* 0x080fe20000410000 */
[-C--:B------:R-:W-:Y:S01]  /*5a50*/  FMUL.FTZ R129, R129, R8.reuse ;  /* 0x0000000881817220 */ /* 0x080fe20000410000 */
[-C--:B------:R-:W-:Y:S01]  /*5a60*/  FMUL.FTZ R132, R132, R8.reuse ;  /* 0x0000000884847220 */ /* 0x080fe20000410000 */
[-C--:B------:R-:W-:Y:S01]  /*5a70*/  FMUL.FTZ R133, R133, R8.reuse ;  /* 0x0000000885857220 */ /* 0x080fe20000410000 */
[----:B------:R-:W0:Y:S01]  /*5a80*/  MUFU.EX2 R32, R32 ;  /* 0x0000002000207308 */ /* 0x000e220000000800 */
[----:B-1----:R-:W-:Y:S01]  /*5a90*/  FADD.FTZ R28, R11, R14 ;  /* 0x0000000e0b1c7221 */ /* 0x002fe20000010000 */
[----:B------:R-:W-:Y:S01]  /*5aa0*/  FFMA.FTZ R14, R79, UR21, -R10 ;  /* 0x000000154f0e7c23 */ /* 0x000fe2000801080a */
[-C--:B------:R-:W-:Y:S01]  /*5ab0*/  FMUL.FTZ R136, R136, R8.reuse ;  /* 0x0000000888887220 */ /* 0x080fe20000410000 */
[-C--:B------:R-:W-:Y:S01]  /*5ac0*/  FMUL.FTZ R137, R137, R8.reuse ;  /* 0x0000000889897220 */ /* 0x080fe20000410000 */
[-C--:B------:R-:W-:Y:S01]  /*5ad0*/  FMUL.FTZ R140, R140, R8.reuse ;  /* 0x000000088c8c7220 */ /* 0x080fe20000410000 */
[-C--:B------:R-:W-:Y:S01]  /*5ae0*/  FMUL.FTZ R141, R141, R8.reuse ;  /* 0x000000088d8d7220 */ /* 0x080fe20000410000 */
[-C--:B------:R-:W-:Y:S01]  /*5af0*/  FMUL.FTZ R144, R144, R8.reuse ;  /* 0x0000000890907220 */ /* 0x080fe20000410000 */
[----:B------:R-:W1:Y:S01]  /*5b00*/  MUFU.EX2 R20, R20 ;  /* 0x0000001400147308 */ /* 0x000e620000000800 */
[C---:B--2---:R-:W-:Y:S01]  /*5b10*/  F2FP.F16.F32.PACK_AB R7, R12.reuse, R11 ;  /* 0x0000000b0c07723e */ /* 0x044fe200000000ff */
[----:B------:R-:W-:Y:S01]  /*5b20*/  FADD.FTZ R55, R12, R28 ;  /* 0x0000001c0c377221 */ /* 0x000fe20000010000 */
[-C--:B------:R-:W-:Y:S01]  /*5b30*/  FMUL.FTZ R145, R145, R8.reuse ;  /* 0x0000000891917220 */ /* 0x080fe20000410000 */
[-C--:B------:R-:W-:Y:S01]  /*5b40*/  FMUL.FTZ R148, R148, R8.reuse ;  /* 0x0000000894947220 */ /* 0x080fe20000410000 */
[----:B------:R-:W-:Y:S01]  /*5b50*/  FMUL.FTZ R149, R149, R8 ;  /* 0x0000000895957220 */ /* 0x000fe20000410000 */
[----:B------:R2:W-:Y:S01]  /*5b60*/  STSM.16.M88.4 [R2+0x1e800], R4 ;  /* 0x01e8000402007844 */ /* 0x0005e20000000200 */
[----:B------:R-:W-:Y:S01]  /*5b70*/  IMAD.MOV.U32 R9, RZ, RZ, R0 ;  /* 0x000000ffff097224 */ /* 0x000fe200078e0000 */
[----:B------:R-:W3:Y:S01]  /*5b80*/  MUFU.EX2 R33, R33 ;  /* 0x0000002100217308 */ /* 0x000ee20000000800 */
[----:B0-----:R-:W-:-:S07]  /*5b90*/  FADD.FTZ R34, R32, R34 ;  /* 0x0000002220227221 */ /* 0x001fce0000010000 */
[----:B------:R-:W0:Y:S01]  /*5ba0*/  MUFU.EX2 R21, R21 ;  /* 0x0000001500157308 */ /* 0x000e220000000800 */
[----:B-1----:R-:W-:Y:S01]  /*5bb0*/  FADD.FTZ R12, R20, R55 ;  /* 0x00000037140c7221 */ /* 0x002fe20000010000 */
[--C-:B--2---:R-:W-:Y:S01]  /*5bc0*/  FFMA.FTZ R7, R42, UR21, -R10.reuse ;  /* 0x000000152a077c23 */ /* 0x104fe2000801080a */
[----:B------:R-:W-:-:S05]  /*5bd0*/  FFMA.FTZ R6, R50, UR21, -R10 ;  /* 0x0000001532067c23 */ /* 0x000fca000801080a */
[----:B------:R-:W1:Y:S01]  /*5be0*/  MUFU.EX2 R36, R36 ;  /* 0x0000002400247308 */ /* 0x000e620000000800 */
[C---:B---3--:R-:W-:Y:S01]  /*5bf0*/  FADD.FTZ R55, R33.reuse, R34 ;  /* 0x0000002221377221 */ /* 0x048fe20000010000 */
[----:B------:R-:W-:Y:S01]  /*5c00*/  F2FP.F16.F32.PACK_AB R32, R33, R32 ;  /* 0x000000202120723e */ /* 0x000fe200000000ff */
[--C-:B------:R-:W-:Y:S01]  /*5c10*/  FFMA.FTZ R5, R58, UR21, -R10.reuse ;  /* 0x000000153a057c23 */ /* 0x100fe2000801080a */
[--C-:B------:R-:W-:Y:S01]  /*5c20*/  FFMA.FTZ R4, R66, UR21, -R10.reuse ;  /* 0x0000001542047c23 */ /* 0x100fe2000801080a */
[--C-:B------:R-:W-:Y:S01]  /*5c30*/  FFMA.FTZ R42, R91, UR21, -R10.reuse ;  /* 0x000000155b2a7c23 */ /* 0x100fe2000801080a */
[--C-:B------:R-:W-:Y:S01]  /*5c40*/  FFMA.FTZ R91, R94, UR21, -R10.reuse ;  /* 0x000000155e5b7c23 */ /* 0x100fe2000801080a */
[----:B------:R-:W-:Y:S01]  /*5c50*/  FFMA.FTZ R10, R119, UR21, -R10 ;  /* 0x00000015770a7c23 */ /* 0x000fe2000801080a */
[----:B------:R-:W2:Y:S01]  /*5c60*/  MUFU.EX2 R35, R35 ;  /* 0x0000002300237308 */ /* 0x000ea20000000800 */
[----:B0-----:R-:W-:-:S07]  /*5c70*/  FADD.FTZ R12, R21, R12 ;  /* 0x0000000c150c7221 */ /* 0x001fce0000010000 */
[----:B------:R-:W0:Y:S01]  /*5c80*/  MUFU.EX2 R37, R37 ;  /* 0x0000002500257308 */ /* 0x000e220000000800 */
[----:B-1----:R-:W-:-:S07]  /*5c90*/  FADD.FTZ R28, R36, R55 ;  /* 0x00000037241c7221 */ /* 0x002fce0000010000 */
[----:B------:R-:W1:Y:S01]  /*5ca0*/  MUFU.EX2 R23, R23 ;  /* 0x0000001700177308 */ /* 0x000e620000000800 */
[----:B--2---:R-:W-:-:S07]  /*5cb0*/  FADD.FTZ R12, R35, R12 ;  /* 0x0000000c230c7221 */ /* 0x004fce0000010000 */
[----:B------:R-:W2:Y:S01]  /*5cc0*/  MUFU.EX2 R40, R40 ;  /* 0x0000002800287308 */ /* 0x000ea20000000800 */
[----:B0-----:R-:W-:-:S07]  /*5cd0*/  FADD.FTZ R33, R37, R28 ;  /* 0x0000001c25217221 */ /* 0x001fce0000010000 */
[----:B------:R-:W0:Y:S01]  /*5ce0*/  MUFU.EX2 R7, R7 ;  /* 0x0000000700077308 */ /* 0x000e220000000800 */
[C---:B-1----:R-:W-:Y:S01]  /*5cf0*/  FADD.FTZ R12, R23.reuse, R12 ;  /* 0x0000000c170c7221 */ /* 0x042fe20000010000 */
[----:B------:R-:W-:-:S06]  /*5d00*/  F2FP.F16.F32.PACK_AB R35, R23, R35 ;  /* 0x000000231723723e */ /* 0x000fcc00000000ff */
        /* <DEDUP_REMOVED lines=8> */
[C---:B--2---:R-:W-:Y:S01]  /*5d90*/  FADD.FTZ R12, R24.reuse, R33 ;  /* 0x00000021180c7221 */ /* 0x044fe20000010000 */
[----:B------:R-:W-:-:S06]  /*5da0*/  F2FP.F16.F32.PACK_AB R41, R24, R7 ;  /* 0x000000071829723e */ /* 0x000fcc00000000ff */
[----:B------:R-:W2:Y:S01]  /*5db0*/  MUFU.EX2 R45, R45 ;  /* 0x0000002d002d7308 */ /* 0x000ea20000000800 */
[----:B0-----:R-:W-:-:S07]  /*5dc0*/  FADD.FTZ R28, R44, R55 ;  /* 0x000000372c1c7221 */ /* 0x001fce0000010000 */
[----:B------:R-:W0:Y:S01]  /*5dd0*/  MUFU.EX2 R25, R25 ;  /* 0x0000001900197308 */ /* 0x000e220000000800 */
[----:B-1----:R-:W-:-:S07]  /*5de0*/  FADD.FTZ R12, R43, R12 ;  /* 0x0000000c2b0c7221 */ /* 0x002fce0000010000 */
[----:B------:R-:W1:Y:S01]  /*5df0*/  MUFU.EX2 R48, R48 ;  /* 0x0000003000307308 */ /* 0x000e620000000800 */
[----:B--2---:R-:W-:-:S07]  /*5e00*/  FADD.FTZ R33, R45, R28 ;  /* 0x0000001c2d217221 */ /* 0x004fce0000010000 */
[----:B------:R-:W2:Y:S01]  /*5e10*/  MUFU.EX2 R6, R6 ;  /* 0x0000000600067308 */ /* 0x000ea20000000800 */
[C---:B0-----:R-:W-:Y:S01]  /*5e20*/  FADD.FTZ R55, R25.reuse, R12 ;  /* 0x0000000c19377221 */ /* 0x041fe20000010000 */
[----:B------:R-:W-:-:S06]  /*5e30*/  F2FP.F16.F32.PACK_AB R43, R25, R43 ;  /* 0x0000002b192b723e */ /* 0x000fcc00000000ff */
        /* <DEDUP_REMOVED lines=8> */
[C---:B-1----:R-:W-:Y:S01]  /*5ec0*/  FADD.FTZ R34, R26.reuse, R55 ;  /* 0x000000371a227221 */ /* 0x042fe20000010000 */
[----:B------:R-:W-:-:S06]  /*5ed0*/  F2FP.F16.F32.PACK_AB R49, R26, R6 ;  /* 0x000000061a31723e */ /* 0x000fcc00000000ff */
[----:B------:R-:W1:Y:S01]  /*5ee0*/  MUFU.EX2 R53, R53 ;  /* 0x0000003500357308 */ /* 0x000e620000000800 */
[----:B--2---:R-:W-:Y:S01]  /*5ef0*/  FADD.FTZ R50, R52, R33 ;  /* 0x0000002134327221 */ /* 0x004fe20000010000 */
[----:B------:R-:W-:-:S06]  /*5f00*/  F2FP.F16.F32.PACK_AB R33, R21, R20 ;  /* 0x000000141521723e */ /* 0x000fcc00000000ff */
[----:B------:R-:W2:Y:S01]  /*5f10*/  MUFU.EX2 R27, R27 ;  /* 0x0000001b001b7308 */ /* 0x000ea20000000800 */
[----:B0-----:R-:W-:Y:S01]  /*5f20*/  FADD.FTZ R54, R51, R34 ;  /* 0x0000002233367221 */ /* 0x001fe20000010000 */
[----:B------:R-:W-:-:S05]  /*5f30*/  F2FP.F16.F32.PACK_AB R34, R37, R36 ;  /* 0x000000242522723e */ /* 0x000fca00000000ff */
[----:B------:R3:W-:Y:S01]  /*5f40*/  STSM.16.M88.4 [R22], R32 ;  /* 0x0000002016007844 */ /* 0x0007e20000000200 */
        /* <DEDUP_REMOVED lines=88> */
[----:B------:R2:W4:Y:S01]  /*64d0*/  MUFU.EX2 R28, R42 ;  /* 0x0000002a001c7308 */ /* 0x0005220000000800 */
[----:B0-----:R-:W-:-:S07]  /*64e0*/  FADD.FTZ R5, R12, R5 ;  /* 0x000000050c057221 */ /* 0x001fce0000010000 */
[----:B------:R-:W0:Y:S01]  /*64f0*/  MUFU.EX2 R92, R92 ;  /* 0x0000005c005c7308 */ /* 0x000e220000000800 */
[----:B-1----:R-:W-:Y:S01]  /*6500*/  FADD.FTZ R7, R89, R4 ;  /* 0x0000000459077221 */ /* 0x002fe20000010000 */
[----:B--2---:R-:W-:Y:S02]  /*6510*/  F2FP.F16.F32.PACK_AB R42, R45, R44 ;  /* 0x0000002c2d2a723e */ /* 0x004fe400000000ff */
[----:B------:R-:W-:-:S03]  /*6520*/  F2FP.F16.F32.PACK_AB R88, R89, R88 ;  /* 0x000000585958723e */ /* 0x000fc600000000ff */
[----:B------:R3:W-:Y:S01]  /*6530*/  STSM.16.M88.4 [R17], R40 ;  /* 0x0000002811007844 */ /* 0x0007e20000000200 */
[----:B------:R-:W1:Y:S01]  /*6540*/  MUFU.EX2 R91, R91 ;  /* 0x0000005b005b7308 */ /* 0x000e620000000800 */
[C---:B----4-:R-:W-:Y:S01]  /*6550*/  FADD.FTZ R4, R28.reuse, R5 ;  /* 0x000000051c047221 */ /* 0x050fe20000010000 */
[----:B------:R-:W-:Y:S01]  /*6560*/  F2FP.F16.F32.PACK_AB R89, R28, R12 ;  /* 0x0000000c1c59723e */ /* 0x000fe200000000ff */
[----:B------:R3:W-:Y:S04]  /*6570*/  STSM.16.M88.4 [R16], R48 ;  /* 0x0000003010007844 */ /* 0x0007e80000000200 */
[----:B------:R3:W-:Y:S01]  /*6580*/  STSM.16.M88.4 [R2+0x24800], R56 ;  /* 0x0248003802007844 */ /* 0x0007e20000000200 */
[----:B------:R-:W2:Y:S01]  /*6590*/  MUFU.EX2 R93, R93 ;  /* 0x0000005d005d7308 */ /* 0x000ea20000000800 */
[----:B0-----:R-:W-:-:S02]  /*65a0*/  FADD.FTZ R6, R92, R7 ;  /* 0x000000075c067221 */ /* 0x001fc40000010000 */
[----:B------:R3:W-:Y:S04]  /*65b0*/  STSM.16.M88.4 [R153], R64 ;  /* 0x0000004099007844 */ /* 0x0007e80000000200 */
[----:B------:R3:W-:Y:S01]  /*65c0*/  STSM.16.M88.4 [R17+0x6000], R72 ;  /* 0x0060004811007844 */ /* 0x0007e20000000200 */
[----:B------:R-:W0:Y:S01]  /*65d0*/  MUFU.EX2 R95, R95 ;  /* 0x0000005f005f7308 */ /* 0x000e220000000800 */
[----:B-1----:R-:W-:Y:S02]  /*65e0*/  FADD.FTZ R4, R91, R4 ;  /* 0x000000045b047221 */ /* 0x002fe40000010000 */
[----:B------:R3:W-:Y:S05]  /*65f0*/  STSM.16.M88.4 [R16+0x6000], R80 ;  /* 0x0060005010007844 */ /* 0x0007ea0000000200 */
[----:B------:R-:W1:Y:S01]  /*6600*/  MUFU.EX2 R96, R96 ;  /* 0x0000006000607308 */ /* 0x000e620000000800 */
[C---:B--2---:R-:W-:Y:S01]  /*6610*/  FADD.FTZ R5, R93.reuse, R6 ;  /* 0x000000065d057221 */ /* 0x044fe20000010000 */
[----:B------:R-:W-:-:S06]  /*6620*/  F2FP.F16.F32.PACK_AB R90, R93, R92 ;  /* 0x0000005c5d5a723e */ /* 0x000fcc00000000ff */
[----:B------:R-:W2:Y:S01]  /*6630*/  MUFU.EX2 R98, R98 ;  /* 0x0000006200627308 */ /* 0x000ea20000000800 */
[C---:B0-----:R-:W-:Y:S01]  /*6640*/  FADD.FTZ R7, R95.reuse, R4 ;  /* 0x000000045f077221 */ /* 0x041fe20000010000 */
[----:B------:R-:W-:-:S05]  /*6650*/  F2FP.F16.F32.PACK_AB R91, R95, R91 ;  /* 0x0000005b5f5b723e */ /* 0x000fca00000000ff */
[----:B------:R3:W-:Y:S01]  /*6660*/  STSM.16.M88.4 [R2+0x2a800], R88 ;  /* 0x02a8005802007844 */ /* 0x0007e20000000200 */
        /* <DEDUP_REMOVED lines=19> */
[----:B------:R-:W-:-:S05]  /*67a0*/  F2FP.F16.F32.PACK_AB R99, R103, R102 ;  /* 0x000000666763723e */ /* 0x000fca00000000ff */
[----:B------:R3:W-:Y:S01]  /*67b0*/  STSM.16.M88.4 [R152], R96 ;  /* 0x0000006098007844 */ /* 0x0007e20000000200 */
        /* <DEDUP_REMOVED lines=19> */
[----:B------:R-:W-:-:S05]  /*68f0*/  F2FP.F16.F32.PACK_AB R107, R111, R11 ;  /* 0x0000000b6f6b723e */ /* 0x000fca00000000ff */
[----:B------:R3:W-:Y:S01]  /*6900*/  STSM.16.M88.4 [R17+0xc000], R104 ;  /* 0x00c0006811007844 */ /* 0x0007e20000000200 */
[----:B------:R-:W1:Y:S01]  /*6910*/  MUFU.EX2 R113, R113 ;  /* 0x0000007100717308 */ /* 0x000e620000000800 */
[----:B--2---:R-:W-:-:S07]  /*6920*/  FADD.FTZ R4, R112, R5 ;  /* 0x0000000570047221 */ /* 0x004fce0000010000 */
[----:B------:R-:W2:Y:S01]  /*6930*/  MUFU.EX2 R115, R115 ;  /* 0x0000007300737308 */ /* 0x000ea20000000800 */
[----:B0-----:R-:W-:-:S07]  /*6940*/  FADD.FTZ R6, R13, R6 ;  /* 0x000000060d067221 */ /* 0x001fce0000010000 */
[----:B------:R-:W-:Y:S01]  /*6950*/  MUFU.EX2 R116, R116 ;  /* 0x0000007400747308 */ /* 0x000fe20000000800 */
[C---:B-1----:R-:W-:Y:S01]  /*6960*/  FADD.FTZ R5, R113.reuse, R4 ;  /* 0x0000000471057221 */ /* 0x042fe20000010000 */
[----:B------:R-:W-:Y:S01]  /*6970*/  F2FP.F16.F32.PACK_AB R112, R113, R112 ;  /* 0x000000707170723e */ /* 0x000fe200000000ff */
[----:B------:R-:W-:-:S05]  /*6980*/  IMAD.MOV.U32 R4, RZ, RZ, R3 ;  /* 0x000000ffff047224 */ /* 0x000fca00078e0003 */
[----:B------:R-:W0:Y:S01]  /*6990*/  MUFU.EX2 R117, R117 ;  /* 0x0000007500757308 */ /* 0x000e220000000800 */
[C---:B--2---:R-:W-:Y:S01]  /*69a0*/  FADD.FTZ R6, R115.reuse, R6 ;  /* 0x0000000673067221 */ /* 0x044fe20000010000 */
[----:B------:R-:W-:-:S06]  /*69b0*/  F2FP.F16.F32.PACK_AB R113, R115, R13 ;  /* 0x0000000d7371723e */ /* 0x000fcc00000000ff */
[----:B------:R-:W1:Y:S08]  /*69c0*/  MUFU.EX2 R21, R118 ;  /* 0x0000007600157308 */ /* 0x000e700000000800 */
[----:B------:R-:W2:Y:S01]  /*69d0*/  MUFU.EX2 R10, R10 ;  /* 0x0000000a000a7308 */ /* 0x000ea20000000800 */
[----:B0-----:R-:W-:Y:S01]  /*69e0*/  F2FP.F16.F32.PACK_AB R114, R117, R116 ;  /* 0x000000747572723e */ /* 0x001fe200000000ff */
[----:B------:R-:W-:Y:S01]  /*69f0*/  FADD.FTZ R116, R116, R5 ;  /* 0x0000000574747221 */ /* 0x000fe20000010000 */
[----:B-1----:R-:W-:-:S03]  /*6a00*/  FADD.FTZ R7, R21, R6 ;  /* 0x0000000615077221 */ /* 0x002fc60000010000 */
[----:B------:R-:W-:Y:S01]  /*6a10*/  FADD.FTZ R6, R117, R116 ;  /* 0x0000007475067221 */ /* 0x000fe20000010000 */
[C---:B--2---:R-:W-:Y:S01]  /*6a20*/  F2FP.F16.F32.PACK_AB R115, R10.reuse, R21 ;  /* 0x000000150a73723e */ /* 0x044fe200000000ff */
[----:B------:R-:W-:-:S04]  /*6a30*/  FADD.FTZ R7, R10, R7 ;  /* 0x000000070a077221 */ /* 0x000fc80000010000 */
[----:B------:R3:W-:Y:S01]  /*6a40*/  STSM.16.M88.4 [R16+0xc000], R112 ;  /* 0x00c0007010007844 */ /* 0x0007e20000000200 */
[----:B------:R0:W-:Y:S06]  /*6a50*/  MEMBAR.ALL.CTA ;  /* 0x0000000000007992 */ /* 0x0001ec0000008000 */
[----:B0-----:R-:W0:Y:S02]  /*6a60*/  FENCE.VIEW.ASYNC.S ;  /* 0x00000000000073c6 */ /* 0x001e240000000000 */
[----:B0-----:R-:W-:Y:S01]  /*6a70*/  NOP ;  /* 0x0000000000007918 */ /* 0x001fe20000000000 */
[----:B------:R-:W-:Y:S05]  /*6a80*/  @P2 BRA `(.L_x_24) ;  /* 0xffffffd400902947 */ /* 0x000fea000383ffff */
.L_x_15:
[----:B------:R-:W-:Y:S06]  /*6a90*/  BAR.ARV 0x8, 0x200 ;  /* 0x0208000000007b1d */ /* 0x000fec0000002000 */
[----:B------:R-:W-:Y:S05]  /*6aa0*/  @!P0 BRA `(.L_x_25) ;  /* 0x0000000000048947 */ /* 0x000fea0003800000 */
[----:B------:R-:W-:Y:S01]  /*6ab0*/  BPT.TRAP 0x1 ;  /* 0x000000040000795c */ /* 0x000fe20000300000 */
.L_x_25:
[----:B------:R-:W-:Y:S01]  /*6ac0*/  ULEA UR12, UR39, UR40, 0x3 ;  /* 0x00000028270c7291 */ /* 0x000fe2000f8e183f */
[----:B------:R-:W-:-:S05]  /*6ad0*/  IMAD.U32 R4, RZ, RZ, UR38 ;  /* 0x00000026ff047e24 */ /* 0x000fca000f8e00ff */
[----:B------:R-:W-:-:S04]  /*6ae0*/  SHF.L.U32 R4, R4, 0x1f, RZ ;  /* 0x0000001f04047819 */ /* 0x000fc800000006ff */
[----:B------:R1:W2:Y:S01]  /*6af0*/  SYNCS.PHASECHK.TRANS64.TRYWAIT P2, [UR12+0x30850], R4 ;  /* 0x03085004ff0075a7 */ /* 0x0002a2000804014c */
[----:B------:R-:W-:Y:S05]  /*6b00*/  @!P0 BRA `(.L_x_26) ;  /* 0x0000000000048947 */ /* 0x000fea0003800000 */
[----:B------:R-:W-:Y:S01]  /*6b10*/  BPT.TRAP 0x1 ;  /* 0x000000040000795c */ /* 0x000fe20000300000 */
.L_x_26:
[----:B--2---:R-:W-:Y:S05]  /*6b20*/  @P2 BRA `(.L_x_27) ;  /* 0x0000000000082947 */ /* 0x004fea0003800000 */
[----:B------:R-:W2:Y:S02]  /*6b30*/  SYNCS.PHASECHK.TRANS64.TRYWAIT P0, [UR12+0x30850], R4 ;  /* 0x03085004ff0075a7 */ /* 0x000ea4000800014c */
[----:B--2---:R-:W-:Y:S05]  /*6b40*/  @!P0 BRA `(.L_x_28) ;  /* 0x0000004c00e88947 */ /* 0x004fea0003800000 */
.L_x_27:
[----:B------:R-:W-:Y:S01]  /*6b50*/  R2UR UR4, R15 ;  /* 0x000000000f0472ca */ /* 0x000fe200000e0000 */
[----:B------:R-:W-:Y:S01]  /*6b60*/  UIADD3 UR5, UR40, 0x400, URZ ;  /* 0x0000040028057890 */ /* 0x000fe2000fffe03f */
[----:B------:R-:W-:Y:S01]  /*6b70*/  WARPGROUP.ARRIVE ;  /* 0x00000000000079c5 */ /* 0x000fe20000000000 */
[----:B------:R-:W-:Y:S01]  /*6b80*/  UMOV UR7, 0x40000040 ;  /* 0x4000004000077882 */ /* 0x000fe20000000000 */
[----:B------:R-:W-:Y:S01]  /*6b90*/  UMOV UR11, 0x40000040 ;  /* 0x40000040000b7882 */ /* 0x000fe20000000000 */
[----:B------:R-:W-:Y:S01]  /*6ba0*/  USHF.R.U32.HI UR5, URZ, 0x4, UR5 ;  /* 0x000000043f057899 */ /* 0x000fe20008011605 */
[----:B------:R-:W4:Y:S01]  /*6bb0*/  LDL R13, [R1+0xc] ;  /* 0x00000c00010d7983 */ /* 0x000f220000100800 */
[----:B------:R-:W-:Y:S01]  /*6bc0*/  UMOV UR9, 0x40000040 ;  /* 0x4000004000097882 */ /* 0x000fe20000000000 */
[----:B------:R-:W5:Y:S01]  /*6bd0*/  LDC R19, c[0x0][0xbe8] ;  /* 0x0002fa00ff137b82 */ /* 0x000f620000000800 */
[----:B------:R-:W-:Y:S01]  /*6be0*/  ULOP3.LUT UR5, UR5, 0x3fff, URZ, 0xc0, !UPT ;  /* 0x00003fff05057892 */ /* 0x000fe2000f8ec03f */
[----:B---3--:R-:W3:Y:S01]  /*6bf0*/  LDL R32, [R1+0x8] ;  /* 0x0000080001207983 */ /* 0x008ee20000100800 */
[----:B------:R-:W-:Y:S01]  /*6c00*/  IMAD.MOV.U32 R20, RZ, RZ, -0x800000 ;  /* 0xff800000ff147424 */ /* 0x000fe200078e00ff */
[----:B------:R-:W-:Y:S01]  /*6c10*/  CS2R R10, SRZ ;  /* 0x00000000000a7805 */ /* 0x000fe2000001ff00 */
[----:B------:R-:W-:Y:S01]  /*6c20*/  UIADD3 UR4, UR4, 0x1e800, URZ ;  /* 0x0001e80004047890 */ /* 0x000fe2000fffe03f */
[----:B------:R-:W3:Y:S01]  /*6c30*/  LDL R40, [R1+0x4] ;  /* 0x0000040001287983 */ /* 0x000ee20000100800 */
[----:B------:R-:W-:Y:S01]  /*6c40*/  UIMAD UR6, UR39, 0x600, UR5 ;  /* 0x00000600270678a4 */ /* 0x000fe2000f8e0205 */
[----:B------:R-:W-:Y:S01]  /*6c50*/  IMAD.MOV.U32 R21, RZ, RZ, -0x800000 ;  /* 0xff800000ff157424 */ /* 0x000fe200078e00ff */
[----:B------:R-:W-:Y:S01]  /*6c60*/  USHF.R.U32.HI UR4, URZ, 0x4, UR4 ;  /* 0x000000043f047899 */ /* 0x000fe20008011604 */
[----:B--2---:R-:W2:Y:S01]  /*6c70*/  SHFL.BFLY PT, R5, R6, 0x2, 0x1f ;  /* 0x0c401f0006057f89 */ /* 0x004ea200000e0000 */
[----:B------:R-:W-:Y:S01]  /*6c80*/  UMOV UR5, 0x40000040 ;  /* 0x4000004000057882 */ /* 0x000fe20000000000 */
[----:B------:R-:W-:Y:S01]  /*6c90*/  UIADD3 UR10, UR6, 0x80, URZ ;  /* 0x00000080060a7890 */ /* 0x000fe2000fffe03f */
[----:B------:R-:W0:Y:S01]  /*6ca0*/  LDC.64 R36, c[0x0][0xb98] ;  /* 0x0002e600ff247b82 */ /* 0x000e220000000a00 */
[----:B------:R-:W-:Y:S01]  /*6cb0*/  ULOP3.LUT UR4, UR4, 0x3fff, URZ, 0xc0, !UPT ;  /* 0x00003fff04047892 */ /* 0x000fe2000f8ec03f */
[----:B------:R-:W1:Y:S03]  /*6cc0*/  SHFL.BFLY PT, R8, R7, 0x2, 0x1f ;  /* 0x0c401f0007087f89 */ /* 0x000e6600000e0000 */
[----:B------:R-:W-:-:S04]  /*6cd0*/  ULOP3.LUT UR4, UR4, 0x10000, URZ, 0xfc, !UPT ;  /* 0x0001000004047892 */ /* 0x000fc8000f8efc3f */
[----:B------:R-:W-:-:S05]  /*6ce0*/  UIADD3 UR8, UR4, 0x2, URZ ;  /* 0x0000000204087890 */ /* 0x000fca000fffe03f */
[----:B------:R-:W-:Y:S03]  /*6cf0*/  HGMMA.64x64x16.F32 R120, gdesc[UR4].tnspB, R120, gsb0 ;  /* 0x40e00000047879f0 */ /* 0x000fe60008000878 */
[----:B------:R-:W5:Y:S01]  /*6d00*/  S2UR UR5, SR_SWINHI ;  /* 0x00000000000579c3 */ /* 0x000f620000002f00 */
[----:B------:R-:W-:Y:S01]  /*6d10*/  UIADD3 UR7, -UR45, URZ, URZ ;  /* 0x0000003f2d077290 */ /* 0x000fe2000fffe13f */
[----:B--2---:R-:W-:-:S05]  /*6d20*/  FADD.FTZ R5, R5, R6 ;  /* 0x0000000605057221 */ /* 0x004fca0000010000 */
[----:B-1----:R-:W1:Y:S01]  /*6d30*/  SHFL.BFLY PT, R4, R5, 0x1, 0x1f ;  /* 0x0c201f0005047f89 */ /* 0x002e6200000e0000 */
[----:B------:R-:W-:Y:S02]  /*6d40*/  FADD.FTZ R8, R8, R7 ;  /* 0x0000000708087221 */ /* 0x000fe40000010000 */
[----:B------:R-:W2:Y:S03]  /*6d50*/  LDC R7, c[0x0][0xc38] ;  /* 0x00030e00ff077b82 */ /* 0x000ea60000000800 */
[----:B------:R-:W5:Y:S01]  /*6d60*/  SHFL.BFLY PT, R9, R8, 0x1, 0x1f ;  /* 0x0c201f0008097f89 */ /* 0x000f6200000e0000 */
[----:B-1----:R-:W-:Y:S01]  /*6d70*/  FADD.FTZ R12, R5, R4 ;  /* 0x00000004050c7221 */ /* 0x002fe20000010000 */
[----:B------:R-:W-:-:S04]  /*6d80*/  IMAD.U32 R5, RZ, RZ, UR21 ;  /* 0x00000015ff057e24 */ /* 0x000fc8000f8e00ff */
[----:B------:R-:W-:Y:S01]  /*6d90*/  FSETP.NE.FTZ.AND P0, PT, R12, RZ, PT ;  /* 0x000000ff0c00720b */ /* 0x000fe20003f15000 */
[----:B-----5:R-:W-:-:S05]  /*6da0*/  FADD.FTZ R9, R8, R9 ;  /* 0x0000000908097221 */ /* 0x020fca0000010000 */
[----:B------:R-:W-:-:S07]  /*6db0*/  FSETP.NE.FTZ.AND P2, PT, R9, RZ, PT ;  /* 0x000000ff0900720b */ /* 0x000fce0003f55000 */
[----:B------:R-:W1:Y:S01]  /*6dc0*/  @P0 MUFU.LG2 R4, R12 ;  /* 0x0000000c00040308 */ /* 0x000e620000000c00 */
[----:B------:R-:W-:-:S07]  /*6dd0*/  @P0 FMUL.FTZ R5, R5, 0.69314718246459960938 ;  /* 0x3f31721805050820 */ /* 0x000fce0000410000 */
[----:B------:R-:W5:Y:S08]  /*6de0*/  @P2 MUFU.LG2 R6, R9 ;  /* 0x0000000900062308 */ /* 0x000f700000000c00 */
[----:B------:R0:W-:Y:S01]  /*6df0*/  @P2 MUFU.RCP R10, R9 ;  /* 0x00000009000a2308 */ /* 0x0001e20000001000 */
[----:B-1----:R-:W-:-:S04]  /*6e00*/  @P0 FMUL.FTZ R4, R4, 0.69314718246459960938 ;  /* 0x3f31721804040820 */ /* 0x002fc80000410000 */
[----:B------:R-:W-:Y:S01]  /*6e10*/  @P0 FFMA.FTZ R20, R5, R0, R4 ;  /* 0x0000000005140223 */ /* 0x000fe20000010004 */
[----:B------:R-:W-:Y:S02]  /*6e20*/  WARPGROUP.DEPBAR.LE gsb0, 0x0 ;  /* 0x00008000000079c5 */ /* 0x000fe40000010000 */
[----:B------:R-:W-:Y:S01]  /*6e30*/  WARPGROUP.ARRIVE ;  /* 0x00000000000079c5 */ /* 0x000fe20000000000 */
[----:B------:R-:W-:Y:S02]  /*6e40*/  IMAD.U32 R5, RZ, RZ, UR21 ;  /* 0x00000015ff057e24 */ /* 0x000fe4000f8e00ff */
[----:B-----5:R-:W-:Y:S01]  /*6e50*/  @P2 FMUL.FTZ R6, R6, 0.69314718246459960938 ;  /* 0x3f31721806062820 */ /* 0x020fe20000410000 */
[----:B------:R-:W-:Y:S01]  /*6e60*/  IMAD.SHL.U32 R0, R154, 0x8, RZ ;  /* 0x000000089a007824 */ /* 0x000fe200078e00ff */
[----:B------:R1:W5:Y:S01]  /*6e70*/  @P0 MUFU.RCP R11, R12 ;  /* 0x0000000c000b0308 */ /* 0x0003620000001000 */
[----:B------:R-:W-:Y:S01]  /*6e80*/  @P2 FMUL.FTZ R5, R5, 0.69314718246459960938 ;  /* 0x3f31721805052820 */ /* 0x000fe20000410000 */
[----:B------:R-:W-:Y:S01]  /*6e90*/  HGMMA.64x64x16.F32 R120, gdesc[UR8].tnspB, R120, gsb0 ;  /* 0x40e00000087879f0 */ /* 0x000fe20008000878 */
[----:B------:R-:W-:Y:S01]  /*6ea0*/  UIADD3 UR10, UR6, 0x100, URZ ;  /* 0x00000100060a7890 */ /* 0x000fe2000fffe03f */
[----:B------:R-:W-:Y:S01]  /*6eb0*/  IMAD R15, R155, 0x40, R0 ;  /* 0x000000409b0f7824 */ /* 0x000fe200078e0200 */
[----:B------:R-:W-:Y:S01]  /*6ec0*/  UIADD3 UR8, UR4, 0x4, URZ ;  /* 0x0000000404087890 */ /* 0x000fe2000fffe03f */
[----:B------:R-:W-:Y:S01]  /*6ed0*/  @P2 FFMA.FTZ R21, R5, R3, R6 ;  /* 0x0000000305152223 */ /* 0x000fe20000010006 */
[----:B------:R-:W-:Y:S01]  /*6ee0*/  UMOV UR11, 0x40000040 ;  /* 0x40000040000b7882 */ /* 0x000fe20000000000 */
[----:B------:R-:W-:Y:S01]  /*6ef0*/  UMOV UR9, 0x40000040 ;  /* 0x4000004000097882 */ /* 0x000fe20000000000 */
[----:B------:R-:W-:-:S02]  /*6f00*/  WARPGROUP.DEPBAR.LE gsb0, 0x0 ;  /* 0x00008000000079c5 */ /* 0x000fc40000010000 */
        /* <DEDUP_REMOVED lines=60> */
[----:B------:R-:W-:Y:S01]  /*72d0*/  ULDC UR10, c[0x0][0xc44] ;  /* 0x00031100000a7ab9 */ /* 0x000fe20000000800 */
[----:B------:R-:W-:Y:S01]  /*72e0*/  UMOV UR8, UR40 ;  /* 0x0000002800087c82 */ /* 0x000fe20008000000 */
[----:B------:R-:W-:Y:S01]  /*72f0*/  UMOV UR9, UR5 ;  /* 0x0000000500097c82 */ /* 0x000fe20008000000 */
[----:B------:R-:W-:Y:S01]  /*7300*/  UIMAD UR10, UR10, UR7, UR43 ;  /* 0x000000070a0a72a4 */ /* 0x000fe2000f8e022b */
[----:B------:R-:W-:Y:S01]  /*7310*/  IMAD.U32 R28, RZ, RZ, UR8 ;  /* 0x00000008ff1c7e24 */ /* 0x000fe2000f8e00ff */
[----:B------:R-:W-:Y:S01]  /*7320*/  UMOV UR5, 0x40000040 ;  /* 0x4000004000057882 */ /* 0x000fe20000000000 */
[----:B------:R-:W-:Y:S01]  /*7330*/  UMOV UR7, 0x40000040 ;  /* 0x4000004000077882 */ /* 0x000fe20000000000 */
[----:B------:R-:W-:Y:S01]  /*7340*/  IMAD.U32 R29, RZ, RZ, UR9 ;  /* 0x00000009ff1d7e24 */ /* 0x000fe2000f8e00ff */
[----:B------:R-:W-:Y:S01]  /*7350*/  ISETP.NE.AND P2, PT, R19, 0x1, PT ;  /* 0x000000011300780c */ /* 0x000fe20003f45270 */
[----:B------:R-:W-:Y:S01]  /*7360*/  USHF.R.S32.HI UR11, URZ, 0x1f, UR10 ;  /* 0x0000001f3f0b7899 */ /* 0x000fe2000801140a */
[----:B------:R-:W-:Y:S01]  /*7370*/  IMAD.WIDE R14, R15, 0x2, R28 ;  /* 0x000000020f0e7825 */ /* 0x000fe200078e021c */
[----:B------:R-:W-:-:S03]  /*7380*/  ULDC.64 UR8, c[0x0][0xb90] ;  /* 0x0002e40000087ab9 */ /* 0x000fc60000000a00 */
[----:B----4-:R-:W-:-:S03]  /*7390*/  IMAD.WIDE R28, R13, 0x2, R28 ;  /* 0x000000020d1c7825 */ /* 0x010fc600078e021c */
[----:B------:R-:W-:-:S04]  /*73a0*/  LOP3.LUT R3, R28, 0x380, RZ, 0xc0, !PT ;  /* 0x000003801c037812 */ /* 0x000fc800078ec0ff */
[----:B------:R-:W4:Y:S01]  /*73b0*/  @P2 LDC R23, c[0x0][0xbec] ;  /* 0x0002fb00ff172b82 */ /* 0x000f220000000800 */
[C---:B------:R-:W-:Y:S02]  /*73c0*/  IADD3 R8, P0, R28.reuse, 0x60, RZ ;  /* 0x000000601c087810 */ /* 0x040fe40007f1e0ff */
[----:B------:R-:W-:Y:S02]  /*73d0*/  SHF.R.U64 R3, R3, 0x3, RZ ;  /* 0x0000000303037819 */ /* 0x000fe400000012ff */
[C---:B------:R-:W-:Y:S02]  /*73e0*/  IADD3 R6, P3, R28.reuse, 0x40, RZ ;  /* 0x000000401c067810 */ /* 0x040fe40007f7e0ff */
[----:B------:R-:W-:Y:S01]  /*73f0*/  IADD3 R4, P4, R28, 0x20, RZ ;  /* 0x000000201c047810 */ /* 0x000fe20007f9e0ff */
[----:B------:R-:W5:Y:S01]  /*7400*/  @P2 LDC R33, c[0x0][0xbf0] ;  /* 0x0002fc00ff212b82 */ /* 0x000f620000000800 */
[----:B------:R-:W-:Y:S01]  /*7410*/  LOP3.LUT R28, R3, R28, RZ, 0x3c, !PT ;  /* 0x0000001c031c7212 */ /* 0x000fe200078e3cff */
[----:B------:R-:W-:-:S02]  /*7420*/  WARPGROUP.DEPBAR.LE gsb0, 0x0 ;  /* 0x00008000000079c5 */ /* 0x000fc40000010000 */
[----:B------:R-:W-:-:S06]  /*7430*/  WARPGROUP.ARRIVE ;  /* 0x00000000000079c5 */ /* 0x000fcc0000000000 */
[----:B------:R-:W-:Y:S01]  /*7440*/  HGMMA.64x64x16.F32 R120, gdesc[UR4].tnspB, R120, gsb0 ;  /* 0x40e00000047879f0 */ /* 0x000fe20008000878 */
[----:B------:R-:W-:Y:S01]  /*7450*/  LOP3.LUT R3, R8, 0x380, RZ, 0xc0, !PT ;  /* 0x0000038008037812 */ /* 0x000fe200078ec0ff */
[----:B------:R-:W-:-:S03]  /*7460*/  IMAD R18, RZ, RZ, -UR43 ;  /* 0x8000002bff127e24 */ /* 0x000fc6000f8e02ff */
[----:B------:R-:W-:Y:S01]  /*7470*/  SHF.R.U64 R3, R3, 0x3, RZ ;  /* 0x0000000303037819 */ /* 0x000fe200000012ff */
[----:B------:R-:W-:Y:S01]  /*7480*/  UIMAD UR4, UR11, UR8, URZ ;  /* 0x000000080b0472a4 */ /* 0x000fe2000f8e023f */
[----:B--2---:R-:W-:Y:S02]  /*7490*/  IMAD R18, R7, R18, UR41 ;  /* 0x0000002907127e24 */ /* 0x004fe4000f8e0212 */
[----:B------:R-:W-:Y:S02]  /*74a0*/  LOP3.LUT R26, R3, R8, RZ, 0x3c, !PT ;  /* 0x00000008031a7212 */ /* 0x000fe400078e3cff */
[----:B------:R-:W-:Y:S01]  /*74b0*/  LOP3.LUT R3, R4, 0x380, RZ, 0xc0, !PT ;  /* 0x0000038004037812 */ /* 0x000fe200078ec0ff */
[----:B------:R-:W-:Y:S01]  /*74c0*/  UIMAD.WIDE.U32 UR6, UR10, UR8, URZ ;  /* 0x000000080a0672a5 */ /* 0x000fe2000f8e003f */
[----:B---3--:R-:W-:Y:S01]  /*74d0*/  IMAD R38, R18, 0xc0, R32 ;  /* 0x000000c012267824 */ /* 0x008fe200078e0220 */
[----:B------:R-:W-:Y:S01]  /*74e0*/  UIMAD UR4, UR10, UR9, UR4 ;  /* 0x000000090a0472a4 */ /* 0x000fe2000f8e0204 */
[----:B------:R-:W-:Y:S01]  /*74f0*/  SHF.R.U64 R3, R3, 0x3, RZ ;  /* 0x0000000303037819 */ /* 0x000fe200000012ff */
[----:B------:R-:W-:Y:S01]  /*7500*/  IMAD.X R27, RZ, RZ, R29, P0 ;  /* 0x000000ffff1b7224 */ /* 0x000fe200000e061d */
[----:B------:R-:W-:Y:S01]  /*7510*/  IADD3 R13, P0, R14, 0x1800, RZ ;  /* 0x000018000e0d7810 */ /* 0x000fe20007f1e0ff */
[----:B------:R-:W-:Y:S01]  /*7520*/  UIADD3 UR4, UR7, UR4, URZ ;  /* 0x0000000407047290 */ /* 0x000fe2000fffe03f */
[----:B------:R-:W-:Y:S01]  /*7530*/  LOP3.LUT R8, R3, R4, RZ, 0x3c, !PT ;  /* 0x0000000403087212 */ /* 0x000fe200078e3cff */
[----:B----4-:R-:W-:-:S04]  /*7540*/  @P2 IMAD.HI.U32 R4, R38, R23, RZ ;  /* 0x0000001726042227 */ /* 0x010fc800078e00ff */
[--C-:B0-----:R-:W-:Y:S01]  /*7550*/  IMAD.X R9, RZ, RZ, R29.reuse, P4 ;  /* 0x000000ffff097224 */ /* 0x101fe200020e061d */
[----:B------:R-:W-:Y:S01]  /*7560*/  IADD3 R23, P4, R14, 0x4800, RZ ;  /* 0x000048000e177810 */ /* 0x000fe20007f9e0ff */
[----:B------:R-:W-:Y:S01]  /*7570*/  IMAD.MOV.U32 R3, RZ, RZ, R38 ;  /* 0x000000ffff037224 */ /* 0x000fe200078e0026 */
[----:B-1----:R-:W-:Y:S01]  /*7580*/  LOP3.LUT R12, R13, 0x380, RZ, 0xc0, !PT ;  /* 0x000003800d0c7812 */ /* 0x002fe200078ec0ff */
[----:B------:R-:W-:Y:S01]  /*7590*/  IMAD.U32 R31, RZ, RZ, UR7 ;  /* 0x00000007ff1f7e24 */ /* 0x000fe2000f8e00ff */
[----:B-----5:R-:W-:Y:S01]  /*75a0*/  @P2 SHF.R.U32.HI R3, RZ, R33, R4 ;  /* 0x00000021ff032219 */ /* 0x020fe20000011604 */
[----:B------:R-:W-:Y:S01]  /*75b0*/  IMAD.U32 R30, RZ, RZ, UR6 ;  /* 0x00000006ff1e7e24 */ /* 0x000fe2000f8e00ff */
[----:B------:R-:W-:Y:S01]  /*75c0*/  LOP3.LUT R4, R23, 0x380, RZ, 0xc0, !PT ;  /* 0x0000038017047812 */ /* 0x000fe200078ec0ff */
[----:B------:R-:W-:Y:S01]  /*75d0*/  IMAD.U32 R31, RZ, RZ, UR4 ;  /* 0x00000004ff1f7e24 */ /* 0x000fe2000f8e00ff */
[----:B------:R-:W-:Y:S01]  /*75e0*/  SHF.R.U64 R12, R12, 0x3, RZ ;  /* 0x000000030c0c7819 */ /* 0x000fe200000012ff */
[----:B------:R-:W-:Y:S01]  /*75f0*/  IMAD.X R25, RZ, RZ, R29, P3 ;  /* 0x000000ffff197224 */ /* 0x000fe200018e061d */
[----:B------:R-:W-:Y:S01]  /*7600*/  USHF.R.S32.HI UR7, URZ, 0x1f, UR45 ;  /* 0x0000001f3f077899 */ /* 0x000fe2000801142d */
[----:B------:R-:W-:Y:S01]  /*7610*/  MOV R59, R28 ;  /* 0x0000001c003b7202 */ /* 0x000fe20000000f00 */
[----:B------:R-:W-:Y:S01]  /*7620*/  IMAD.WIDE.U32 R28, R36, UR45, R30 ;  /* 0x0000002d241c7c25 */ /* 0x000fe2000f8e001e */
[----:B------:R-:W-:Y:S01]  /*7630*/  SHF.R.U64 R4, R4, 0x3, RZ ;  /* 0x0000000304047819 */ /* 0x000fe200000012ff */
[----:B------:R-:W-:Y:S01]  /*7640*/  ULDC.64 UR4, c[0x0][0xb88] ;  /* 0x0002e20000047ab9 */ /* 0x000fe20000000a00 */
[----:B------:R-:W-:Y:S01]  /*7650*/  LOP3.LUT R5, R6, 0x380, RZ, 0xc0, !PT ;  /* 0x0000038006057812 */ /* 0x000fe200078ec0ff */
[--C-:B------:R-:W-:Y:S01]  /*7660*/  IMAD.MOV R34, RZ, RZ, -R3.reuse ;  /* 0x000000ffff227224 */ /* 0x100fe200078e0a03 */
[----:B------:R-:W-:Y:S01]  /*7670*/  LOP3.LUT R12, R12, R13, RZ, 0x3c, !PT ;  /* 0x0000000d0c0c7212 */ /* 0x000fe200078e3cff */
[----:B------:R-:W-:Y:S01]  /*7680*/  IMAD.U32 R33, RZ, RZ, UR12 ;  /* 0x0000000cff217e24 */ /* 0x000fe2000f8e00ff */
[----:B------:R-:W-:Y:S01]  /*7690*/  IADD3.X R13, RZ, R15, RZ, P0, !PT ;  /* 0x0000000fff0d7210 */ /* 0x000fe200007fe4ff */
[----:B------:R-:W-:Y:S01]  /*76a0*/  IMAD R32, R36, UR7, RZ ;  /* 0x0000000724207c24 */ /* 0x000fe2000f8e02ff */
[----:B------:R-:W-:Y:S01]  /*76b0*/  LOP3.LUT R4, R4, R23, RZ, 0x3c, !PT ;  /* 0x0000001704047212 */ /* 0x000fe200078e3cff */
[----:B------:R-:W-:Y:S01]  /*76c0*/  IMAD R23, R19, R34, R38 ;  /* 0x0000002213177224 */ /* 0x000fe200078e0226 */
[----:B------:R-:W-:Y:S01]  /*76d0*/  SHF.R.S32.HI R31, RZ, 0x1f, R3 ;  /* 0x0000001fff1f7819 */ /* 0x000fe20000011403 */
[----:B------:R-:W-:Y:S01]  /*76e0*/  IMAD R54, R18, 0xc0, R40 ;  /* 0x000000c012367824 */ /* 0x000fe200078e0228 */
[----:B------:R-:W-:Y:S01]  /*76f0*/  IADD3 R28, P0, R3, R28, RZ ;  /* 0x0000001c031c7210 */ /* 0x000fe20007f1e0ff */
[----:B------:R-:W-:Y:S01]  /*7700*/  @!P1 VIADD R3, R33, 0x30860 ;  /* 0x0003086021039836 */ /* 0x000fe20000000000 */
[----:B------:R-:W-:Y:S01]  /*7710*/  SHF.R.U64 R5, R5, 0x3, RZ ;  /* 0x0000000305057819 */ /* 0x000fe200000012ff */
[----:B------:R-:W-:Y:S01]  /*7720*/  IMAD R32, R37, UR45, R32 ;  /* 0x0000002d25207c24 */ /* 0x000fe2000f8e0220 */
[----:B------:R-:W-:Y:S01]  /*7730*/  SHF.R.S32.HI R30, RZ, 0x1f, R23 ;  /* 0x0000001fff1e7819 */ /* 0x000fe20000011417 */
[----:B------:R-:W-:Y:S01]  /*7740*/  ULDC.64 UR8, c[0x0][0xae8] ;  /* 0x0002ba0000087ab9 */ /* 0x000fe20000000a00 */
[----:B------:R-:W-:-:S02]  /*7750*/  @!P1 PRMT R3, RZ, 0x654, R3 ;  /* 0x00000654ff039816 */ /* 0x000fc40000000003 */
[----:B------:R-:W-:Y:S01]  /*7760*/  LOP3.LUT R24, R5, R6, RZ, 0x3c, !PT ;  /* 0x0000000605187212 */ /* 0x000fe200078e3cff */
[----:B------:R-:W-:Y:S01]  /*7770*/  IMAD R30, R30, UR4, RZ ;  /* 0x000000041e1e7c24 */ /* 0x000fe2000f8e02ff */
[----:B------:R-:W-:Y:S02]  /*7780*/  IADD3.X R29, R31, R29, R32, P0, !PT ;  /* 0x0000001d1f1d7210 */ /* 0x000fe400007fe420 */
[----:B------:R-:W-:Y:S01]  /*7790*/  MOV R56, R26 ;  /* 0x0000001a00387202 */ /* 0x000fe20000000f00 */
[C---:B------:R-:W-:Y:S01]  /*77a0*/  IMAD R27, R23.reuse, UR5, R30 ;  /* 0x00000005171b7c24 */ /* 0x040fe2000f8e021e */
[----:B------:R-:W-:Y:S01]  /*77b0*/  MOV R57, R24 ;  /* 0x0000001800397202 */ /* 0x000fe20000000f00 */
[----:B------:R-:W-:Y:S01]  /*77c0*/  IMAD.WIDE.U32 R24, R23, UR4, R28 ;  /* 0x0000000417187c25 */ /* 0x000fe2000f8e001c */
[----:B------:R-:W-:Y:S01]  /*77d0*/  ULDC.64 UR4, c[0x0][0xb50] ;  /* 0x0002d40000047ab9 */ /* 0x000fe20000000a00 */
[----:B------:R-:W-:Y:S02]  /*77e0*/  WARPGROUP.DEPBAR.LE gsb0, 0x0 ;  /* 0x00008000000079c5 */ /* 0x000fe40000010000 */
[----:B------:R0:W-:Y:S01]  /*77f0*/  @!P1 SYNCS.ARRIVE.TRANS64.RED.A1T0 RZ, [R3+URZ], RZ ;  /* 0x000000ff03ff99a7 */ /* 0x0001e2000810043f */
[----:B------:R-:W-:Y:S01]  /*7800*/  LEA R47, P0, R24, UR4, 0x2 ;  /* 0x00000004182f7c11 */ /* 0x000fe2000f8010ff */
[----:B------:R-:W-:Y:S01]  /*7810*/  FMUL.FTZ R23, R125, R11 ;  /* 0x0000000b7d177220 */ /* 0x000fe20000410000 */
[----:B------:R-:W-:Y:S01]  /*7820*/  MOV R58, R8 ;  /* 0x00000008003a7202 */ /* 0x000fe20000000f00 */
[----:B0-----:R-:W-:-:S02]  /*7830*/  IMAD.IADD R3, R25, 0x1, R27 ;  /* 0x0000000119037824 */ /* 0x001fc400078e021b */
[-C--:B------:R-:W-:Y:S01]  /*7840*/  FMUL.FTZ R8, R121, R11.reuse ;  /* 0x0000000b79087220 */ /* 0x080fe20000410000 */
        /* <DEDUP_REMOVED lines=13> */
[----:B------:R-:W-:Y:S01]  /*7920*/  FMUL.FTZ R45, R148, R11 ;  /* 0x0000000b942d7220 */ /* 0x000fe20000410000 */
[----:B------:R-:W-:Y:S01]  /*7930*/  LEA.HI.X R60, R24, UR5, R3, 0x2, P0 ;  /* 0x00000005183c7c11 */ /* 0x000fe200080f1403 */
        /* <DEDUP_REMOVED lines=16> */
[----:B------:R-:W-:Y:S01]  /*7a40*/  F2FP.F16.F32.PACK_AB R8, R8, R9 ;  /* 0x000000090808723e */ /* 0x000fe200000000ff */
[----:B------:R-:W-:Y:S01]  /*7a50*/  ULDC UR4, c[0x0][0xa88] ;  /* 0x0002a20000047ab9 */ /* 0x000fe20000000800 */
[----:B------:R-:W-:-:S02]  /*7a60*/  F2FP.F16.F32.PACK_AB R9, R11, R24 ;  /* 0x000000180b09723e */ /* 0x000fc400000000ff */
[----:B------:R-:W-:Y:S02]  /*7a70*/  F2FP.F16.F32.PACK_AB R10, R23, R26 ;  /* 0x0000001a170a723e */ /* 0x000fe400000000ff */
[----:B------:R-:W-:Y:S01]  /*7a80*/  F2FP.F16.F32.PACK_AB R11, R25, R28 ;  /* 0x0000001c190b723e */ /* 0x000fe200000000ff */
[----:B------:R-:W-:Y:S01]  /*7a90*/  BAR.SYNC.DEFER_BLOCKING 0x1, 0x180 ;  /* 0x0046000000007b1d */ /* 0x000fe20000010000 */
[----:B------:R-:W-:Y:S01]  /*7aa0*/  F2FP.F16.F32.PACK_AB R24, R27, R30 ;  /* 0x0000001e1b18723e */ /* 0x000fe200000000ff */
[----:B------:R-:W-:Y:S01]  /*7ab0*/  IMAD R3, R19, UR4, RZ ;  /* 0x0000000413037c24 */ /* 0x000fe2000f8e02ff */
[----:B------:R-:W-:Y:S02]  /*7ac0*/  F2FP.F16.F32.PACK_AB R25, R29, R32 ;  /* 0x000000201d19723e */ /* 0x000fe400000000ff */
[----:B------:R-:W-:Y:S02]  /*7ad0*/  F2FP.F16.F32.PACK_AB R26, R31, R34 ;  /* 0x000000221f1a723e */ /* 0x000fe400000000ff */
[----:B------:R-:W-:Y:S01]  /*7ae0*/  F2FP.F16.F32.PACK_AB R27, R33, R36 ;  /* 0x00000024211b723e */ /* 0x000fe200000000ff */
[----:B------:R-:W-:Y:S01]  /*7af0*/  VIADD R52, R54, 0x8 ;  /* 0x0000000836347836 */ /* 0x000fe20000000000 */
[----:B------:R-:W-:-:S02]  /*7b00*/  F2FP.F16.F32.PACK_AB R28, R35, R38 ;  /* 0x00000026231c723e */ /* 0x000fc400000000ff */
[----:B------:R-:W-:Y:S02]  /*7b10*/  F2FP.F16.F32.PACK_AB R29, R37, R40 ;  /* 0x00000028251d723e */ /* 0x000fe400000000ff */
[----:B------:R-:W-:Y:S02]  /*7b20*/  F2FP.F16.F32.PACK_AB R30, R39, R42 ;  /* 0x0000002a271e723e */ /* 0x000fe400000000ff */
[----:B------:R-:W-:Y:S02]  /*7b30*/  F2FP.F16.F32.PACK_AB R31, R41, R44 ;  /* 0x0000002c291f723e */ /* 0x000fe400000000ff */
[----:B------:R-:W-:Y:S02]  /*7b40*/  LOP3.LUT P0, RZ, R156, 0x3, RZ, 0xc0, !PT ;  /* 0x000000039cff7812 */ /* 0x000fe4000780c0ff */
[----:B------:R-:W-:Y:S02]  /*7b50*/  F2FP.F16.F32.PACK_AB R48, R48, R43 ;  /* 0x0000002b3030723e */ /* 0x000fe400000000ff */
[----:B------:R-:W-:-:S02]  /*7b60*/  F2FP.F16.F32.PACK_AB R49, R49, R46 ;  /* 0x0000002e3131723e */ /* 0x000fc400000000ff */
[----:B------:R-:W-:Y:S02]  /*7b70*/  F2FP.F16.F32.PACK_AB R50, R50, R45 ;  /* 0x0000002d3232723e */ /* 0x000fe400000000ff */
[----:B------:R-:W-:Y:S01]  /*7b80*/  F2FP.F16.F32.PACK_AB R51, R51, R150 ;  /* 0x000000963333723e */ /* 0x000fe200000000ff */
[----:B------:R0:W-:Y:S01]  /*7b90*/  STSM.16.M88.4 [R59], R8 ;  /* 0x000000083b007844 */ /* 0x0001e20000000200 */
[----:B------:R-:W-:-:S03]  /*7ba0*/  ISETP.GE.OR P1, PT, R54, R3, P0 ;  /* 0x000000033600720c */ /* 0x000fc60000726670 */
[----:B------:R1:W-:Y:S01]  /*7bb0*/  STSM.16.M88.4 [R58], R24 ;  /* 0x000000183a007844 */ /* 0x0003e20000000200 */
[----:B------:R-:W-:-:S03]  /*7bc0*/  ISETP.GE.OR P0, PT, R52, R3, P0 ;  /* 0x000000033400720c */ /* 0x000fc60000706670 */
[----:B------:R-:W-:Y:S04]  /*7bd0*/  STSM.16.M88.4 [R57], R28 ;  /* 0x0000001c39007844 */ /* 0x000fe80000000200 */
[----:B------:R-:W-:Y:S04]  /*7be0*/  STSM.16.M88.4 [R56], R48 ;  /* 0x0000003038007844 */ /* 0x000fe80000000200 */
[----:B------:R-:W-:Y:S01]  /*7bf0*/  SHFL.IDX PT, R52, R47, RZ, 0x1c1f ;  /* 0x001c1fff2f347589 */ /* 0x000fe200000e0000 */
[C---:B------:R-:W-:Y:S01]  /*7c00*/  IADD3 R7, P3, R14.reuse, 0x3000, RZ ;  /* 0x000030000e077810 */ /* 0x040fe20007f7e0ff */
[----:B0-----:R-:W0:Y:S02]  /*7c10*/  @P2 LDC R8, c[0x0][0xbec] ;  /* 0x0002fb00ff082b82 */ /* 0x001e240000000800 */
[----:B------:R-:W2:Y:S06]  /*7c20*/  SHFL.IDX PT, R53, R60, RZ, 0x1c1f ;  /* 0x001c1fff3c357589 */ /* 0x000eac00000e0000 */
[----:B------:R-:W-:Y:S06]  /*7c30*/  BAR.SYNC.DEFER_BLOCKING 0x1, 0x180 ;  /* 0x0046000000007b1d */ /* 0x000fec0000010000 */
[----:B------:R-:W-:Y:S01]  /*7c40*/  SHFL.IDX PT, R55, R60, 0x1, 0x1c1f ;  /* 0x003c1f003c377f89 */ /* 0x000fe200000e0000 */
[----:B------:R-:W-:Y:S01]  /*7c50*/  LOP3.LUT R5, R14, 0x380, RZ, 0xc0, !PT ;  /* 0x000003800e057812 */ /* 0x000fe200078ec0ff */
[----:B-1----:R-:W1:Y:S02]  /*7c60*/  @P2 LDC R24, c[0x0][0xbf0] ;  /* 0x0002fc00ff182b82 */ /* 0x002e640000000800 */
[----:B------:R-:W3:Y:S01]  /*7c70*/  SHFL.IDX PT, R54, R47, 0x1, 0x1c1f ;  /* 0x003c1f002f367f89 */ /* 0x000ee200000e0000 */
[----:B------:R-:W-:-:S02]  /*7c80*/  LOP3.LUT R6, R7, 0x380, RZ, 0xc0, !PT ;  /* 0x0000038007067812 */ /* 0x000fc400078ec0ff */
[----:B------:R-:W-:Y:S02]  /*7c90*/  SHF.R.U64 R5, R5, 0x3, RZ ;  /* 0x0000000305057819 */ /* 0x000fe400000012ff */
[----:B------:R-:W-:Y:S01]  /*7ca0*/  SHF.R.U64 R6, R6, 0x3, RZ ;  /* 0x0000000306067819 */ /* 0x000fe200000012ff */
[----:B------:R-:W4:Y:S01]  /*7cb0*/  LDC.64 R10, c[0x0][0xae0] ;  /* 0x0002b800ff0a7b82 */ /* 0x000f220000000a00 */
[----:B------:R-:W-:Y:S02]  /*7cc0*/  LOP3.LUT R14, R5, R14, RZ, 0x3c, !PT ;  /* 0x0000000e050e7212 */ /* 0x000fe400078e3cff */
[----:B------:R-:W-:Y:S01]  /*7cd0*/  LOP3.LUT R6, R6, R7, RZ, 0x3c, !PT ;  /* 0x0000000706067212 */ /* 0x000fe200078e3cff */
[--C-:B------:R-:W-:Y:S02]  /*7ce0*/  IMAD.X R7, RZ, RZ, R15.reuse, P3 ;  /* 0x000000ffff077224 */ /* 0x100fe400018e060f */
[----:B------:R-:W-:Y:S01]  /*7cf0*/  IMAD.X R5, RZ, RZ, R15, P4 ;  /* 0x000000ffff057224 */ /* 0x000fe200020e060f */
[----:B--2---:R2:W-:Y:S04]  /*7d00*/  @!P1 ST.E desc[UR46][R52.64], R20 ;  /* 0x0000001434009985 */ /* 0x0045e8000c10192e */
[----:B---3--:R-:W-:Y:S04]  /*7d10*/  @!P0 ST.E desc[UR46][R54.64], R21 ;  /* 0x0000001536008985 */ /* 0x008fe8000c10192e */
[----:B------:R-:W3:Y:S04]  /*7d20*/  LD.E.128 R32, desc[UR46][R14.64] ;  /* 0x0000002e0e207980 */ /* 0x000ee8000c101d00 */
[----:B------:R-:W5:Y:S04]  /*7d30*/  LD.E.128 R36, desc[UR46][R12.64] ;  /* 0x0000002e0c247980 */ /* 0x000f68000c101d00 */
[----:B------:R-:W5:Y:S04]  /*7d40*/  LD.E.128 R40, desc[UR46][R6.64] ;  /* 0x0000002e06287980 */ /* 0x000f68000c101d00 */
[----:B------:R0:W5:Y:S01]  /*7d50*/  LD.E.128 R44, desc[UR46][R4.64] ;  /* 0x0000002e042c7980 */ /* 0x000162000c101d00 */
[----:B------:R-:W-:Y:S01]  /*7d60*/  IMAD R9, R154, 0x30, R155 ;  /* 0x000000309a097824 */ /* 0x000fe200078e029b */
[----:B------:R-:W-:-:S02]  /*7d70*/  UIMAD UR6, UR11, UR8, URZ ;  /* 0x000000080b0672a4 */ /* 0x000fc4000f8e023f */
[----:B------:R-:W-:Y:S01]  /*7d80*/  UIMAD.WIDE.U32 UR4, UR10, UR8, URZ ;  /* 0x000000080a0472a5 */ /* 0x000fe2000f8e003f */
[C---:B------:R-:W-:Y:S01]  /*7d90*/  IMAD R9, R18.reuse, 0xc0, R9 ;  /* 0x000000c012097824 */ /* 0x040fe200078e0209 */
[----:B------:R-:W-:Y:S01]  /*7da0*/  UIMAD UR6, UR10, UR9, UR6 ;  /* 0x000000090a0672a4 */ /* 0x000fe2000f8e0206 */
[----:B--2---:R-:W-:Y:S01]  /*7db0*/  IMAD R20, R18, 0xc0, R155 ;  /* 0x000000c012147824 */ /* 0x004fe200078e029b */
[----:B------:R-:W-:Y:S01]  /*7dc0*/  @!PT LDS RZ, [RZ] ;  /* 0x00000000fffff984 */ /* 0x000fe20000000800 */
[----:B------:R-:W-:Y:S01]  /*7dd0*/  @!PT LDS RZ, [RZ] ;  /* 0x00000000fffff984 */ /* 0x000fe20000000800 */
[----:B------:R-:W-:Y:S01]  /*7de0*/  @!PT LDS RZ, [RZ] ;  /* 0x00000000fffff984 */ /* 0x000fe20000000800 */
[----:B------:R-:W-:Y:S01]  /*7df0*/  @!PT LDS RZ, [RZ] ;  /* 0x00000000fffff984 */ /* 0x000fe20000000800 */
[----:B------:R2:W-:Y:S06]  /*7e00*/  MEMBAR.ALL.CTA ;  /* 0x0000000000007992 */ /* 0x0005ec0000008000 */
[----:B--2---:R-:W2:Y:S01]  /*7e10*/  FENCE.VIEW.ASYNC.S ;  /* 0x00000000000073c6 */ /* 0x004ea20000000000 */
[----:B------:R-:W-:Y:S01]  /*7e20*/  ULDC.64 UR8, c[0x0][0xaf0] ;  /* 0x0002bc0000087ab9 */ /* 0x000fe20000000a00 */
[----:B0-----:R-:W-:Y:S01]  /*7e30*/  @P2 IMAD.HI.U32 R5, R9, R8, RZ ;  /* 0x0000000809052227 */ /* 0x001fe200078e00ff */
[----:B------:R-:W-:-:S03]  /*7e40*/  UIADD3 UR5, UR5, UR6, URZ ;  /* 0x0000000605057290 */ /* 0x000fc6000fffe03f */
[----:B------:R-:W-:Y:S01]  /*7e50*/  IMAD.MOV.U32 R4, RZ, RZ, R9 ;  /* 0x000000ffff047224 */ /* 0x000fe200078e0009 */
[----:B-1----:R-:W-:Y:S01]  /*7e60*/  @P2 SHF.R.U32.HI R4, RZ, R24, R5 ;  /* 0x00000018ff042219 */ /* 0x002fe20000011605 */
[----:B------:R-:W-:Y:S02]  /*7e70*/  UIMAD UR6, UR7, UR8, URZ ;  /* 0x00000008070672a4 */ /* 0x000fe4000f8e023f */
[----:B------:R-:W-:Y:S01]  /*7e80*/  UIMAD.WIDE.U32 UR4, UR45, UR8, UR4 ;  /* 0x000000082d0472a5 */ /* 0x000fe2000f8e0004 */
[--C-:B------:R-:W-:Y:S01]  /*7e90*/  SHF.R.S32.HI R5, RZ, 0x1f, R4.reuse ;  /* 0x0000001fff057819 */ /* 0x100fe20000011404 */
[----:B------:R-:W-:Y:S01]  /*7ea0*/  UIMAD UR6, UR45, UR9, UR6 ;  /* 0x000000092d0672a4 */ /* 0x000fe2000f8e0206 */
[----:B------:R-:W-:-:S03]  /*7eb0*/  IMAD.MOV R6, RZ, RZ, -R4 ;  /* 0x000000ffff067224 */ /* 0x000fc600078e0a04 */
[----:B------:R-:W-:Y:S01]  /*7ec0*/  UIADD3 UR5, UR5, UR6, URZ ;  /* 0x0000000605057290 */ /* 0x000fe2000fffe03f */
[----:B------:R-:W-:Y:S02]  /*7ed0*/  IMAD R19, R19, R6, R9 ;  /* 0x0000000613137224 */ /* 0x000fe400078e0209 */
[----:B----4-:R-:W-:-:S03]  /*7ee0*/  IMAD R5, R5, R10, RZ ;  /* 0x0000000a05057224 */ /* 0x010fc600078e02ff */
[----:B------:R-:W-:Y:S01]  /*7ef0*/  SHF.R.S32.HI R6, RZ, 0x1f, R19 ;  /* 0x0000001fff067819 */ /* 0x000fe20000011413 */
[C---:B------:R-:W-:Y:S02]  /*7f00*/  IMAD R7, R4.reuse, R11, R5 ;  /* 0x0000000b04077224 */ /* 0x040fe400078e0205 */
[----:B------:R-:W-:Y:S01]  /*7f10*/  IMAD.WIDE.U32 R4, R4, R10, UR4 ;  /* 0x0000000404047e25 */ /* 0x000fe2000f8e000a */
[----:B------:R-:W-:-:S03]  /*7f20*/  ULDC.64 UR4, c[0x0][0xad8] ;  /* 0x0002b60000047ab9 */ /* 0x000fc60000000a00 */
[----:B------:R-:W-:Y:S02]  /*7f30*/  IMAD.IADD R5, R5, 0x1, R7 ;  /* 0x0000000105057824 */ /* 0x000fe400078e0207 */
[----:B------:R-:W-:Y:S02]  /*7f40*/  IMAD R6, R6, UR4, RZ ;  /* 0x0000000406067c24 */ /* 0x000fe4000f8e02ff */
[----:B------:R-:W-:-:S04]  /*7f50*/  IMAD.WIDE.U32 R4, R19, UR4, R4 ;  /* 0x0000000413047c25 */ /* 0x000fc8000f8e0004 */
[----:B------:R-:W-:Y:S01]  /*7f60*/  IMAD R7, R19, UR5, R6 ;  /* 0x0000000513077c24 */ /* 0x000fe2000f8e0206 */
[----:B------:R-:W-:Y:S02]  /*7f70*/  ULDC.64 UR4, c[0x0][0xa80] ;  /* 0x0002a00000047ab9 */ /* 0x000fe40000000a00 */
[----:B------:R-:W-:Y:S01]  /*7f80*/  LEA R13, P0, R4, UR4, 0x1 ;  /* 0x00000004040d7c11 */ /* 0x000fe2000f8008ff */
[----:B------:R-:W-:Y:S01]  /*7f90*/  IMAD.IADD R5, R5, 0x1, R7 ;  /* 0x0000000105057824 */ /* 0x000fe200078e0207 */
[----:B------:R-:W-:-:S04]  /*7fa0*/  ULDC UR4, c[0x0][0xac8] ;  /* 0x0002b20000047ab9 */ /* 0x000fc80000000800 */
[----:B------:R-:W-:Y:S01]  /*7fb0*/  LEA.HI.X R15, R4, UR5, R5, 0x1, P0 ;  /* 0x00000005040f7c11 */ /* 0x000fe200080f0c05 */
[----:B--2---:R-:W-:Y:S01]  /*7fc0*/  SHFL.IDX PT, R6, R13, 0x1, 0x181f ;  /* 0x00381f000d067f89 */ /* 0x004fe200000e0000 */
[----:B------:R-:W-:-:S03]  /*7fd0*/  VIADD R12, R20, 0x30 ;  /* 0x00000030140c7836 */ /* 0x000fc60000000000 */
[----:B------:R-:W-:Y:S01]  /*7fe0*/  SHFL.IDX PT, R4, R13, RZ, 0x181f ;  /* 0x00181fff0d047589 */ /* 0x000fe200000e0000 */
[----:B------:R-:W-:-:S03]  /*7ff0*/  VIADD R14, R20, 0x60 ;  /* 0x00000060140e7836 */ /* 0x000fc60000000000 */
[----:B------:R-:W0:Y:S01]  /*8000*/  SHFL.IDX PT, R5, R15, RZ, 0x181f ;  /* 0x00181fff0f057589 */ /* 0x000e2200000e0000 */
[----:B------:R-:W-:Y:S01]  /*8010*/  ISETP.GE.AND P0, PT, R0, UR4, PT ;  /* 0x0000000400007c0c */ /* 0x000fe2000bf06270 */
[C---:B------:R-:W-:Y:S02]  /*8020*/  VIADD R18, R20.reuse, 0x90 ;  /* 0x0000009014127836 */ /* 0x040fe40000000000 */
[----:B------:R-:W1:Y:S04]  /*8030*/  SHFL.IDX PT, R7, R15, 0x1, 0x181f ;  /* 0x00381f000f077f89 */ /* 0x000e6800000e0000 */
[----:B------:R-:W-:Y:S04]  /*8040*/  SHFL.IDX PT, R8, R13, 0x2, 0x181f ;  /* 0x00581f000d087f89 */ /* 0x000fe800000e0000 */
[----:B------:R-:W2:Y:S04]  /*8050*/  SHFL.IDX PT, R9, R15, 0x2, 0x181f ;  /* 0x00581f000f097f89 */ /* 0x000ea800000e0000 */
[----:B------:R-:W-:Y:S04]  /*8060*/  SHFL.IDX PT, R10, R13, 0x3, 0x181f ;  /* 0x00781f000d0a7f89 */ /* 0x000fe800000e0000 */
[----:B------:R-:W4:Y:S01]  /*8070*/  SHFL.IDX PT, R11, R15, 0x3, 0x181f ;  /* 0x00781f000f0b7f89 */ /* 0x000f2200000e0000 */
[----:B------:R-:W-:-:S02]  /*8080*/  ISETP.GE.OR P1, PT, R20, R3, P0 ;  /* 0x000000031400720c */ /* 0x000fc40000726670 */
[-C--:B------:R-:W-:Y:S02]  /*8090*/  ISETP.GE.OR P2, PT, R12, R3.reuse, P0 ;  /* 0x000000030c00720c */ /* 0x080fe40000746670 */
[-C--:B------:R-:W-:Y:S02]  /*80a0*/  ISETP.GE.OR P3, PT, R14, R3.reuse, P0 ;  /* 0x000000030e00720c */ /* 0x080fe40000766670 */
[----:B------:R-:W-:Y:S02]  /*80b0*/  ISETP.GE.OR P0, PT, R18, R3, P0 ;  /* 0x000000031200720c */ /* 0x000fe40000706670 */
[----:B------:R-:W5:Y:S01]  /*80c0*/  LDC R3, c[0x0][0xc34] ;  /* 0x00030d00ff037b82 */ /* 0x000f620000000800 */
[----:B------:R-:W-:-:S04]  /*80d0*/  UIADD3 UR4, UR40, 0x30820, URZ ;  /* 0x0003082028047890 */ /* 0x000fc8000fffe03f */
[----:B------:R-:W-:Y:S01]  /*80e0*/  UPRMT UR4, URZ, 0x654, UR4 ;  /* 0x000006543f047896 */ /* 0x000fe20008000004 */
[----:B0-----:R-:W-:-:S04]  /*80f0*/  @!P1 IMAD.WIDE R4, R0, 0x2, R4 ;  /* 0x0000000200049825 */ /* 0x001fc800078e0204 */
[----:B-1----:R-:W-:-:S04]  /*8100*/  @!P2 IMAD.WIDE R6, R0, 0x2, R6 ;  /* 0x000000020006a825 */ /* 0x002fc800078e0206 */
[----:B------:R-:W-:Y:S01]  /*8110*/  SYNCS.ARRIVE.TRANS64.RED.A1T0 RZ, [UR4], RZ ;  /* 0x000000ffffff79a7 */ /* 0x000fe20008100404 */
[----:B------:R-:W-:Y:S01]  /*8120*/  ULDC UR4, c[0x0][0xc] ;  /* 0x0000030000047ab9 */ /* 0x000fe20000000800 */
[----:B--2---:R-:W-:Y:S01]  /*8130*/  @!P3 IMAD.WIDE R8, R0, 0x2, R8 ;  /* 0x000000020008b825 */ /* 0x004fe200078e0208 */
[----:B------:R-:W-:-:S03]  /*8140*/  UIADD3 UR41, UR4, UR41, URZ ;  /* 0x0000002904297290 */ /* 0x000fc6000fffe03f */
[----:B----4-:R-:W-:Y:S01]  /*8150*/  @!P0 IMAD.WIDE R10, R0, 0x2, R10 ;  /* 0x00000002000a8825 */ /* 0x010fe200078e020a */
[----:B------:R-:W-:-:S04]  /*8160*/  UIADD3 UR39, UR39, 0x1, URZ ;  /* 0x0000000127277890 */ /* 0x000fc8000fffe03f */
[----:B------:R-:W-:-:S04]  /*8170*/  UISETP.NE.AND UP0, UPT, UR39, 0x2, UPT ;  /* 0x000000022700788c */ /* 0x000fc8000bf05270 */
[----:B------:R-:W-:Y:S02]  /*8180*/  USEL UR4, URZ, 0x1, UP0 ;  /* 0x000000013f047887 */ /* 0x000fe40008000000 */
[----:B------:R-:W-:Y:S02]  /*8190*/  UIADD3 UR37, UR37, 0x1, URZ ;  /* 0x0000000125257890 */ /* 0x000fe4000fffe03f */
[----:B------:R-:W-:Y:S02]  /*81a0*/  ULOP3.LUT UR38, UR38, UR4, URZ, 0x3c, !UPT ;  /* 0x0000000426267292 */ /* 0x000fe4000f8e3c3f */
[----:B------:R-:W-:Y:S01]  /*81b0*/  USEL UR39, UR39, URZ, UP0 ;  /* 0x0000003f27277287 */ /* 0x000fe20008000000 */
[----:B---3--:R1:W-:Y:S04]  /*81c0*/  @!P1 ST.E.128 desc[UR46][R4.64], R32 ;  /* 0x0000002004009985 */ /* 0x0083e8000c101d2e */
[----:B-----5:R1:W-:Y:S04]  /*81d0*/  @!P2 ST.E.128 desc[UR46][R6.64], R36 ;  /* 0x000000240600a985 */ /* 0x0203e8000c101d2e */
[----:B------:R1:W-:Y:S04]  /*81e0*/  @!P3 ST.E.128 desc[UR46][R8.64], R40 ;  /* 0x000000280800b985 */ /* 0x0003e8000c101d2e */
[----:B------:R1:W-:Y:S01]  /*81f0*/  @!P0 ST.E.128 desc[UR46][R10.64], R44 ;  /* 0x0000002c0a008985 */ /* 0x0003e2000c101d2e */
[----:B------:R-:W-:-:S13]  /*8200*/  ISETP.LE.AND P0, PT, R3, UR41, PT ;  /* 0x0000002903007c0c */ /* 0x000fda000bf03270 */
[----:B------:R-:W-:Y:S05]  /*8210*/  @!P0 BRA `(.L_x_29) ;  /* 0xffffff8c00508947 */ /* 0x000fea000383ffff */
[----:B------:R-:W-:Y:S05]  /*8220*/  EXIT ;  /* 0x000000000000794d */ /* 0x000fea0003800000 */
.L_x_7:
[----:B------:R-:W-:-:S08]  /*8230*/  NOP ;  /* 0x0000000000007918 */ /* 0x000fd00000000000 */
[----:B------:R-:W0:-:S00]  /*8240*/  USETMAXREG.DEALLOC.CTAPOOL 0x20 ;  /* 0x00000020000079c8 */ /* 0x000e0000080e0500 */
[----:B------:R-:W1:Y:S01]  /*8250*/  S2UR UR5, SR_CTAID.X ;  /* 0x00000000000579c3 */ /* 0x000e620000002500 */
[----:B0-----:R-:W-:Y:S02]  /*8260*/  IMAD.MOV.U32 R0, RZ, RZ, 0x1 ;  /* 0x00000001ff007424 */ /* 0x001fe400078e00ff */
[----:B------:R-:W-:Y:S02]  /*8270*/  IMAD.MOV.U32 R16, RZ, RZ, RZ ;  /* 0x000000ffff107224 */ /* 0x000fe400078e00ff */
[----:B------:R-:W-:-:S03]  /*8280*/  IMAD.MOV.U32 R23, RZ, RZ, 0x1 ;  /* 0x00000001ff177424 */ /* 0x000fc600078e00ff */
[----:B------:R-:W1:Y:S02]  /*8290*/  LDC R2, c[0x0][0xc34] ;  /* 0x00030d00ff027b82 */ /* 0x000e640000000800 */
[----:B-1----:R-:W-:-:S13]  /*82a0*/  ISETP.LE.AND P0, PT, R2, UR5, PT ;  /* 0x0000000502007c0c */ /* 0x002fda000bf03270 */
[----:B------:R-:W-:Y:S05]  /*82b0*/  @P0 BRA `(.L_x_30) ;  /* 0x0000003000dc0947 */ /* 0x000fea0003800000 */
[----:B------:R-:W0:Y:S01]  /*82c0*/  S2R R5, SR_TID.X ;  /* 0x0000000000057919 */ /* 0x000e220000002100 */
[----:B------:R-:W1:Y:S01]  /*82d0*/  S2UR UR4, SR_CgaCtaId ;  /* 0x00000000000479c3 */ /* 0x000e620000008800 */
[----:B------:R-:W-:Y:S01]  /*82e0*/  UMOV UR37, 0x400 ;  /* 0x0000040000257882 */ /* 0x000fe20000000000 */
[----:B------:R-:W-:Y:S01]  /*82f0*/  IMAD.MOV.U32 R23, RZ, RZ, 0x1 ;  /* 0x00000001ff177424 */ /* 0x000fe200078e00ff */
[----:B------:R-:W-:Y:S01]  /*8300*/  ULDC.64 UR40, c[0x0][0x198] ;  /* 0x0000660000287ab9 */ /* 0x000fe20000000a00 */
[----:B------:R-:W-:Y:S01]  /*8310*/  IMAD.MOV.U32 R16, RZ, RZ, RZ ;  /* 0x000000ffff107224 */ /* 0x000fe200078e00ff */
[----:B------:R-:W-:Y:S01]  /*8320*/  ULDC UR38, c[0x0][0xc] ;  /* 0x0000030000267ab9 */ /* 0x000fe20000000800 */
[----:B-1----:R-:W-:Y:S01]  /*8330*/  ULEA UR37, UR4, UR37, 0x18 ;  /* 0x0000002504257291 */ /* 0x002fe2000f8ec03f */
[C---:B0-----:R-:W-:Y:S01]  /*8340*/  IMAD.SHL.U32 R0, R5.reuse, 0x8, RZ ;  /* 0x0000000805007824 */ /* 0x041fe200078e00ff */
[----:B------:R-:W-:-:S04]  /*8350*/  LOP3.LUT R4, R5, 0x7f, RZ, 0xc0, !PT ;  /* 0x0000007f05047812 */ /* 0x000fc800078ec0ff */
[----:B------:R-:W-:Y:S01]  /*8360*/  LOP3.LUT R2, R0, 0x1f8, RZ, 0xc0, !PT ;  /* 0x000001f800027812 */ /* 0x000fe200078ec0ff */
[----:B------:R-:W-:Y:S02]  /*8370*/  IMAD.U32 R0, RZ, RZ, UR5 ;  /* 0x00000005ff007e24 */ /* 0x000fe4000f8e00ff */
[----:B------:R-:W-:Y:S01]  /*8380*/  IMAD.SHL.U32 R3, R4, 0x8, RZ ;  /* 0x0000000804037824 */ /* 0x000fe200078e00ff */
[----:B------:R-:W-:Y:S02]  /*8390*/  LOP3.LUT R2, R2, 0x38, R5, 0x78, !PT ;  /* 0x0000003802027812 */ /* 0x000fe400078e7805 */
[----:B------:R0:W-:Y:S01]  /*83a0*/  STL [R1+0x4], R0 ;  /* 0x0000040001007387 */ /* 0x0001e20000100800 */
[----:B------:R-:W-:Y:S02]  /*83b0*/  SHF.R.U32.HI R4, RZ, 0x3, R4 ;  /* 0x00000003ff047819 */ /* 0x000fe40000011604 */
[----:B------:R-:W-:Y:S01]  /*83c0*/  LOP3.LUT R2, R2, 0x200, R3, 0xf8, !PT ;  /* 0x0000020002027812 */ /* 0x000fe200078ef803 */
[----:B------:R1:W-:Y:S01]  /*83d0*/  STL [R1+0x18], RZ ;  /* 0x000018ff01007387 */ /* 0x0003e20000100800 */
[----:B------:R-:W-:-:S02]  /*83e0*/  IMAD.SHL.U32 R3, R5, 0x10, RZ ;  /* 0x0000001005037824 */ /* 0x000fc400078e00ff */
[----:B------:R-:W-:-:S03]  /*83f0*/  LEA R26, R2, UR37, 0x1 ;  /* 0x00000025021a7c11 */ /* 0x000fc6000f8e08ff */
[----:B0-----:R-:W-:-:S07]  /*8400*/  LOP3.LUT R0, R4, 0x70, R3, 0xf8, !PT ;  /* 0x0000007004007812 */ /* 0x001fce00078ef803 */
.L_x_94:
[----:B------:R-:W2:Y:S01]  /*8410*/  LDL R4, [R1+0x4] ;  /* 0x0000040001047983 */ /* 0x000ea20000100800 */
[----:B------:R-:W0:Y:S01]  /*8420*/  LDC R0, c[0x0][0xc38] ;  /* 0x00030e00ff007b82 */ /* 0x000e220000000800 */
[----:B------:R-:W-:Y:S05]  /*8430*/  YIELD ;  /* 0x0000000000007946 */ /* 0x000fea0003800000 */
[----:B------:R-:W-:Y:S02]  /*8440*/  ULDC.64 UR4, c[0x0][0x418] ;  /* 0x0001060000047ab9 */ /* 0x000fe40000000a00 */
[----:B------:R-:W3:Y:S01]  /*8450*/  LDC R17, c[0x0][0xc44] ;  /* 0x00031100ff117b82 */ /* 0x000ee20000000800 */
[----:B------:R-:W-:-:S03]  /*8460*/  UISETP.NE.U32.AND UP0, UPT, UR4, URZ, UPT ;  /* 0x0000003f0400728c */ /* 0x000fc6000bf05070 */
[----:B------:R-:W-:Y:S01]  /*8470*/  ULDC UR4, c[0x0][0x424] ;  /* 0x0001090000047ab9 */ /* 0x000fe20000000800 */
[----:B------:R-:W-:-:S04]  /*8480*/  UISETP.NE.AND.EX UP0, UPT, UR5, URZ, UPT, UP0 ;  /* 0x0000003f0500728c */ /* 0x000fc8000bf05300 */
[----:B------:R-:W-:Y:S01]  /*8490*/  USEL UR4, UR4, 0x1, UP0 ;  /* 0x0000000104047887 */ /* 0x000fe20008000000 */
[----:B0-----:R-:W-:Y:S02]  /*84a0*/  ISETP.NE.AND P0, PT, R0, 0x1, PT ;  /* 0x000000010000780c */ /* 0x001fe40003f05270 */
[----:B---3--:R-:W-:-:S11]  /*84b0*/  ISETP.NE.AND P1, PT, R17, 0x1, PT ;  /* 0x000000011100780c */ /* 0x008fd60003f25270 */
[----:B------:R-:W2:Y:S08]  /*84c0*/  @P0 LDC R0, c[0x0][0xc3c] ;  /* 0x00030f00ff000b82 */ /* 0x000eb00000000800 */
[----:B------:R-:W0:Y:S08]  /*84d0*/  @P0 LDC R5, c[0x0][0xc40] ;  /* 0x00031000ff050b82 */ /* 0x000e300000000800 */
[----:B------:R-:W3:Y:S01]  /*84e0*/  @P1 LDC.64 R2, c[0x0][0xc48] ;  /* 0x00031200ff021b82 */ /* 0x000ee20000000a00 */
[----:B--2---:R-:W-:-:S04]  /*84f0*/  @P0 IMAD.HI.U32 R0, R4, R0, RZ ;  /* 0x0000000004000227 */ /* 0x004fc800078e00ff */
[----:B------:R-:W-:Y:S01]  /*8500*/  IMAD.MOV.U32 R29, RZ, RZ, R4 ;  /* 0x000000ffff1d7224 */ /* 0x000fe200078e0004 */
[----:B0-----:R-:W-:Y:S02]  /*8510*/  @P0 SHF.R.U32.HI R29, RZ, R5, R0 ;  /* 0x00000005ff1d0219 */ /* 0x001fe40000011600 */
[----:B------:R-:W0:Y:S03]  /*8520*/  LDC R0, c[0x0][0x2f0] ;  /* 0x0000bc00ff007b82 */ /* 0x000e260000000800 */
[----:B---3--:R-:W-:-:S04]  /*8530*/  @P1 IMAD.HI.U32 R2, R29, R2, RZ ;  /* 0x000000021d021227 */ /* 0x008fc800078e00ff */
[--C-:B------:R-:W-:Y:S01]  /*8540*/  IMAD.MOV.U32 R27, RZ, RZ, R29.reuse ;  /* 0x000000ffff1b7224 */ /* 0x100fe200078e001d */
[----:B------:R-:W-:Y:S01]  /*8550*/  @P1 SHF.R.U32.HI R27, RZ, R3, R2 ;  /* 0x00000003ff1b1219 */ /* 0x000fe20000011602 */
[----:B0-----:R-:W-:Y:S01]  /*8560*/  IMAD R4, R0, UR4, RZ ;  /* 0x0000000400047c24 */ /* 0x001fe2000f8e02ff */
[----:B------:R-:W-:Y:S02]  /*8570*/  UIADD3 UR4, UR37, 0x12400, URZ ;  /* 0x0001240025047890 */ /* 0x000fe4000fffe03f */
[----:B------:R-:W-:Y:S01]  /*8580*/  IADD3 R0, -R27, RZ, RZ ;  /* 0x000000ff1b007210 */ /* 0x000fe20007ffe1ff */
[----:B------:R-:W-:Y:S01]  /*8590*/  VIADD R2, R4, 0xbf ;  /* 0x000000bf04027836 */ /* 0x000fe20000000000 */
[----:B------:R0:W-:Y:S01]  /*85a0*/  STL [R1+0xc], R4 ;  /* 0x00000c0401007387 */ /* 0x0001e20000100800 */
[----:B------:R-:W-:Y:S02]  /*85b0*/  ULOP3.LUT UP0, URZ, UR4, 0x3ff, URZ, 0xc0, !UPT ;  /* 0x000003ff043f7892 */ /* 0x000fe4000f80c03f */
[----:B------:R-:W-:-:S02]  /*85c0*/  IMAD R17, R17, R0, R29 ;  /* 0x0000000011117224 */ /* 0x000fc400078e021d */
[----:B------:R-:W-:Y:S02]  /*85d0*/  IMAD.HI R2, R2, 0x2aaaaaab, RZ ;  /* 0x2aaaaaab02027827 */ /* 0x000fe400078e02ff */
[----:B------:R-:W-:-:S03]  /*85e0*/  PLOP3.LUT P0, PT, PT, PT, UP0, 0x80, 0x0 ;  /* 0x000000000000781c */ /* 0x000fc60003f0f008 */
[----:B------:R-:W-:-:S04]  /*85f0*/  SHF.R.U32.HI R3, RZ, 0x1f, R2 ;  /* 0x0000001fff037819 */ /* 0x000fc80000011602 */
[----:B------:R-:W-:-:S05]  /*8600*/  LEA.HI.SX32 R25, R2, R3, 0x1b ;  /* 0x0000000302197211 */ /* 0x000fca00078fdaff */
[----:B------:R0:W-:Y:S01]  /*8610*/  STL [R1], R25 ;  /* 0x0000001901007387 */ /* 0x0001e20000100800 */
[----:B------:R-:W-:Y:S05]  /*8620*/  @!P0 BRA `(.L_x_31) ;  /* 0x0000000000408947 */ /* 0x000fea0003800000 */
[----:B------:R-:W-:Y:S01]  /*8630*/  MOV R2, 0x0 ;  /* 0x0000000000027802 */ /* 0x000fe20000000f00 */
[----:B------:R-:W-:Y:S01]  /*8640*/  ULDC.64 UR6, c[0x4][0xa8] ;  /* 0x01002a0000067ab9 */ /* 0x000fe20000000a00 */
[----:B------:R-:W-:Y:S01]  /*8650*/  ULDC.64 UR8, c[0x4][0xb0] ;  /* 0x01002c0000087ab9 */ /* 0x000fe20000000a00 */
[----:B------:R-:W-:Y:S01]  /*8660*/  ULDC.64 UR4, c[0x4][0x30] ;  /* 0x01000c0000047ab9 */ /* 0x000fe20000000a00 */
[----:B0-----:R-:W-:Y:S02]  /*8670*/  IMAD.U32 R4, RZ, RZ, UR6 ;  /* 0x00000006ff047e24 */ /* 0x001fe4000f8e00ff */
[----:B------:R-:W0:Y:S01]  /*8680*/  LDC.64 R2, c[0x4][R2] ;  /* 0x0100000002027b82 */ /* 0x000e220000000a00 */
[----:B------:R-:W-:Y:S02]  /*8690*/  IMAD.U32 R5, RZ, RZ, UR7 ;  /* 0x00000007ff057e24 */ /* 0x000fe4000f8e00ff */
[----:B------:R-:W-:Y:S02]  /*86a0*/  IMAD.U32 R6, RZ, RZ, UR8 ;  /* 0x00000008ff067e24 */ /* 0x000fe4000f8e00ff */
[----:B------:R-:W-:-:S02]  /*86b0*/  IMAD.U32 R7, RZ, RZ, UR9 ;  /* 0x00000009ff077e24 */ /* 0x000fc4000f8e00ff */
[----:B------:R-:W-:Y:S02]  /*86c0*/  IMAD.U32 R10, RZ, RZ, UR4 ;  /* 0x00000004ff0a7e24 */ /* 0x000fe4000f8e00ff */
[----:B------:R-:W-:Y:S02]  /*86d0*/  IMAD.U32 R11, RZ, RZ, UR5 ;  /* 0x00000005ff0b7e24 */ /* 0x000fe4000f8e00ff */
[----:B------:R-:W-:Y:S02]  /*86e0*/  IMAD.MOV.U32 R8, RZ, RZ, 0x70 ;  /* 0x00000070ff087424 */ /* 0x000fe400078e00ff */
[----:B------:R-:W-:Y:S02]  /*86f0*/  IMAD.MOV.U32 R12, RZ, RZ, 0x1 ;  /* 0x00000001ff0c7424 */ /* 0x000fe400078e00ff */
[----:B------:R-:W-:-:S07]  /*8700*/  IMAD.MOV.U32 R13, RZ, RZ, RZ ;  /* 0x000000ffff0d7224 */ /* 0x000fce00078e00ff */
[----:B------:R-:W-:-:S07]  /*8710*/  LEPC R20, `(.L_x_31) ;  /* 0x000000001014794e */ /* 0x000fce0000000000 */
[----:B01----:R-:W-:Y:S05]  /*8720*/  CALL.ABS.NOINC R2 ;  /* 0x0000000002007343 */ /* 0x003fea0003c00000 */
.L_x_31:
[----:B------:R-:W-:-:S04]  /*8730*/  UIADD3 UR4, UR37, 0x400, URZ ;  /* 0x0000040025047890 */ /* 0x000fc8000fffe03f */
[----:B------:R-:W-:-:S06]  /*8740*/  ULOP3.LUT UP0, URZ, UR4, 0x3ff, URZ, 0xc0, !UPT ;  /* 0x000003ff043f7892 */ /* 0x000fcc000f80c03f */
[----:B------:R-:W-:-:S13]  /*8750*/  PLOP3.LUT P0, PT, PT, PT, UP0, 0x80, 0x0 ;  /* 0x000000000000781c */ /* 0x000fda0003f0f008 */
[----:B------:R-:W-:Y:S05]  /*8760*/  @!P0 BRA `(.L_x_32) ;  /* 0x00000000007c8947 */ /* 0x000fea0003800000 */
[----:B------:R-:W-:Y:S01]  /*8770*/  MOV R18, 0x0 ;  /* 0x0000000000127802 */ /* 0x000fe20000000f00 */
[----:B------:R-:W-:Y:S01]  /*8780*/  ULDC.64 UR6, c[0x4][0xa8] ;  /* 0x01002a0000067ab9 */ /* 0x000fe20000000a00 */
[----:B------:R-:W-:Y:S01]  /*8790*/  ULDC.64 UR8, c[0x4][0xb0] ;  /* 0x01002c0000087ab9 */ /* 0x000fe20000000a00 */
[----:B------:R-:W-:Y:S01]  /*87a0*/  ULDC.64 UR4, c[0x4][0x38] ;  /* 0x01000e0000047ab9 */ /* 0x000fe20000000a00 */
[----:B------:R2:W3:Y:S01]  /*87b0*/  LDC.64 R2, c[0x4][R18] ;  /* 0x0100000012027b82 */ /* 0x0004e20000000a00 */
[----:B0-----:R-:W-:Y:S02]  /*87c0*/  IMAD.U32 R4, RZ, RZ, UR6 ;  /* 0x00000006ff047e24 */ /* 0x001fe4000f8e00ff */
[----:B------:R-:W-:Y:S02]  /*87d0*/  IMAD.U32 R5, RZ, RZ, UR7 ;  /* 0x00000007ff057e24 */ /* 0x000fe4000f8e00ff */
[----:B------:R-:W-:Y:S02]  /*87e0*/  IMAD.U32 R6, RZ, RZ, UR8 ;  /* 0x00000008ff067e24 */ /* 0x000fe4000f8e00ff */
[----:B------:R-:W-:-:S02]  /*87f0*/  IMAD.U32 R7, RZ, RZ, UR9 ;  /* 0x00000009ff077e24 */ /* 0x000fc4000f8e00ff */
[----:B------:R-:W-:Y:S02]  /*8800*/  IMAD.U32 R10, RZ, RZ, UR4 ;  /* 0x00000004ff0a7e24 */ /* 0x000fe4000f8e00ff */
[----:B------:R-:W-:Y:S02]  /*8810*/  IMAD.U32 R11, RZ, RZ, UR5 ;  /* 0x00000005ff0b7e24 */ /* 0x000fe4000f8e00ff */
[----:B------:R-:W-:Y:S02]  /*8820*/  IMAD.MOV.U32 R8, RZ, RZ, 0x70 ;  /* 0x00000070ff087424 */ /* 0x000fe400078e00ff */
[----:B------:R-:W-:Y:S02]  /*8830*/  IMAD.MOV.U32 R12, RZ, RZ, 0x1 ;  /* 0x00000001ff0c7424 */ /* 0x000fe400078e00ff */
[----:B--2---:R-:W-:-:S07]  /*8840*/  IMAD.MOV.U32 R13, RZ, RZ, RZ ;  /* 0x000000ffff0d7224 */ /* 0x004fce00078e00ff */
[----:B------:R-:W-:-:S07]  /*8850*/  LEPC R20, `(.L_x_33) ;  /* 0x000000001014794e */ /* 0x000fce0000000000 */
[----:B-1-3--:R-:W-:Y:S05]  /*8860*/  CALL.ABS.NOINC R2 ;  /* 0x0000000002007343 */ /* 0x00afea0003c00000 */
.L_x_33:
[----:B------:R0:W1:Y:S01]  /*8870*/  LDC.64 R2, c[0x4][R18] ;  /* 0x0100000012027b82 */ /* 0x0000620000000a00 */
[----:B------:R-:W-:Y:S01]  /*8880*/  ULDC.64 UR6, c[0x4][0xa8] ;  /* 0x01002a0000067ab9 */ /* 0x000fe20000000a00 */
[----:B------:R-:W-:Y:S01]  /*8890*/  ULDC.64 UR8, c[0x4][0xb0] ;  /* 0x01002c0000087ab9 */ /* 0x000fe20000000a00 */
[----:B------:R-:W-:Y:S01]  /*88a0*/  ULDC.64 UR4, c[0x4][0x40] ;  /* 0x0100100000047ab9 */ /* 0x000fe20000000a00 */
[----:B------:R-:W-:Y:S01]  /*88b0*/  IMAD.U32 R4, RZ, RZ, UR6 ;  /* 0x00000006ff047e24 */ /* 0x000fe2000f8e00ff */
[----:B------:R-:W-:Y:S01]  /*88c0*/  MOV R13, RZ ;  /* 0x000000ff000d7202 */ /* 0x000fe20000000f00 */
[----:B------:R-:W-:Y:S02]  /*88d0*/  IMAD.U32 R5, RZ, RZ, UR7 ;  /* 0x00000007ff057e24 */ /* 0x000fe4000f8e00ff */
[----:B------:R-:W-:Y:S02]  /*88e0*/  IMAD.U32 R6, RZ, RZ, UR8 ;  /* 0x00000008ff067e24 */ /* 0x000fe4000f8e00ff */
[----:B------:R-:W-:-:S02]  /*88f0*/  IMAD.U32 R7, RZ, RZ, UR9 ;  /* 0x00000009ff077e24 */ /* 0x000fc4000f8e00ff */
[----:B------:R-:W-:Y:S02]  /*8900*/  IMAD.U32 R10, RZ, RZ, UR4 ;  /* 0x00000004ff0a7e24 */ /* 0x000fe4000f8e00ff */
[----:B------:R-:W-:Y:S02]  /*8910*/  IMAD.U32 R11, RZ, RZ, UR5 ;  /* 0x00000005ff0b7e24 */ /* 0x000fe4000f8e00ff */
[----:B------:R-:W-:Y:S02]  /*8920*/  IMAD.MOV.U32 R8, RZ, RZ, 0x70 ;  /* 0x00000070ff087424 */ /* 0x000fe400078e00ff */
[----:B0-----:R-:W-:-:S07]  /*8930*/  IMAD.MOV.U32 R12, RZ, RZ, 0x1 ;  /* 0x00000001ff0c7424 */ /* 0x001fce00078e00ff */
[----:B------:R-:W-:-:S07]  /*8940*/  LEPC R20, `(.L_x_32) ;  /* 0x000000001014794e */ /* 0x000fce0000000000 */
[----:B-1----:R-:W-:Y:S05]  /*8950*/  CALL.ABS.NOINC R2 ;  /* 0x0000000002007343 */ /* 0x002fea0003c00000 */
.L_x_32:
[----:B------:R-:W-:Y:S01]  /*8960*/  ULDC.64 UR4, c[0x0][0x9f8] ;  /* 0x00027e0000047ab9 */ /* 0x000fe20000000a00 */
[----:B------:R-:W-:Y:S01]  /*8970*/  IMAD.MOV.U32 R22, RZ, RZ, R27 ;  /* 0x000000ffff167224 */ /* 0x000fe200078e001b */
[----:B------:R-:W-:-:S04]  /*8980*/  ISETP.NE.U32.AND P0, PT, RZ, UR4, PT ;  /* 0x00000004ff007c0c */ /* 0x000fc8000bf05070 */
[----:B------:R-:W-:-:S13]  /*8990*/  ISETP.NE.AND.EX P0, PT, RZ, UR5, PT, P0 ;  /* 0x00000005ff007c0c */ /* 0x000fda000bf05300 */
[----:B------:R-:W2:Y:S02]  /*89a0*/  @P0 LDC.64 R2, c[0x0][0x9f8] ;  /* 0x00027e00ff020b82 */ /* 0x000ea40000000a00 */
[----:B--2---:R-:W-:-:S05]  /*89b0*/  @P0 IMAD.WIDE R2, R27, 0x4, R2 ;  /* 0x000000041b020825 */ /* 0x004fca00078e0202 */
[----:B------:R2:W0:Y:S01]  /*89c0*/  @P0 LDG.E R22, desc[UR46][R2.64] ;  /* 0x0000002e02160981 */ /* 0x000422000c1e1900 */
[----:B------:R-:W-:Y:S01]  /*89d0*/  UMOV UR4, 0xffffffff ;  /* 0xffffffff00047882 */ /* 0x000fe20000000000 */
[----:B------:R-:W-:Y:S01]  /*89e0*/  LOP3.LUT R19, R19, 0xfffffffe, RZ, 0xc0, !PT ;  /* 0xfffffffe13137812 */ /* 0x000fe200078ec0ff */
[----:B------:R-:W-:Y:S01]  /*89f0*/  VIADD R28, R25, 0xffffffff ;  /* 0xffffffff191c7836 */ /* 0x000fe20000000000 */
[----:B--2---:R-:W2:Y:S02]  /*8a00*/  LDC.64 R2, c[0x0][0x418] ;  /* 0x00010600ff027b82 */ /* 0x004ea40000000a00 */
[----:B--2---:R-:W-:-:S04]  /*8a10*/  ISETP.NE.U32.AND P0, PT, R2, RZ, PT ;  /* 0x000000ff0200720c */ /* 0x004fc80003f05070 */
[----:B------:R-:W-:-:S13]  /*8a20*/  ISETP.NE.AND.EX P1, PT, R3, RZ, PT, P0 ;  /* 0x000000ff0300720c */ /* 0x000fda0003f25300 */
[----:B------:R-:W-:Y:S02]  /*8a30*/  @P1 LOP3.LUT R19, R19, 0x1, RZ, 0xfc, !PT ;  /* 0x0000000113131812 */ /* 0x000fe400078efcff */
[----:B0-----:R-:W-:Y:S02]  /*8a40*/  SHF.R.S32.HI R25, RZ, 0x1f, R22 ;  /* 0x0000001fff197819 */ /* 0x001fe40000011416 */
[----:B------:R-:W-:Y:S01]  /*8a50*/  SEL R18, R22, RZ, !P1 ;  /* 0x000000ff16127207 */ /* 0x000fe20004800000 */
[----:B------:R-:W-:Y:S06]  /*8a60*/  BRA.DIV UR4, `(.L_x_34) ;  /* 0x0000003204387947 */ /* 0x000fec000b800000 */
[----:B------:R-:W0:Y:S02]  /*8a70*/  S2R R0, SR_TID.X ;  /* 0x0000000000007919 */ /* 0x000e240000002100 */
[----:B0-----:R-:W-:-:S04]  /*8a80*/  SHF.R.U32.HI R0, RZ, 0x5, R0 ;  /* 0x00000005ff007819 */ /* 0x001fc80000011600 */
[----:B------:R-:W-:-:S05]  /*8a90*/  LOP3.LUT R0, R0, 0x3, RZ, 0xc0, !PT ;  /* 0x0000000300007812 */ /* 0x000fca00078ec0ff */
[----:B------:R0:W2:Y:S02]  /*8aa0*/  SHFL.IDX PT, R14, R0, RZ, 0x1f ;  /* 0x00001fff000e7589 */ /* 0x0000a400000e0000 */
.L_x_110:
[----:B--2---:R-:W-:Y:S02]  /*8ab0*/  ISETP.NE.AND P0, PT, R14, RZ, PT ;  /* 0x000000ff0e00720c */ /* 0x004fe40003f05270 */
[----:B------:R-:W-:Y:S02]  /*8ac0*/  PLOP3.LUT P2, PT, PT, PT, PT, 0x8, 0x0 ;  /* 0x000000000000781c */ /* 0x000fe40003f4e170 */
[----:B------:R-:W-:-:S11]  /*8ad0*/  LOP3.LUT R19, R19, 0xfffffffd, RZ, 0xc0, !PT ;  /* 0xfffffffd13137812 */ /* 0x000fd600078ec0ff */
[----:B------:R-:W-:Y:S01]  /*8ae0*/  @P2 LOP3.LUT R19, R19, 0x2, RZ, 0xfc, !PT ;  /* 0x0000000213132812 */ /* 0x000fe200078efcff */
[----:B------:R-:W-:Y:S06]  /*8af0*/  @P0 BRA `(.L_x_35) ;  /* 0x0000000000ec0947 */ /* 0x000fec0003800000 */
[----:B------:R-:W-:-:S03]  /*8b00*/  UMOV UR4, 0xffffffff ;  /* 0xffffffff00047882 */ /* 0x000fc60000000000 */
[----:B------:R-:W-:Y:S05]  /*8b10*/  BRA.DIV UR4, `(.L_x_36) ;  /* 0x0000003204407947 */ /* 0x000fea000b800000 */
[----:B------:R-:W-:-:S13]  /*8b20*/  ELECT P6, URZ, PT ;  /* 0x00000000003f782f */ /* 0x000fda00038c0000 */
.L_x_113:
[----:B------:R-:W-:Y:S05]  /*8b30*/  @!P6 BRA `(.L_x_35) ;  /* 0x0000000000dce947 */ /* 0x000fea0003800000 */
[----:B------:R-:W-:Y:S02]  /*8b40*/  IMAD.MOV.U32 R24, RZ, RZ, R28 ;  /* 0x000000ffff187224 */ /* 0x000fe400078e001c */
[----:B------:R-:W-:Y:S01]  /*8b50*/  IMAD.MOV.U32 R18, RZ, RZ, R22 ;  /* 0x000000ffff127224 */ /* 0x000fe200078e0016 */
[----:B------:R-:W-:Y:S06]  /*8b60*/  @!P1 BRA `(.L_x_37) ;  /* 0x0000000000489947 */ /* 0x000fec0003800000 */
[----:B------:R-:W2:Y:S01]  /*8b70*/  LDC R24, c[0x0][0x43c] ;  /* 0x00010f00ff187b82 */ /* 0x000ea20000000800 */
[----:B0-----:R-:W-:Y:S01]  /*8b80*/  IMAD.MOV.U32 R0, RZ, RZ, R28 ;  /* 0x000000ffff007224 */ /* 0x001fe200078e001c */
[----:B------:R-:W-:Y:S02]  /*8b90*/  ULDC.64 UR4, c[0x0][0x428] ;  /* 0x00010a0000047ab9 */ /* 0x000fe40000000a00 */
[----:B------:R-:W-:-:S04]  /*8ba0*/  IMAD R7, R25, UR4, RZ ;  /* 0x0000000419077c24 */ /* 0x000fc8000f8e02ff */
[----:B------:R-:W-:Y:S01]  /*8bb0*/  IMAD R7, R22, UR5, R7 ;  /* 0x0000000516077c24 */ /* 0x000fe2000f8e0207 */
[----:B--2---:R-:W-:-:S13]  /*8bc0*/  ISETP.NE.AND P0, PT, R24, 0x1, PT ;  /* 0x000000011800780c */ /* 0x004fda0003f05270 */
[----:B------:R-:W0:Y:S02]  /*8bd0*/  @P0 LDC.64 R4, c[0x0][0x440] ;  /* 0x00011000ff040b82 */ /* 0x000e240000000a00 */
[----:B0-----:R-:W-:-:S05]  /*8be0*/  @P0 IMAD.HI.U32 R4, R28, R4, RZ ;  /* 0x000000041c040227 */ /* 0x001fca00078e00ff */
[----:B------:R-:W-:-:S04]  /*8bf0*/  @P0 SHF.R.U32.HI R0, RZ, R5, R4 ;  /* 0x00000005ff000219 */ /* 0x000fc80000011604 */
[--C-:B------:R-:W-:Y:S01]  /*8c00*/  SHF.R.S32.HI R5, RZ, 0x1f, R0.reuse ;  /* 0x0000001fff057819 */ /* 0x100fe20000011400 */
[----:B------:R-:W-:-:S04]  /*8c10*/  IMAD.MOV.U32 R4, RZ, RZ, R0 ;  /* 0x000000ffff047224 */ /* 0x000fc800078e0000 */
[----:B------:R-:W-:-:S04]  /*8c20*/  IMAD.WIDE.U32 R4, R22, UR4, R4 ;  /* 0x0000000416047c25 */ /* 0x000fc8000f8e0004 */
[----:B------:R-:W-:Y:S01]  /*8c30*/  IMAD.IADD R5, R5, 0x1, R7 ;  /* 0x0000000105057824 */ /* 0x000fe200078e0207 */
[----:B------:R-:W-:-:S04]  /*8c40*/  LEA R2, P0, R4, R2, 0x2 ;  /* 0x0000000204027211 */ /* 0x000fc800078010ff */
[----:B------:R-:W-:-:S05]  /*8c50*/  LEA.HI.X R3, R4, R3, R5, 0x2, P0 ;  /* 0x0000000304037211 */ /* 0x000fca00000f1405 */
[----:B------:R2:W5:Y:S01]  /*8c60*/  LDG.E R18, desc[UR46][R2.64] ;  /* 0x0000002e02127981 */ /* 0x000562000c1e1900 */
[----:B------:R-:W-:-:S04]  /*8c70*/  IMAD.MOV R5, RZ, RZ, -R0 ;  /* 0x000000ffff057224 */ /* 0x000fc800078e0a00 */
[----:B------:R-:W-:-:S07]  /*8c80*/  IMAD R24, R24, R5, R28 ;  /* 0x0000000518187224 */ /* 0x000fce00078e021c */
.L_x_37:
[----:B0-----:R-:W0:Y:S01]  /*8c90*/  S2R R0, SR_TID.X ;  /* 0x0000000000007919 */ /* 0x001e220000002100 */
[----:B--2---:R-:W-:Y:S02]  /*8ca0*/  LEA R3, R16, UR37, 0x3 ;  /* 0x0000002510037c11 */ /* 0x004fe4000f8e18ff */
[----:B0-----:R-:W-:Y:S02]  /*8cb0*/  LOP3.LUT R2, R0, 0x7f, RZ, 0xc0, !PT ;  /* 0x0000007f00027812 */ /* 0x001fe400078ec0ff */
[----:B------:R-:W-:Y:S02]  /*8cc0*/  SHF.L.U32 R0, R23, 0x1f, RZ ;  /* 0x0000001f17007819 */ /* 0x000fe400000006ff */
[----:B------:R-:W-:Y:S02]  /*8cd0*/  ISETP.NE.AND P1, PT, R2, RZ, PT ;  /* 0x000000ff0200720c */ /* 0x000fe40003f25270 */
[----:B------:R-:W0:Y:S02]  /*8ce0*/  SYNCS.PHASECHK.TRANS64.TRYWAIT P0, [R3+URZ+0x30840], R0 ;  /* 0x03084000030075a7 */ /* 0x000e24000800017f */
[----:B0-----:R-:W-:Y:S09]  /*8cf0*/  @!P0 BRA `(.L_x_38) ;  /* 0x0000002c00e88947 */ /* 0x001ff20003800000 */
.L_x_114:
[----:B------:R-:W-:Y:S05]  /*8d00*/  @P1 BRA `(.L_x_39) ;  /* 0x00000000001c1947 */ /* 0x000fea0003800000 */
[----:B------:R-:W2:Y:S01]  /*8d10*/  S2R R2, SR_TID.X ;  /* 0x0000000000027919 */ /* 0x000ea20000002100 */
[----:B0-----:R-:W-:-:S04]  /*8d20*/  IMAD.MOV.U32 R0, RZ, RZ, 0x6000 ;  /* 0x00006000ff007424 */ /* 0x001fc800078e00ff */
[----:B------:R3:W-:Y:S01]  /*8d30*/  SYNCS.ARRIVE.TRANS64 RZ, [R3+URZ+0x30830], R0 ;  /* 0x0308300003ff79a7 */ /* 0x0007e2000800003f */
[----:B--2---:R-:W-:-:S04]  /*8d40*/  LOP3.LUT R2, R2, 0x1f, RZ, 0xc0, !PT ;  /* 0x0000001f02027812 */ /* 0x004fc800078ec0ff */
[----:B------:R-:W-:-:S13]  /*8d50*/  ISETP.NE.AND P0, PT, R2, RZ, PT ;  /* 0x000000ff0200720c */ /* 0x000fda0003f05270 */
[----:B---3--:R-:W-:Y:S05]  /*8d60*/  @!P0 BRA `(.L_x_39) ;  /* 0x0000000000048947 */ /* 0x008fea0003800000 */
[----:B------:R-:W-:Y:S01]  /*8d70*/  BPT.TRAP 0x1 ;  /* 0x000000040000795c */ /* 0x000fe20000300000 */
.L_x_39:
[----:B------:R-:W-:Y:S01]  /*8d80*/  R2UR UR8, R16 ;  /* 0x00000000100872ca */ /* 0x000fe200000e0000 */
[----:B------:R-:W-:Y:S01]  /*8d90*/  UIADD3 UR4, UP0, UR40, 0x370, URZ ;  /* 0x0000037028047890 */ /* 0x000fe2000ff1e03f */
[----:B------:R-:W-:Y:S01]  /*8da0*/  R2UR UR9, R3 ;  /* 0x00000000030972ca */ /* 0x000fe200000e0000 */
[----:B------:R-:W-:Y:S01]  /*8db0*/  UMOV UR6, 0x0 ;  /* 0x0000000000067882 */ /* 0x000fe20000000000 */
[----:B------:R-:W-:Y:S01]  /*8dc0*/  R2UR UR11, R24 ;  /* 0x00000000180b72ca */ /* 0x000fe200000e0000 */
[----:B------:R-:W-:Y:S01]  /*8dd0*/  UIADD3.X UR5, URZ, UR41, URZ, UP0, !UPT ;  /* 0x000000293f057290 */ /* 0x000fe200087fe43f */
[----:B------:R-:W-:Y:S01]  /*8de0*/  R2UR UR12, R17 ;  /* 0x00000000110c72ca */ /* 0x000fe200000e0000 */
[----:B------:R-:W-:Y:S01]  /*8df0*/  UMOV UR7, 0x14f00000 ;  /* 0x14f0000000077882 */ /* 0x000fe20000000000 */
[----:B-----5:R-:W-:Y:S01]  /*8e00*/  R2UR UR13, R18 ;  /* 0x00000000120d72ca */ /* 0x020fe200000e0000 */
[----:B------:R-:W-:Y:S01]  /*8e10*/  UMOV UR10, URZ ;  /* 0x0000003f000a7c82 */ /* 0x000fe20008000000 */
[----:B------:R-:W-:-:S02]  /*8e20*/  PLOP3.LUT P0, PT, PT, PT, PT, 0x80, 0x0 ;  /* 0x000000000000781c */ /* 0x000fc40003f0f070 */
[----:B------:R-:W-:Y:S01]  /*8e30*/  LOP3.LUT R19, R19, 0xfffffffd, RZ, 0xc0, !PT ;  /* 0xfffffffd13137812 */ /* 0x000fe200078ec0ff */
[----:B------:R-:W-:Y:S02]  /*8e40*/  UIMAD UR8, UR8, 0x6000, UR37 ;  /* 0x00006000080878a4 */ /* 0x000fe4000f8e0225 */
[----:B------:R-:W-:Y:S02]  /*8e50*/  UIADD3 UR9, UR9, 0x30830, URZ ;  /* 0x0003083009097890 */ /* 0x000fe4000fffe03f */
[----:B------:R-:W-:Y:S02]  /*8e60*/  UIMAD UR11, UR11, 0xc0, URZ ;  /* 0x000000c00b0b78a4 */ /* 0x000fe4000f8e023f */
[----:B------:R-:W-:-:S04]  /*8e70*/  UIADD3 UR8, UR8, 0x12400, URZ ;  /* 0x0001240008087890 */ /* 0x000fc8000fffe03f */
[----:B------:R-:W-:-:S05]  /*8e80*/  @P0 LOP3.LUT R19, R19, 0x2, RZ, 0xfc, !PT ;  /* 0x0000000213130812 */ /* 0x000fca00078efcff */
[----:B------:R2:W-:Y:S02]  /*8e90*/  UTMALDG.4D [UR8], [UR4], desc[UR6] ;  /* 0x00000608040075b4 */ /* 0x0005e40008019000 */
[----:B--2---:R-:W-:Y:S01]  /*8ea0*/  NOP ;  /* 0x0000000000007918 */ /* 0x004fe20000000000 */
.L_x_35:
[----:B------:R-:W-:Y:S05]  /*8eb0*/  WARPSYNC.ALL ;  /* 0x0000000000007948 */ /* 0x000fea0003800000 */
[----:B------:R-:W-:Y:S01]  /*8ec0*/  UIADD3 UR4, UR37, 0xc400, URZ ;  /* 0x0000c40025047890 */ /* 0x000fe2000fffe03f */
[----:B0-----:R-:W-:Y:S01]  /*8ed0*/  SHF.R.S32.HI R0, RZ, 0x1f, R17 ;  /* 0x0000001fff007819 */ /* 0x001fe20000011411 */
[----:B------:R-:W-:Y:S02]  /*8ee0*/  BAR.SYNC.DEFER_BLOCKING 0x8, 0x200 ;  /* 0x0208000000007b1d */ /* 0x000fe40000010000 */
[----:B------:R-:W-:-:S04]  /*8ef0*/  ULOP3.LUT UP0, URZ, UR4, 0x3ff, URZ, 0xc0, !UPT ;  /* 0x000003ff043f7892 */ /* 0x000fc8000f80c03f */
[----:B------:R-:W-:Y:S02]  /*8f00*/  ULDC.64 UR4, c[0x0][0x2d8] ;  /* 0x0000b60000047ab9 */ /* 0x000fe40000000a00 */
[----:B------:R-:W-:Y:S01]  /*8f10*/  IMAD R0, R0, UR4, RZ ;  /* 0x0000000400007c24 */ /* 0x000fe2000f8e02ff */
[----:B------:R-:W-:Y:S01]  /*8f20*/  PLOP3.LUT P0, PT, PT, PT, UP0, 0x80, 0x0 ;  /* 0x000000000000781c */ /* 0x000fe20003f0f008 */
[----:B------:R-:W-:-:S04]  /*8f30*/  IMAD.WIDE.U32 R2, R17, UR4, RZ ;  /* 0x0000000411027c25 */ /* 0x000fc8000f8e00ff */
[----:B------:R-:W-:Y:S01]  /*8f40*/  IMAD R0, R17, UR5, R0 ;  /* 0x0000000511007c24 */ /* 0x000fe2000f8e0200 */
[----:B------:R0:W-:Y:S03]  /*8f50*/  STL.64 [R1+0x10], R2 ;  /* 0x0000100201007387 */ /* 0x0001e60000100a00 */
[----:B0-----:R-:W-:Y:S01]  /*8f60*/  IMAD.IADD R2, R3, 0x1, R0 ;  /* 0x0000000103027824 */ /* 0x001fe200078e0200 */
[----:B------:R-:W-:-:S05]  /*8f70*/  SHF.R.S32.HI R0, RZ, 0x1f, R27 ;  /* 0x0000001fff007819 */ /* 0x000fca000001141b */
[----:B------:R0:W-:Y:S04]  /*8f80*/  STL [R1+0x20], R0 ;  /* 0x0000200001007387 */ /* 0x0001e80000100800 */
[----:B------:R0:W-:Y:S01]  /*8f90*/  STL [R1+0x1c], R2 ;  /* 0x00001c0201007387 */ /* 0x0001e20000100800 */
[----:B------:R-:W-:Y:S05]  /*8fa0*/  @!P0 BRA `(.L_x_40) ;  /* 0x0000000000408947 */ /* 0x000fea0003800000 */
[----:B0-----:R-:W-:Y:S01]  /*8fb0*/  MOV R2, 0x0 ;  /* 0x0000000000027802 */ /* 0x001fe20000000f00 */
[----:B------:R-:W-:Y:S01]  /*8fc0*/  ULDC.64 UR6, c[0x4][0xa8] ;  /* 0x01002a0000067ab9 */ /* 0x000fe20000000a00 */
[----:B------:R-:W-:Y:S01]  /*8fd0*/  ULDC.64 UR8, c[0x4][0xb0] ;  /* 0x01002c0000087ab9 */ /* 0x000fe20000000a00 */
[----:B------:R-:W-:Y:S01]  /*8fe0*/  ULDC.64 UR4, c[0x4][0x20] ;  /* 0x0100080000047ab9 */ /* 0x000fe20000000a00 */
[----:B------:R-:W-:Y:S02]  /*8ff0*/  IMAD.U32 R4, RZ, RZ, UR6 ;  /* 0x00000006ff047e24 */ /* 0x000fe4000f8e00ff */
        /* <DEDUP_REMOVED lines=11> */
.L_x_40:
[----:B------:R-:W2:Y:S01]  /*90b0*/  LDL.LU R20, [R1+0x1c] ;  /* 0x00001c0001147983 */ /* 0x000ea20000300800 */
[----:B------:R-:W3:Y:S01]  /*90c0*/  LDC R9, c[0x0][0x448] ;  /* 0x00011200ff097b82 */ /* 0x000ee20000000800 */
[----:B------:R-:W-:Y:S01]  /*90d0*/  ULDC.64 UR4, c[0x0][0x2e0] ;  /* 0x0000b80000047ab9 */ /* 0x000fe20000000a00 */
[----:B------:R-:W-:Y:S01]  /*90e0*/  ULDC.64 UR6, c[0x0][0x2c8] ;  /* 0x0000b20000067ab9 */ /* 0x000fe20000000a00 */
[----:B0-----:R-:W2:Y:S01]  /*90f0*/  LDL.LU.64 R2, [R1+0x10] ;  /* 0x0000100001027983 */ /* 0x001ea20000300a00 */
[----:B------:R-:W-:-:S03]  /*9100*/  ULDC.64 UR8, c[0x0][0x280] ;  /* 0x0000a00000087ab9 */ /* 0x000fc60000000a00 */
[----:B------:R-:W4:Y:S04]  /*9110*/  LDL.LU R0, [R1+0x20] ;  /* 0x0000200001007983 */ /* 0x000f280000300800 */
[----:B------:R-:W5:Y:S01]  /*9120*/  LDL R21, [R1+0x4] ;  /* 0x0000040001157983 */ /* 0x000f620000100800 */
[----:B------:R-:W0:Y:S01]  /*9130*/  S2R R12, SR_TID.X ;  /* 0x00000000000c7919 */ /* 0x000e220000002100 */
[----:B---3--:R-:W-:-:S13]  /*9140*/  ISETP.NE.AND P0, PT, R9, 0x1, PT ;  /* 0x000000010900780c */ /* 0x008fda0003f05270 */
[----:B------:R-:W3:Y:S08]  /*9150*/  @P0 LDC R4, c[0x0][0x450] ;  /* 0x00011400ff040b82 */ /* 0x000ef00000000800 */
[----:B------:R-:W1:Y:S01]  /*9160*/  @P0 LDC R10, c[0x0][0x44c] ;  /* 0x00011300ff0a0b82 */ /* 0x000e620000000800 */
[----:B--2---:R-:W-:Y:S02]  /*9170*/  IMAD.MOV.U32 R3, RZ, RZ, R20 ;  /* 0x000000ffff037224 */ /* 0x004fe400078e0014 */
[----:B------:R-:W2:Y:S01]  /*9180*/  S2R R20, SR_TID.X ;  /* 0x0000000000147919 */ /* 0x000ea20000002100 */
[----:B----4-:R-:W-:-:S02]  /*9190*/  IMAD R0, R0, UR4, RZ ;  /* 0x0000000400007c24 */ /* 0x010fc4000f8e02ff */
[----:B------:R-:W-:Y:S01]  /*91a0*/  IMAD.WIDE.U32 R2, R27, UR4, R2 ;  /* 0x000000041b027c25 */ /* 0x000fe2000f8e0002 */
[----:B------:R-:W-:-:S03]  /*91b0*/  ULDC UR4, c[0x0][0xc38] ;  /* 0x00030e0000047ab9 */ /* 0x000fc60000000800 */
[----:B------:R-:W-:Y:S02]  /*91c0*/  IMAD R5, R27, UR5, R0 ;  /* 0x000000051b057c24 */ /* 0x000fe4000f8e0200 */
[----:B------:R-:W4:Y:S02]  /*91d0*/  @P0 LDC R0, c[0x0][0x44c] ;  /* 0x00011300ff000b82 */ /* 0x000f240000000800 */
[----:B------:R-:W-:Y:S01]  /*91e0*/  IMAD.IADD R3, R3, 0x1, R5 ;  /* 0x0000000103037824 */ /* 0x000fe200078e0205 */
[C---:B--2---:R-:W-:Y:S01]  /*91f0*/  LOP3.LUT R6, R20.reuse, 0x7f, RZ, 0xc0, !PT ;  /* 0x0000007f14067812 */ /* 0x044fe200078ec0ff */
[----:B------:R-:W-:-:S03]  /*9200*/  IMAD.SHL.U32 R20, R20, 0x10, RZ ;  /* 0x0000001014147824 */ /* 0x000fc600078e00ff */
[----:B------:R-:W-:Y:S01]  /*9210*/  SHF.R.U32.HI R7, RZ, 0x3, R6 ;  /* 0x00000003ff077819 */ /* 0x000fe20000011606 */
[----:B------:R-:W-:-:S03]  /*9220*/  IMAD.MOV R6, RZ, RZ, -R29 ;  /* 0x000000ffff067224 */ /* 0x000fc600078e0a1d */
[----:B------:R-:W-:Y:S01]  /*9230*/  LOP3.LUT R20, R7, 0x70, R20, 0xf8, !PT ;  /* 0x0000007007147812 */ /* 0x000fe200078ef814 */
[----:B-----5:R-:W-:Y:S01]  /*9240*/  IMAD R6, R6, UR4, R21 ;  /* 0x0000000406067c24 */ /* 0x020fe2000f8e0215 */
[----:B------:R-:W-:Y:S01]  /*9250*/  ULDC.64 UR4, c[0x0][0x2d0] ;  /* 0x0000b40000047ab9 */ /* 0x000fe20000000a00 */
[----:B0-----:R-:W-:Y:S02]  /*9260*/  LOP3.LUT R21, R12, 0x7f, RZ, 0xc0, !PT ;  /* 0x0000007f0c157812 */ /* 0x001fe400078ec0ff */
[----:B------:R-:W-:Y:S02]  /*9270*/  IMAD R7, R6, 0xc0, R20 ;  /* 0x000000c006077824 */ /* 0x000fe400078e0214 */
[----:B------:R-:W-:Y:S01]  /*9280*/  IMAD.SHL.U32 R20, R12, 0x8, RZ ;  /* 0x000000080c147824 */ /* 0x000fe200078e00ff */
[----:B------:R-:W-:Y:S01]  /*9290*/  SHF.R.U32.HI R21, RZ, 0x3, R21 ;  /* 0x00000003ff157819 */ /* 0x000fe20000011615 */
[----:B----4-:R-:W-:-:S03]  /*92a0*/  @P0 IMAD.HI.U32 R11, R7, R0, RZ ;  /* 0x00000000070b0227 */ /* 0x010fc600078e00ff */
[----:B------:R-:W-:Y:S01]  /*92b0*/  LOP3.LUT R20, R20, 0x38, RZ, 0xc0, !PT ;  /* 0x0000003814147812 */ /* 0x000fe200078ec0ff */
[----:B------:R-:W-:Y:S01]  /*92c0*/  IMAD.MOV.U32 R5, RZ, RZ, R7 ;  /* 0x000000ffff057224 */ /* 0x000fe200078e0007 */
[----:B---3--:R-:W-:-:S04]  /*92d0*/  @P0 SHF.R.U32.HI R5, RZ, R4, R11 ;  /* 0x00000004ff050219 */ /* 0x008fc8000001160b */
[----:B------:R-:W-:-:S05]  /*92e0*/  SHF.R.S32.HI R0, RZ, 0x1f, R5 ;  /* 0x0000001fff007819 */ /* 0x000fca0000011405 */
[----:B------:R-:W-:-:S04]  /*92f0*/  IMAD R0, R0, UR4, RZ ;  /* 0x0000000400007c24 */ /* 0x000fc8000f8e02ff */
[C---:B------:R-:W-:Y:S02]  /*9300*/  IMAD R11, R5.reuse, UR5, R0 ;  /* 0x00000005050b7c24 */ /* 0x040fe4000f8e0200 */
[----:B------:R-:W-:Y:S02]  /*9310*/  IMAD.MOV R0, RZ, RZ, -R5 ;  /* 0x000000ffff007224 */ /* 0x000fe400078e0a05 */
[----:B------:R-:W-:-:S04]  /*9320*/  IMAD.WIDE.U32 R4, R5, UR4, R2 ;  /* 0x0000000405047c25 */ /* 0x000fc8000f8e0002 */
[----:B------:R-:W-:Y:S02]  /*9330*/  IMAD R0, R9, R0, R7 ;  /* 0x0000000009007224 */ /* 0x000fe400078e0207 */
[----:B------:R-:W-:-:S03]  /*9340*/  IMAD.IADD R5, R5, 0x1, R11 ;  /* 0x0000000105057824 */ /* 0x000fc600078e020b */
[----:B------:R-:W-:Y:S01]  /*9350*/  SHF.R.S32.HI R8, RZ, 0x1f, R0 ;  /* 0x0000001fff087819 */ /* 0x000fe20000011400 */
[----:B------:R-:W-:-:S04]  /*9360*/  IMAD.WIDE.U32 R4, R0, UR6, R4 ;  /* 0x0000000600047c25 */ /* 0x000fc8000f8e0004 */
[----:B------:R-:W-:-:S04]  /*9370*/  IMAD R8, R8, UR6, RZ ;  /* 0x0000000608087c24 */ /* 0x000fc8000f8e02ff */
[----:B------:R-:W-:Y:S01]  /*9380*/  IMAD R11, R0, UR7, R8 ;  /* 0x00000007000b7c24 */ /* 0x000fe2000f8e0208 */
[----:B------:R-:W-:Y:S01]  /*9390*/  LEA R0, P1, R4, UR8, 0x1 ;  /* 0x0000000804007c11 */ /* 0x000fe2000f8208ff */
[----:B------:R-:W-:-:S03]  /*93a0*/  VIADD R8, R7, 0x80 ;  /* 0x0000008007087836 */ /* 0x000fc60000000000 */
[----:B------:R-:W-:Y:S01]  /*93b0*/  IADD3 R5, R5, R11, RZ ;  /* 0x0000000b05057210 */ /* 0x000fe20007ffe0ff */
[----:B-1----:R-:W-:-:S03]  /*93c0*/  @P0 IMAD.HI.U32 R10, R8, R10, RZ ;  /* 0x0000000a080a0227 */ /* 0x002fc600078e00ff */
[----:B------:R-:W-:Y:S01]  /*93d0*/  LEA.HI.X R4, R4, UR9, R5, 0x1, P1 ;  /* 0x0000000904047c11 */ /* 0x000fe200088f0c05 */
[----:B------:R-:W-:Y:S01]  /*93e0*/  IMAD.MOV.U32 R7, RZ, RZ, R8 ;  /* 0x000000ffff077224 */ /* 0x000fe200078e0008 */
[----:B------:R-:W0:Y:S02]  /*93f0*/  @P0 LDC R5, c[0x0][0x450] ;  /* 0x00011400ff050b82 */ /* 0x000e240000000800 */
[----:B0-----:R-:W-:-:S05]  /*9400*/  @P0 SHF.R.U32.HI R7, RZ, R5, R10 ;  /* 0x00000005ff070219 */ /* 0x001fca000001160a */
[----:B------:R-:W-:Y:S02]  /*9410*/  IMAD.MOV R5, RZ, RZ, -R7 ;  /* 0x000000ffff057224 */ /* 0x000fe400078e0a07 */
[----:B------:R-:W-:-:S04]  /*9420*/  IMAD.WIDE.U32 R2, R7, UR4, R2 ;  /* 0x0000000407027c25 */ /* 0x000fc8000f8e0002 */
[----:B------:R-:W-:Y:S01]  /*9430*/  IMAD R5, R9, R5, R8 ;  /* 0x0000000509057224 */ /* 0x000fe200078e0208 */
[----:B------:R-:W-:-:S05]  /*9440*/  SHF.R.S32.HI R8, RZ, 0x1f, R7 ;  /* 0x0000001fff087819 */ /* 0x000fca0000011407 */
[----:B------:R-:W-:Y:S01]  /*9450*/  IMAD R8, R8, UR4, RZ ;  /* 0x0000000408087c24 */ /* 0x000fe2000f8e02ff */
[----:B------:R-:W-:Y:S02]  /*9460*/  ULDC UR4, c[0x0][0x2b8] ;  /* 0x0000ae0000047ab9 */ /* 0x000fe40000000800 */
[----:B------:R-:W-:Y:S01]  /*9470*/  ISETP.GE.AND P0, PT, R20, UR4, PT ;  /* 0x0000000414007c0c */ /* 0x000fe2000bf06270 */
[----:B------:R-:W-:Y:S01]  /*9480*/  IMAD R7, R7, UR5, R8 ;  /* 0x0000000507077c24 */ /* 0x000fe2000f8e0208 */
[----:B------:R-:W-:-:S03]  /*9490*/  UMOV UR4, 0xffffffff ;  /* 0xffffffff00047882 */ /* 0x000fc60000000000 */
[----:B------:R-:W-:Y:S01]  /*94a0*/  IMAD.IADD R3, R3, 0x1, R7 ;  /* 0x0000000103037824 */ /* 0x000fe200078e0207 */
[----:B------:R-:W-:Y:S01]  /*94b0*/  SHF.R.S32.HI R7, RZ, 0x1f, R5 ;  /* 0x0000001fff077819 */ /* 0x000fe20000011405 */
[----:B------:R-:W-:-:S04]  /*94c0*/  IMAD.WIDE.U32 R2, R5, UR6, R2 ;  /* 0x0000000605027c25 */ /* 0x000fc8000f8e0002 */
[----:B------:R-:W-:-:S04]  /*94d0*/  IMAD R7, R7, UR6, RZ ;  /* 0x0000000607077c24 */ /* 0x000fc8000f8e02ff */
[----:B------:R-:W-:Y:S01]  /*94e0*/  IMAD R7, R5, UR7, R7 ;  /* 0x0000000705077c24 */ /* 0x000fe2000f8e0207 */
[----:B------:R-:W-:-:S03]  /*94f0*/  LEA R5, P1, R2, UR8, 0x1 ;  /* 0x0000000802057c11 */ /* 0x000fc6000f8208ff */
[----:B------:R-:W-:-:S05]  /*9500*/  IMAD.IADD R3, R3, 0x1, R7 ;  /* 0x0000000103037824 */ /* 0x000fca00078e0207 */
[----:B------:R-:W-:Y:S01]  /*9510*/  LEA.HI.X R8, R2, UR9, R3, 0x1, P1 ;  /* 0x0000000902087c11 */ /* 0x000fe200088f0c03 */
[----:B------:R-:W-:Y:S06]  /*9520*/  BRA.DIV UR4, `(.L_x_41) ;  /* 0x0000002604f07947 */ /* 0x000fec000b800000 */
[----:B------:R-:W0:Y:S01]  /*9530*/  SHFL.IDX PT, R3, R0, RZ, 0x181f ;  /* 0x00181fff00037589 */ /* 0x000e2200000e0000 */
[----:B------:R-:W-:Y:S01]  /*9540*/  ULDC UR4, c[0x0][0x288] ;  /* 0x0000a20000047ab9 */ /* 0x000fe20000000800 */
[----:B------:R-:W-:Y:S02]  /*9550*/  IMAD R7, R6, 0xc0, R21 ;  /* 0x000000c006077824 */ /* 0x000fe400078e0215 */
[----:B------:R-:W1:Y:S01]  /*9560*/  SHFL.IDX PT, R2, R4, RZ, 0x181f ;  /* 0x00181fff04027589 */ /* 0x000e6200000e0000 */
[----:B------:R-:W-:Y:S02]  /*9570*/  IMAD R6, R9, UR4, RZ ;  /* 0x0000000409067c24 */ /* 0x000fe4000f8e02ff */
[C---:B------:R-:W-:Y:S01]  /*9580*/  IADD3 R11, R7.reuse, 0x80, RZ ;  /* 0x00000080070b7810 */ /* 0x040fe20007ffe0ff */
[----:B------:R-:W2:Y:S02]  /*9590*/  SHFL.IDX PT, R14, R0, 0x1, 0x181f ;  /* 0x00381f00000e7f89 */ /* 0x000ea400000e0000 */
[----:B------:R-:W-:-:S13]  /*95a0*/  ISETP.GE.AND P1, PT, R7, R6, PT ;  /* 0x000000060700720c */ /* 0x000fda0003f26270 */
[----:B0-----:R-:W-:-:S05]  /*95b0*/  @!P1 LEA R9, P2, R20, R3, 0x1 ;  /* 0x0000000314099211 */ /* 0x001fca00078408ff */
[----:B-1----:R-:W-:Y:S02]  /*95c0*/  @!P1 IMAD.X R3, RZ, RZ, R2, P2 ;  /* 0x000000ffff039224 */ /* 0x002fe400010e0602 */
[----:B------:R-:W-:Y:S02]  /*95d0*/  @!P1 IMAD.MOV.U32 R2, RZ, RZ, R9 ;  /* 0x000000ffff029224 */ /* 0x000fe400078e0009 */
[----:B------:R-:W-:-:S03]  /*95e0*/  VIADD R9, R7, 0x10 ;  /* 0x0000001007097836 */ /* 0x000fc60000000000 */
[----:B------:R0:W-:Y:S02]  /*95f0*/  @!P1 LDGSTS.E.BYPASS.LTC128B.128 [R26+0xc400], desc[UR46][R2.64], !P0 ;  /* 0x0c400000021a9fae */ /* 0x0001e4000c101d6e */
[----:B------:R-:W-:Y:S01]  /*9600*/  ISETP.GE.AND P1, PT, R9, R6, PT ;  /* 0x000000060900720c */ /* 0x000fe20003f26270 */
[----:B------:R-:W-:Y:S01]  /*9610*/  VIADD R9, R7, 0x20 ;  /* 0x0000002007097836 */ /* 0x000fe20000000000 */
[----:B0-----:R-:W0:Y:S11]  /*9620*/  SHFL.IDX PT, R2, R4, 0x1, 0x181f ;  /* 0x00381f0004027f89 */ /* 0x001e3600000e0000 */
[----:B--2---:R-:W-:-:S05]  /*9630*/  @!P1 LEA R14, P2, R20, R14, 0x1 ;  /* 0x0000000e140e9211 */ /* 0x004fca00078408ff */
[----:B0-----:R-:W-:Y:S02]  /*9640*/  @!P1 IMAD.X R3, RZ, RZ, R2, P2 ;  /* 0x000000ffff039224 */ /* 0x001fe400010e0602 */
[----:B------:R-:W-:Y:S02]  /*9650*/  @!P1 IMAD.MOV.U32 R2, RZ, RZ, R14 ;  /* 0x000000ffff029224 */ /* 0x000fe400078e000e */
[----:B------:R-:W0:Y:S04]  /*9660*/  SHFL.IDX PT, R14, R0, 0x2, 0x181f ;  /* 0x00581f00000e7f89 */ /* 0x000e2800000e0000 */
[----:B------:R1:W-:Y:S01]  /*9670*/  @!P1 LDGSTS.E.BYPASS.LTC128B.128 [R26+0xcc00], desc[UR46][R2.64], !P0 ;  /* 0x0cc00000021a9fae */ /* 0x0003e2000c101d6e */
[----:B------:R-:W-:Y:S01]  /*9680*/  ISETP.GE.AND P1, PT, R9, R6, PT ;  /* 0x000000060900720c */ /* 0x000fe20003f26270 */
[----:B------:R-:W-:-:S02]  /*9690*/  VIADD R9, R7, 0x30 ;  /* 0x0000003007097836 */ /* 0x000fc40000000000 */
[----:B-1----:R-:W1:Y:S10]  /*96a0*/  SHFL.IDX PT, R2, R4, 0x2, 0x181f ;  /* 0x00581f0004027f89 */ /* 0x002e7400000e0000 */
[----:B0-----:R-:W-:-:S05]  /*96b0*/  @!P1 LEA R14, P2, R20, R14, 0x1 ;  /* 0x0000000e140e9211 */ /* 0x001fca00078408ff */
[----:B-1----:R-:W-:Y:S02]  /*96c0*/  @!P1 IMAD.X R3, RZ, RZ, R2, P2 ;  /* 0x000000ffff039224 */ /* 0x002fe400010e0602 */
        /* <DEDUP_REMOVED lines=27> */
[----:B------:R-:W-:-:S03]  /*9880*/  ISETP.GE.AND P1, PT, R9, R6, PT ;  /* 0x000000060900720c */ /* 0x000fc60003f26270 */
[----:B------:R-:W-:Y:S04]  /*9890*/  SHFL.IDX PT, R9, R0, 0x7, 0x181f ;  /* 0x00f81f0000097f89 */ /* 0x000fe800000e0000 */
[----:B------:R-:W-:Y:S04]  /*98a0*/  SHFL.IDX PT, R0, R8, RZ, 0x181f ;  /* 0x00181fff08007589 */ /* 0x000fe800000e0000 */
[----:B-1----:R-:W1:Y:S04]  /*98b0*/  SHFL.IDX PT, R2, R4, 0x6, 0x181f ;  /* 0x00d81f0004027f89 */ /* 0x002e6800000e0000 */
[----:B------:R-:W2:Y:S01]  /*98c0*/  SHFL.IDX PT, R4, R4, 0x7, 0x181f ;  /* 0x00f81f0004047f89 */ /* 0x000ea200000e0000 */
[----:B0-----:R-:W-:-:S05]  /*98d0*/  @!P1 LEA R14, P2, R20, R14, 0x1 ;  /* 0x0000000e140e9211 */ /* 0x001fca00078408ff */
[----:B-1----:R-:W-:Y:S01]  /*98e0*/  @!P1 IMAD.X R3, RZ, RZ, R2, P2 ;  /* 0x000000ffff039224 */ /* 0x002fe200010e0602 */
[-C--:B------:R-:W-:Y:S01]  /*98f0*/  ISETP.GE.AND P2, PT, R11, R6.reuse, PT ;  /* 0x000000060b00720c */ /* 0x080fe20003f46270 */
[----:B------:R-:W-:Y:S02]  /*9900*/  @!P1 IMAD.MOV.U32 R2, RZ, RZ, R14 ;  /* 0x000000ffff029224 */ /* 0x000fe400078e000e */
[----:B------:R-:W-:Y:S01]  /*9910*/  VIADD R11, R7, 0x70 ;  /* 0x00000070070b7836 */ /* 0x000fe20000000000 */
[----:B------:R-:W0:Y:S04]  /*9920*/  SHFL.IDX PT, R14, R5, RZ, 0x181f ;  /* 0x00181fff050e7589 */ /* 0x000e2800000e0000 */
[----:B------:R1:W-:Y:S01]  /*9930*/  @!P1 LDGSTS.E.BYPASS.LTC128B.128 [R26+0xf400], desc[UR46][R2.64], !P0 ;  /* 0x0f400000021a9fae */ /* 0x0003e2000c101d6e */
[----:B------:R-:W-:-:S13]  /*9940*/  ISETP.GE.AND P1, PT, R11, R6, PT ;  /* 0x000000060b00720c */ /* 0x000fda0003f26270 */
[----:B-1----:R-:W-:Y:S01]  /*9950*/  @!P1 LEA R2, P3, R20, R9, 0x1 ;  /* 0x0000000914029211 */ /* 0x002fe200078608ff */
[----:B------:R-:W-:-:S04]  /*9960*/  VIADD R9, R7, 0x90 ;  /* 0x0000009007097836 */ /* 0x000fc80000000000 */
[----:B--2---:R-:W-:-:S05]  /*9970*/  @!P1 IMAD.X R3, RZ, RZ, R4, P3 ;  /* 0x000000ffff039224 */ /* 0x004fca00018e0604 */
[----:B------:R0:W-:Y:S02]  /*9980*/  @!P1 LDGSTS.E.BYPASS.LTC128B.128 [R26+0xfc00], desc[UR46][R2.64], !P0 ;  /* 0x0fc00000021a9fae */ /* 0x0001e4000c101d6e */
[C---:B0-----:R-:W-:Y:S02]  /*9990*/  @!P2 LEA R2, P1, R20.reuse, R14, 0x1 ;  /* 0x0000000e1402a211 */ /* 0x041fe400078208ff */
[----:B------:R-:W0:Y:S03]  /*99a0*/  SHFL.IDX PT, R14, R5, 0x1, 0x181f ;  /* 0x00381f00050e7f89 */ /* 0x000e2600000e0000 */
[----:B------:R-:W-:Y:S01]  /*99b0*/  @!P2 IMAD.X R3, RZ, RZ, R0, P1 ;  /* 0x000000ffff03a224 */ /* 0x000fe200008e0600 */
[----:B------:R-:W-:Y:S01]  /*99c0*/  ISETP.GE.AND P1, PT, R9, R6, PT ;  /* 0x000000060900720c */ /* 0x000fe20003f26270 */
[----:B------:R-:W1:Y:S04]  /*99d0*/  SHFL.IDX PT, R0, R8, 0x1, 0x181f ;  /* 0x00381f0008007f89 */ /* 0x000e6800000e0000 */
[----:B------:R2:W-:Y:S08]  /*99e0*/  @!P2 LDGSTS.E.BYPASS.LTC128B.128 [R26+0x10400], desc[UR46][R2.64], !P0 ;  /* 0x10400000021aafae */ /* 0x0005f0000c101d6e */
[----:B0-----:R-:W-:-:S05]  /*99f0*/  @!P1 LEA R14, P2, R20, R14, 0x1 ;  /* 0x0000000e140e9211 */ /* 0x001fca00078408ff */
[----:B--2---:R-:W-:Y:S02]  /*9a00*/  @!P1 IMAD.MOV.U32 R2, RZ, RZ, R14 ;  /* 0x000000ffff029224 */ /* 0x004fe400078e000e */
[----:B------:R-:W0:Y:S01]  /*9a10*/  SHFL.IDX PT, R14, R5, 0x2, 0x181f ;  /* 0x00581f00050e7f89 */ /* 0x000e2200000e0000 */
[----:B-1----:R-:W-:-:S03]  /*9a20*/  @!P1 IMAD.X R9, RZ, RZ, R0, P2 ;  /* 0x000000ffff099224 */ /* 0x002fc600010e0600 */
[----:B------:R-:W1:Y:S01]  /*9a30*/  SHFL.IDX PT, R0, R8, 0x2, 0x181f ;  /* 0x00581f0008007f89 */ /* 0x000e6200000e0000 */
[----:B------:R-:W-:Y:S02]  /*9a40*/  @!P1 IMAD.MOV.U32 R3, RZ, RZ, R9 ;  /* 0x000000ffff039224 */ /* 0x000fe400078e0009 */
[----:B------:R-:W-:Y:S01]  /*9a50*/  VIADD R9, R7, 0xa0 ;  /* 0x000000a007097836 */ /* 0x000fe20000000000 */
[----:B------:R-:W2:Y:S04]  /*9a60*/  SHFL.IDX PT, R8, R8, 0x3, 0x181f ;  /* 0x00781f0008087f89 */ /* 0x000ea800000e0000 */
[----:B------:R0:W-:Y:S01]  /*9a70*/  @!P1 LDGSTS.E.BYPASS.LTC128B.128 [R26+0x10c00], desc[UR46][R2.64], !P0 ;  /* 0x10c00000021a9fae */ /* 0x0001e2000c101d6e */
[----:B------:R-:W-:-:S13]  /*9a80*/  ISETP.GE.AND P1, PT, R9, R6, PT ;  /* 0x000000060900720c */ /* 0x000fda0003f26270 */
[----:B0-----:R-:W-:Y:S02]  /*9a90*/  @!P1 LEA R2, P2, R20, R14, 0x1 ;  /* 0x0000000e14029211 */ /* 0x001fe400078408ff */
[----:B------:R0:W3:Y:S03]  /*9aa0*/  SHFL.IDX PT, R14, R5, 0x3, 0x181f ;  /* 0x00781f00050e7f89 */ /* 0x0000e600000e0000 */
[----:B-1----:R-:W-:-:S05]  /*9ab0*/  @!P1 IMAD.X R3, RZ, RZ, R0, P2 ;  /* 0x000000ffff039224 */ /* 0x002fca00010e0600 */
[----:B--2---:R0:W-:Y:S03]  /*9ac0*/  @!P1 LDGSTS.E.BYPASS.LTC128B.128 [R26+0x11400], desc[UR46][R2.64], !P0 ;  /* 0x11400000021a9fae */ /* 0x0041e6000c101d6e */
.L_x_139:
[----:B------:R-:W2:Y:S01]  /*9ad0*/  LDL R0, [R1+0x18] ;  /* 0x0000180001007983 */ /* 0x000ea20000100800 */
[----:B------:R-:W-:-:S05]  /*9ae0*/  VIADD R7, R7, 0xb0 ;  /* 0x000000b007077836 */ /* 0x000fca0000000000 */
[----:B------:R-:W-:-:S13]  /*9af0*/  ISETP.GE.AND P1, PT, R7, R6, PT ;  /* 0x000000060700720c */ /* 0x000fda0003f26270 */
[----:B0--3--:R-:W-:-:S05]  /*9b00*/  @!P1 LEA R2, P2, R20, R14, 0x1 ;  /* 0x0000000e14029211 */ /* 0x009fca00078408ff */
[----:B------:R-:W-:-:S05]  /*9b10*/  @!P1 IMAD.X R3, RZ, RZ, R8, P2 ;  /* 0x000000ffff039224 */ /* 0x000fca00010e0608 */
[----:B------:R-:W-:Y:S01]  /*9b20*/  @!PT LDS RZ, [RZ] ;  /* 0x00000000fffff984 */ /* 0x000fe20000000800 */
[----:B------:R-:W-:Y:S01]  /*9b30*/  @!PT LDS RZ, [RZ] ;  /* 0x00000000fffff984 */ /* 0x000fe20000000800 */
[----:B------:R-:W-:Y:S01]  /*9b40*/  @!PT LDS RZ, [RZ] ;  /* 0x00000000fffff984 */ /* 0x000fe20000000800 */
[----:B------:R0:W-:Y:S01]  /*9b50*/  @!P1 LDGSTS.E.BYPASS.LTC128B.128 [R26+0x11c00], desc[UR46][R2.64], !P0 ;  /* 0x11c00000021a9fae */ /* 0x0001e2000c101d6e */
[----:B------:R-:W-:Y:S01]  /*9b60*/  NOP ;  /* 0x0000000000007918 */ /* 0x000fe20000000000 */
[----:B------:R-:W-:Y:S02]  /*9b70*/  SYNCS.ARRIVE.TRANS64.RED.A0T1 RZ, [UR37+0x30800], RZ ;  /* 0x030800ffffff79a7 */ /* 0x000fe40008200425 */
[----:B------:R-:W-:Y:S01]  /*9b80*/  ARRIVES.LDGSTSBAR.64.TRANSCNT [UR37+0x30800] ;  /* 0x03080000ff0079b0 */ /* 0x000fe20008000aa5 */
[----:B--2---:R-:W-:-:S04]  /*9b90*/  LOP3.LUT R0, R0, 0x1, RZ, 0xc, !PT ;  /* 0x0000000100007812 */ /* 0x004fc800078e0cff */
[----:B------:R-:W-:Y:S01]  /*9ba0*/  SHF.L.U32 R0, R0, 0x1f, RZ ;  /* 0x0000001f00007819 */ /* 0x000fe200000006ff */
[----:B------:R-:W-:Y:S01]  /*9bb0*/  NOP ;  /* 0x0000000000007918 */ /* 0x000fe20000000000 */
[----:B------:R-:W2:Y:S01]  /*9bc0*/  LDL.LU R5, [R1+0xc] ;  /* 0x00000c0001057983 */ /* 0x000ea20000300800 */
[----:B------:R-:W-:Y:S01]  /*9bd0*/  SYNCS.ARRIVE.TRANS64.A1T0 RZ, [UR37+0x30800], RZ ;  /* 0x030800ffffff79a7 */ /* 0x000fe20008100025 */
[----:B------:R-:W-:Y:S01]  /*9be0*/  BSSY B0, `(.L_x_42) ;  /* 0x0000005000007945 */ /* 0x000fe20003800000 */
[----:B------:R-:W-:Y:S01]  /*9bf0*/  IMAD.U32 R9, RZ, RZ, UR37 ;  /* 0x00000025ff097e24 */ /* 0x000fe2000f8e00ff */
[----:B------:R-:W1:Y:S01]  /*9c00*/  SYNCS.PHASECHK.TRANS64.TRYWAIT P0, [UR37+0x30820], R0 ;  /* 0x03082000ff0075a7 */ /* 0x000e620008000165 */
[----:B--2---:R-:W-:Y:S01]  /*9c10*/  ISETP.GE.AND P1, PT, R5, 0xc1, PT ;  /* 0x000000c10500780c */ /* 0x004fe20003f26270 */
[----:B01----:R-:W-:-:S12]  /*9c20*/  @!P0 BRA `(.L_x_43) ;  /* 0x0000002c00b08947 */ /* 0x003fd80003800000 */
.L_x_140:
[----:B------:R-:W-:Y:S05]  /*9c30*/  BSYNC B0 ;  /* 0x0000000000007941 */ /* 0x000fea0003800000 */
.L_x_42:
[----:B------:R-:W-:Y:S01]  /*9c40*/  VIADD R8, R9, 0x30800 ;  /* 0x0003080009087836 */ /* 0x000fe20000000000 */
[----:B------:R-:W-:Y:S06]  /*9c50*/  @!P1 BRA `(.L_x_44) ;  /* 0x00000014008c9947 */ /* 0x000fec0003800000 */
[----:B------:R-:W2:Y:S01]  /*9c60*/  LDL R2, [R1] ;  /* 0x0000000001027983 */ /* 0x000ea20000100800 */
[----:B------:R-:W-:Y:S02]  /*9c70*/  IMAD.MOV.U32 R3, RZ, RZ, 0x1 ;  /* 0x00000001ff037424 */ /* 0x000fe400078e00ff */
[----:B--2---:R-:W-:-:S05]  /*9c80*/  IMAD.MOV R6, RZ, RZ, -R2 ;  /* 0x000000ffff067224 */ /* 0x004fca00078e0a02 */
[----:B------:R-:W-:-:S05]  /*9c90*/  VIADDMNMX R6, R6, R3, 0xffffffff, !PT ;  /* 0xffffffff06067446 */ /* 0x000fca0007800103 */
[----:B0-----:R-:W-:-:S05]  /*9ca0*/  IMAD.IADD R0, R2, 0x1, R6 ;  /* 0x0000000102007824 */ /* 0x001fca00078e0206 */
[----:B------:R-:W-:-:S04]  /*9cb0*/  LOP3.LUT R0, R0, 0x1, RZ, 0xc0, !PT ;  /* 0x0000000100007812 */ /* 0x000fc800078ec0ff */
[----:B------:R-:W-:Y:S01]  /*9cc0*/  ISETP.NE.U32.AND P0, PT, R0, 0x1, PT ;  /* 0x000000010000780c */ /* 0x000fe20003f05070 */
[----:B------:R-:W-:-:S12]  /*9cd0*/  VIADD R0, R2, 0xfffffffe ;  /* 0xfffffffe02007836 */ /* 0x000fd80000000000 */
[----:B------:R-:W-:Y:S05]  /*9ce0*/  @P0 BRA `(.L_x_45) ;  /* 0x0000000400d00947 */ /* 0x000fea0003800000 */
[----:B------:R-:W-:Y:S01]  /*9cf0*/  LOP3.LUT P2, RZ, R19, 0x2, RZ, 0xc0, !PT ;  /* 0x0000000213ff7812 */ /* 0x000fe2000784c0ff */
[----:B------:R-:W-:Y:S01]  /*9d00*/  VIADD R7, R16, 0x1 ;  /* 0x0000000110077836 */ /* 0x000fe20000000000 */
[----:B------:R-:W-:Y:S04]  /*9d10*/  BSSY B0, `(.L_x_46) ;  /* 0x000006d000007945 */ /* 0x000fe80003800000 */
[----:B------:R-:W-:-:S04]  /*9d20*/  ISETP.NE.AND P0, PT, R7, 0x2, PT ;  /* 0x000000020700780c */ /* 0x000fc80003f05270 */
[----:B------:R-:W-:Y:S02]  /*9d30*/  SEL R10, RZ, 0x1, P0 ;  /* 0x00000001ff0a7807 */ /* 0x000fe40000000000 */
[----:B------:R-:W-:Y:S02]  /*9d40*/  SEL R7, R7, RZ, P0 ;  /* 0x000000ff07077207 */ /* 0x000fe40000000000 */
[----:B------:R-:W-:Y:S01]  /*9d50*/  LOP3.LUT R10, R23, R10, RZ, 0x3c, !PT ;  /* 0x0000000a170a7212 */ /* 0x000fe200078e3cff */
[----:B------:R-:W-:Y:S06]  /*9d60*/  @!P2 BRA `(.L_x_47) ;  /* 0x00000004009ca947 */ /* 0x000fec0003800000 */
[----:B------:R-:W-:Y:S01]  /*9d70*/  LOP3.LUT P2, RZ, R19, 0x1, RZ, 0xc0, !PT ;  /* 0x0000000113ff7812 */ /* 0x000fe2000784c0ff */
[----:B------:R-:W-:-:S12]  /*9d80*/  IMAD.MOV.U32 R4, RZ, RZ, R18 ;  /* 0x000000ffff047224 */ /* 0x000fd800078e0012 */
[----:B------:R-:W-:Y:S05]  /*9d90*/  @!P2 BRA `(.L_x_48) ;  /* 0x000000000048a947 */ /* 0x000fea0003800000 */
[----:B------:R-:W0:Y:S01]  /*9da0*/  LDC R5, c[0x0][0x43c] ;  /* 0x00010f00ff057b82 */ /* 0x000e220000000800 */
[----:B------:R-:W-:Y:S01]  /*9db0*/  ULDC.64 UR4, c[0x0][0x428] ;  /* 0x00010a0000047ab9 */ /* 0x000fe20000000a00 */
[----:B0-----:R-:W-:-:S13]  /*9dc0*/  ISETP.NE.AND P0, PT, R5, 0x1, PT ;  /* 0x000000010500780c */ /* 0x001fda0003f05270 */
[----:B------:R-:W0:Y:S02]  /*9dd0*/  @P0 LDC.64 R2, c[0x0][0x440] ;  /* 0x00011000ff020b82 */ /* 0x000e240000000a00 */
[----:B0-----:R-:W-:-:S04]  /*9de0*/  @P0 IMAD.HI.U32 R4, R0, R2, RZ ;  /* 0x0000000200040227 */ /* 0x001fc800078e00ff */
[----:B------:R-:W-:Y:S01]  /*9df0*/  IMAD.MOV.U32 R2, RZ, RZ, R0 ;  /* 0x000000ffff027224 */ /* 0x000fe200078e0000 */
[----:B------:R-:W-:-:S05]  /*9e00*/  @P0 SHF.R.U32.HI R2, RZ, R3, R4 ;  /* 0x00000003ff020219 */ /* 0x000fca0000011604 */
[----:B------:R-:W-:-:S04]  /*9e10*/  IMAD.MOV R3, RZ, RZ, -R2 ;  /* 0x000000ffff037224 */ /* 0x000fc800078e0a02 */
[----:B------:R-:W-:Y:S01]  /*9e20*/  IMAD R0, R5, R3, R0 ;  /* 0x0000000305007224 */ /* 0x000fe200078e0200 */
[----:B------:R-:W-:Y:S01]  /*9e30*/  SHF.R.S32.HI R3, RZ, 0x1f, R2 ;  /* 0x0000001fff037819 */ /* 0x000fe20000011402 */
[----:B------:R-:W-:-:S04]  /*9e40*/  IMAD R5, R25, UR4, RZ ;  /* 0x0000000419057c24 */ /* 0x000fc8000f8e02ff */
[C---:B------:R-:W-:Y:S02]  /*9e50*/  IMAD R4, R22.reuse, UR5, R5 ;  /* 0x0000000516047c24 */ /* 0x040fe4000f8e0205 */
[----:B------:R-:W-:Y:S01]  /*9e60*/  IMAD.WIDE.U32 R2, R22, UR4, R2 ;  /* 0x0000000416027c25 */ /* 0x000fe2000f8e0002 */
[----:B------:R-:W-:-:S03]  /*9e70*/  ULDC.64 UR4, c[0x0][0x418] ;  /* 0x0001060000047ab9 */ /* 0x000fc60000000a00 */
[----:B------:R-:W-:Y:S01]  /*9e80*/  IMAD.IADD R3, R4, 0x1, R3 ;  /* 0x0000000104037824 */ /* 0x000fe200078e0203 */
[----:B------:R-:W-:-:S04]  /*9e90*/  LEA R4, P0, R2, UR4, 0x2 ;  /* 0x0000000402047c11 */ /* 0x000fc8000f8010ff */
[----:B------:R-:W-:-:S05]  /*9ea0*/  LEA.HI.X R5, R2, UR5, R3, 0x2, P0 ;  /* 0x0000000502057c11 */ /* 0x000fca00080f1403 */
[----:B------:R0:W5:Y:S04]  /*9eb0*/  LDG.E R4, desc[UR46][R4.64] ;  /* 0x0000002e04047981 */ /* 0x000168000c1e1900 */
.L_x_48:
[----:B------:R-:W-:Y:S01]  /*9ec0*/  LEA R3, R7, UR37, 0x3 ;  /* 0x0000002507037c11 */ /* 0x000fe2000f8e18ff */
[----:B------:R-:W-:Y:S01]  /*9ed0*/  BSSY B1, `(.L_x_49) ;  /* 0x0000004000017945 */ /* 0x000fe20003800000 */
[----:B------:R-:W-:-:S04]  /*9ee0*/  SHF.L.U32 R2, R10, 0x1f, RZ ;  /* 0x0000001f0a027819 */ /* 0x000fc800000006ff */
[----:B------:R-:W1:Y:S02]  /*9ef0*/  SYNCS.PHASECHK.TRANS64.TRYWAIT P0, [R3+URZ+0x30840], R2 ;  /* 0x03084002030075a7 */ /* 0x000e64000800017f */
[----:B-1----:R-:W-:Y:S05]  /*9f00*/  @!P0 BRA `(.L_x_50) ;  /* 0x0000002c000c8947 */ /* 0x002fea0003800000 */
.L_x_141:
[----:B------:R-:W-:Y:S05]  /*9f10*/  BSYNC B1 ;  /* 0x0000000000017941 */ /* 0x000fea0003800000 */
.L_x_49:
[----:B0-----:R-:W0:Y:S01]  /*9f20*/  S2R R5, SR_TID.X ;  /* 0x0000000000057919 */ /* 0x001e220000002100 */
[----:B------:R-:W-:Y:S01]  /*9f30*/  BSSY B1, `(.L_x_51) ;  /* 0x000000b000017945 */ /* 0x000fe20003800000 */
[----:B0-----:R-:W-:-:S04]  /*9f40*/  LOP3.LUT R5, R5, 0x7f, RZ, 0xc0, !PT ;  /* 0x0000007f05057812 */ /* 0x001fc800078ec0ff */
[----:B------:R-:W-:-:S13]  /*9f50*/  ISETP.NE.AND P1, PT, R5, RZ, PT ;  /* 0x000000ff0500720c */ /* 0x000fda0003f25270 */
[----:B------:R-:W-:Y:S05]  /*9f60*/  @P1 BRA `(.L_x_52) ;  /* 0x00000000001c1947 */ /* 0x000fea0003800000 */
[----:B------:R-:W0:Y:S01]  /*9f70*/  S2R R5, SR_TID.X ;  /* 0x0000000000057919 */ /* 0x000e220000002100 */
[----:B-1----:R-:W-:-:S04]  /*9f80*/  IMAD.MOV.U32 R2, RZ, RZ, 0x6000 ;  /* 0x00006000ff027424 */ /* 0x002fc800078e00ff */
[----:B------:R2:W-:Y:S01]  /*9f90*/  SYNCS.ARRIVE.TRANS64 RZ, [R3+URZ+0x30830], R2 ;  /* 0x0308300203ff79a7 */ /* 0x0005e2000800003f */
[----:B0-----:R-:W-:-:S04]  /*9fa0*/  LOP3.LUT R5, R5, 0x1f, RZ, 0xc0, !PT ;  /* 0x0000001f05057812 */ /* 0x001fc800078ec0ff */
[----:B------:R-:W-:-:S13]  /*9fb0*/  ISETP.NE.AND P0, PT, R5, RZ, PT ;  /* 0x000000ff0500720c */ /* 0x000fda0003f05270 */
[----:B--2---:R-:W-:Y:S05]  /*9fc0*/  @!P0 BRA `(.L_x_52) ;  /* 0x0000000000048947 */ /* 0x004fea0003800000 */
[----:B------:R-:W-:Y:S01]  /*9fd0*/  BPT.TRAP 0x1 ;  /* 0x000000040000795c */ /* 0x000fe20000300000 */
.L_x_52:
[----:B------:R-:W-:Y:S05]  /*9fe0*/  BSYNC B1 ;  /* 0x0000000000017941 */ /* 0x000fea0003800000 */
.L_x_51:
[----:B-1----:R-:W-:Y:S01]  /*9ff0*/  IMAD.MOV.U32 R2, RZ, RZ, RZ ;  /* 0x000000ffff027224 */ /* 0x002fe200078e00ff */
[----:B------:R-:W-:Y:S01]  /*a000*/  UIADD3 UR4, UP0, UR40, 0x370, URZ ;  /* 0x0000037028047890 */ /* 0x000fe2000ff1e03f */
[----:B------:R-:W-:Y:S01]  /*a010*/  IMAD R5, R7, 0x6000, R9 ;  /* 0x0000600007057824 */ /* 0x000fe200078e0209 */
[----:B------:R-:W-:Y:S01]  /*a020*/  PLOP3.LUT P0, PT, PT, PT, PT, 0x80, 0x0 ;  /* 0x000000000000781c */ /* 0x000fe20003f0f070 */
[----:B------:R-:W-:Y:S01]  /*a030*/  VIADD R3, R3, 0x30830 ;  /* 0x0003083003037836 */ /* 0x000fe20000000000 */
[----:B------:R-:W-:Y:S01]  /*a040*/  R2UR UR10, R2 ;  /* 0x00000000020a72ca */ /* 0x000fe200000e0000 */
[----:B------:R-:W-:Y:S01]  /*a050*/  VIADD R5, R5, 0x12400 ;  /* 0x0001240005057836 */ /* 0x000fe20000000000 */
[----:B------:R-:W-:Y:S01]  /*a060*/  UIADD3.X UR5, URZ, UR41, URZ, UP0, !UPT ;  /* 0x000000293f057290 */ /* 0x000fe200087fe43f */
[----:B------:R-:W-:Y:S01]  /*a070*/  IMAD R11, R0, 0xc0, RZ ;  /* 0x000000c0000b7824 */ /* 0x000fe200078e02ff */
[----:B------:R-:W-:Y:S01]  /*a080*/  UMOV UR6, 0x0 ;  /* 0x0000000000067882 */ /* 0x000fe20000000000 */
[----:B------:R-:W-:-:S10]  /*a090*/  UMOV UR7, 0x14f00000 ;  /* 0x14f0000000077882 */ /* 0x000fd40000000000 */
.L_x_53:
[----:B------:R-:W-:-:S13]  /*a0a0*/  @P0 ELECT P2, URZ, PT ;  /* 0x00000000003f082f */ /* 0x000fda0003840000 */
[----:B-----5:R-:W-:Y:S02]  /*a0b0*/  @P2 R2UR UR13, R4 ;  /* 0x00000000040d22ca */ /* 0x020fe400000e0000 */
[----:B------:R-:W-:Y:S02]  /*a0c0*/  @P2 R2UR UR12, R17 ;  /* 0x00000000110c22ca */ /* 0x000fe400000e0000 */
[----:B------:R-:W-:Y:S02]  /*a0d0*/  @P2 R2UR UR11, R11 ;  /* 0x000000000b0b22ca */ /* 0x000fe400000e0000 */
[----:B------:R-:W-:Y:S02]  /*a0e0*/  @P2 R2UR UR9, R3 ;  /* 0x00000000030922ca */ /* 0x000fe400000e0000 */
[----:B------:R-:W-:Y:S02]  /*a0f0*/  @P2 R2UR UR8, R5 ;  /* 0x00000000050822ca */ /* 0x000fe400000e0000 */
[----:B------:R-:W-:-:S02]  /*a100*/  @P2 PLOP3.LUT P0, PT, P2, PT, PT, 0x8, 0x0 ;  /* 0x000000000000281c */ /* 0x000fc4000170e170 */
[----:B------:R-:W-:-:S09]  /*a110*/  PLOP3.LUT P2, PT, PT, PT, PT, 0x8, 0x0 ;  /* 0x000000000000781c */ /* 0x000fd20003f4e170 */
[----:B------:R0:W-:Y:S02]  /*a120*/  UTMALDG.4D [UR8], [UR4], desc[UR6] ;  /* 0x00000608040075b4 */ /* 0x0001e40008019000 */
[----:B0-----:R-:W-:Y:S05]  /*a130*/  @P0 BRA.U.ANY `(.L_x_53) ;  /* 0xfffffffd00d80947 */ /* 0x001fea000393ffff */
[----:B------:R-:W-:Y:S01]  /*a140*/  SHF.L.U32 R12, R23, 0x1f, RZ ;  /* 0x0000001f170c7819 */ /* 0x000fe200000006ff */
[----:B------:R-:W-:Y:S01]  /*a150*/  BSSY B1, `(.L_x_54) ;  /* 0x0000004000017945 */ /* 0x000fe20003800000 */
[----:B------:R-:W-:-:S04]  /*a160*/  LEA R3, R16, R8, 0x3 ;  /* 0x0000000810037211 */ /* 0x000fc800078e18ff */
[----:B------:R-:W0:Y:S02]  /*a170*/  SYNCS.PHASECHK.TRANS64.TRYWAIT P0, [R3+URZ+0x60], R12 ;  /* 0x0000600c030075a7 */ /* 0x000e24000800017f */
[----:B0-----:R-:W-:Y:S05]  /*a180*/  @!P0 BRA `(.L_x_55) ;  /* 0x0000002800808947 */ /* 0x001fea0003800000 */
.L_x_142:
[----:B------:R-:W-:Y:S05]  /*a190*/  BSYNC B1 ;  /* 0x0000000000017941 */ /* 0x000fea0003800000 */
.L_x_54:
[----:B------:R-:W-:Y:S01]  /*a1a0*/  BSSY B1, `(.L_x_56) ;  /* 0x000000c000017945 */ /* 0x000fe20003800000 */
[----:B0-----:R-:W-:Y:S02]  /*a1b0*/  IMAD.MOV.U32 R12, RZ, RZ, 0x0 ;  /* 0x00000000ff0c7424 */ /* 0x001fe400078e00ff */
[----:B------:R-:W-:Y:S01]  /*a1c0*/  IMAD.MOV.U32 R13, RZ, RZ, 0x14f00000 ;  /* 0x14f00000ff0d7424 */ /* 0x000fe200078e00ff */
[----:B------:R-:W-:Y:S06]  /*a1d0*/  @P1 BRA `(.L_x_57) ;  /* 0x0000000000201947 */ /* 0x000fec0003800000 */
[----:B------:R-:W0:Y:S01]  /*a1e0*/  S2R R5, SR_TID.X ;  /* 0x0000000000057919 */ /* 0x000e220000002100 */
[----:B------:R-:W-:Y:S01]  /*a1f0*/  LEA R3, R16, UR37, 0x3 ;  /* 0x0000002510037c11 */ /* 0x000fe2000f8e18ff */
[----:B------:R-:W-:-:S04]  /*a200*/  IMAD.MOV.U32 R14, RZ, RZ, 0x6000 ;  /* 0x00006000ff0e7424 */ /* 0x000fc800078e00ff */
[----:B------:R1:W-:Y:S01]  /*a210*/  SYNCS.ARRIVE.TRANS64 RZ, [R3+URZ+0x30850], R14 ;  /* 0x0308500e03ff79a7 */ /* 0x0003e2000800003f */
[----:B0-----:R-:W-:-:S04]  /*a220*/  LOP3.LUT R5, R5, 0x1f, RZ, 0xc0, !PT ;  /* 0x0000001f05057812 */ /* 0x001fc800078ec0ff */
[----:B------:R-:W-:-:S13]  /*a230*/  ISETP.NE.AND P0, PT, R5, RZ, PT ;  /* 0x000000ff0500720c */ /* 0x000fda0003f05270 */
[----:B-1----:R-:W-:Y:S05]  /*a240*/  @!P0 BRA `(.L_x_57) ;  /* 0x0000000000048947 */ /* 0x002fea0003800000 */
[----:B------:R-:W-:Y:S01]  /*a250*/  BPT.TRAP 0x1 ;  /* 0x000000040000795c */ /* 0x000fe20000300000 */
.L_x_57:
[----:B------:R-:W-:Y:S05]  /*a260*/  BSYNC B1 ;  /* 0x0000000000017941 */ /* 0x000fea0003800000 */
.L_x_56:
[----:B------:R-:W-:Y:S01]  /*a270*/  R2UR UR6, R12 ;  /* 0x000000000c0672ca */ /* 0x000fe200000e0000 */
[----:B------:R-:W-:Y:S01]  /*a280*/  IMAD R3, R16, 0x6000, R9 ;  /* 0x0000600010037824 */ /* 0x000fe200078e0209 */
[----:B------:R-:W-:Y:S01]  /*a290*/  R2UR UR7, R13 ;  /* 0x000000000d0772ca */ /* 0x000fe200000e0000 */
[----:B------:R-:W-:Y:S01]  /*a2a0*/  UIADD3 UR4, UP0, UR40, 0x470, URZ ;  /* 0x0000047028047890 */ /* 0x000fe2000ff1e03f */
[----:B------:R-:W-:Y:S01]  /*a2b0*/  R2UR UR10, R2 ;  /* 0x00000000020a72ca */ /* 0x000fe200000e0000 */
[----:B------:R-:W-:Y:S01]  /*a2c0*/  IMAD R5, R24, 0xc0, RZ ;  /* 0x000000c018057824 */ /* 0x000fe200078e02ff */
[----:B------:R-:W-:Y:S01]  /*a2d0*/  LEA R2, R16, UR37, 0x3 ;  /* 0x0000002510027c11 */ /* 0x000fe2000f8e18ff */
[----:B------:R-:W-:Y:S01]  /*a2e0*/  VIADD R3, R3, 0x400 ;  /* 0x0000040003037836 */ /* 0x000fe20000000000 */
[----:B------:R-:W-:Y:S01]  /*a2f0*/  PLOP3.LUT P0, PT, PT, PT, PT, 0x80, 0x0 ;  /* 0x000000000000781c */ /* 0x000fe20003f0f070 */
[----:B------:R-:W-:Y:S02]  /*a300*/  UIADD3.X UR5, URZ, UR41, URZ, UP0, !UPT ;  /* 0x000000293f057290 */ /* 0x000fe400087fe43f */
[----:B------:R-:W-:-:S10]  /*a310*/  VIADD R2, R2, 0x30850 ;  /* 0x0003085002027836 */ /* 0x000fd40000000000 */
.L_x_58:
[----:B------:R-:W-:-:S13]  /*a320*/  @P0 ELECT P1, URZ, PT ;  /* 0x00000000003f082f */ /* 0x000fda0003820000 */
[----:B------:R-:W-:Y:S02]  /*a330*/  @P1 R2UR UR13, R18 ;  /* 0x00000000120d12ca */ /* 0x000fe400000e0000 */
        /* <DEDUP_REMOVED lines=8> */
[----:B------:R-:W-:Y:S02]  /*a3c0*/  IMAD.MOV.U32 R18, RZ, RZ, R4 ;  /* 0x000000ffff127224 */ /* 0x000fe400078e0004 */
[----:B------:R-:W-:-:S07]  /*a3d0*/  IMAD.MOV.U32 R24, RZ, RZ, R0 ;  /* 0x000000ffff187224 */ /* 0x000fce00078e0000 */
.L_x_47:
[----:B------:R-:W-:Y:S05]  /*a3e0*/  BSYNC B0 ;  /* 0x0000000000007941 */ /* 0x000fea0003800000 */
.L_x_46:
[----:B------:R-:W2:Y:S01]  /*a3f0*/  LDL.LU R0, [R1] ;  /* 0x0000000001007983 */ /* 0x000ea20000300800 */
[----:B------:R-:W-:Y:S02]  /*a400*/  IMAD.MOV.U32 R16, RZ, RZ, R7 ;  /* 0x000000ffff107224 */ /* 0x000fe400078e0007 */
[----:B------:R-:W-:Y:S02]  /*a410*/  IMAD.MOV.U32 R23, RZ, RZ, R10 ;  /* 0x000000ffff177224 */ /* 0x000fe400078e000a */
[----:B--2---:R-:W-:-:S07]  /*a420*/  VIADD R0, R0, 0xfffffffd ;  /* 0xfffffffd00007836 */ /* 0x004fce0000000000 */
.L_x_45:
[----:B------:R-:W-:Y:S01]  /*a430*/  IMAD.MOV R3, RZ, RZ, -R6 ;  /* 0x000000ffff037224 */ /* 0x000fe200078e0a06 */
[----:B------:R-:W-:Y:S04]  /*a440*/  BSSY B0, `(.L_x_44) ;  /* 0x00000e4000007945 */ /* 0x000fe80003800000 */
[----:B------:R-:W-:-:S13]  /*a450*/  ISETP.NE.AND P0, PT, R28, R3, PT ;  /* 0x000000031c00720c */ /* 0x000fda0003f05270 */
[----:B------:R-:W-:Y:S05]  /*a460*/  @!P0 BRA `(.L_x_59) ;  /* 0x0000000c00848947 */ /* 0x000fea0003800000 */
[----:B------:R-:W-:-:S07]  /*a470*/  IMAD.MOV.U32 R4, RZ, RZ, R18 ;  /* 0x000000ffff047224 */ /* 0x000fce00078e0012 */
.L_x_86:
        /* <DEDUP_REMOVED lines=12> */
[----:B------:R-:W-:Y:S02]  /*a540*/  ULDC.64 UR4, c[0x0][0x428] ;  /* 0x00010a0000047ab9 */ /* 0x000fe40000000a00 */
[----:B------:R-:W-:-:S04]  /*a550*/  IMAD R11, R25, UR4, RZ ;  /* 0x00000004190b7c24 */ /* 0x000fc8000f8e02ff */
[----:B------:R-:W-:Y:S01]  /*a560*/  IMAD R11, R22, UR5, R11 ;  /* 0x00000005160b7c24 */ /* 0x000fe2000f8e020b */
[----:B0-----:R-:W-:-:S13]  /*a570*/  ISETP.NE.AND P0, PT, R5, 0x1, PT ;  /* 0x000000010500780c */ /* 0x001fda0003f05270 */
[----:B------:R-:W0:Y:S02]  /*a580*/  @P0 LDC.64 R2, c[0x0][0x440] ;  /* 0x00011000ff020b82 */ /* 0x000e240000000a00 */
[----:B0-----:R-:W-:-:S04]  /*a590*/  @P0 IMAD.HI.U32 R4, R0, R2, RZ ;  /* 0x0000000200040227 */ /* 0x001fc800078e00ff */
[----:B------:R-:W-:Y:S01]  /*a5a0*/  IMAD.MOV.U32 R2, RZ, RZ, R0 ;  /* 0x000000ffff027224 */ /* 0x000fe200078e0000 */
[----:B------:R-:W-:-:S04]  /*a5b0*/  @P0 SHF.R.U32.HI R2, RZ, R3, R4 ;  /* 0x00000003ff020219 */ /* 0x000fc80000011604 */
[--C-:B------:R-:W-:Y:S01]  /*a5c0*/  SHF.R.S32.HI R3, RZ, 0x1f, R2.reuse ;  /* 0x0000001fff037819 */ /* 0x100fe20000011402 */
[--C-:B------:R-:W-:Y:S02]  /*a5d0*/  IMAD.MOV R10, RZ, RZ, -R2.reuse ;  /* 0x000000ffff0a7224 */ /* 0x100fe400078e0a02 */
[----:B------:R-:W-:Y:S01]  /*a5e0*/  IMAD.WIDE.U32 R2, R22, UR4, R2 ;  /* 0x0000000416027c25 */ /* 0x000fe2000f8e0002 */
[----:B------:R-:W-:-:S03]  /*a5f0*/  ULDC.64 UR4, c[0x0][0x418] ;  /* 0x0001060000047ab9 */ /* 0x000fc60000000a00 */
[----:B------:R-:W-:Y:S01]  /*a600*/  IMAD.IADD R11, R11, 0x1, R3 ;  /* 0x000000010b0b7824 */ /* 0x000fe200078e0203 */
[----:B------:R-:W-:Y:S01]  /*a610*/  LEA R4, P0, R2, UR4, 0x2 ;  /* 0x0000000402047c11 */ /* 0x000fe2000f8010ff */
[----:B------:R-:W-:-:S03]  /*a620*/  IMAD R10, R5, R10, R0 ;  /* 0x0000000a050a7224 */ /* 0x000fc600078e0200 */
[----:B------:R-:W-:-:S05]  /*a630*/  LEA.HI.X R5, R2, UR5, R11, 0x2, P0 ;  /* 0x0000000502057c11 */ /* 0x000fca00080f140b */
[----:B------:R0:W5:Y:S04]  /*a640*/  LDG.E R4, desc[UR46][R4.64] ;  /* 0x0000002e04047981 */ /* 0x000168000c1e1900 */
.L_x_62:
[----:B------:R-:W0:Y:S01]  /*a650*/  S2R R2, SR_TID.X ;  /* 0x0000000000027919 */ /* 0x000e220000002100 */
[----:B------:R-:W-:Y:S01]  /*a660*/  LEA R3, R6, UR37, 0x3 ;  /* 0x0000002506037c11 */ /* 0x000fe2000f8e18ff */
[----:B------:R-:W-:Y:S01]  /*a670*/  BSSY B2, `(.L_x_63) ;  /* 0x0000006000027945 */ /* 0x000fe20003800000 */
[----:B0-----:R-:W-:Y:S02]  /*a680*/  LOP3.LUT R5, R2, 0x7f, RZ, 0xc0, !PT ;  /* 0x0000007f02057812 */ /* 0x001fe400078ec0ff */
[----:B------:R-:W-:Y:S02]  /*a690*/  SHF.L.U32 R2, R7, 0x1f, RZ ;  /* 0x0000001f07027819 */ /* 0x000fe400000006ff */
[----:B------:R-:W-:Y:S02]  /*a6a0*/  ISETP.NE.AND P1, PT, R5, RZ, PT ;  /* 0x000000ff0500720c */ /* 0x000fe40003f25270 */
[----:B------:R-:W0:Y:S02]  /*a6b0*/  SYNCS.PHASECHK.TRANS64.TRYWAIT P0, [R3+URZ+0x30840], R2 ;  /* 0x03084002030075a7 */ /* 0x000e24000800017f */
[----:B0-----:R-:W-:Y:S09]  /*a6c0*/  @!P0 BRA `(.L_x_64) ;  /* 0x0000002400448947 */ /* 0x001ff20003800000 */
.L_x_143:
[----:B------:R-:W-:Y:S05]  /*a6d0*/  BSYNC B2 ;  /* 0x0000000000027941 */ /* 0x000fea0003800000 */
.L_x_63:
[----:B------:R-:W-:Y:S04]  /*a6e0*/  BSSY B2, `(.L_x_65) ;  /* 0x0000009000027945 */ /* 0x000fe80003800000 */
[----:B------:R-:W-:Y:S05]  /*a6f0*/  @P1 BRA `(.L_x_66) ;  /* 0x00000000001c1947 */ /* 0x000fea0003800000 */
[----:B------:R-:W1:Y:S01]  /*a700*/  S2R R5, SR_TID.X ;  /* 0x0000000000057919 */ /* 0x000e620000002100 */
[----:B0-----:R-:W-:-:S04]  /*a710*/  IMAD.MOV.U32 R2, RZ, RZ, 0x6000 ;  /* 0x00006000ff027424 */ /* 0x001fc800078e00ff */
[----:B------:R2:W-:Y:S01]  /*a720*/  SYNCS.ARRIVE.TRANS64 RZ, [R3+URZ+0x30830], R2 ;  /* 0x0308300203ff79a7 */ /* 0x0005e2000800003f */
[----:B-1----:R-:W-:-:S04]  /*a730*/  LOP3.LUT R5, R5, 0x1f, RZ, 0xc0, !PT ;  /* 0x0000001f05057812 */ /* 0x002fc800078ec0ff */
[----:B------:R-:W-:-:S13]  /*a740*/  ISETP.NE.AND P0, PT, R5, RZ, PT ;  /* 0x000000ff0500720c */ /* 0x000fda0003f05270 */
[----:B--2---:R-:W-:Y:S05]  /*a750*/  @!P0 BRA `(.L_x_66) ;  /* 0x0000000000048947 */ /* 0x004fea0003800000 */
[----:B------:R-:W-:Y:S01]  /*a760*/  BPT.TRAP 0x1 ;  /* 0x000000040000795c */ /* 0x000fe20000300000 */
.L_x_66:
[----:B------:R-:W-:Y:S05]  /*a770*/  BSYNC B2 ;  /* 0x0000000000027941 */ /* 0x000fea0003800000 */
.L_x_65:
[----:B------:R-:W-:Y:S01]  /*a780*/  IMAD.MOV.U32 R11, RZ, RZ, RZ ;  /* 0x000000ffff0b7224 */ /* 0x000fe200078e00ff */
[----:B------:R-:W-:Y:S01]  /*a790*/  UIADD3 UR4, UP0, UR40, 0x370, URZ ;  /* 0x0000037028047890 */ /* 0x000fe2000ff1e03f */
[----:B0-----:R-:W-:Y:S01]  /*a7a0*/  IMAD R2, R6, 0x6000, R9 ;  /* 0x0000600006027824 */ /* 0x001fe200078e0209 */
        /* <DEDUP_REMOVED lines=8> */
.L_x_67:
        /* <DEDUP_REMOVED lines=11> */
[----:B------:R-:W-:Y:S01]  /*a8e0*/  IMAD R5, R16, 0x8, R8 ;  /* 0x0000000810057824 */ /* 0x000fe200078e0208 */
[----:B------:R-:W-:Y:S03]  /*a8f0*/  BSSY B2, `(.L_x_68) ;  /* 0x0000003000027945 */ /* 0x000fe60003800000 */
[----:B------:R-:W0:Y:S02]  /*a900*/  SYNCS.PHASECHK.TRANS64.TRYWAIT P0, [R5+URZ+0x60], R2 ;  /* 0x00006002050075a7 */ /* 0x000e24000800017f */
[----:B0-----:R-:W-:Y:S05]  /*a910*/  @!P0 BRA `(.L_x_69) ;  /* 0x0000002000c48947 */ /* 0x001fea0003800000 */
.L_x_144:
[----:B------:R-:W-:Y:S05]  /*a920*/  BSYNC B2 ;  /* 0x0000000000027941 */ /* 0x000fea0003800000 */
.L_x_68:
[----:B------:R-:W-:Y:S01]  /*a930*/  BSSY B2, `(.L_x_70) ;  /* 0x000000b000027945 */ /* 0x000fe20003800000 */
[----:B0-----:R-:W-:Y:S02]  /*a940*/  IMAD.MOV.U32 R2, RZ, RZ, 0x0 ;  /* 0x00000000ff027424 */ /* 0x001fe400078e00ff */
[----:B------:R-:W-:Y:S01]  /*a950*/  IMAD.MOV.U32 R3, RZ, RZ, 0x14f00000 ;  /* 0x14f00000ff037424 */ /* 0x000fe200078e00ff */
[----:B------:R-:W-:Y:S06]  /*a960*/  @P1 BRA `(.L_x_71) ;  /* 0x00000000001c1947 */ /* 0x000fec0003800000 */
[----:B------:R-:W0:Y:S02]  /*a970*/  S2R R12, SR_TID.X ;  /* 0x00000000000c7919 */ /* 0x000e240000002100 */
[----:B0-----:R-:W-:Y:S01]  /*a980*/  LOP3.LUT R13, R12, 0x1f, RZ, 0xc0, !PT ;  /* 0x0000001f0c0d7812 */ /* 0x001fe200078ec0ff */
[----:B------:R-:W-:-:S03]  /*a990*/  IMAD.MOV.U32 R12, RZ, RZ, 0x6000 ;  /* 0x00006000ff0c7424 */ /* 0x000fc600078e00ff */
[----:B------:R-:W-:Y:S01]  /*a9a0*/  ISETP.NE.AND P0, PT, R13, RZ, PT ;  /* 0x000000ff0d00720c */ /* 0x000fe20003f05270 */
[----:B------:R0:W-:-:S12]  /*a9b0*/  SYNCS.ARRIVE.TRANS64 RZ, [R5+URZ+0x50], R12 ;  /* 0x0000500c05ff79a7 */ /* 0x0001d8000800003f */
[----:B0-----:R-:W-:Y:S05]  /*a9c0*/  @!P0 BRA `(.L_x_71) ;  /* 0x0000000000048947 */ /* 0x001fea0003800000 */
[----:B------:R-:W-:Y:S01]  /*a9d0*/  BPT.TRAP 0x1 ;  /* 0x000000040000795c */ /* 0x000fe20000300000 */
.L_x_71:
[----:B------:R-:W-:Y:S05]  /*a9e0*/  BSYNC B2 ;  /* 0x0000000000027941 */ /* 0x000fea0003800000 */
.L_x_70:
[----:B------:R-:W-:Y:S01]  /*a9f0*/  R2UR UR7, R3 ;  /* 0x00000000030772ca */ /* 0x000fe200000e0000 */
[----:B------:R-:W-:Y:S01]  /*aa00*/  IMAD R16, R16, 0x6000, R9 ;  /* 0x0000600010107824 */ /* 0x000fe200078e0209 */
[----:B------:R-:W-:Y:S01]  /*aa10*/  R2UR UR10, R11 ;  /* 0x000000000b0a72ca */ /* 0x000fe200000e0000 */
[----:B------:R-:W-:Y:S01]  /*aa20*/  UIADD3 UR4, UP0, UR40, 0x470, URZ ;  /* 0x0000047028047890 */ /* 0x000fe2000ff1e03f */
[----:B------:R-:W-:Y:S01]  /*aa30*/  R2UR UR6, R2 ;  /* 0x00000000020672ca */ /* 0x000fe200000e0000 */
[----:B------:R-:W-:Y:S01]  /*aa40*/  IMAD R2, R24, 0xc0, RZ ;  /* 0x000000c018027824 */ /* 0x000fe200078e02ff */
[----:B------:R-:W-:Y:S01]  /*aa50*/  PLOP3.LUT P0, PT, PT, PT, PT, 0x80, 0x0 ;  /* 0x000000000000781c */ /* 0x000fe20003f0f070 */
[----:B------:R-:W-:Y:S01]  /*aa60*/  VIADD R5, R5, 0x50 ;  /* 0x0000005005057836 */ /* 0x000fe20000000000 */
[----:B------:R-:W-:Y:S01]  /*aa70*/  IADD3 R16, R16, 0x400, RZ ;  /* 0x0000040010107810 */ /* 0x000fe20007ffe0ff */
[----:B------:R-:W-:-:S12]  /*aa80*/  UIADD3.X UR5, URZ, UR41, URZ, UP0, !UPT ;  /* 0x000000293f057290 */ /* 0x000fd800087fe43f */
.L_x_72:
        /* <DEDUP_REMOVED lines=12> */
.L_x_61:
[----:B------:R-:W-:Y:S05]  /*ab50*/  BSYNC B1 ;  /* 0x0000000000017941 */ /* 0x000fea0003800000 */
.L_x_60:
        /* <DEDUP_REMOVED lines=9> */
[----:B------:R-:W-:-:S12]  /*abf0*/  VIADD R10, R0, 0xffffffff ;  /* 0xffffffff000a7836 */ /* 0x000fd80000000000 */
        /* <DEDUP_REMOVED lines=19> */
.L_x_75:
[----:B------:R-:W0:Y:S01]  /*ad30*/  S2R R2, SR_TID.X ;  /* 0x0000000000027919 */ /* 0x000e220000002100 */
[----:B------:R-:W-:Y:S01]  /*ad40*/  SHF.L.U32 R3, R23, 0x1f, RZ ;  /* 0x0000001f17037819 */ /* 0x000fe200000006ff */
[----:B------:R-:W-:Y:S01]  /*ad50*/  BSSY B2, `(.L_x_76) ;  /* 0x0000006000027945 */ /* 0x000fe20003800000 */
[----:B0-----:R-:W-:Y:S02]  /*ad60*/  LOP3.LUT R5, R2, 0x7f, RZ, 0xc0, !PT ;  /* 0x0000007f02057812 */ /* 0x001fe400078ec0ff */
[----:B------:R-:W-:Y:S02]  /*ad70*/  LEA R2, R16, UR37, 0x3 ;  /* 0x0000002510027c11 */ /* 0x000fe4000f8e18ff */
[----:B------:R-:W-:Y:S02]  /*ad80*/  ISETP.NE.AND P1, PT, R5, RZ, PT ;  /* 0x000000ff0500720c */ /* 0x000fe40003f25270 */
[----:B------:R-:W0:Y:S02]  /*ad90*/  SYNCS.PHASECHK.TRANS64.TRYWAIT P0, [R2+URZ+0x30840], R3 ;  /* 0x03084003020075a7 */ /* 0x000e24000800017f */
[----:B0-----:R-:W-:Y:S09]  /*ada0*/  @!P0 BRA `(.L_x_77) ;  /* 0x0000001c00b48947 */ /* 0x001ff20003800000 */
.L_x_145:
[----:B------:R-:W-:Y:S05]  /*adb0*/  BSYNC B2 ;  /* 0x0000000000027941 */ /* 0x000fea0003800000 */
.L_x_76:
        /* <DEDUP_REMOVED lines=9> */
.L_x_79:
[----:B------:R-:W-:Y:S05]  /*ae50*/  BSYNC B2 ;  /* 0x0000000000027941 */ /* 0x000fea0003800000 */
.L_x_78:
[----:B------:R-:W-:Y:S01]  /*ae60*/  IMAD.MOV.U32 R11, RZ, RZ, RZ ;  /* 0x000000ffff0b7224 */ /* 0x000fe200078e00ff */
[----:B------:R-:W-:Y:S01]  /*ae70*/  UIADD3 UR4, UP0, UR40, 0x370, URZ ;  /* 0x0000037028047890 */ /* 0x000fe2000ff1e03f */
[C---:B0-----:R-:W-:Y:S01]  /*ae80*/  IMAD R3, R16.reuse, 0x6000, R9 ;  /* 0x0000600010037824 */ /* 0x041fe200078e0209 */
[----:B------:R-:W-:Y:S01]  /*ae90*/  PLOP3.LUT P0, PT, PT, PT, PT, 0x80, 0x0 ;  /* 0x000000000000781c */ /* 0x000fe20003f0f070 */
[----:B------:R-:W-:Y:S01]  /*aea0*/  IMAD R2, R16, 0x8, R8 ;  /* 0x0000000810027824 */ /* 0x000fe200078e0208 */
[----:B------:R-:W-:Y:S01]  /*aeb0*/  R2UR UR10, R11 ;  /* 0x000000000b0a72ca */ /* 0x000fe200000e0000 */
[----:B------:R-:W-:Y:S01]  /*aec0*/  VIADD R3, R3, 0x12400 ;  /* 0x0001240003037836 */ /* 0x000fe20000000000 */
[----:B------:R-:W-:Y:S01]  /*aed0*/  UIADD3.X UR5, URZ, UR41, URZ, UP0, !UPT ;  /* 0x000000293f057290 */ /* 0x000fe200087fe43f */
[----:B------:R-:W-:Y:S01]  /*aee0*/  VIADD R2, R2, 0x30 ;  /* 0x0000003002027836 */ /* 0x000fe20000000000 */
[----:B------:R-:W-:Y:S01]  /*aef0*/  UMOV UR6, 0x0 ;  /* 0x0000000000067882 */ /* 0x000fe20000000000 */
[----:B------:R-:W-:Y:S01]  /*af00*/  IMAD R5, R10, 0xc0, RZ ;  /* 0x000000c00a057824 */ /* 0x000fe200078e02ff */
[----:B------:R-:W-:-:S09]  /*af10*/  UMOV UR7, 0x14f00000 ;  /* 0x14f0000000077882 */ /* 0x000fd20000000000 */
.L_x_80:
        /* <DEDUP_REMOVED lines=15> */
.L_x_146:
[----:B------:R-:W-:Y:S05]  /*b010*/  BSYNC B2 ;  /* 0x0000000000027941 */ /* 0x000fea0003800000 */
.L_x_81:
[----:B------:R-:W-:Y:S01]  /*b020*/  BSSY B2, `(.L_x_83) ;  /* 0x000000b000027945 */ /* 0x000fe20003800000 */
[----:B0-----:R-:W-:Y:S02]  /*b030*/  IMAD.MOV.U32 R2, RZ, RZ, 0x0 ;  /* 0x00000000ff027424 */ /* 0x001fe400078e00ff */
[----:B------:R-:W-:Y:S01]  /*b040*/  IMAD.MOV.U32 R3, RZ, RZ, 0x14f00000 ;  /* 0x14f00000ff037424 */ /* 0x000fe200078e00ff */
[----:B------:R-:W-:Y:S06]  /*b050*/  @P1 BRA `(.L_x_84) ;  /* 0x00000000001c1947 */ /* 0x000fec0003800000 */
[----:B------:R-:W0:Y:S01]  /*b060*/  S2R R7, SR_TID.X ;  /* 0x0000000000077919 */ /* 0x000e220000002100 */
[----:B------:R-:W-:-:S04]  /*b070*/  IMAD.MOV.U32 R12, RZ, RZ, 0x6000 ;  /* 0x00006000ff0c7424 */ /* 0x000fc800078e00ff */
[----:B------:R1:W-:Y:S01]  /*b080*/  SYNCS.ARRIVE.TRANS64 RZ, [R5+URZ+0x50], R12 ;  /* 0x0000500c05ff79a7 */ /* 0x0003e2000800003f */
[----:B0-----:R-:W-:-:S04]  /*b090*/  LOP3.LUT R7, R7, 0x1f, RZ, 0xc0, !PT ;  /* 0x0000001f07077812 */ /* 0x001fc800078ec0ff */
[----:B------:R-:W-:-:S13]  /*b0a0*/  ISETP.NE.AND P0, PT, R7, RZ, PT ;  /* 0x000000ff0700720c */ /* 0x000fda0003f05270 */
[----:B-1----:R-:W-:Y:S05]  /*b0b0*/  @!P0 BRA `(.L_x_84) ;  /* 0x0000000000048947 */ /* 0x002fea0003800000 */
[----:B------:R-:W-:Y:S01]  /*b0c0*/  BPT.TRAP 0x1 ;  /* 0x000000040000795c */ /* 0x000fe20000300000 */
.L_x_84:
[----:B------:R-:W-:Y:S05]  /*b0d0*/  BSYNC B2 ;  /* 0x0000000000027941 */ /* 0x000fea0003800000 */
.L_x_83:
[----:B------:R-:W-:Y:S01]  /*b0e0*/  R2UR UR10, R11 ;  /* 0x000000000b0a72ca */ /* 0x000fe200000e0000 */
[----:B------:R-:W-:Y:S01]  /*b0f0*/  UIADD3 UR4, UP0, UR40, 0x470, URZ ;  /* 0x0000047028047890 */ /* 0x000fe2000ff1e03f */
[----:B------:R-:W-:Y:S01]  /*b100*/  R2UR UR6, R2 ;  /* 0x00000000020672ca */ /* 0x000fe200000e0000 */
[----:B------:R-:W-:Y:S01]  /*b110*/  IMAD R2, R6, 0x6000, R9 ;  /* 0x0000600006027824 */ /* 0x000fe200078e0209 */
[----:B------:R-:W-:Y:S01]  /*b120*/  R2UR UR7, R3 ;  /* 0x00000000030772ca */ /* 0x000fe200000e0000 */
[----:B------:R-:W-:Y:S01]  /*b130*/  IMAD R3, R24, 0xc0, RZ ;  /* 0x000000c018037824 */ /* 0x000fe200078e02ff */
[----:B------:R-:W-:Y:S01]  /*b140*/  PLOP3.LUT P0, PT, PT, PT, PT, 0x80, 0x0 ;  /* 0x000000000000781c */ /* 0x000fe20003f0f070 */
[----:B------:R-:W-:Y:S01]  /*b150*/  VIADD R5, R5, 0x50 ;  /* 0x0000005005057836 */ /* 0x000fe20000000000 */
[----:B------:R-:W-:Y:S01]  /*b160*/  UIADD3.X UR5, URZ, UR41, URZ, UP0, !UPT ;  /* 0x000000293f057290 */ /* 0x000fe200087fe43f */
[----:B------:R-:W-:-:S11]  /*b170*/  VIADD R2, R2, 0x400 ;  /* 0x0000040002027836 */ /* 0x000fd60000000000 */
.L_x_85:
        /* <DEDUP_REMOVED lines=12> */
.L_x_74:
[----:B------:R-:W-:Y:S05]  /*b240*/  BSYNC B1 ;  /* 0x0000000000017941 */ /* 0x000fea0003800000 */
.L_x_73:
[C---:B------:R-:W-:Y:S01]  /*b250*/  ISETP.GT.AND P0, PT, R0.reuse, 0x1, PT ;  /* 0x000000010000780c */ /* 0x040fe20003f04270 */
[----:B------:R-:W-:-:S12]  /*b260*/  VIADD R0, R0, 0xfffffffe ;  /* 0xfffffffe00007836 */ /* 0x000fd80000000000 */
[----:B------:R-:W-:Y:S05]  /*b270*/  @P0 BRA `(.L_x_86) ;  /* 0xfffffff000800947 */ /* 0x000fea000383ffff */
.L_x_59:
[----:B------:R-:W-:Y:S05]  /*b280*/  BSYNC B0 ;  /* 0x0000000000007941 */ /* 0x000fea0003800000 */
.L_x_44:
[----:B------:R-:W-:Y:S01]  /*b290*/  LOP3.LUT P0, RZ, R19, 0x2, RZ, 0xc0, !PT ;  /* 0x0000000213ff7812 */ /* 0x000fe2000780c0ff */
[----:B------:R-:W-:-:S12]  /*b2a0*/  BSSY B0, `(.L_x_87) ;  /* 0x0000029000007945 */ /* 0x000fd80003800000 */
[----:B------:R-:W-:Y:S05]  /*b2b0*/  @!P0 BRA `(.L_x_88) ;  /* 0x00000000009c8947 */ /* 0x000fea0003800000 */
[----:B0-----:R-:W0:Y:S01]  /*b2c0*/  S2R R0, SR_TID.X ;  /* 0x0000000000007919 */ /* 0x001e220000002100 */
[----:B------:R-:W-:Y:S01]  /*b2d0*/  LEA R3, R16, UR37, 0x3 ;  /* 0x0000002510037c11 */ /* 0x000fe2000f8e18ff */
[----:B------:R-:W-:Y:S01]  /*b2e0*/  BSSY B1, `(.L_x_89) ;  /* 0x0000006000017945 */ /* 0x000fe20003800000 */
[----:B0-----:R-:W-:Y:S02]  /*b2f0*/  LOP3.LUT R2, R0, 0x7f, RZ, 0xc0, !PT ;  /* 0x0000007f00027812 */ /* 0x001fe400078ec0ff */
[----:B------:R-:W-:Y:S02]  /*b300*/  SHF.L.U32 R0, R23, 0x1f, RZ ;  /* 0x0000001f17007819 */ /* 0x000fe400000006ff */
[----:B------:R-:W-:Y:S02]  /*b310*/  ISETP.NE.AND P1, PT, R2, RZ, PT ;  /* 0x000000ff0200720c */ /* 0x000fe40003f25270 */
[----:B------:R-:W0:Y:S02]  /*b320*/  SYNCS.PHASECHK.TRANS64.TRYWAIT P0, [R3+URZ+0x30860], R0 ;  /* 0x03086000030075a7 */ /* 0x000e24000800017f */
[----:B0-----:R-:W-:Y:S09]  /*b330*/  @!P0 BRA `(.L_x_90) ;  /* 0x0000001800788947 */ /* 0x001ff20003800000 */
.L_x_147:
[----:B------:R-:W-:Y:S05]  /*b340*/  BSYNC B1 ;  /* 0x0000000000017941 */ /* 0x000fea0003800000 */
.L_x_89:
        /* <DEDUP_REMOVED lines=9> */
.L_x_92:
[----:B------:R-:W-:Y:S05]  /*b3e0*/  BSYNC B1 ;  /* 0x0000000000017941 */ /* 0x000fea0003800000 */
.L_x_91:
[----:B------:R-:W-:Y:S01]  /*b3f0*/  IMAD R9, R16, 0x6000, R9 ;  /* 0x0000600010097824 */ /* 0x000fe200078e0209 */
[----:B------:R-:W-:Y:S01]  /*b400*/  UIADD3 UR4, UP0, UR40, 0x470, URZ ;  /* 0x0000047028047890 */ /* 0x000fe2000ff1e03f */
[----:B------:R-:W-:Y:S01]  /*b410*/  PLOP3.LUT P0, PT, PT, PT, PT, 0x80, 0x0 ;  /* 0x000000000000781c */ /* 0x000fe20003f0f070 */
[----:B0-----:R-:W-:Y:S01]  /*b420*/  VIADD R0, R3, 0x30850 ;  /* 0x0003085003007836 */ /* 0x001fe20000000000 */
[----:B------:R-:W-:Y:S01]  /*b430*/  UMOV UR6, 0x0 ;  /* 0x0000000000067882 */ /* 0x000fe20000000000 */
[----:B------:R-:W-:Y:S01]  /*b440*/  VIADD R9, R9, 0x400 ;  /* 0x0000040009097836 */ /* 0x000fe20000000000 */
[----:B------:R-:W-:Y:S01]  /*b450*/  UIADD3.X UR5, URZ, UR41, URZ, UP0, !UPT ;  /* 0x000000293f057290 */ /* 0x000fe200087fe43f */
[----:B------:R-:W-:Y:S01]  /*b460*/  IMAD R2, R24, 0xc0, RZ ;  /* 0x000000c018027824 */ /* 0x000fe200078e02ff */
[----:B------:R-:W-:Y:S01]  /*b470*/  UMOV UR7, 0x14f00000 ;  /* 0x14f0000000077882 */ /* 0x000fe20000000000 */
[----:B------:R-:W-:-:S09]  /*b480*/  UMOV UR10, URZ ;  /* 0x0000003f000a7c82 */ /* 0x000fd20008000000 */
.L_x_93:
        /* <DEDUP_REMOVED lines=9> */
[----:B-1----:R-:W-:Y:S05]  /*b520*/  @P0 BRA.U.ANY `(.L_x_93) ;  /* 0xfffffffd00d80947 */ /* 0x002fea000393ffff */
.L_x_88:
[----:B------:R-:W-:Y:S05]  /*b530*/  BSYNC B0 ;  /* 0x0000000000007941 */ /* 0x000fea0003800000 */
.L_x_87:
[----:B------:R-:W2:Y:S01]  /*b540*/  LDL.LU R4, [R1+0x4] ;  /* 0x0000040001047983 */ /* 0x000ea20000300800 */
[----:B------:R-:W-:-:S03]  /*b550*/  ULDC UR4, c[0x0][0xc34] ;  /* 0x00030d0000047ab9 */ /* 0x000fc60000000800 */
[----:B------:R-:W3:Y:S01]  /*b560*/  LDL.LU R3, [R1+0x18] ;  /* 0x0000180001037983 */ /* 0x000ee20000300800 */
[----:B------:R-:W-:-:S05]  /*b570*/  VIADD R16, R16, 0x1 ;  /* 0x0000000110107836 */ /* 0x000fca0000000000 */
[----:B------:R-:W-:-:S04]  /*b580*/  ISETP.NE.AND P0, PT, R16, 0x2, PT ;  /* 0x000000021000780c */ /* 0x000fc80003f05270 */
[----:B0-----:R-:W-:Y:S02]  /*b590*/  SEL R0, RZ, 0x1, P0 ;  /* 0x00000001ff007807 */ /* 0x001fe40000000000 */
[----:B------:R-:W-:Y:S02]  /*b5a0*/  SEL R16, R16, RZ, P0 ;  /* 0x000000ff10107207 */ /* 0x000fe40000000000 */
[----:B------:R-:W-:Y:S01]  /*b5b0*/  LOP3.LUT R23, R23, R0, RZ, 0x3c, !PT ;  /* 0x0000000017177212 */ /* 0x000fe200078e3cff */
[----:B--2---:R-:W-:Y:S01]  /*b5c0*/  VIADD R4, R4, UR38 ;  /* 0x0000002604047c36 */ /* 0x004fe20008000000 */
[----:B---3--:R-:W-:-:S04]  /*b5d0*/  IADD3 R3, R3, 0x1, RZ ;  /* 0x0000000103037810 */ /* 0x008fc80007ffe0ff */
[----:B------:R0:W-:Y:S01]  /*b5e0*/  STL [R1+0x4], R4 ;  /* 0x0000040401007387 */ /* 0x0001e20000100800 */
[----:B------:R-:W-:-:S03]  /*b5f0*/  ISETP.GE.AND P1, PT, R4, UR4, PT ;  /* 0x0000000404007c0c */ /* 0x000fc6000bf26270 */
[----:B------:R0:W-:Y:S10]  /*b600*/  STL [R1+0x18], R3 ;  /* 0x0000180301007387 */ /* 0x0001f40000100800 */
[----:B0-----:R-:W-:Y:S05]  /*b610*/  @!P1 BRA `(.L_x_94) ;  /* 0xffffffcc007c9947 */ /* 0x001fea000383ffff */
[----:B------:R-:W-:-:S07]  /*b620*/  LOP3.LUT R0, R3, 0x1, RZ, 0xc, !PT ;  /* 0x0000000103007812 */ /* 0x000fce00078e0cff */
.L_x_30:
[----:B------:R-:W0:Y:S01]  /*b630*/  S2R R3, SR_CgaCtaId ;  /* 0x0000000000037919 */ /* 0x000e220000008800 */
[----:B------:R-:W-:Y:S01]  /*b640*/  MOV R2, 0x400 ;  /* 0x0000040000027802 */ /* 0x000fe20000000f00 */
[----:B------:R-:W-:Y:S01]  /*b650*/  BSSY B0, `(.L_x_95) ;  /* 0x0000005000007945 */ /* 0x000fe20003800000 */
[----:B------:R-:W-:Y:S02]  /*b660*/  SHF.L.U32 R0, R0, 0x1f, RZ ;  /* 0x0000001f00007819 */ /* 0x000fe400000006ff */
[----:B0-----:R-:W-:-:S04]  /*b670*/  LEA R7, R3, R2, 0x18 ;  /* 0x0000000203077211 */ /* 0x001fc800078ec0ff */
[----:B------:R-:W0:Y:S02]  /*b680*/  SYNCS.PHASECHK.TRANS64.TRYWAIT P0, [R7+URZ+0x30820], R0 ;  /* 0x03082000070075a7 */ /* 0x000e24000800017f */
[----:B0-----:R-:W-:Y:S05]  /*b690*/  @!P0 BRA `(.L_x_96) ;  /* 0x0000001400b48947 */ /* 0x001fea0003800000 */
.L_x_148:
[----:B------:R-:W-:Y:S05]  /*b6a0*/  BSYNC B0 ;  /* 0x0000000000007941 */ /* 0x000fea0003800000 */
.L_x_95:
[----:B------:R-:W-:-:S03]  /*b6b0*/  UMOV UR4, 0xffffffff ;  /* 0xffffffff00047882 */ /* 0x000fc60000000000 */
[----:B------:R-:W-:Y:S05]  /*b6c0*/  BRA.DIV UR4, `(.L_x_97) ;  /* 0x0000001604bc7947 */ /* 0x000fea000b800000 */
[----:B0-----:R-:W0:Y:S02]  /*b6d0*/  S2R R0, SR_TID.X ;  /* 0x0000000000007919 */ /* 0x001e240000002100 */
[----:B0-----:R-:W-:-:S04]  /*b6e0*/  SHF.R.U32.HI R0, RZ, 0x5, R0 ;  /* 0x00000005ff007819 */ /* 0x001fc80000011600 */
[----:B------:R-:W-:-:S05]  /*b6f0*/  LOP3.LUT R0, R0, 0x3, RZ, 0xc0, !PT ;  /* 0x0000000300007812 */ /* 0x000fca00078ec0ff */
[----:B------:R0:W1:Y:S02]  /*b700*/  SHFL.IDX PT, R14, R0, RZ, 0x1f ;  /* 0x00001fff000e7589 */ /* 0x00006400000e0000 */
.L_x_151:
[----:B-1----:R-:W-:Y:S01]  /*b710*/  ISETP.NE.AND P0, PT, R14, RZ, PT ;  /* 0x000000ff0e00720c */ /* 0x002fe20003f05270 */
[----:B------:R-:W-:-:S12]  /*b720*/  BSSY B0, `(.L_x_98) ;  /* 0x0000024000007945 */ /* 0x000fd80003800000 */
[----:B------:R-:W-:Y:S05]  /*b730*/  @P0 BRA `(.L_x_99) ;  /* 0x0000000000880947 */ /* 0x000fea0003800000 */
[----:B------:R-:W-:-:S03]  /*b740*/  UMOV UR4, 0xffffffff ;  /* 0xffffffff00047882 */ /* 0x000fc60000000000 */
[----:B------:R-:W-:Y:S05]  /*b750*/  BRA.DIV UR4, `(.L_x_100) ;  /* 0x0000001604cc7947 */ /* 0x000fea000b800000 */
[----:B------:R-:W-:-:S13]  /*b760*/  ELECT P6, URZ, PT ;  /* 0x00000000003f782f */ /* 0x000fda00038c0000 */
.L_x_154:
[----:B------:R-:W-:Y:S05]  /*b770*/  @!P6 BRA `(.L_x_99) ;  /* 0x000000000078e947 */ /* 0x000fea0003800000 */
[----:B------:R-:W-:-:S06]  /*b780*/  ULOP3.LUT UR4, UR36, 0x2, URZ, 0xfc, !UPT ;  /* 0x0000000224047892 */ /* 0x000fcc000f8efc3f */
[----:B0-----:R-:W-:-:S05]  /*b790*/  IMAD.U32 R0, RZ, RZ, UR4 ;  /* 0x00000004ff007e24 */ /* 0x001fca000f8e00ff */
[----:B------:R-:W-:-:S13]  /*b7a0*/  ISETP.NE.AND P2, PT, R0, 0x3, PT ;  /* 0x000000030000780c */ /* 0x000fda0003f45270 */
[----:B------:R-:W-:Y:S05]  /*b7b0*/  @!P2 BRA `(.L_x_101) ;  /* 0x000000000004a947 */ /* 0x000fea0003800000 */
[----:B------:R-:W-:Y:S01]  /*b7c0*/  BPT.TRAP 0x1 ;  /* 0x000000040000795c */ /* 0x000fe20000300000 */
.L_x_101:
[----:B------:R-:W-:Y:S01]  /*b7d0*/  VIADD R3, R7, 0x30840 ;  /* 0x0003084007037836 */ /* 0x000fe20000000000 */
[----:B------:R-:W-:Y:S01]  /*b7e0*/  SHF.L.U32 R4, R23, 0x1f, RZ ;  /* 0x0000001f17047819 */ /* 0x000fe200000006ff */
[C---:B------:R-:W-:Y:S02]  /*b7f0*/  VIADD R0, R16.reuse, 0x1 ;  /* 0x0000000110007836 */ /* 0x040fe40000000000 */
[----:B------:R-:W-:-:S03]  /*b800*/  IMAD R5, R16, 0x8, R3 ;  /* 0x0000000810057824 */ /* 0x000fc600078e0203 */
[C---:B------:R-:W-:Y:S01]  /*b810*/  ISETP.NE.AND P1, PT, R0.reuse, 0x2, PT ;  /* 0x000000020000780c */ /* 0x040fe20003f25270 */
[----:B------:R-:W0:Y:S03]  /*b820*/  SYNCS.PHASECHK.TRANS64.TRYWAIT P0, [R5+URZ], R4 ;  /* 0x00000004050075a7 */ /* 0x000e26000800017f */
[----:B------:R-:W-:Y:S02]  /*b830*/  SEL R2, RZ, 0x1, P1 ;  /* 0x00000001ff027807 */ /* 0x000fe40000800000 */
[----:B------:R-:W-:Y:S02]  /*b840*/  SEL R6, R0, RZ, P1 ;  /* 0x000000ff00067207 */ /* 0x000fe40000800000 */
[----:B------:R-:W-:-:S03]  /*b850*/  LOP3.LUT R0, R23, R2, RZ, 0x3c, !PT ;  /* 0x0000000217007212 */ /* 0x000fc600078e3cff */
[----:B------:R-:W-:Y:S01]  /*b860*/  IMAD R3, R6, 0x8, R3 ;  /* 0x0000000806037824 */ /* 0x000fe200078e0203 */
[----:B------:R-:W-:Y:S01]  /*b870*/  SHF.L.U32 R0, R0, 0x1f, RZ ;  /* 0x0000001f00007819 */ /* 0x000fe200000006ff */
[----:B0-----:R-:W-:Y:S06]  /*b880*/  @!P0 BRA `(.L_x_102) ;  /* 0x0000001400a08947 */ /* 0x001fec0003800000 */
.L_x_155:
[----:B------:R-:W1:Y:S02]  /*b890*/  SYNCS.PHASECHK.TRANS64.TRYWAIT P0, [R3+URZ], R0 ;  /* 0x00000000030075a7 */ /* 0x000e64000800017f */
[----:B-1----:R-:W-:Y:S05]  /*b8a0*/  @!P0 BRA `(.L_x_103) ;  /* 0x0000001400ac8947 */ /* 0x002fea0003800000 */
.L_x_156:
[----:B------:R-:W-:Y:S05]  /*b8b0*/  @!P2 BRA `(.L_x_104) ;  /* 0x000000000004a947 */ /* 0x000fea0003800000 */
[----:B------:R-:W-:Y:S01]  /*b8c0*/  BPT.TRAP 0x1 ;  /* 0x000000040000795c */ /* 0x000fe20000300000 */
.L_x_104:
[----:B-1----:R-:W-:-:S04]  /*b8d0*/  VIADD R3, R7, 0x30860 ;  /* 0x0003086007037836 */ /* 0x002fc80000000000 */
[----:B0-----:R-:W-:-:S04]  /*b8e0*/  IMAD R5, R16, 0x8, R3 ;  /* 0x0000000810057824 */ /* 0x001fc800078e0203 */
[----:B------:R-:W0:Y:S02]  /*b8f0*/  SYNCS.PHASECHK.TRANS64.TRYWAIT P0, [R5+URZ], R4 ;  /* 0x00000004050075a7 */ /* 0x000e24000800017f */
[----:B0-----:R-:W-:Y:S05]  /*b900*/  @!P0 BRA `(.L_x_105) ;  /* 0x0000001400a88947 */ /* 0x001fea0003800000 */
.L_x_157:
[----:B------:R-:W-:-:S07]  /*b910*/  IMAD R3, R6, 0x8, R3 ;  /* 0x0000000806037824 */ /* 0x000fce00078e0203 */
.L_x_106:
[----:B-1----:R1:W2:Y:S02]  /*b920*/  SYNCS.PHASECHK.TRANS64.TRYWAIT P0, [R3+URZ], R0 ;  /* 0x00000000030075a7 */ /* 0x0022a4000800017f */
[----:B--2---:R-:W-:Y:S05]  /*b930*/  @!P0 NANOSLEEP.SYNCS 0x989680 ;  /* 0x009896800000895d */ /* 0x004fea0003900000 */
[----:B------:R-:W2:Y:S02]  /*b940*/  @!P0 SYNCS.PHASECHK.TRANS64 P0, [R3+URZ], R0 ;  /* 0x00000000030085a7 */ /* 0x000ea4000800007f */
[----:B--2---:R-:W-:Y:S05]  /*b950*/  @!P0 BRA `(.L_x_106) ;  /* 0xfffffffc00f08947 */ /* 0x004fea000383ffff */
.L_x_99:
[----:B------:R-:W-:Y:S05]  /*b960*/  BSYNC B0 ;  /* 0x0000000000007941 */ /* 0x000fea0003800000 */
.L_x_98:
[----:B------:R-:W-:Y:S05]  /*b970*/  EXIT ;  /* 0x000000000000794d */ /* 0x000fea0003800000 */
.L_x_10:
[----:B0-----:R-:W-:-:S04]  /*b980*/  IMAD.U32 R3, RZ, RZ, UR40 ;  /* 0x00000028ff037e24 */ /* 0x001fc8000f8e00ff */
[----:B------:R0:W1:Y:S03]  /*b990*/  SYNCS.PHASECHK.TRANS64.TRYWAIT P1, [R3+URZ+0x30800], R0 ;  /* 0x03080000030075a7 */ /* 0x000066000802017f */
[----:B-1----:R-:W-:Y:S05]  /*b9a0*/  @!P1 NANOSLEEP.SYNCS 0x989680 ;  /* 0x009896800000995d */ /* 0x002fea0003900000 */
[----:B------:R-:W1:Y:S02]  /*b9b0*/  @!P1 SYNCS.PHASECHK.TRANS64 P1, [R3+URZ+0x30800], R0 ;  /* 0x03080000030095a7 */ /* 0x000e64000802007f */
[----:B-1----:R-:W-:Y:S05]  /*b9c0*/  @!P1 BRA `(.L_x_10) ;  /* 0xfffffffc00ec9947 */ /* 0x002fea000383ffff */
[----:B------:R-:W-:Y:S05]  /*b9d0*/  BRA `(.L_x_107) ;  /* 0xffffff5800407947 */ /* 0x000fea000383ffff */
.L_x_14:
[----:B-1----:R1:W2:Y:S02]  /*b9e0*/  SYNCS.PHASECHK.TRANS64.TRYWAIT P2, [R4+URZ+0x30830], R3 ;  /* 0x03083003040075a7 */ /* 0x0022a4000804017f */
[----:B--2---:R-:W-:Y:S05]  /*b9f0*/  @!P2 NANOSLEEP.SYNCS 0x989680 ;  /* 0x009896800000a95d */ /* 0x004fea0003900000 */
[----:B------:R-:W2:Y:S02]  /*ba00*/  @!P2 SYNCS.PHASECHK.TRANS64 P2, [R4+URZ+0x30830], R3 ;  /* 0x030830030400a5a7 */ /* 0x000ea4000804007f */
[----:B--2---:R-:W-:Y:S05]  /*ba10*/  @!P2 BRA `(.L_x_14) ;  /* 0xfffffffc00f0a947 */ /* 0x004fea000383ffff */
[----:B------:R-:W-:Y:S05]  /*ba20*/  BRA `(.L_x_13) ;  /* 0xffffff5800787947 */ /* 0x000fea000383ffff */
.L_x_19:
[----:B--2---:R-:W-:-:S04]  /*ba30*/  IMAD.U32 R3, RZ, RZ, UR6 ;  /* 0x00000006ff037e24 */ /* 0x004fc8000f8e00ff */
[----:B------:R2:W3:Y:S03]  /*ba40*/  SYNCS.PHASECHK.TRANS64.TRYWAIT P2, [R3+URZ+0x30830], R0 ;  /* 0x03083000030075a7 */ /* 0x0004e6000804017f */
[----:B---3--:R-:W-:Y:S05]  /*ba50*/  @!P2 NANOSLEEP.SYNCS 0x989680 ;  /* 0x009896800000a95d */ /* 0x008fea0003900000 */
[----:B------:R-:W3:Y:S02]  /*ba60*/  @!P2 SYNCS.PHASECHK.TRANS64 P2, [R3+URZ+0x30830], R0 ;  /* 0x030830000300a5a7 */ /* 0x000ee4000804007f */
[----:B---3--:R-:W-:Y:S05]  /*ba70*/  @!P2 BRA `(.L_x_19) ;  /* 0xfffffffc00eca947 */ /* 0x008fea000383ffff */
[----:B------:R-:W-:Y:S05]  /*ba80*/  BRA `(.L_x_16) ;  /* 0xffffff8400d87947 */ /* 0x000fea000383ffff */
.L_x_23:
[----:B-1----:R-:W-:-:S04]  /*ba90*/  IMAD.U32 R3, RZ, RZ, UR6 ;  /* 0x00000006ff037e24 */ /* 0x002fc8000f8e00ff */
[----:B------:R1:W2:Y:S03]  /*baa0*/  SYNCS.PHASECHK.TRANS64.TRYWAIT P2, [R3+URZ+0x30850], R0 ;  /* 0x03085000030075a7 */ /* 0x0002a6000804017f */
[----:B--2---:R-:W-:Y:S05]  /*bab0*/  @!P2 NANOSLEEP.SYNCS 0x989680 ;  /* 0x009896800000a95d */ /* 0x004fea0003900000 */
[----:B------:R-:W2:Y:S02]  /*bac0*/  @!P2 SYNCS.PHASECHK.TRANS64 P2, [R3+URZ+0x30850], R0 ;  /* 0x030850000300a5a7 */ /* 0x000ea4000804007f */
[----:B--2---:R-:W-:Y:S05]  /*bad0*/  @!P2 BRA `(.L_x_23) ;  /* 0xfffffffc00eca947 */ /* 0x004fea000383ffff */
[----:B------:R-:W-:Y:S05]  /*bae0*/  BRA `(.L_x_20) ;  /* 0xffffff8800587947 */ /* 0x000fea000383ffff */
.L_x_28:
[----:B--2---:R-:W-:-:S04]  /*baf0*/  IMAD.U32 R5, RZ, RZ, UR12 ;  /* 0x0000000cff057e24 */ /* 0x004fc8000f8e00ff */
[----:B------:R2:W4:Y:S03]  /*bb00*/  SYNCS.PHASECHK.TRANS64.TRYWAIT P0, [R5+URZ+0x30850], R4 ;  /* 0x03085004050075a7 */ /* 0x000526000800017f */
[----:B----4-:R-:W-:Y:S05]  /*bb10*/  @!P0 NANOSLEEP.SYNCS 0x989680 ;  /* 0x009896800000895d */ /* 0x010fea0003900000 */
[----:B------:R-:W4:Y:S02]  /*bb20*/  @!P0 SYNCS.PHASECHK.TRANS64 P0, [R5+URZ+0x30850], R4 ;  /* 0x03085004050085a7 */ /* 0x000f24000800007f */
[----:B----4-:R-:W-:Y:S05]  /*bb30*/  @!P0 BRA `(.L_x_28) ;  /* 0xfffffffc00ec8947 */ /* 0x010fea000383ffff */
[----:B------:R-:W-:Y:S05]  /*bb40*/  BRA `(.L_x_27) ;  /* 0xffffffb000007947 */ /* 0x000fea000383ffff */
.L_x_34:
[----:B------:R-:W0:Y:S01]  /*bb50*/  S2R R20, SR_TID.X ;  /* 0x0000000000147919 */ /* 0x000e220000002100 */
[----:B------:R-:W-:Y:S01]  /*bb60*/  BSSY B0, `(.L_x_108) ;  /* 0x000000a000007945 */ /* 0x000fe20003800000 */
[----:B------:R-:W-:Y:S02]  /*bb70*/  IMAD.MOV.U32 R12, RZ, RZ, RZ ;  /* 0x000000ffff0c7224 */ /* 0x000fe400078e00ff */
[----:B------:R-:W-:Y:S02]  /*bb80*/  IMAD.MOV.U32 R11, RZ, RZ, 0x1f ;  /* 0x0000001fff0b7424 */ /* 0x000fe400078e00ff */
[----:B------:R-:W-:Y:S01]  /*bb90*/  IMAD.MOV.U32 R15, RZ, RZ, -0x1 ;  /* 0xffffffffff0f7424 */ /* 0x000fe200078e00ff */
[----:B0-----:R-:W-:-:S04]  /*bba0*/  SHF.R.U32.HI R20, RZ, 0x5, R20 ;  /* 0x00000005ff147819 */ /* 0x001fc80000011614 */
[----:B------:R-:W-:-:S05]  /*bbb0*/  LOP3.LUT R20, R20, 0x3, RZ, 0xc0, !PT ;  /* 0x0000000314147812 */ /* 0x000fca00078ec0ff */
[----:B------:R-:W-:-:S07]  /*bbc0*/  IMAD.MOV.U32 R13, RZ, RZ, R20 ;  /* 0x000000ffff0d7224 */ /* 0x000fce00078e0014 */
[----:B-1----:R-:W-:Y:S05]  /*bbd0*/  WARPSYNC.COLLECTIVE R15, `(.L_x_109) ;  /* 0x000000000f087348 */ /* 0x002fea0003c00000 */
[----:B------:R0:W2:Y:S02]  /*bbe0*/  SHFL.IDX P6, R14, R13, R12, R11 ;  /* 0x0000000c0d0e7389 */ /* 0x0000a400000c000b */
[----:B012---:R-:W-:Y:S01]  /*bbf0*/  ENDCOLLECTIVE ;  /* 0x000000000000791b */ /* 0x007fe20003800000 */
.L_x_109:
[----:B------:R-:W-:Y:S05]  /*bc00*/  BSYNC B0 ;  /* 0x0000000000007941 */ /* 0x000fea0003800000 */
.L_x_108:
[----:B------:R-:W-:Y:S05]  /*bc10*/  BRA `(.L_x_110) ;  /* 0xffffffcc00a47947 */ /* 0x000fea000383ffff */
.L_x_36:
[----:B------:R-:W-:Y:S01]  /*bc20*/  BSSY B0, `(.L_x_111) ;  /* 0x0000006000007945 */ /* 0x000fe20003800000 */
[----:B------:R-:W-:-:S07]  /*bc30*/  IMAD.MOV.U32 R15, RZ, RZ, -0x1 ;  /* 0xffffffffff0f7424 */ /* 0x000fce00078e00ff */
[----:B01----:R-:W-:Y:S05]  /*bc40*/  WARPSYNC.COLLECTIVE R15, `(.L_x_112) ;  /* 0x000000000f0c7348 */ /* 0x003fea0003c00000 */
[----:B------:R-:W-:Y:S02]  /*bc50*/  ELECT P6, UR62, PT ;  /* 0x00000000003e782f */ /* 0x000fe400038c0000 */
[----:B------:R-:W-:Y:S01]  /*bc60*/  MOV R14, UR62 ;  /* 0x0000003e000e7c02 */ /* 0x000fe20008000f00 */
[----:B01----:R-:W-:Y:S10]  /*bc70*/  ENDCOLLECTIVE ;  /* 0x000000000000791b */ /* 0x003ff40003800000 */
.L_x_112:
[----:B------:R-:W-:Y:S05]  /*bc80*/  BSYNC B0 ;  /* 0x0000000000007941 */ /* 0x000fea0003800000 */
.L_x_111:
[----:B------:R-:W-:Y:S05]  /*bc90*/  BRA `(.L_x_113) ;  /* 0xffffffcc00a47947 */ /* 0x000fea000383ffff */
.L_x_38:
[----:B0-----:R0:W2:Y:S02]  /*bca0*/  SYNCS.PHASECHK.TRANS64.TRYWAIT P0, [R3+URZ+0x30840], R0 ;  /* 0x03084000030075a7 */ /* 0x0010a4000800017f */
[----:B--2---:R-:W-:Y:S05]  /*bcb0*/  @!P0 NANOSLEEP.SYNCS 0x989680 ;  /* 0x009896800000895d */ /* 0x004fea0003900000 */
[----:B------:R-:W2:Y:S02]  /*bcc0*/  @!P0 SYNCS.PHASECHK.TRANS64 P0, [R3+URZ+0x30840], R0 ;  /* 0x03084000030085a7 */ /* 0x000ea4000800007f */
[----:B--2---:R-:W-:Y:S05]  /*bcd0*/  @!P0 BRA `(.L_x_38) ;  /* 0xfffffffc00f08947 */ /* 0x004fea000383ffff */
[----:B------:R-:W-:Y:S05]  /*bce0*/  BRA `(.L_x_114) ;  /* 0xffffffd000047947 */ /* 0x000fea000383ffff */
.L_x_41:
[----:B------:R-:W-:Y:S02]  /*bcf0*/  IMAD.MOV.U32 R13, RZ, RZ, R4 ;  /* 0x000000ffff0d7224 */ /* 0x000fe400078e0004 */
[----:B------:R-:W-:Y:S02]  /*bd00*/  IMAD.MOV.U32 R12, RZ, RZ, RZ ;  /* 0x000000ffff0c7224 */ /* 0x000fe400078e00ff */
[----:B------:R-:W-:Y:S02]  /*bd10*/  IMAD.MOV.U32 R11, RZ, RZ, 0x181f ;  /* 0x0000181fff0b7424 */ /* 0x000fe400078e00ff */
[----:B------:R-:W-:Y:S02]  /*bd20*/  IMAD.MOV.U32 R15, RZ, RZ, -0x1 ;  /* 0xffffffffff0f7424 */ /* 0x000fe400078e00ff */
[----:B------:R-:W-:-:S07]  /*bd30*/  IMAD R7, R6, 0xc0, R21 ;  /* 0x000000c006077824 */ /* 0x000fce00078e0215 */
[----:B------:R-:W-:Y:S05]  /*bd40*/  WARPSYNC.COLLECTIVE R15, `(.L_x_115) ;  /* 0x000000000f087348 */ /* 0x000fea0003c00000 */
[----:B------:R0:W1:Y:S02]  /*bd50*/  SHFL.IDX P6, R14, R13, R12, R11 ;  /* 0x0000000c0d0e7389 */ /* 0x00006400000c000b */
[----:B01----:R-:W-:Y:S01]  /*bd60*/  ENDCOLLECTIVE ;  /* 0x000000000000791b */ /* 0x003fe20003800000 */
.L_x_115:
[----:B------:R-:W-:Y:S02]  /*bd70*/  IMAD.MOV.U32 R13, RZ, RZ, R0 ;  /* 0x000000ffff0d7224 */ /* 0x000fe400078e0000 */
[----:B------:R-:W-:-:S07]  /*bd80*/  IMAD.MOV.U32 R2, RZ, RZ, R14 ;  /* 0x000000ffff027224 */ /* 0x000fce00078e000e */
[----:B------:R-:W-:Y:S05]  /*bd90*/  WARPSYNC.COLLECTIVE R15, `(.L_x_116) ;  /* 0x000000000f087348 */ /* 0x000fea0003c00000 */
[----:B------:R0:W1:Y:S02]  /*bda0*/  SHFL.IDX P6, R14, R13, R12, R11 ;  /* 0x0000000c0d0e7389 */ /* 0x00006400000c000b */
[----:B01----:R-:W-:Y:S01]  /*bdb0*/  ENDCOLLECTIVE ;  /* 0x000000000000791b */ /* 0x003fe20003800000 */
.L_x_116:
[----:B------:R-:W-:Y:S02]  /*bdc0*/  ULDC UR4, c[0x0][0x288] ;  /* 0x0000a20000047ab9 */ /* 0x000fe40000000800 */
[----:B------:R-:W-:-:S05]  /*bdd0*/  IMAD R6, R9, UR4, RZ ;  /* 0x0000000409067c24 */ /* 0x000fca000f8e02ff */
[----:B------:R-:W-:Y:S01]  /*bde0*/  ISETP.GE.AND P1, PT, R7, R6, PT ;  /* 0x000000060700720c */ /* 0x000fe20003f26270 */
[----:B------:R-:W-:Y:S02]  /*bdf0*/  IMAD.MOV.U32 R13, RZ, RZ, R4 ;  /* 0x000000ffff0d7224 */ /* 0x000fe400078e0004 */
[----:B------:R-:W-:Y:S02]  /*be00*/  IMAD.MOV.U32 R12, RZ, RZ, 0x1 ;  /* 0x00000001ff0c7424 */ /* 0x000fe400078e00ff */
[----:B------:R-:W-:-:S08]  /*be10*/  IMAD.MOV.U32 R3, RZ, RZ, R14 ;  /* 0x000000ffff037224 */ /* 0x000fd000078e000e */
[----:B------:R-:W-:Y:S05]  /*be20*/  WARPSYNC.COLLECTIVE R15, `(.L_x_117) ;  /* 0x000000000f087348 */ /* 0x000fea0003c00000 */
[----:B------:R0:W1:Y:S02]  /*be30*/  SHFL.IDX P6, R14, R13, R12, R11 ;  /* 0x0000000c0d0e7389 */ /* 0x00006400000c000b */
[----:B01----:R-:W-:Y:S01]  /*be40*/  ENDCOLLECTIVE ;  /* 0x000000000000791b */ /* 0x003fe20003800000 */
.L_x_117:
[----:B------:R-:W-:-:S05]  /*be50*/  @!P1 LEA R9, P2, R20, R3, 0x1 ;  /* 0x0000000314099211 */ /* 0x000fca00078408ff */
[----:B------:R-:W-:Y:S02]  /*be60*/  @!P1 IMAD.X R3, RZ, RZ, R2, P2 ;  /* 0x000000ffff039224 */ /* 0x000fe400010e0602 */
[----:B------:R-:W-:Y:S01]  /*be70*/  @!P1 IMAD.MOV.U32 R2, RZ, RZ, R9 ;  /* 0x000000ffff029224 */ /* 0x000fe200078e0009 */
[----:B------:R-:W-:Y:S01]  /*be80*/  IADD3 R9, R7, 0x10, RZ ;  /* 0x0000001007097810 */ /* 0x000fe20007ffe0ff */
[----:B------:R-:W-:-:S03]  /*be90*/  IMAD.MOV.U32 R13, RZ, RZ, R0 ;  /* 0x000000ffff0d7224 */ /* 0x000fc600078e0000 */
[----:B------:R-:W-:Y:S01]  /*bea0*/  @!PT LDS RZ, [RZ] ;  /* 0x00000000fffff984 */ /* 0x000fe20000000800 */
[----:B------:R-:W-:Y:S01]  /*beb0*/  @!PT LDS RZ, [RZ] ;  /* 0x00000000fffff984 */ /* 0x000fe20000000800 */
[----:B------:R-:W-:Y:S01]  /*bec0*/  @!PT LDS RZ, [RZ] ;  /* 0x00000000fffff984 */ /* 0x000fe20000000800 */
[----:B------:R0:W-:Y:S01]  /*bed0*/  @!P1 LDGSTS.E.BYPASS.LTC128B.128 [R26+0xc400], desc[UR46][R2.64], !P0 ;  /* 0x0c400000021a9fae */ /* 0x0001e2000c101d6e */
[----:B------:R-:W-:Y:S01]  /*bee0*/  ISETP.GE.AND P1, PT, R9, R6, PT ;  /* 0x000000060900720c */ /* 0x000fe20003f26270 */
[----:B------:R-:W-:Y:S02]  /*bef0*/  VIADD R9, R7, 0x20 ;  /* 0x0000002007097836 */ /* 0x000fe40000000000 */
[----:B0-----:R-:W-:-:S10]  /*bf00*/  IMAD.MOV.U32 R2, RZ, RZ, R14 ;  /* 0x000000ffff027224 */ /* 0x001fd400078e000e */
[----:B------:R-:W-:Y:S05]  /*bf10*/  WARPSYNC.COLLECTIVE R15, `(.L_x_118) ;  /* 0x000000000f087348 */ /* 0x000fea0003c00000 */
[----:B------:R0:W1:Y:S02]  /*bf20*/  SHFL.IDX P6, R14, R13, R12, R11 ;  /* 0x0000000c0d0e7389 */ /* 0x00006400000c000b */
[----:B01----:R-:W-:Y:S01]  /*bf30*/  ENDCOLLECTIVE ;  /* 0x000000000000791b */ /* 0x003fe20003800000 */
.L_x_118:
[----:B------:R-:W-:Y:S02]  /*bf40*/  IMAD.MOV.U32 R13, RZ, RZ, R4 ;  /* 0x000000ffff0d7224 */ /* 0x000fe400078e0004 */
[----:B------:R-:W-:Y:S01]  /*bf50*/  IMAD.MOV.U32 R12, RZ, RZ, 0x2 ;  /* 0x00000002ff0c7424 */ /* 0x000fe200078e00ff */
[----:B------:R-:W-:-:S05]  /*bf60*/  @!P1 LEA R14, P2, R20, R14, 0x1 ;  /* 0x0000000e140e9211 */ /* 0x000fca00078408ff */
[----:B------:R-:W-:Y:S02]  /*bf70*/  @!P1 IMAD.X R3, RZ, RZ, R2, P2 ;  /* 0x000000ffff039224 */ /* 0x000fe400010e0602 */
[----:B------:R-:W-:-:S07]  /*bf80*/  @!P1 IMAD.MOV.U32 R2, RZ, RZ, R14 ;  /* 0x000000ffff029224 */ /* 0x000fce00078e000e */
[----:B------:R-:W-:Y:S05]  /*bf90*/  WARPSYNC.COLLECTIVE R15, `(.L_x_119) ;  /* 0x000000000f087348 */ /* 0x000fea0003c00000 */
[----:B------:R0:W1:Y:S02]  /*bfa0*/  SHFL.IDX P6, R14, R13, R12, R11 ;  /* 0x0000000c0d0e7389 */ /* 0x00006400000c000b */
[----:B01----:R-:W-:Y:S01]  /*bfb0*/  ENDCOLLECTIVE ;  /* 0x000000000000791b */ /* 0x003fe20003800000 */
.L_x_119:
[----:B------:R-:W-:Y:S01]  /*bfc0*/  @!PT LDS RZ, [RZ] ;  /* 0x00000000fffff984 */ /* 0x000fe20000000800 */
[----:B------:R-:W-:Y:S01]  /*bfd0*/  @!PT LDS RZ, [RZ] ;  /* 0x00000000fffff984 */ /* 0x000fe20000000800 */
[----:B------:R-:W-:Y:S01]  /*bfe0*/  @!PT LDS RZ, [RZ] ;  /* 0x00000000fffff984 */ /* 0x000fe20000000800 */
[----:B------:R0:W-:Y:S01]  /*bff0*/  @!P1 LDGSTS.E.BYPASS.LTC128B.128 [R26+0xcc00], desc[UR46][R2.64], !P0 ;  /* 0x0cc00000021a9fae */ /* 0x0001e2000c101d6e */
[----:B------:R-:W-:Y:S01]  /*c000*/  ISETP.GE.AND P1, PT, R9, R6, PT ;  /* 0x000000060900720c */ /* 0x000fe20003f26270 */
[----:B------:R-:W-:Y:S02]  /*c010*/  VIADD R9, R7, 0x30 ;  /* 0x0000003007097836 */ /* 0x000fe40000000000 */
[----:B------:R-:W-:Y:S02]  /*c020*/  IMAD.MOV.U32 R13, RZ, RZ, R0 ;  /* 0x000000ffff0d7224 */ /* 0x000fe400078e0000 */
[----:B0-----:R-:W-:-:S08]  /*c030*/  IMAD.MOV.U32 R2, RZ, RZ, R14 ;  /* 0x000000ffff027224 */ /* 0x001fd000078e000e */
[----:B------:R-:W-:Y:S05]  /*c040*/  WARPSYNC.COLLECTIVE R15, `(.L_x_120) ;  /* 0x000000000f087348 */ /* 0x000fea0003c00000 */
[----:B------:R0:W1:Y:S02]  /*c050*/  SHFL.IDX P6, R14, R13, R12, R11 ;  /* 0x0000000c0d0e7389 */ /* 0x00006400000c000b */
[----:B01----:R-:W-:Y:S01]  /*c060*/  ENDCOLLECTIVE ;  /* 0x000000000000791b */ /* 0x003fe20003800000 */
.L_x_120:
        /* <DEDUP_REMOVED lines=8> */
.L_x_121:
        /* <DEDUP_REMOVED lines=11> */
.L_x_122:
        /* <DEDUP_REMOVED lines=8> */
.L_x_123:
        /* <DEDUP_REMOVED lines=11> */
.L_x_124:
[----:B------:R-:W-:Y:S02]  /*c2d0*/  IMAD.MOV.U32 R13, RZ, RZ, R4 ;  /* 0x000000ffff0d7224 */ /* 0x000fe400078e0004 */
[----:B------:R-:W-:Y:S01]  /*c2e0*/  IMAD.MOV.U32 R12, RZ, RZ, 0x5 ;  /* 0x00000005ff0c7424 */ /* 0x000fe200078e00ff */
[----:B------:R-:W-:-:S05]  /*c2f0*/  @!P1 LEA R14, P2, R20, R14, 0x1 ;  /* 0x0000000e140e9211 */ /* 0x000fca00078408ff */
[----:B------:R-:W-:Y:S01]  /*c300*/  @!P1 IMAD.X R3, RZ, RZ, R2, P2 ;  /* 0x000000ffff039224 */ /* 0x000fe200010e0602 */
[----:B------:R-:W-:-:S07]  /*c310*/  @!P1 MOV R2, R14 ;  /* 0x0000000e00029202 */ /* 0x000fce0000000f00 */
[----:B------:R-:W-:Y:S05]  /*c320*/  WARPSYNC.COLLECTIVE R15, `(.L_x_125) ;  /* 0x000000000f087348 */ /* 0x000fea0003c00000 */
[----:B------:R0:W1:Y:S02]  /*c330*/  SHFL.IDX P6, R14, R13, R12, R11 ;  /* 0x0000000c0d0e7389 */ /* 0x00006400000c000b */
[----:B01----:R-:W-:Y:S01]  /*c340*/  ENDCOLLECTIVE ;  /* 0x000000000000791b */ /* 0x003fe20003800000 */
.L_x_125:
        /* <DEDUP_REMOVED lines=11> */
.L_x_126:
        /* <DEDUP_REMOVED lines=8> */
.L_x_127:
[----:B------:R-:W-:Y:S01]  /*c480*/  @!PT LDS RZ, [RZ] ;  /* 0x00000000fffff984 */ /* 0x000fe20000000800 */
[----:B------:R-:W-:Y:S01]  /*c490*/  @!PT LDS RZ, [RZ] ;  /* 0x00000000fffff984 */ /* 0x000fe20000000800 */
[----:B------:R-:W-:Y:S01]  /*c4a0*/  @!PT LDS RZ, [RZ] ;  /* 0x00000000fffff984 */ /* 0x000fe20000000800 */
[----:B------:R0:W-:Y:S01]  /*c4b0*/  @!P1 LDGSTS.E.BYPASS.LTC128B.128 [R26+0xec00], desc[UR46][R2.64], !P0 ;  /* 0x0ec00000021a9fae */ /* 0x0001e2000c101d6e */
[----:B------:R-:W-:Y:S01]  /*c4c0*/  ISETP.GE.AND P1, PT, R9, R6, PT ;  /* 0x000000060900720c */ /* 0x000fe20003f26270 */
[----:B------:R-:W-:Y:S02]  /*c4d0*/  IMAD.MOV.U32 R13, RZ, RZ, R0 ;  /* 0x000000ffff0d7224 */ /* 0x000fe400078e0000 */
[----:B0-----:R-:W-:-:S10]  /*c4e0*/  IMAD.MOV.U32 R2, RZ, RZ, R14 ;  /* 0x000000ffff027224 */ /* 0x001fd400078e000e */
[----:B------:R-:W-:Y:S05]  /*c4f0*/  WARPSYNC.COLLECTIVE R15, `(.L_x_128) ;  /* 0x000000000f087348 */ /* 0x000fea0003c00000 */
[----:B------:R0:W1:Y:S02]  /*c500*/  SHFL.IDX P6, R14, R13, R12, R11 ;  /* 0x0000000c0d0e7389 */ /* 0x00006400000c000b */
[----:B01----:R-:W-:Y:S01]  /*c510*/  ENDCOLLECTIVE ;  /* 0x000000000000791b */ /* 0x003fe20003800000 */
.L_x_128:
        /* <DEDUP_REMOVED lines=8> */
.L_x_129:
[----:B------:R-:W-:Y:S01]  /*c5a0*/  @!PT LDS RZ, [RZ] ;  /* 0x00000000fffff984 */ /* 0x000fe20000000800 */
[----:B------:R-:W-:Y:S01]  /*c5b0*/  @!PT LDS RZ, [RZ] ;  /* 0x00000000fffff984 */ /* 0x000fe20000000800 */
[----:B------:R-:W-:Y:S01]  /*c5c0*/  @!PT LDS RZ, [RZ] ;  /* 0x00000000fffff984 */ /* 0x000fe20000000800 */
[----:B------:R0:W-:Y:S01]  /*c5d0*/  @!P1 LDGSTS.E.BYPASS.LTC128B.128 [R26+0xf400], desc[UR46][R2.64], !P0 ;  /* 0x0f400000021a9fae */ /* 0x0001e2000c101d6e */
[----:B------:R-:W-:Y:S02]  /*c5e0*/  IMAD.MOV.U32 R13, RZ, RZ, R0 ;  /* 0x000000ffff0d7224 */ /* 0x000fe400078e0000 */
[----:B0-----:R-:W-:-:S05]  /*c5f0*/  VIADD R3, R7, 0x70 ;  /* 0x0000007007037836 */ /* 0x001fca0000000000 */
[----:B------:R-:W-:Y:S01]  /*c600*/  ISETP.GE.AND P1, PT, R3, R6, PT ;  /* 0x000000060300720c */ /* 0x000fe20003f26270 */
[----:B------:R-:W-:-:S12]  /*c610*/  IMAD.MOV.U32 R4, RZ, RZ, R14 ;  /* 0x000000ffff047224 */ /* 0x000fd800078e000e */
[----:B------:R-:W-:Y:S05]  /*c620*/  WARPSYNC.COLLECTIVE R15, `(.L_x_130) ;  /* 0x000000000f087348 */ /* 0x000fea0003c00000 */
[----:B------:R0:W1:Y:S02]  /*c630*/  SHFL.IDX P6, R14, R13, R12, R11 ;  /* 0x0000000c0d0e7389 */ /* 0x00006400000c000b */
[----:B01----:R-:W-:Y:S01]  /*c640*/  ENDCOLLECTIVE ;  /* 0x000000000000791b */ /* 0x003fe20003800000 */
.L_x_130:
[----:B------:R-:W-:Y:S02]  /*c650*/  IMAD.MOV.U32 R13, RZ, RZ, R8 ;  /* 0x000000ffff0d7224 */ /* 0x000fe400078e0008 */
[----:B------:R-:W-:Y:S02]  /*c660*/  IMAD.MOV.U32 R12, RZ, RZ, RZ ;  /* 0x000000ffff0c7224 */ /* 0x000fe400078e00ff */
[----:B------:R-:W-:-:S07]  /*c670*/  IMAD.MOV.U32 R9, RZ, RZ, R14 ;  /* 0x000000ffff097224 */ /* 0x000fce00078e000e */
[----:B------:R-:W-:Y:S05]  /*c680*/  WARPSYNC.COLLECTIVE R15, `(.L_x_131) ;  /* 0x000000000f087348 */ /* 0x000fea0003c00000 */
[----:B------:R0:W1:Y:S02]  /*c690*/  SHFL.IDX P6, R14, R13, R12, R11 ;  /* 0x0000000c0d0e7389 */ /* 0x00006400000c000b */
[----:B01----:R-:W-:Y:S01]  /*c6a0*/  ENDCOLLECTIVE ;  /* 0x000000000000791b */ /* 0x003fe20003800000 */
.L_x_131:
[----:B------:R-:W-:Y:S01]  /*c6b0*/  @!P1 LEA R2, P3, R20, R9, 0x1 ;  /* 0x0000000914029211 */ /* 0x000fe200078608ff */
[----:B------:R-:W-:-:S04]  /*c6c0*/  VIADD R9, R7, 0x80 ;  /* 0x0000008007097836 */ /* 0x000fc80000000000 */
[----:B------:R-:W-:Y:S01]  /*c6d0*/  @!P1 IMAD.X R3, RZ, RZ, R4, P3 ;  /* 0x000000ffff039224 */ /* 0x000fe200018e0604 */
[----:B------:R-:W-:Y:S01]  /*c6e0*/  ISETP.GE.AND P2, PT, R9, R6, PT ;  /* 0x000000060900720c */ /* 0x000fe20003f46270 */
[----:B------:R-:W-:-:S03]  /*c6f0*/  VIADD R9, R7, 0x90 ;  /* 0x0000009007097836 */ /* 0x000fc60000000000 */
[----:B------:R-:W-:Y:S01]  /*c700*/  @!PT LDS RZ, [RZ] ;  /* 0x00000000fffff984 */ /* 0x000fe20000000800 */
[----:B------:R-:W-:Y:S01]  /*c710*/  @!PT LDS RZ, [RZ] ;  /* 0x00000000fffff984 */ /* 0x000fe20000000800 */
[----:B------:R-:W-:Y:S01]  /*c720*/  @!PT LDS RZ, [RZ] ;  /* 0x00000000fffff984 */ /* 0x000fe20000000800 */
[----:B------:R0:W-:Y:S01]  /*c730*/  @!P1 LDGSTS.E.BYPASS.LTC128B.128 [R26+0xfc00], desc[UR46][R2.64], !P0 ;  /* 0x0fc00000021a9fae */ /* 0x0001e2000c101d6e */
[----:B------:R-:W-:Y:S01]  /*c740*/  MOV R13, R5 ;  /* 0x00000005000d7202 */ /* 0x000fe20000000f00 */
[----:B------:R-:W-:-:S07]  /*c750*/  IMAD.MOV.U32 R0, RZ, RZ, R14 ;  /* 0x000000ffff007224 */ /* 0x000fce00078e000e */
[----:B0-----:R-:W-:Y:S05]  /*c760*/  WARPSYNC.COLLECTIVE R15, `(.L_x_132) ;  /* 0x000000000f087348 */ /* 0x001fea0003c00000 */
[----:B------:R1:W2:Y:S02]  /*c770*/  SHFL.IDX P6, R14, R13, R12, R11 ;  /* 0x0000000c0d0e7389 */ /* 0x0002a400000c000b */
[----:B012---:R-:W-:Y:S01]  /*c780*/  ENDCOLLECTIVE ;  /* 0x000000000000791b */ /* 0x007fe20003800000 */
.L_x_132:
[----:B------:R-:W-:Y:S02]  /*c790*/  IMAD.MOV.U32 R13, RZ, RZ, R8 ;  /* 0x000000ffff0d7224 */ /* 0x000fe400078e0008 */
[----:B------:R-:W-:Y:S01]  /*c7a0*/  IMAD.MOV.U32 R12, RZ, RZ, 0x1 ;  /* 0x00000001ff0c7424 */ /* 0x000fe200078e00ff */
[----:B------:R-:W-:-:S13]  /*c7b0*/  @!P2 LEA R2, P1, R20, R14, 0x1 ;  /* 0x0000000e1402a211 */ /* 0x000fda00078208ff */
[----:B------:R-:W-:Y:S05]  /*c7c0*/  WARPSYNC.COLLECTIVE R15, `(.L_x_133) ;  /* 0x000000000f087348 */ /* 0x000fea0003c00000 */
[----:B------:R0:W1:Y:S02]  /*c7d0*/  SHFL.IDX P6, R14, R13, R12, R11 ;  /* 0x0000000c0d0e7389 */ /* 0x00006400000c000b */
[----:B01----:R-:W-:Y:S01]  /*c7e0*/  ENDCOLLECTIVE ;  /* 0x000000000000791b */ /* 0x003fe20003800000 */
.L_x_133:
[----:B------:R-:W-:Y:S01]  /*c7f0*/  @!P2 IMAD.X R3, RZ, RZ, R0, P1 ;  /* 0x000000ffff03a224 */ /* 0x000fe200008e0600 */
[----:B------:R-:W-:-:S04]  /*c800*/  ISETP.GE.AND P1, PT, R9, R6, PT ;  /* 0x000000060900720c */ /* 0x000fc80003f26270 */
[----:B------:R-:W-:Y:S01]  /*c810*/  @!PT LDS RZ, [RZ] ;  /* 0x00000000fffff984 */ /* 0x000fe20000000800 */
[----:B------:R-:W-:Y:S01]  /*c820*/  @!PT LDS RZ, [RZ] ;  /* 0x00000000fffff984 */ /* 0x000fe20000000800 */
[----:B------:R-:W-:Y:S01]  /*c830*/  @!PT LDS RZ, [RZ] ;  /* 0x00000000fffff984 */ /* 0x000fe20000000800 */
[----:B------:R0:W-:Y:S01]  /*c840*/  @!P2 LDGSTS.E.BYPASS.LTC128B.128 [R26+0x10400], desc[UR46][R2.64], !P0 ;  /* 0x10400000021aafae */ /* 0x0001e2000c101d6e */
[----:B------:R-:W-:Y:S02]  /*c850*/  IMAD.MOV.U32 R13, RZ, RZ, R5 ;  /* 0x000000ffff0d7224 */ /* 0x000fe400078e0005 */
[----:B------:R-:W-:-:S07]  /*c860*/  IMAD.MOV.U32 R0, RZ, RZ, R14 ;  /* 0x000000ffff007224 */ /* 0x000fce00078e000e */
[----:B0-----:R-:W-:Y:S05]  /*c870*/  WARPSYNC.COLLECTIVE R15, `(.L_x_134) ;  /* 0x000000000f087348 */ /* 0x001fea0003c00000 */
[----:B------:R1:W2:Y:S02]  /*c880*/  SHFL.IDX P6, R14, R13, R12, R11 ;  /* 0x0000000c0d0e7389 */ /* 0x0002a400000c000b */
[----:B012---:R-:W-:Y:S01]  /*c890*/  ENDCOLLECTIVE ;  /* 0x000000000000791b */ /* 0x007fe20003800000 */
.L_x_134:
[----:B------:R-:W-:Y:S02]  /*c8a0*/  IMAD.MOV.U32 R13, RZ, RZ, R8 ;  /* 0x000000ffff0d7224 */ /* 0x000fe400078e0008 */
[----:B------:R-:W-:Y:S01]  /*c8b0*/  IMAD.MOV.U32 R12, RZ, RZ, 0x2 ;  /* 0x00000002ff0c7424 */ /* 0x000fe200078e00ff */
[----:B------:R-:W-:-:S05]  /*c8c0*/  @!P1 LEA R14, P2, R20, R14, 0x1 ;  /* 0x0000000e140e9211 */ /* 0x000fca00078408ff */
[----:B------:R-:W-:-:S08]  /*c8d0*/  @!P1 IMAD.MOV.U32 R2, RZ, RZ, R14 ;  /* 0x000000ffff029224 */ /* 0x000fd000078e000e */
[----:B------:R-:W-:Y:S05]  /*c8e0*/  WARPSYNC.COLLECTIVE R15, `(.L_x_135) ;  /* 0x000000000f087348 */ /* 0x000fea0003c00000 */
[----:B------:R0:W1:Y:S02]  /*c8f0*/  SHFL.IDX P6, R14, R13, R12, R11 ;  /* 0x0000000c0d0e7389 */ /* 0x00006400000c000b */
[----:B01----:R-:W-:Y:S01]  /*c900*/  ENDCOLLECTIVE ;  /* 0x000000000000791b */ /* 0x003fe20003800000 */
.L_x_135:
[----:B------:R-:W-:-:S04]  /*c910*/  @!P1 IMAD.X R9, RZ, RZ, R0, P2 ;  /* 0x000000ffff099224 */ /* 0x000fc800010e0600 */
[----:B------:R-:W-:-:S05]  /*c920*/  @!P1 IMAD.MOV.U32 R3, RZ, RZ, R9 ;  /* 0x000000ffff039224 */ /* 0x000fca00078e0009 */
[----:B------:R-:W-:Y:S01]  /*c930*/  @!PT LDS RZ, [RZ] ;  /* 0x00000000fffff984 */ /* 0x000fe20000000800 */
[----:B------:R-:W-:Y:S01]  /*c940*/  @!PT LDS RZ, [RZ] ;  /* 0x00000000fffff984 */ /* 0x000fe20000000800 */
[----:B------:R-:W-:Y:S01]  /*c950*/  @!PT LDS RZ, [RZ] ;  /* 0x00000000fffff984 */ /* 0x000fe20000000800 */
[----:B------:R0:W-:Y:S01]  /*c960*/  @!P1 LDGSTS.E.BYPASS.LTC128B.128 [R26+0x10c00], desc[UR46][R2.64], !P0 ;  /* 0x10c00000021a9fae */ /* 0x0001e2000c101d6e */
[----:B------:R-:W-:Y:S02]  /*c970*/  IMAD.MOV.U32 R13, RZ, RZ, R5 ;  /* 0x000000ffff0d7224 */ /* 0x000fe400078e0005 */
[----:B0-----:R-:W-:Y:S02]  /*c980*/  VIADD R3, R7, 0xa0 ;  /* 0x000000a007037836 */ /* 0x001fe40000000000 */
[----:B------:R-:W-:-:S07]  /*c990*/  IMAD.MOV.U32 R0, RZ, RZ, R14 ;  /* 0x000000ffff007224 */ /* 0x000fce00078e000e */
[----:B------:R-:W-:Y:S05]  /*c9a0*/  WARPSYNC.COLLECTIVE R15, `(.L_x_136) ;  /* 0x000000000f087348 */ /* 0x000fea0003c00000 */
[----:B------:R0:W1:Y:S02]  /*c9b0*/  SHFL.IDX P6, R14, R13, R12, R11 ;  /* 0x0000000c0d0e7389 */ /* 0x00006400000c000b */
[----:B01----:R-:W-:Y:S01]  /*c9c0*/  ENDCOLLECTIVE ;  /* 0x000000000000791b */ /* 0x003fe20003800000 */
.L_x_136:
[----:B------:R-:W-:Y:S01]  /*c9d0*/  ISETP.GE.AND P1, PT, R3, R6, PT ;  /* 0x000000060300720c */ /* 0x000fe20003f26270 */
[----:B------:R-:W-:Y:S02]  /*c9e0*/  IMAD.MOV.U32 R13, RZ, RZ, R8 ;  /* 0x000000ffff0d7224 */ /* 0x000fe400078e0008 */
[----:B------:R-:W-:-:S10]  /*c9f0*/  IMAD.MOV.U32 R12, RZ, RZ, 0x3 ;  /* 0x00000003ff0c7424 */ /* 0x000fd400078e00ff */
[----:B------:R-:W-:-:S13]  /*ca00*/  @!P1 LEA R2, P2, R20, R14, 0x1 ;  /* 0x0000000e14029211 */ /* 0x000fda00078408ff */
[----:B------:R-:W-:Y:S05]  /*ca10*/  WARPSYNC.COLLECTIVE R15, `(.L_x_137) ;  /* 0x000000000f087348 */ /* 0x000fea0003c00000 */
[----:B------:R0:W1:Y:S02]  /*ca20*/  SHFL.IDX P6, R14, R13, R12, R11 ;  /* 0x0000000c0d0e7389 */ /* 0x00006400000c000b */
[----:B01----:R-:W-:Y:S01]  /*ca30*/  ENDCOLLECTIVE ;  /* 0x000000000000791b */ /* 0x003fe20003800000 */
.L_x_137:
[----:B------:R-:W-:-:S05]  /*ca40*/  @!P1 IMAD.X R3, RZ, RZ, R0, P2 ;  /* 0x000000ffff039224 */ /* 0x000fca00010e0600 */
        /* <DEDUP_REMOVED lines=9> */
.L_x_138:
[----:B------:R-:W-:Y:S05]  /*cae0*/  BRA `(.L_x_139) ;  /* 0xffffffcc00f87947 */ /* 0x000fea000383ffff */
.L_x_43:
[----:B0-----:R0:W1:Y:S02]  /*caf0*/  SYNCS.PHASECHK.TRANS64.TRYWAIT P0, [R9+URZ+0x30820], R0 ;  /* 0x03082000090075a7 */ /* 0x001064000800017f */
[----:B-1----:R-:W-:Y:S05]  /*cb00*/  @!P0 NANOSLEEP.SYNCS 0x989680 ;  /* 0x009896800000895d */ /* 0x002fea0003900000 */
[----:B------:R-:W1:Y:S02]  /*cb10*/  @!P0 SYNCS.PHASECHK.TRANS64 P0, [R9+URZ+0x30820], R0 ;  /* 0x03082000090085a7 */ /* 0x000e64000800007f */
[----:B-1----:R-:W-:Y:S05]  /*cb20*/  @!P0 BRA `(.L_x_43) ;  /* 0xfffffffc00f08947 */ /* 0x002fea000383ffff */
[----:B------:R-:W-:Y:S05]  /*cb30*/  BRA `(.L_x_140) ;  /* 0xffffffd0003c7947 */ /* 0x000fea000383ffff */
.L_x_50:
[----:B-1----:R1:W2:Y:S02]  /*cb40*/  SYNCS.PHASECHK.TRANS64.TRYWAIT P0, [R3+URZ+0x30840], R2 ;  /* 0x03084002030075a7 */ /* 0x0022a4000800017f */
[----:B--2---:R-:W-:Y:S05]  /*cb50*/  @!P0 NANOSLEEP.SYNCS 0x989680 ;  /* 0x009896800000895d */ /* 0x004fea0003900000 */
[----:B------:R-:W2:Y:S02]  /*cb60*/  @!P0 SYNCS.PHASECHK.TRANS64 P0, [R3+URZ+0x30840], R2 ;  /* 0x03084002030085a7 */ /* 0x000ea4000800007f */
[----:B--2---:R-:W-:Y:S05]  /*cb70*/  @!P0 BRA `(.L_x_50) ;  /* 0xfffffffc00f08947 */ /* 0x004fea000383ffff */
[----:B------:R-:W-:Y:S05]  /*cb80*/  BRA `(.L_x_141) ;  /* 0xffffffd000e07947 */ /* 0x000fea000383ffff */
.L_x_55:
[----:B0-----:R0:W1:Y:S02]  /*cb90*/  SYNCS.PHASECHK.TRANS64.TRYWAIT P0, [R3+URZ+0x60], R12 ;  /* 0x0000600c030075a7 */ /* 0x001064000800017f */
[----:B-1----:R-:W-:Y:S05]  /*cba0*/  @!P0 NANOSLEEP.SYNCS 0x989680 ;  /* 0x009896800000895d */ /* 0x002fea0003900000 */
[----:B------:R-:W1:Y:S02]  /*cbb0*/  @!P0 SYNCS.PHASECHK.TRANS64 P0, [R3+URZ+0x60], R12 ;  /* 0x0000600c030085a7 */ /* 0x000e64000800007f */
[----:B-1----:R-:W-:Y:S05]  /*cbc0*/  @!P0 BRA `(.L_x_55) ;  /* 0xfffffffc00f08947 */ /* 0x002fea000383ffff */
[----:B------:R-:W-:Y:S05]  /*cbd0*/  BRA `(.L_x_142) ;  /* 0xffffffd4006c7947 */ /* 0x000fea000383ffff */
.L_x_64:
[----:B0-----:R0:W1:Y:S02]  /*cbe0*/  SYNCS.PHASECHK.TRANS64.TRYWAIT P0, [R3+URZ+0x30840], R2 ;  /* 0x03084002030075a7 */ /* 0x001064000800017f */
[----:B-1----:R-:W-:Y:S05]  /*cbf0*/  @!P0 NANOSLEEP.SYNCS 0x989680 ;  /* 0x009896800000895d */ /* 0x002fea0003900000 */
[----:B------:R-:W1:Y:S02]  /*cc00*/  @!P0 SYNCS.PHASECHK.TRANS64 P0, [R3+URZ+0x30840], R2 ;  /* 0x03084002030085a7 */ /* 0x000e64000800007f */
[----:B-1----:R-:W-:Y:S05]  /*cc10*/  @!P0 BRA `(.L_x_64) ;  /* 0xfffffffc00f08947 */ /* 0x002fea000383ffff */
[----:B------:R-:W-:Y:S05]  /*cc20*/  BRA `(.L_x_143) ;  /* 0xffffffd800a87947 */ /* 0x000fea000383ffff */
.L_x_69:
[----:B0-----:R0:W1:Y:S02]  /*cc30*/  SYNCS.PHASECHK.TRANS64.TRYWAIT P0, [R5+URZ+0x60], R2 ;  /* 0x00006002050075a7 */ /* 0x001064000800017f */
[----:B-1----:R-:W-:Y:S05]  /*cc40*/  @!P0 NANOSLEEP.SYNCS 0x989680 ;  /* 0x009896800000895d */ /* 0x002fea0003900000 */
[----:B------:R-:W1:Y:S02]  /*cc50*/  @!P0 SYNCS.PHASECHK.TRANS64 P0, [R5+URZ+0x60], R2 ;  /* 0x00006002050085a7 */ /* 0x000e64000800007f */
[----:B-1----:R-:W-:Y:S05]  /*cc60*/  @!P0 BRA `(.L_x_69) ;  /* 0xfffffffc00f08947 */ /* 0x002fea000383ffff */
[----:B------:R-:W-:Y:S05]  /*cc70*/  BRA `(.L_x_144) ;  /* 0xffffffdc00287947 */ /* 0x000fea000383ffff */
.L_x_77:
[----:B0-----:R0:W1:Y:S02]  /*cc80*/  SYNCS.PHASECHK.TRANS64.TRYWAIT P0, [R2+URZ+0x30840], R3 ;  /* 0x03084003020075a7 */ /* 0x001064000800017f */
[----:B-1----:R-:W-:Y:S05]  /*cc90*/  @!P0 NANOSLEEP.SYNCS 0x989680 ;  /* 0x009896800000895d */ /* 0x002fea0003900000 */
[----:B------:R-:W1:Y:S02]  /*cca0*/  @!P0 SYNCS.PHASECHK.TRANS64 P0, [R2+URZ+0x30840], R3 ;  /* 0x03084003020085a7 */ /* 0x000e64000800007f */
[----:B-1----:R-:W-:Y:S05]  /*ccb0*/  @!P0 BRA `(.L_x_77) ;  /* 0xfffffffc00f08947 */ /* 0x002fea000383ffff */
[----:B------:R-:W-:Y:S05]  /*ccc0*/  BRA `(.L_x_145) ;  /* 0xffffffe000387947 */ /* 0x000fea000383ffff */
.L_x_82:
[----:B0-----:R0:W1:Y:S02]  /*ccd0*/  SYNCS.PHASECHK.TRANS64.TRYWAIT P0, [R5+URZ+0x60], R2 ;  /* 0x00006002050075a7 */ /* 0x001064000800017f */
[----:B-1----:R-:W-:Y:S05]  /*cce0*/  @!P0 NANOSLEEP.SYNCS 0x989680 ;  /* 0x009896800000895d */ /* 0x002fea0003900000 */
[----:B------:R-:W1:Y:S02]  /*ccf0*/  @!P0 SYNCS.PHASECHK.TRANS64 P0, [R5+URZ+0x60], R2 ;  /* 0x00006002050085a7 */ /* 0x000e64000800007f */
[----:B-1----:R-:W-:Y:S05]  /*cd00*/  @!P0 BRA `(.L_x_82) ;  /* 0xfffffffc00f08947 */ /* 0x002fea000383ffff */
[----:B------:R-:W-:Y:S05]  /*cd10*/  BRA `(.L_x_146) ;  /* 0xffffffe000bc7947 */ /* 0x000fea000383ffff */
.L_x_90:
[----:B0-----:R0:W1:Y:S02]  /*cd20*/  SYNCS.PHASECHK.TRANS64.TRYWAIT P0, [R3+URZ+0x30860], R0 ;  /* 0x03086000030075a7 */ /* 0x001064000800017f */
[----:B-1----:R-:W-:Y:S05]  /*cd30*/  @!P0 NANOSLEEP.SYNCS 0x989680 ;  /* 0x009896800000895d */ /* 0x002fea0003900000 */
[----:B------:R-:W1:Y:S02]  /*cd40*/  @!P0 SYNCS.PHASECHK.TRANS64 P0, [R3+URZ+0x30860], R0 ;  /* 0x03086000030085a7 */ /* 0x000e64000800007f */
[----:B-1----:R-:W-:Y:S05]  /*cd50*/  @!P0 BRA `(.L_x_90) ;  /* 0xfffffffc00f08947 */ /* 0x002fea000383ffff */
[----:B------:R-:W-:Y:S05]  /*cd60*/  BRA `(.L_x_147) ;  /* 0xffffffe400747947 */ /* 0x000fea000383ffff */
.L_x_96:
[----:B0-----:R0:W1:Y:S02]  /*cd70*/  SYNCS.PHASECHK.TRANS64.TRYWAIT P0, [R7+URZ+0x30820], R0 ;  /* 0x03082000070075a7 */ /* 0x001064000800017f */
[----:B-1----:R-:W-:Y:S05]  /*cd80*/  @!P0 NANOSLEEP.SYNCS 0x989680 ;  /* 0x009896800000895d */ /* 0x002fea0003900000 */
[----:B------:R-:W1:Y:S02]  /*cd90*/  @!P0 SYNCS.PHASECHK.TRANS64 P0, [R7+URZ+0x30820], R0 ;  /* 0x03082000070085a7 */ /* 0x000e64000800007f */
[----:B-1----:R-:W-:Y:S05]  /*cda0*/  @!P0 BRA `(.L_x_96) ;  /* 0xfffffffc00f08947 */ /* 0x002fea000383ffff */
[----:B------:R-:W-:Y:S05]  /*cdb0*/  BRA `(.L_x_148) ;  /* 0xffffffe800387947 */ /* 0x000fea000383ffff */
.L_x_97:
[----:B------:R-:W1:Y:S01]  /*cdc0*/  S2R R2, SR_TID.X ;  /* 0x0000000000027919 */ /* 0x000e620000002100 */
[----:B------:R-:W-:Y:S01]  /*cdd0*/  BSSY B0, `(.L_x_149) ;  /* 0x000000a000007945 */ /* 0x000fe20003800000 */
[----:B------:R-:W-:Y:S02]  /*cde0*/  IMAD.MOV.U32 R12, RZ, RZ, RZ ;  /* 0x000000ffff0c7224 */ /* 0x000fe400078e00ff */
[----:B------:R-:W-:Y:S02]  /*cdf0*/  IMAD.MOV.U32 R11, RZ, RZ, 0x1f ;  /* 0x0000001fff0b7424 */ /* 0x000fe400078e00ff */
[----:B------:R-:W-:Y:S01]  /*ce00*/  IMAD.MOV.U32 R15, RZ, RZ, -0x1 ;  /* 0xffffffffff0f7424 */ /* 0x000fe200078e00ff */
[----:B-1----:R-:W-:-:S04]  /*ce10*/  SHF.R.U32.HI R2, RZ, 0x5, R2 ;  /* 0x00000005ff027819 */ /* 0x002fc80000011602 */
[----:B------:R-:W-:-:S05]  /*ce20*/  LOP3.LUT R2, R2, 0x3, RZ, 0xc0, !PT ;  /* 0x0000000302027812 */ /* 0x000fca00078ec0ff */
[----:B------:R-:W-:-:S07]  /*ce30*/  IMAD.MOV.U32 R13, RZ, RZ, R2 ;  /* 0x000000ffff0d7224 */ /* 0x000fce00078e0002 */
[----:B0-----:R-:W-:Y:S05]  /*ce40*/  WARPSYNC.COLLECTIVE R15, `(.L_x_150) ;  /* 0x000000000f087348 */ /* 0x001fea0003c00000 */
[----:B------:R1:W2:Y:S02]  /*ce50*/  SHFL.IDX P6, R14, R13, R12, R11 ;  /* 0x0000000c0d0e7389 */ /* 0x0002a400000c000b */
[----:B012---:R-:W-:Y:S01]  /*ce60*/  ENDCOLLECTIVE ;  /* 0x000000000000791b */ /* 0x007fe20003800000 */
.L_x_150:
[----:B------:R-:W-:Y:S05]  /*ce70*/  BSYNC B0 ;  /* 0x0000000000007941 */ /* 0x000fea0003800000 */
.L_x_149:
[----:B------:R-:W-:Y:S05]  /*ce80*/  BRA `(.L_x_151) ;  /* 0xffffffe800207947 */ /* 0x000fea000383ffff */
.L_x_100:
[----:B------:R-:W-:Y:S01]  /*ce90*/  BSSY B1, `(.L_x_152) ;  /* 0x0000006000017945 */ /* 0x000fe20003800000 */
[----:B------:R-:W-:-:S07]  /*cea0*/  IMAD.MOV.U32 R15, RZ, RZ, -0x1 ;  /* 0xffffffffff0f7424 */ /* 0x000fce00078e00ff */
[----:B0-----:R-:W-:Y:S05]  /*ceb0*/  WARPSYNC.COLLECTIVE R15, `(.L_x_153) ;  /* 0x000000000f0c7348 */ /* 0x001fea0003c00000 */
[----:B------:R-:W-:Y:S02]  /*cec0*/  ELECT P6, UR62, PT ;  /* 0x00000000003e782f */ /* 0x000fe400038c0000 */
[----:B------:R-:W-:Y:S01]  /*ced0*/  MOV R14, UR62 ;  /* 0x0000003e000e7c02 */ /* 0x000fe20008000f00 */
[----:B0-----:R-:W-:Y:S10]  /*cee0*/  ENDCOLLECTIVE ;  /* 0x000000000000791b */ /* 0x001ff40003800000 */
.L_x_153:
[----:B------:R-:W-:Y:S05]  /*cef0*/  BSYNC B1 ;  /* 0x0000000000017941 */ /* 0x000fea0003800000 */
.L_x_152:
[----:B------:R-:W-:Y:S05]  /*cf00*/  BRA `(.L_x_154) ;  /* 0xffffffe800187947 */ /* 0x000fea000383ffff */
.L_x_102:
[----:B0-----:R0:W1:Y:S02]  /*cf10*/  SYNCS.PHASECHK.TRANS64.TRYWAIT P0, [R5+URZ], R4 ;  /* 0x00000004050075a7 */ /* 0x001064000800017f */
[----:B-1----:R-:W-:Y:S05]  /*cf20*/  @!P0 NANOSLEEP.SYNCS 0x989680 ;  /* 0x009896800000895d */ /* 0x002fea0003900000 */
[----:B------:R-:W1:Y:S02]  /*cf30*/  @!P0 SYNCS.PHASECHK.TRANS64 P0, [R5+URZ], R4 ;  /* 0x00000004050085a7 */ /* 0x000e64000800007f */
[----:B-1----:R-:W-:Y:S05]  /*cf40*/  @!P0 BRA `(.L_x_102) ;  /* 0xfffffffc00f08947 */ /* 0x002fea000383ffff */
[----:B------:R-:W-:Y:S05]  /*cf50*/  BRA `(.L_x_155) ;  /* 0xffffffe8004c7947 */ /* 0x000fea000383ffff */
.L_x_103:
[----:B-1----:R1:W2:Y:S02]  /*cf60*/  SYNCS.PHASECHK.TRANS64.TRYWAIT P0, [R3+URZ], R0 ;  /* 0x00000000030075a7 */ /* 0x0022a4000800017f */
[----:B--2---:R-:W-:Y:S05]  /*cf70*/  @!P0 NANOSLEEP.SYNCS 0x989680 ;  /* 0x009896800000895d */ /* 0x004fea0003900000 */
[----:B------:R-:W2:Y:S02]  /*cf80*/  @!P0 SYNCS.PHASECHK.TRANS64 P0, [R3+URZ], R0 ;  /* 0x00000000030085a7 */ /* 0x000ea4000800007f */
[----:B--2---:R-:W-:Y:S05]  /*cf90*/  @!P0 BRA `(.L_x_103) ;  /* 0xfffffffc00f08947 */ /* 0x004fea000383ffff */
[----:B------:R-:W-:Y:S05]  /*cfa0*/  BRA `(.L_x_156) ;  /* 0xffffffe800407947 */ /* 0x000fea000383ffff */
.L_x_105:
[----:B0-----:R0:W1:Y:S02]  /*cfb0*/  SYNCS.PHASECHK.TRANS64.TRYWAIT P0, [R5+URZ], R4 ;  /* 0x00000004050075a7 */ /* 0x001064000800017f */
[----:B-1----:R-:W-:Y:S05]  /*cfc0*/  @!P0 NANOSLEEP.SYNCS 0x989680 ;  /* 0x009896800000895d */ /* 0x002fea0003900000 */
[----:B------:R-:W1:Y:S02]  /*cfd0*/  @!P0 SYNCS.PHASECHK.TRANS64 P0, [R5+URZ], R4 ;  /* 0x00000004050085a7 */ /* 0x000e64000800007f */
[----:B-1----:R-:W-:Y:S05]  /*cfe0*/  @!P0 BRA `(.L_x_105) ;  /* 0xfffffffc00f08947 */ /* 0x002fea000383ffff */
[----:B------:R-:W-:Y:S05]  /*cff0*/  BRA `(.L_x_157) ;  /* 0xffffffe800447947 */ /* 0x000fea000383ffff */
.L_x_158:
[----:B------:R-:W-:-:S00]  /*d000*/  BRA `(.L_x_158) ;  /* 0xfffffffc00fc7947 */ /* 0x000fc0000383ffff */
[----:B------:R-:W-:-:S00]  /*d010*/  NOP ;  /* 0x0000000000007918 */ /* 0x000fc00000000000 */
        /* <DEDUP_REMOVED lines=14> */
.L_x_2641:


//--------------------- .text._ZN7cutlass13device_kernelIN5flash11enable_sm90INS1_16FlashAttnFwdSm90INS1_25CollectiveMainloopFwdSm90ILi2EN4cute5tupleIJNS5_1CILi1EEES8_S8_EEENS6_IJNS7_ILi192EEESA_NS7_ILi64EEEEEELi64ENS_6half_tEfNS_4arch4Sm90ELb0ELb0ELb0ELb1ELb0ELb0ELb0ELb0ELb1ELb1ELb0ELb0EEENS1_21CollectiveEpilogueFwdINS6_IJSA_SB_SA_EEES9_SD_SF_Li384ELb1ELb1ELb0ELb0EEENS1_36VarlenDynamicPersistentTileSchedulerILi192ELi192ELi384ELi128ELb0ELb1ELb1ELb0ELb1ELb1EEEEEEEEEvNT_6ParamsE --------------------------
	.section	.text._ZN7cutlass13device_kernelIN5flash11enable_sm90INS1_16FlashAttnFwdSm90INS1_25CollectiveMainloopFwdSm90ILi2EN4cute5tupleIJNS5_1CILi1EEES8_S8_EEENS6_IJNS7_ILi192EEESA_NS7_ILi64EEEEEELi64ENS_6half_tEfNS_4arch4Sm90ELb0ELb0ELb0ELb1ELb0ELb0ELb0ELb0ELb1ELb1ELb0ELb0EEENS1_21CollectiveEpilogueFwdINS6_IJSA_SB_SA_EEES9_SD_SF_Li384ELb1ELb1ELb0ELb0EEENS1_36VarlenDynamicPersistentTileSchedulerILi192ELi192ELi384ELi128ELb0ELb1ELb1ELb0ELb1ELb1EEEEEEEEEvNT_6ParamsE,"ax",@progbits
	.align	128
.text._ZN7cutlass13device_kernelIN5flash11enable_sm90INS1_16FlashAttnFwdSm90INS1_25CollectiveMainloopFwdSm90ILi2EN4cute5tupleIJNS5_1CILi1EEES8_S8_EEENS6_IJNS7_ILi192EEESA_NS7_ILi64EEEEEELi64ENS_6half_tEfNS_4arch4Sm90ELb0ELb0ELb0ELb1ELb0ELb0ELb0ELb0ELb1ELb1ELb0ELb0EEENS1_21CollectiveEpilogueFwdINS6_IJSA_SB_SA_EEES9_SD_SF_Li384ELb1ELb1ELb0ELb0EEENS1_36VarlenDynamicPersistentTileSchedulerILi192ELi192ELi384ELi128ELb0ELb1ELb1ELb0ELb1ELb1EEEEEEEEEvNT_6ParamsE:
        .type           _ZN7cutlass13device_kernelIN5flash11enable_sm90INS1_16FlashAttnFwdSm90INS1_25CollectiveMainloopFwdSm90ILi2EN4cute5tupleIJNS5_1CILi1EEES8_S8_EEENS6_IJNS7_ILi192EEESA_NS7_ILi64EEEEEELi64ENS_6half_tEfNS_4arch4Sm90ELb0ELb0ELb0ELb1ELb0ELb0ELb0ELb0ELb1ELb1ELb0ELb0EEENS1_21CollectiveEpilogueFwdINS6_IJSA_SB_SA_EEES9_SD_SF_Li384ELb1ELb1ELb0ELb0EEENS1_36VarlenDynamicPersistentTileSchedulerILi192ELi192ELi384ELi128ELb0ELb1ELb1ELb0ELb1ELb1EEEEEEEEEvNT_6ParamsE,@function
        .size           _ZN7cutlass13device_kernelIN5flash11enable_sm90INS1_16FlashAttnFwdSm90INS1_25CollectiveMainloopFwdSm90ILi2EN4cute5tupleIJNS5_1CILi1EEES8_S8_EEENS6_IJNS7_ILi192EEESA_NS7_ILi64EEEEEELi64ENS_6half_tEfNS_4arch4Sm90ELb0ELb0ELb0ELb1ELb0ELb0ELb0ELb0ELb1ELb1ELb0ELb0EEENS1_21CollectiveEpilogueFwdINS6_IJSA_SB_SA_EEES9_SD_SF_Li384ELb1ELb1ELb0ELb0EEENS1_36VarlenDynamicPersistentTileSchedulerILi192ELi192ELi384ELi128ELb0ELb1ELb1ELb0ELb1ELb1EEEEEEEEEvNT_6ParamsE,(.L_x_2642 - _ZN7cutlass13device_kernelIN5flash11enable_sm90INS1_16FlashAttnFwdSm90INS1_25CollectiveMainloopFwdSm90ILi2EN4cute5tupleIJNS5_1CILi1EEES8_S8_EEENS6_IJNS7_ILi192EEESA_NS7_ILi64EEEEEELi64ENS_6half_tEfNS_4arch4Sm90ELb0ELb0ELb0ELb1ELb0ELb0ELb0ELb0ELb1ELb1ELb0ELb0EEENS1_21CollectiveEpilogueFwdINS6_IJSA_SB_SA_EEES9_SD_SF_Li384ELb1ELb1ELb0ELb0EEENS1_36VarlenDynamicPersistentTileSchedulerILi192ELi192ELi384ELi128ELb0ELb1ELb1ELb0ELb1ELb1EEEEEEEEEvNT_6ParamsE)
        .other          _ZN7cutlass13device_kernelIN5flash11enable_sm90INS1_16FlashAttnFwdSm90INS1_25CollectiveMainloopFwdSm90ILi2EN4cute5tupleIJNS5_1CILi1EEES8_S8_EEENS6_IJNS7_ILi192EEESA_NS7_ILi64EEEEEELi64ENS_6half_tEfNS_4arch4Sm90ELb0ELb0ELb0ELb1ELb0ELb0ELb0ELb0ELb1ELb1ELb0ELb0EEENS1_21CollectiveEpilogueFwdINS6_IJSA_SB_SA_EEES9_SD_SF_Li384ELb1ELb1ELb0ELb0EEENS1_36VarlenDynamicPersistentTileSchedulerILi192ELi192ELi384ELi128ELb0ELb1ELb1ELb0ELb1ELb1EEEEEEEEEvNT_6ParamsE,@"STO_CUDA_ENTRY STV_DEFAULT"
_ZN7cutlass13device_kernelIN5flash11enable_sm90INS1_16FlashAttnFwdSm90INS1_25CollectiveMainloopFwdSm90ILi2EN4cute5tupleIJNS5_1CILi1EEES8_S8_EEENS6_IJNS7_ILi192EEESA_NS7_ILi64EEEEEELi64ENS_6half_tEfNS_4arch4Sm90ELb0ELb0ELb0ELb1ELb0ELb0ELb0ELb0ELb1ELb1ELb0ELb0EEENS1_21CollectiveEpilogueFwdINS6_IJSA_SB_SA_EEES9_SD_SF_Li384ELb1ELb1ELb0ELb0EEENS1_36VarlenDynamicPersistentTileSchedulerILi192ELi192ELi384ELi128ELb0ELb1ELb1ELb0ELb1ELb1EEEEEEEEEvNT_6ParamsE:
        /* <DEDUP_REMOVED lines=18> */
.L_x_160:
[----:B------:R-:W-:Y:S05]  /*0120*/  BSYNC B0 ;  /* 0x0000000000007941 */ /* 0x000fea0003800000 */
.L_x_159:
        /* <DEDUP_REMOVED lines=41> */
.L_x_161:
        /* <DEDUP_REMOVED lines=22> */
.L_x_162:
        /* <DEDUP_REMOVED lines=18> */
.L_x_163:
        /* <DEDUP_REMOVED lines=22> */
.L_x_164:
        /* <DEDUP_REMOVED lines=22> */
.L_x_165:
[----:B------:R-:W-:Y:S01]  /*0900*/  PLOP3.LUT P0, PT, PT, PT, UP0, 0x80, 0x0 ;  /* 0x000000000000781c */ /* 0x000fe20003f0f008 */
[----:B------:R-:W-:Y:S01]  /*0910*/  UMOV UR36, 0x1 ;  /* 0x0000000100247882 */ /* 0x000fe20000000000 */
[----:B------:R-:W-:Y:S01]  /*0920*/  NOP ;  /* 0x0000000000007918 */ /* 0x000fe20000000000 */
[----:B------:R-:W-:Y:S01]  /*0930*/  USEL UR36, UR36, 0x2, !UP0 ;  /* 0x0000000224247887 */ /* 0x000fe2000c000000 */
[----:B------:R-:W-:Y:S01]  /*0940*/  ULDC.64 UR48, c[0x0][0x208] ;  /* 0x0000820000307ab9 */ /* 0x000fe20000000a00 */
[----:B012-4-:R-:W-:Y:S08]  /*0950*/  BAR.SYNC.DEFER_BLOCKING 0x0 ;  /* 0x0000000000007b1d */ /* 0x017ff00000010000 */
[----:B------:R-:W-:Y:S05]  /*0960*/  @!P0 BRA `(.L_x_166) ;  /* 0x00000088003c8947 */ /* 0x000fea0003800000 */
.L_x_167:
[----:B------:R-:W-:-:S08]  /*0970*/  NOP ;  /* 0x0000000000007918 */ /* 0x000fd00000000000 */
[----:B------:R-:W0:Y:S02]  /*0980*/  USETMAXREG.TRY_ALLOC.CTAPOOL UP0, 0xa0 ;  /* 0x000000a0000079c8 */ /* 0x000e240008000600 */
[----:B0-----:R-:W-:-:S13]  /*0990*/  PLOP3.LUT P0, PT, PT, PT, UP0, 0x80, 0x0 ;  /* 0x000000000000781c */ /* 0x001fda0003f0f008 */
[----:B------:R-:W-:Y:S05]  /*09a0*/  @!P0 BRA `(.L_x_167) ;  /* 0xfffffffc00f08947 */ /* 0x000fea000383ffff */
[----:B------:R-:W0:Y:S01]  /*09b0*/  S2R R2, SR_TID.X ;  /* 0x0000000000027919 */ /* 0x000e220000002100 */
[----:B------:R-:W1:Y:S01]  /*09c0*/  S2UR UR4, SR_CgaCtaId ;  /* 0x00000000000479c3 */ /* 0x000e620000008800 */
[----:B------:R-:W-:-:S07]  /*09d0*/  UMOV UR39, 0x400 ;  /* 0x0000040000277882 */ /* 0x000fce0000000000 */
[----:B------:R-:W-:Y:S06]  /*09e0*/  BAR.ARV 0x8, 0x200 ;  /* 0x0208000000007b1d */ /* 0x000fec0000002000 */
[----:B-1----:R-:W-:-:S03]  /*09f0*/  ULEA UR39, UR4, UR39, 0x18 ;  /* 0x0000002704277291 */ /* 0x002fc6000f8ec03f */
[----:B------:R-:W-:Y:S01]  /*0a00*/  ULDC UR4, c[0x0][0xc3c] ;  /* 0x00030f0000047ab9 */ /* 0x000fe20000000800 */
[----:B0-----:R-:W-:-:S04]  /*0a10*/  LOP3.LUT R0, R2, 0xffffff80, RZ, 0xc0, !PT ;  /* 0xffffff8002007812 */ /* 0x001fc800078ec0ff */
[----:B------:R-:W-:-:S13]  /*0a20*/  ISETP.NE.AND P0, PT, R0, 0x80, PT ;  /* 0x000000800000780c */ /* 0x000fda0003f05270 */
[----:B------:R-:W-:Y:S08]  /*0a30*/  @!P0 BAR.ARV 0x9, 0x100 ;  /* 0x0244000000008b1d */ /* 0x000ff00000002000 */
[----:B------:R-:W-:Y:S06]  /*0a40*/  BAR.SYNC.DEFER_BLOCKING 0x5, 0x200 ;  /* 0x0148000000007b1d */ /* 0x000fec0000010000 */
[----:B------:R-:W0:Y:S02]  /*0a50*/  LDS.128 R28, [UR39+0x308d0] ;  /* 0x0308d027ff1c7984 */ /* 0x000e240008000c00 */
[----:B------:R-:W-:Y:S06]  /*0a60*/  BAR.ARV 0x4, 0x200 ;  /* 0x0108000000007b1d */ /* 0x000fec0000002000 */
[----:B0-----:R-:W-:-:S13]  /*0a70*/  ISETP.GE.AND P0, PT, R31, UR4, PT ;  /* 0x000000041f007c0c */ /* 0x001fda000bf06270 */
[----:B------:R-:W-:Y:S05]  /*0a80*/  @P0 EXIT ;  /* 0x000000000000094d */ /* 0x000fea0003800000 */
[----:B------:R-:W-:Y:S01]  /*0a90*/  VIADD R15, R2, 0xffffff80 ;  /* 0xffffff80020f7836 */ /* 0x000fe20000000000 */
[----:B------:R-:W-:Y:S01]  /*0aa0*/  R2UR UR6, R29 ;  /* 0x000000001d0672ca */ /* 0x000fe200000e0000 */
[----:B------:R-:W-:Y:S01]  /*0ab0*/  IMAD.MOV.U32 R16, RZ, RZ, 0x40 ;  /* 0x00000040ff107424 */ /* 0x000fe200078e00ff */
[----:B------:R-:W-:Y:S01]  /*0ac0*/  R2UR UR5, R30 ;  /* 0x000000001e0572ca */ /* 0x000fe200000e0000 */
[----:B------:R-:W-:Y:S01]  /*0ad0*/  IMAD.MOV.U32 R14, RZ, RZ, -0x2 ;  /* 0xfffffffeff0e7424 */ /* 0x000fe200078e00ff */
[----:B------:R-:W-:Y:S01]  /*0ae0*/  SHF.R.S32.HI R0, RZ, 0x1f, R15 ;  /* 0x0000001fff007819 */ /* 0x000fe2000001140f */
[----:B------:R-:W-:Y:S01]  /*0af0*/  ULOP3.LUT UR46, UR36, 0x1, URZ, 0xfc, !UPT ;  /* 0x00000001242e7892 */ /* 0x000fe2000f8efc3f */
[----:B------:R-:W-:Y:S02]  /*0b00*/  UMOV UR45, URZ ;  /* 0x0000003f002d7c82 */ /* 0x000fe40008000000 */
[CC--:B------:R-:W-:Y:S01]  /*0b10*/  LEA.HI R155, R0.reuse, R15.reuse, RZ, 0x7 ;  /* 0x0000000f009b7211 */ /* 0x0c0fe200078f38ff */
[----:B------:R-:W-:Y:S01]  /*0b20*/  UMOV UR37, URZ ;  /* 0x0000003f00257c82 */ /* 0x000fe20008000000 */
[----:B------:R-:W-:Y:S01]  /*0b30*/  LEA.HI R2, R0, R15, RZ, 0x4 ;  /* 0x0000000f00027211 */ /* 0x000fe200078f20ff */
[----:B------:R-:W-:Y:S01]  /*0b40*/  UMOV UR38, URZ ;  /* 0x0000003f00267c82 */ /* 0x000fe20008000000 */
[----:B------:R-:W-:-:S02]  /*0b50*/  LOP3.LUT R154, R155, 0xffffff80, RZ, 0xc0, !PT ;  /* 0xffffff809b9a7812 */ /* 0x000fc400078ec0ff */
[----:B------:R-:W-:Y:S02]  /*0b60*/  SHF.R.S32.HI R3, RZ, 0x4, R2 ;  /* 0x00000004ff037819 */ /* 0x000fe40000011402 */
[----:B------:R-:W-:Y:S01]  /*0b70*/  LEA.HI R5, R0, R15, RZ, 0x2 ;  /* 0x0000000f00057211 */ /* 0x000fe200078f10ff */
[----:B------:R-:W-:Y:S01]  /*0b80*/  IMAD.IADD R154, R15, 0x1, -R154 ;  /* 0x000000010f9a7824 */ /* 0x000fe200078e0a9a */
[C---:B------:R-:W-:Y:S02]  /*0b90*/  LEA.HI R4, R2.reuse, R3, RZ, 0x1 ;  /* 0x0000000302047211 */ /* 0x040fe400078f08ff */
[----:B------:R-:W-:Y:S02]  /*0ba0*/  LOP3.LUT R5, R5, 0xfffffffc, RZ, 0xc0, !PT ;  /* 0xfffffffc05057812 */ /* 0x000fe400078ec0ff */
[----:B------:R-:W-:Y:S02]  /*0bb0*/  LOP3.LUT R2, R2, 0xfffffff0, RZ, 0xc0, !PT ;  /* 0xfffffff002027812 */ /* 0x000fe400078ec0ff */
[----:B------:R-:W-:Y:S01]  /*0bc0*/  LOP3.LUT R4, R4, 0x1ffffffe, RZ, 0xc0, !PT ;  /* 0x1ffffffe04047812 */ /* 0x000fe200078ec0ff */
[C---:B------:R-:W-:Y:S01]  /*0bd0*/  IMAD.IADD R11, R15.reuse, 0x1, -R5 ;  /* 0x000000010f0b7824 */ /* 0x040fe200078e0a05 */
[----:B------:R-:W-:Y:S01]  /*0be0*/  SHF.R.S32.HI R9, RZ, 0x1f, R154 ;  /* 0x0000001fff097819 */ /* 0x000fe2000001149a */
[----:B------:R-:W-:Y:S01]  /*0bf0*/  IMAD.IADD R2, R15, 0x1, -R2 ;  /* 0x000000010f027824 */ /* 0x000fe200078e0a02 */
[----:B------:R-:W-:Y:S01]  /*0c00*/  LEA.HI R5, R0, R15, RZ, 0x5 ;  /* 0x0000000f00057211 */ /* 0x000fe200078f28ff */
[----:B------:R-:W-:Y:S01]  /*0c10*/  IMAD.IADD R4, R3, 0x1, -R4 ;  /* 0x0000000103047824 */ /* 0x000fe200078e0a04 */
[----:B------:R-:W-:-:S02]  /*0c20*/  LEA.HI R10, R9, R154, RZ, 0x2 ;  /* 0x0000009a090a7211 */ /* 0x000fc400078f10ff */
[----:B------:R-:W-:Y:S01]  /*0c30*/  LEA.HI R12, R11, R11, RZ, 0x1 ;  /* 0x0000000b0b0c7211 */ /* 0x000fe200078f08ff */
[----:B------:R-:W-:Y:S01]  /*0c40*/  IMAD.SHL.U32 R6, R5, 0x20, RZ ;  /* 0x0000002005067824 */ /* 0x000fe200078e00ff */
[----:B------:R-:W-:Y:S01]  /*0c50*/  SHF.R.S32.HI R3, RZ, 0x1f, R2 ;  /* 0x0000001fff037819 */ /* 0x000fe20000011402 */
[----:B------:R-:W-:Y:S01]  /*0c60*/  IMAD.SHL.U32 R4, R4, 0x8, RZ ;  /* 0x0000000804047824 */ /* 0x000fe200078e00ff */
[--C-:B------:R-:W-:Y:S02]  /*0c70*/  SHF.R.S32.HI R7, RZ, 0x2, R10.reuse ;  /* 0x00000002ff077819 */ /* 0x100fe4000001140a */
[----:B------:R-:W-:Y:S02]  /*0c80*/  SHF.R.S32.HI R8, RZ, 0x1f, R10 ;  /* 0x0000001fff087819 */ /* 0x000fe4000001140a */
[----:B------:R-:W-:Y:S02]  /*0c90*/  LOP3.LUT R12, R12, 0x1ffffffe, RZ, 0xc0, !PT ;  /* 0x1ffffffe0c0c7812 */ /* 0x000fe400078ec0ff */
[----:B------:R-:W-:-:S02]  /*0ca0*/  LEA.HI R3, R3, R2, RZ, 0x3 ;  /* 0x0000000203037211 */ /* 0x000fc400078f18ff */
[----:B------:R-:W-:Y:S01]  /*0cb0*/  LEA.HI R8, R8, R7, RZ, 0x3 ;  /* 0x0000000708087211 */ /* 0x000fe200078f18ff */
[----:B------:R-:W-:Y:S01]  /*0cc0*/  IMAD.IADD R11, R11, 0x1, -R12 ;  /* 0x000000010b0b7824 */ /* 0x000fe200078e0a0c */
[----:B------:R-:W-:Y:S02]  /*0cd0*/  SHF.R.S32.HI R155, RZ, 0x7, R155 ;  /* 0x00000007ff9b7819 */ /* 0x000fe4000001149b */
[C---:B------:R-:W-:Y:S01]  /*0ce0*/  LOP3.LUT R5, R3.reuse, 0xfffffff8, RZ, 0xc0, !PT ;  /* 0xfffffff803057812 */ /* 0x040fe200078ec0ff */
[----:B------:R-:W-:Y:S01]  /*0cf0*/  IMAD.SHL.U32 R3, R3, 0x40, RZ ;  /* 0x0000004003037824 */ /* 0x000fe200078e00ff */
[----:B------:R-:W-:Y:S01]  /*0d00*/  LOP3.LUT R12, R8, 0xfffffff8, RZ, 0xc0, !PT ;  /* 0xfffffff8080c7812 */ /* 0x000fe200078ec0ff */
[----:B------:R-:W-:Y:S01]  /*0d10*/  IMAD.HI R8, R155, 0x55555556, RZ ;  /* 0x555555569b087827 */ /* 0x000fe200078e02ff */
[----:B------:R-:W-:Y:S02]  /*0d20*/  LEA.HI R9, R9, R154, RZ, 0x5 ;  /* 0x0000009a09097211 */ /* 0x000fe400078f28ff */
[----:B------:R-:W-:Y:S01]  /*0d30*/  LOP3.LUT R6, R6, 0xfffffc00, RZ, 0xc0, !PT ;  /* 0xfffffc0006067812 */ /* 0x000fe200078ec0ff */
[----:B------:R-:W-:Y:S01]  /*0d40*/  IMAD.IADD R5, R2, 0x1, -R5 ;  /* 0x0000000102057824 */ /* 0x000fe200078e0a05 */
[----:B------:R-:W-:Y:S01]  /*0d50*/  LEA.HI R8, R8, R8, RZ, 0x1 ;  /* 0x0000000808087211 */ /* 0x000fe200078f08ff */
[----:B------:R-:W-:Y:S01]  /*0d60*/  IMAD.IADD R12, R7, 0x1, -R12 ;  /* 0x00000001070c7824 */ /* 0x000fe200078e0a0c */
[----:B------:R-:W-:Y:S01]  /*0d70*/  SHF.R.S32.HI R9, RZ, 0x5, R9 ;  /* 0x00000005ff097819 */ /* 0x000fe20000011409 */
[----:B------:R-:W-:Y:S01]  /*0d80*/  IMAD R7, R2, 0x40, R6 ;  /* 0x0000004002077824 */ /* 0x000fe200078e0206 */
[C---:B------:R-:W-:Y:S01]  /*0d90*/  R2P PR, R5.reuse, 0x6 ;  /* 0x0000000605007804 */ /* 0x040fe20000000000 */
[----:B------:R-:W-:Y:S01]  /*0da0*/  IMAD.SHL.U32 R5, R5, 0x40, RZ ;  /* 0x0000004005057824 */ /* 0x000fe200078e00ff */
[----:B------:R-:W-:Y:S01]  /*0db0*/  LEA.HI R0, R0, R15, RZ, 0x3 ;  /* 0x0000000f00007211 */ /* 0x000fe200078f18ff */
[----:B------:R-:W-:Y:S01]  /*0dc0*/  IMAD R9, R9, 0x10, R12 ;  /* 0x0000001009097824 */ /* 0x000fe200078e020c */
[----:B------:R-:W-:Y:S01]  /*0dd0*/  LOP3.LUT R3, R3, 0x7ffffe00, RZ, 0xc0, !PT ;  /* 0x7ffffe0003037812 */ /* 0x000fe200078ec0ff */
[----:B------:R-:W-:Y:S01]  /*0de0*/  IMAD R8, R8, -0x3, R155 ;  /* 0xfffffffd08087824 */ /* 0x000fe200078e029b */
[----:B------:R-:W-:Y:S01]  /*0df0*/  LOP3.LUT R5, R5, 0x1c0, RZ, 0xc0, !PT ;  /* 0x000001c005057812 */ /* 0x000fe200078ec0ff */
[----:B------:R-:W-:Y:S01]  /*0e00*/  IMAD.IADD R2, R4, 0x1, R7 ;  /* 0x0000000104027824 */ /* 0x000fe200078e0207 */
[----:B------:R-:W-:Y:S01]  /*0e10*/  LOP3.LUT R23, R0, 0xfffffff8, RZ, 0xc0, !PT ;  /* 0xfffffff800177812 */ /* 0x000fe200078ec0ff */
[----:B------:R-:W-:Y:S01]  /*0e20*/  IMAD R156, R8, 0x40, R9 ;  /* 0x00000040089c7824 */ /* 0x000fe200078e0209 */
[----:B------:R-:W-:-:S02]  /*0e30*/  LOP3.LUT R4, R5, 0x8, R4, 0xf8, !PT ;  /* 0x0000000805047812 */ /* 0x000fc400078ef804 */
[----:B------:R-:W-:Y:S01]  /*0e40*/  SHF.R.S32.HI R153, RZ, 0x3, R0 ;  /* 0x00000003ff997819 */ /* 0x000fe20000011400 */
[----:B------:R-:W-:Y:S01]  /*0e50*/  IMAD R0, R11, 0x8, R156 ;  /* 0x000000080b007824 */ /* 0x000fe200078e029c */
[----:B------:R-:W-:Y:S01]  /*0e60*/  SHF.R.U32.HI R5, RZ, 0x3, R5 ;  /* 0x00000003ff057819 */ /* 0x000fe20000011605 */
[----:B------:R0:W-:Y:S01]  /*0e70*/  STL [R1+0x8], R2 ;  /* 0x0000080201007387 */ /* 0x0001e20000100800 */
[----:B------:R-:W-:Y:S01]  /*0e80*/  LOP3.LUT R13, R10, 0x7ffffffc, RZ, 0xc0, !PT ;  /* 0x7ffffffc0a0d7812 */ /* 0x000fe200078ec0ff */
[----:B------:R-:W-:Y:S01]  /*0e90*/  IMAD.IADD R23, R15, 0x1, -R23 ;  /* 0x000000010f177824 */ /* 0x000fe200078e0a17 */
[----:B------:R-:W-:Y:S01]  /*0ea0*/  LOP3.LUT R4, R4, R5, RZ, 0x3c, !PT ;  /* 0x0000000504047212 */ /* 0x000fe200078e3cff */
[----:B------:R1:W-:Y:S01]  /*0eb0*/  STL [R1+0x4], R0 ;  /* 0x0000040001007387 */ /* 0x0003e20000100800 */
[----:B------:R-:W-:Y:S01]  /*0ec0*/  SEL R16, R16, 0xffffffc0, !P2 ;  /* 0xffffffc010107807 */ /* 0x000fe20005000000 */
[----:B------:R-:W-:Y:S02]  /*0ed0*/  IMAD.SHL.U32 R152, R23, 0x8, RZ ;  /* 0x0000000817987824 */ /* 0x000fe400078e00ff */
[----:B------:R-:W-:Y:S01]  /*0ee0*/  IMAD.IADD R13, R154, 0x1, -R13 ;  /* 0x000000019a0d7824 */ /* 0x000fe200078e0a0d */
[----:B0-----:R-:W-:-:S03]  /*0ef0*/  IADD3 R2, R4, R3, R6 ;  /* 0x0000000304027210 */ /* 0x001fc60007ffe006 */
[----:B------:R-:W-:Y:S01]  /*0f00*/  IMAD R157, R13, R14, 0xc0 ;  /* 0x000000c00d9d7424 */ /* 0x000fe200078e020e */
[----:B------:R-:W-:Y:S02]  /*0f10*/  SHF.R.S32.HI R3, RZ, 0x1f, R152 ;  /* 0x0000001fff037819 */ /* 0x000fe40000011498 */
[----:B------:R-:W-:-:S05]  /*0f20*/  LEA R2, R2, UR39, 0x1 ;  /* 0x0000002702027c11 */ /* 0x000fca000f8e08ff */
[C---:B------:R-:W-:Y:S02]  /*0f30*/  VIADD R17, R2.reuse, 0x1e800 ;  /* 0x0001e80002117836 */ /* 0x040fe40000000000 */
[----:B------:R-:W-:Y:S02]  /*0f40*/  VIADD R18, R2, 0x1e820 ;  /* 0x0001e82002127836 */ /* 0x000fe40000000000 */
[C---:B------:R-:W-:Y:S02]  /*0f50*/  @P1 VIADD R18, R17.reuse, 0xffffffe0 ;  /* 0xffffffe011121836 */ /* 0x040fe40000000000 */
[----:B------:R-:W-:Y:S02]  /*0f60*/  IMAD.IADD R17, R17, 0x1, R16 ;  /* 0x0000000111117824 */ /* 0x000fe400078e0210 */
[----:B------:R-:W-:Y:S02]  /*0f70*/  IMAD.IADD R16, R16, 0x1, R18 ;  /* 0x0000000110107824 */ /* 0x000fe400078e0212 */
[----:B------:R-:W-:-:S02]  /*0f80*/  VIADD R22, R18, 0x6000 ;  /* 0x0000600012167836 */ /* 0x000fc40000000000 */
[----:B-1----:R-:W-:-:S07]  /*0f90*/  VIADD R19, R18, 0xc000 ;  /* 0x0000c00012137836 */ /* 0x002fce0000000000 */
.L_x_197:
[----:B012---:R-:W0:Y:S01]  /*0fa0*/  LDC.64 R4, c[0x0][0xc88] ;  /* 0x00032200ff047b82 */ /* 0x007e220000000a00 */
[----:B------:R-:W-:Y:S01]  /*0fb0*/  ULDC.64 UR8, c[0x0][0xa28] ;  /* 0x00028a0000087ab9 */ /* 0x000fe20000000a00 */
[----:B------:R-:W-:Y:S01]  /*0fc0*/  ULDC.64 UR10, c[0x0][0xa20] ;  /* 0x00028800000a7ab9 */ /* 0x000fe20000000a00 */
[----:B------:R-:W-:Y:S01]  /*0fd0*/  ULDC UR4, c[0x0][0x424] ;  /* 0x0001090000047ab9 */ /* 0x000fe20000000800 */
[----:B0-----:R-:W-:-:S06]  /*0fe0*/  IMAD.WIDE R4, R31, 0x4, R4 ;  /* 0x000000041f047825 */ /* 0x001fcc00078e0204 */
[----:B------:R-:W2:Y:S01]  /*0ff0*/  LDG.E R4, desc[UR48][R4.64] ;  /* 0x0000003004047981 */ /* 0x000ea2000c1e1900 */
[----:B------:R-:W-:Y:S02]  /*1000*/  UISETP.NE.U32.AND UP0, UPT, UR8, URZ, UPT ;  /* 0x0000003f0800728c */ /* 0x000fe4000bf05070 */
[----:B------:R-:W-:Y:S02]  /*1010*/  UISETP.NE.U32.AND UP1, UPT, UR10, URZ, UPT ;  /* 0x0000003f0a00728c */ /* 0x000fe4000bf25070 */
[----:B------:R-:W-:Y:S02]  /*1020*/  UISETP.NE.AND.EX UP0, UPT, UR9, URZ, UPT, UP0 ;  /* 0x0000003f0900728c */ /* 0x000fe4000bf05300 */
[----:B------:R-:W-:-:S04]  /*1030*/  UISETP.NE.AND.EX UP1, UPT, UR11, URZ, UPT, UP1 ;  /* 0x0000003f0b00728c */ /* 0x000fc8000bf25310 */
[----:B------:R-:W-:Y:S02]  /*1040*/  PLOP3.LUT P0, PT, PT, PT, UP0, 0x80, 0x0 ;  /* 0x000000000000781c */ /* 0x000fe40003f0f008 */
[----:B------:R-:W-:Y:S02]  /*1050*/  PLOP3.LUT P1, PT, PT, PT, UP1, 0x80, 0x0 ;  /* 0x000000000000781c */ /* 0x000fe40003f2f018 */
[----:B--2---:R-:W-:-:S13]  /*1060*/  R2UR UR40, R4 ;  /* 0x00000000042872ca */ /* 0x004fda00000e0000 */
[----:B------:R-:W-:Y:S02]  /*1070*/  USHF.R.S32.HI UR41, URZ, 0x1f, UR40 ;  /* 0x0000001f3f297899 */ /* 0x000fe40008011428 */
[----:B------:R-:W-:Y:S02]  /*1080*/  @UP0 ULEA UR8, UP2, UR40, UR8, 0x2 ;  /* 0x0000000828080291 */ /* 0x000fe4000f84103f */
[----:B------:R-:W-:Y:S02]  /*1090*/  @UP1 ULEA UR10, UP3, UR40, UR10, 0x2 ;  /* 0x0000000a280a1291 */ /* 0x000fe4000f86103f */
[----:B------:R-:W-:Y:S02]  /*10a0*/  @UP0 ULEA.HI.X UR9, UR40, UR9, UR41, 0x2, UP2 ;  /* 0x0000000928090291 */ /* 0x000fe400090f1429 */
[----:B------:R-:W-:Y:S01]  /*10b0*/  @UP1 ULEA.HI.X UR11, UR40, UR11, UR41, 0x2, UP3 ;  /* 0x0000000b280b1291 */ /* 0x000fe200098f1429 */
[----:B------:R-:W-:Y:S02]  /*10c0*/  IMAD.U32 R4, RZ, RZ, UR8 ;  /* 0x00000008ff047e24 */ /* 0x000fe4000f8e00ff */
[----:B------:R-:W-:-:S02]  /*10d0*/  IMAD.U32 R6, RZ, RZ, UR10 ;  /* 0x0000000aff067e24 */ /* 0x000fc4000f8e00ff */
[----:B------:R-:W-:Y:S01]  /*10e0*/  IMAD.U32 R5, RZ, RZ, UR9 ;  /* 0x00000009ff057e24 */ /* 0x000fe2000f8e00ff */
[----:B------:R-:W-:Y:S01]  /*10f0*/  ULDC.64 UR8, c[0x0][0x418] ;  /* 0x0001060000087ab9 */ /* 0x000fe20000000a00 */
[----:B------:R-:W-:-:S03]  /*1100*/  IMAD.U32 R7, RZ, RZ, UR11 ;  /* 0x0000000bff077e24 */ /* 0x000fc6000f8e00ff */
[----:B------:R-:W2:Y:S04]  /*1110*/  @P0 LDG.E R4, desc[UR48][R4.64] ;  /* 0x0000003004040981 */ /* 0x000ea8000c1e1900 */
[----:B------:R-:W3:Y:S01]  /*1120*/  @P1 LDG.E R6, desc[UR48][R6.64] ;  /* 0x0000003006061981 */ /* 0x000ee2000c1e1900 */
[----:B------:R-:W-:Y:S01]  /*1130*/  UISETP.NE.U32.AND UP0, UPT, UR8, URZ, UPT ;  /* 0x0000003f0800728c */ /* 0x000fe2000bf05070 */
[----:B-----5:R-:W-:Y:S01]  /*1140*/  CS2R R24, SRZ ;  /* 0x0000000000187805 */ /* 0x020fe2000001ff00 */
[----:B------:R-:W-:Y:S01]  /*1150*/  UMOV UR42, UR6 ;  /* 0x00000006002a7c82 */ /* 0x000fe20008000000 */
[----:B------:R-:W-:Y:S01]  /*1160*/  ULDC UR6, c[0x0][0x2f0] ;  /* 0x0000bc0000067ab9 */ /* 0x000fe20000000800 */
[----:B------:R-:W-:Y:S01]  /*1170*/  UISETP.NE.AND.EX UP0, UPT, UR9, URZ, UPT, UP0 ;  /* 0x0000003f0900728c */ /* 0x000fe2000bf05300 */
[----:B------:R-:W-:Y:S01]  /*1180*/  IMAD.MOV.U32 R151, RZ, RZ, RZ ;  /* 0x000000ffff977224 */ /* 0x000fe200078e00ff */
[----:B------:R-:W-:Y:S01]  /*1190*/  UMOV UR50, URZ ;  /* 0x0000003f00327c82 */ /* 0x000fe20008000000 */
[----:B------:R-:W-:Y:S01]  /*11a0*/  UMOV UR43, UR5 ;  /* 0x00000005002b7c82 */ /* 0x000fe20008000000 */
[----:B------:R-:W-:Y:S01]  /*11b0*/  USEL UR4, UR4, 0x1, UP0 ;  /* 0x0000000104047887 */ /* 0x000fe20008000000 */
[----:B------:R-:W-:Y:S01]  /*11c0*/  IMAD.MOV.U32 R0, RZ, RZ, RZ ;  /* 0x000000ffff007224 */ /* 0x000fe200078e00ff */
[----:B------:R-:W-:Y:S01]  /*11d0*/  CS2R R26, SRZ ;  /* 0x00000000001a7805 */ /* 0x000fe2000001ff00 */
[----:B------:R-:W-:Y:S01]  /*11e0*/  IMAD.MOV.U32 R3, RZ, RZ, RZ ;  /* 0x000000ffff037224 */ /* 0x000fe200078e00ff */
[----:B------:R-:W-:Y:S01]  /*11f0*/  UIMAD UR4, UR4, UR6, URZ ;  /* 0x00000006040472a4 */ /* 0x000fe2000f8e023f */
[----:B------:R-:W-:-:S02]  /*1200*/  CS2R R32, SRZ ;  /* 0x0000000000207805 */ /* 0x000fc4000001ff00 */
[----:B------:R-:W-:Y:S02]  /*1210*/  CS2R R34, SRZ ;  /* 0x0000000000227805 */ /* 0x000fe4000001ff00 */
[----:B------:R-:W-:Y:S01]  /*1220*/  CS2R R14, SRZ ;  /* 0x00000000000e7805 */ /* 0x000fe2000001ff00 */
[----:B------:R-:W-:Y:S01]  /*1230*/  IMAD.MOV.U32 R36, RZ, RZ, RZ ;  /* 0x000000ffff247224 */ /* 0x000fe200078e00ff */
[----:B------:R-:W-:Y:S01]  /*1240*/  CS2R R12, SRZ ;  /* 0x00000000000c7805 */ /* 0x000fe2000001ff00 */
[----:B------:R-:W-:Y:S01]  /*1250*/  IMAD.MOV.U32 R38, RZ, RZ, RZ ;  /* 0x000000ffff267224 */ /* 0x000fe200078e00ff */
[----:B--2---:R-:W-:Y:S02]  /*1260*/  @P0 R2UR UR50, R4 ;  /* 0x00000000043202ca */ /* 0x004fe400000e0000 */
[----:B------:R-:W-:Y:S02]  /*1270*/  PLOP3.LUT P0, PT, PT, PT, PT, 0x80, 0x0 ;  /* 0x000000000000781c */ /* 0x000fe40003f0f070 */
[----:B---3--:R-:W-:Y:S01]  /*1280*/  @P1 R2UR UR4, R6 ;  /* 0x00000000060412ca */ /* 0x008fe200000e0000 */
[----:B------:R-:W-:-:S14]  /*1290*/  @P1 BRA `(.L_x_168) ;  /* 0x0000000000341947 */ /* 0x000fdc0003800000 */
[----:B------:R-:W-:Y:S02]  /*12a0*/  ULDC.64 UR6, c[0x0][0xa08] ;  /* 0x0002820000067ab9 */ /* 0x000fe40000000a00 */
[----:B------:R-:W-:-:S04]  /*12b0*/  ISETP.NE.U32.AND P1, PT, RZ, UR6, PT ;  /* 0x00000006ff007c0c */ /* 0x000fc8000bf25070 */
[----:B------:R-:W-:-:S13]  /*12c0*/  ISETP.NE.AND.EX P1, PT, RZ, UR7, PT, P1 ;  /* 0x00000007ff007c0c */ /* 0x000fda000bf25310 */
[----:B------:R-:W-:Y:S05]  /*12d0*/  @!P1 BRA `(.L_x_168) ;  /* 0x0000000000249947 */ /* 0x000fea0003800000 */
[----:B------:R-:W-:Y:S02]  /*12e0*/  ULDC.64 UR4, c[0x0][0xa08] ;  /* 0x0002820000047ab9 */ /* 0x000fe40000000a00 */
[----:B------:R-:W-:-:S06]  /*12f0*/  UIMAD.WIDE UR4, UR40, 0x4, UR4 ;  /* 0x00000004280478a5 */ /* 0x000fcc000f8e0204 */
[----:B------:R-:W-:Y:S02]  /*1300*/  IMAD.U32 R4, RZ, RZ, UR4 ;  /* 0x00000004ff047e24 */ /* 0x000fe4000f8e00ff */
[----:B------:R-:W-:-:S05]  /*1310*/  IMAD.U32 R5, RZ, RZ, UR5 ;  /* 0x00000005ff057e24 */ /* 0x000fca000f8e00ff */
[----:B------:R-:W2:Y:S04]  /*1320*/  LDG.E R7, desc[UR48][R4.64] ;  /* 0x0000003004077981 */ /* 0x000ea8000c1e1900 */
[----:B------:R-:W3:Y:S01]  /*1330*/  LDG.E R6, desc[UR48][R4.64+0x4] ;  /* 0x0000043004067981 */ /* 0x000ee2000c1e1900 */
[----:B--2---:R-:W-:Y:S02]  /*1340*/  R2UR UR4, R7 ;  /* 0x00000000070472ca */ /* 0x004fe400000e0000 */
[----:B---3--:R-:W-:-:S13]  /*1350*/  R2UR UR5, R6 ;  /* 0x00000000060572ca */ /* 0x008fda00000e0000 */
[----:B------:R-:W-:-:S12]  /*1360*/  UIADD3 UR4, -UR4, UR5, URZ ;  /* 0x0000000504047290 */ /* 0x000fd8000fffe13f */
.L_x_168:
[----:B------:R-:W-:Y:S01]  /*1370*/  UIADD3 UR50, -UR50, UR4, URZ ;  /* 0x0000000432327290 */ /* 0x000fe2000fffe13f */
[----:B------:R-:W-:Y:S01]  /*1380*/  IMAD.MOV.U32 R37, RZ, RZ, RZ ;  /* 0x000000ffff257224 */ /* 0x000fe200078e00ff */
[----:B------:R-:W-:Y:S01]  /*1390*/  CS2R R40, SRZ ;  /* 0x0000000000287805 */ /* 0x000fe2000001ff00 */
[----:B------:R-:W-:Y:S01]  /*13a0*/  IMAD.MOV.U32 R39, RZ, RZ, RZ ;  /* 0x000000ffff277224 */ /* 0x000fe200078e00ff */
[----:B------:R-:W-:Y:S01]  /*13b0*/  UISETP.GE.AND UP0, UPT, UR50, 0x1, UPT ;  /* 0x000000013200788c */ /* 0x000fe2000bf06270 */
[----:B------:R-:W-:Y:S01]  /*13c0*/  CS2R R42, SRZ ;  /* 0x00000000002a7805 */ /* 0x000fe2000001ff00 */
[----:B------:R-:W-:Y:S01]  /*13d0*/  UIADD3 UR4, UR50, 0xbf, URZ ;  /* 0x000000bf32047890 */ /* 0x000fe2000fffe03f */
[----:B------:R-:W-:Y:S02]  /*13e0*/  CS2R R44, SRZ ;  /* 0x00000000002c7805 */ /* 0x000fe4000001ff00 */
[----:B------:R-:W-:Y:S02]  /*13f0*/  CS2R R46, SRZ ;  /* 0x00000000002e7805 */ /* 0x000fe4000001ff00 */
[----:B------:R-:W-:-:S02]  /*1400*/  CS2R R48, SRZ ;  /* 0x0000000000307805 */ /* 0x000fc4000001ff00 */
[----:B------:R-:W-:Y:S01]  /*1410*/  PLOP3.LUT P1, PT, PT, PT, UP0, 0x80, 0x0 ;  /* 0x000000000000781c */ /* 0x000fe20003f2f008 */
[----:B------:R-:W-:Y:S01]  /*1420*/  UIMAD.WIDE UR4, UR4, 0x2aaaaaab, URZ ;  /* 0x2aaaaaab040478a5 */ /* 0x000fe2000f8e023f */
[----:B------:R-:W-:Y:S02]  /*1430*/  CS2R R50, SRZ ;  /* 0x0000000000327805 */ /* 0x000fe4000001ff00 */
[----:B------:R-:W-:Y:S01]  /*1440*/  CS2R R52, SRZ ;  /* 0x0000000000347805 */ /* 0x000fe2000001ff00 */
[----:B------:R-:W-:Y:S01]  /*1450*/  IMAD.MOV.U32 R54, RZ, RZ, RZ ;  /* 0x000000ffff367224 */ /* 0x000fe200078e00ff */
[----:B------:R-:W-:-:S04]  /*1460*/  USHF.R.U32.HI UR47, URZ, 0x1f, UR5 ;  /* 0x0000001f3f2f7899 */ /* 0x000fc80008011605 */
[----:B------:R-:W-:-:S03]  /*1470*/  ULEA.HI.SX32 UR47, UR5, UR47, 0x1b ;  /* 0x0000002f052f7291 */ /* 0x000fc6000f8fda3f */
[----:B------:R-:W-:Y:S09]  /*1480*/  @!P1 BRA `(.L_x_169) ;  /* 0x0000006000f89947 */ /* 0x000ff20003800000 */
[----:B------:R-:W0:Y:S01]  /*1490*/  SHFL.IDX PT, R0, R155, RZ, 0x1f ;  /* 0x00001fff9b007589 */ /* 0x000e2200000e0000 */
[----:B------:R-:W-:-:S04]  /*14a0*/  UIADD3 UR6, UR39, 0x1e800, URZ ;  /* 0x0001e80027067890 */ /* 0x000fc8000fffe03f */
[----:B------:R-:W-:-:S06]  /*14b0*/  ULOP3.LUT UP0, URZ, UR6, 0x3ff, URZ, 0xc0, !UPT ;  /* 0x000003ff063f7892 */ /* 0x000fcc000f80c03f */
[----:B------:R-:W-:Y:S02]  /*14c0*/  PLOP3.LUT P0, PT, PT, PT, UP0, 0x80, 0x0 ;  /* 0x000000000000781c */ /* 0x000fe40003f0f008 */
[----:B0-----:R-:W-:-:S13]  /*14d0*/  R2UR UR44, R0 ;  /* 0x00000000002c72ca */ /* 0x001fda00000e0000 */
[----:B------:R-:W-:-:S04]  /*14e0*/  UIMAD.WIDE UR4, UR44, 0x55555556, URZ ;  /* 0x555555562c0478a5 */ /* 0x000fc8000f8e023f */
[----:B------:R-:W-:-:S04]  /*14f0*/  ULEA.HI UR5, UR5, UR5, URZ, 0x1 ;  /* 0x0000000505057291 */ /* 0x000fc8000f8f083f */
[----:B------:R-:W-:Y:S01]  /*1500*/  UIMAD UR51, UR5, -0x3, UR44 ;  /* 0xfffffffd053378a4 */ /* 0x000fe2000f8e022c */
[----:B------:R-:W-:Y:S11]  /*1510*/  @!P0 BRA `(.L_x_170) ;  /* 0x0000000000408947 */ /* 0x000ff60003800000 */
        /* <DEDUP_REMOVED lines=16> */
.L_x_170:
[----:B------:R-:W-:Y:S01]  /*1620*/  ULEA.HI UR4, UR45, UR45, URZ, 0x1 ;  /* 0x0000002d2d047291 */ /* 0x000fe2000f8f083f */
[----:B------:R-:W-:-:S03]  /*1630*/  MOV R3, UR46 ;  /* 0x0000002e00037c02 */ /* 0x000fc60008000f00 */
[----:B------:R-:W-:Y:S01]  /*1640*/  ULOP3.LUT UR4, UR4, 0xfffffffe, URZ, 0xc0, !UPT ;  /* 0xfffffffe04047892 */ /* 0x000fe2000f8ec03f */
[----:B------:R-:W-:-:S03]  /*1650*/  ISETP.NE.AND P0, PT, R3, 0x3, PT ;  /* 0x000000030300780c */ /* 0x000fc60003f05270 */
[----:B------:R-:W-:-:S06]  /*1660*/  UIADD3 UR4, UR45, -UR4, URZ ;  /* 0x800000042d047290 */ /* 0x000fcc000fffe03f */
[----:B------:R-:W-:-:S05]  /*1670*/  IMAD.U32 R0, RZ, RZ, UR4 ;  /* 0x00000004ff007e24 */ /* 0x000fca000f8e00ff */
[----:B------:R-:W-:-:S04]  /*1680*/  SHF.L.U32 R0, R0, 0x1f, RZ ;  /* 0x0000001f00007819 */ /* 0x000fc800000006ff */
[----:B------:R-:W0:Y:S02]  /*1690*/  SYNCS.PHASECHK.TRANS64.TRYWAIT P1, [UR39+0x30800], R0 ;  /* 0x03080000ff0075a7 */ /* 0x000e240008020167 */
[----:B0-----:R-:W-:Y:S05]  /*16a0*/  @!P1 BRA `(.L_x_171) ;  /* 0x000000cc00889947 */ /* 0x001fea0003800000 */
.L_x_310:
[----:B------:R-:W-:Y:S05]  /*16b0*/  @!P0 BRA `(.L_x_172) ;  /* 0x0000000000048947 */ /* 0x000fea0003800000 */
[----:B------:R-:W-:Y:S01]  /*16c0*/  BPT.TRAP 0x1 ;  /* 0x000000040000795c */ /* 0x000fe20000300000 */
.L_x_172:
[----:B------:R-:W-:Y:S02]  /*16d0*/  IMAD.U32 R4, RZ, RZ, UR38 ;  /* 0x00000026ff047e24 */ /* 0x000fe4000f8e00ff */
[----:B0-----:R-:W-:-:S03]  /*16e0*/  IMAD.U32 R3, RZ, RZ, UR37 ;  /* 0x00000025ff037e24 */ /* 0x001fc6000f8e00ff */
[----:B------:R-:W-:Y:S02]  /*16f0*/  LEA R4, R4, UR39, 0x3 ;  /* 0x0000002704047c11 */ /* 0x000fe4000f8e18ff */
[----:B------:R-:W-:-:S04]  /*1700*/  SHF.L.U32 R3, R3, 0x1f, RZ ;  /* 0x0000001f03037819 */ /* 0x000fc800000006ff */
[----:B------:R0:W1:Y:S01]  /*1710*/  SYNCS.PHASECHK.TRANS64.TRYWAIT P2, [R4+URZ+0x30830], R3 ;  /* 0x03083003040075a7 */ /* 0x000062000804017f */
[----:B------:R-:W-:Y:S05]  /*1720*/  @!P0 BRA `(.L_x_173) ;  /* 0x0000000000048947 */ /* 0x000fea0003800000 */
[----:B------:R-:W-:Y:S01]  /*1730*/  BPT.TRAP 0x1 ;  /* 0x000000040000795c */ /* 0x000fe20000300000 */
.L_x_173:
[----:B------:R-:W2:Y:S01]  /*1740*/  S2R R0, SR_TID.X ;  /* 0x0000000000007919 */ /* 0x000ea20000002100 */
[----:B------:R-:W-:Y:S01]  /*1750*/  IMAD.MOV.U32 R151, RZ, RZ, RZ ;  /* 0x000000ffff977224 */ /* 0x000fe200078e00ff */
[----:B--2---:R-:W-:Y:S01]  /*1760*/  LOP3.LUT P1, RZ, R0, 0x7f, RZ, 0xc0, !PT ;  /* 0x0000007f00ff7812 */ /* 0x004fe2000782c0ff */
[----:B-1----:R-:W-:-:S12]  /*1770*/  @P2 BRA `(.L_x_174) ;  /* 0x0000000000082947 */ /* 0x002fd80003800000 */
[----:B------:R-:W1:Y:S02]  /*1780*/  SYNCS.PHASECHK.TRANS64.TRYWAIT P2, [R4+URZ+0x30830], R3 ;  /* 0x03083003040075a7 */ /* 0x000e64000804017f */
[----:B-1----:R-:W-:Y:S05]  /*1790*/  @!P2 BRA `(.L_x_175) ;  /* 0x000000cc0064a947 */ /* 0x002fea0003800000 */
.L_x_174:
[----:B------:R-:W-:Y:S05]  /*17a0*/  WARPSYNC.ALL ;  /* 0x0000000000007948 */ /* 0x000fea0003800000 */
[----:B------:R-:W-:Y:S01]  /*17b0*/  ULEA UR25, UR51, UR39, 0xd ;  /* 0x0000002733197291 */ /* 0x000fe2000f8e683f */
[----:B------:R-:W-:Y:S01]  /*17c0*/  WARPGROUP.ARRIVE ;  /* 0x00000000000079c5 */ /* 0x000fe20000000000 */
[----:B------:R-:W-:Y:S01]  /*17d0*/  UIADD3 UR4, UR39, 0x12400, URZ ;  /* 0x0001240027047890 */ /* 0x000fe2000fffe03f */
[----:B01----:R-:W-:Y:S01]  /*17e0*/  VIADD R3, R157, UR50 ;  /* 0x000000329d037c36 */ /* 0x003fe20008000000 */
[----:B------:R-:W-:Y:S01]  /*17f0*/  UIADD3 UR5, UR25, 0xc400, URZ ;  /* 0x0000c40019057890 */ /* 0x000fe2000fffe03f */
[----:B------:R-:W-:Y:S01]  /*1800*/  IMAD.U32 R0, RZ, RZ, UR47 ;  /* 0x0000002fff007e24 */ /* 0x000fe2000f8e00ff */
[----:B------:R-:W-:Y:S01]  /*1810*/  USHF.R.U32.HI UR4, URZ, 0x4, UR4 ;  /* 0x000000043f047899 */ /* 0x000fe20008011604 */
[----:B------:R-:W-:Y:S01]  /*1820*/  P2R R6, PR, RZ, 0x2 ;  /* 0x00000002ff067803 */ /* 0x000fe20000000000 */
[----:B------:R-:W-:Y:S01]  /*1830*/  USHF.R.U32.HI UR5, URZ, 0x4, UR5 ;  /* 0x000000043f057899 */ /* 0x000fe20008011605 */
[----:B------:R-:W-:Y:S01]  /*1840*/  IMAD R3, R0, -0xc0, R3 ;  /* 0xffffff4000037824 */ /* 0x000fe200078e0203 */
[----:B------:R-:W-:Y:S01]  /*1850*/  ULOP3.LUT UR4, UR4, 0x3fff, URZ, 0xc0, !UPT ;  /* 0x00003fff04047892 */ /* 0x000fe2000f8ec03f */
[----:B------:R-:W-:Y:S01]  /*1860*/  P2R R5, PR, RZ, 0x1 ;  /* 0x00000001ff057803 */ /* 0x000fe20000000000 */
[----:B------:R-:W-:Y:S01]  /*1870*/  ULOP3.LUT UR5, UR5, 0x3fff, URZ, 0xc0, !UPT ;  /* 0x00003fff05057892 */ /* 0x000fe2000f8ec03f */
[--C-:B------:R-:W-:Y:S01]  /*1880*/  IMAD.MOV.U32 R150, RZ, RZ, R151.reuse ;  /* 0x000000ffff967224 */ /* 0x100fe200078e0097 */
[----:B------:R-:W-:Y:S01]  /*1890*/  ULOP3.LUT UR24, UR4, 0x10000, URZ, 0xfc, !UPT ;  /* 0x0001000004187892 */ /* 0x000fe2000f8efc3f */
[C---:B------:R-:W-:Y:S01]  /*18a0*/  ISETP.GT.AND P5, PT, R3.reuse, RZ, PT ;  /* 0x000000ff0300720c */ /* 0x040fe20003fa4270 */
[----:B------:R-:W-:Y:S01]  /*18b0*/  ULOP3.LUT UR4, UR5, 0x10000, URZ, 0xfc, !UPT ;  /* 0x0001000005047892 */ /* 0x000fe2000f8efc3f */
[C---:B------:R-:W-:Y:S01]  /*18c0*/  ISETP.GT.AND P4, PT, R3.reuse, 0x1, PT ;  /* 0x000000010300780c */ /* 0x040fe20003f84270 */
[----:B------:R-:W-:Y:S01]  /*18d0*/  UIMAD UR6, UR38, 0x600, UR24 ;  /* 0x00000600260678a4 */ /* 0x000fe2000f8e0218 */
[C---:B------:R-:W-:Y:S01]  /*18e0*/  ISETP.GT.AND P3, PT, R3.reuse, 0x8, PT ;  /* 0x000000080300780c */ /* 0x040fe20003f64270 */
[----:B------:R-:W-:Y:S01]  /*18f0*/  UMOV UR5, 0x40000040 ;  /* 0x4000004000057882 */ /* 0x000fe20000000000 */
[----:B------:R-:W-:Y:S01]  /*1900*/  UMOV UR7, 0x40000040 ;  /* 0x4000004000077882 */ /* 0x000fe20000000000 */
[----:B------:R-:W-:Y:S01]  /*1910*/  UIADD3 UR8, UR4, 0x2, URZ ;  /* 0x0000000204087890 */ /* 0x000fe2000fffe03f */
[C---:B------:R-:W-:Y:S01]  /*1920*/  ISETP.GT.AND P2, PT, R3.reuse, 0x9, PT ;  /* 0x000000090300780c */ /* 0x040fe20003f44270 */
[----:B------:R-:W-:Y:S01]  /*1930*/  UIADD3 UR10, UR6, 0x2, URZ ;  /* 0x00000002060a7890 */ /* 0x000fe2000fffe03f */
[C---:B------:R-:W-:Y:S01]  /*1940*/  ISETP.GT.AND P6, PT, R3.reuse, 0x10, PT ;  /* 0x000000100300780c */ /* 0x040fe20003fc4270 */
[----:B------:R-:W-:Y:S01]  /*1950*/  UMOV UR9, 0x40000040 ;  /* 0x4000004000097882 */ /* 0x000fe20000000000 */
[----:B------:R-:W-:Y:S01]  /*1960*/  HGMMA.64x192x16.F32 R24, gdesc[UR4], RZ, !UPT, gsb0 ;  /* 0x02e00000041879f0 */ /* 0x000fe2000c0008ff */
[----:B------:R-:W-:Y:S01]  /*1970*/  UMOV UR11, 0x40000040 ;  /* 0x40000040000b7882 */ /* 0x000fe20000000000 */
[----:B------:R-:W-:Y:S01]  /*1980*/  UIADD3 UR12, UR4, 0x4, URZ ;  /* 0x00000004040c7890 */ /* 0x000fe2000fffe03f */
[C---:B------:R-:W-:Y:S01]  /*1990*/  ISETP.GT.AND P1, PT, R3.reuse, 0x99, PT ;  /* 0x000000990300780c */ /* 0x040fe20003f24270 */
[----:B------:R-:W-:Y:S01]  /*19a0*/  UIADD3 UR14, UR6, 0x4, URZ ;  /* 0x00000004060e7890 */ /* 0x000fe2000fffe03f */
[----:B------:R-:W-:Y:S01]  /*19b0*/  ISETP.GT.AND P0, PT, R3, 0xa0, PT ;  /* 0x000000a00300780c */ /* 0x000fe20003f04270 */
[----:B------:R-:W-:Y:S01]  /*19c0*/  UMOV UR13, 0x40000040 ;  /* 0x40000040000d7882 */ /* 0x000fe20000000000 */
[----:B------:R-:W-:Y:S01]  /*19d0*/  UMOV UR15, 0x40000040 ;  /* 0x40000040000f7882 */ /* 0x000fe20000000000 */
[----:B------:R-:W-:Y:S01]  /*19e0*/  UIADD3 UR16, UR4, 0x6, URZ ;  /* 0x0000000604107890 */ /* 0x000fe2000fffe03f */
[--C-:B------:R-:W-:Y:S01]  /*19f0*/  IMAD.MOV.U32 R149, RZ, RZ, R151.reuse ;  /* 0x000000ffff957224 */ /* 0x100fe200078e0097 */
[----:B------:R-:W-:Y:S01]  /*1a00*/  UIADD3 UR18, UR6, 0x6, URZ ;  /* 0x0000000606127890 */ /* 0x000fe2000fffe03f */
[--C-:B------:R-:W-:Y:S01]  /*1a10*/  IMAD.MOV.U32 R148, RZ, RZ, R151.reuse ;  /* 0x000000ffff947224 */ /* 0x100fe200078e0097 */
[----:B------:R-:W-:Y:S01]  /*1a20*/  UMOV UR17, 0x40000040 ;  /* 0x4000004000117882 */ /* 0x000fe20000000000 */
[----:B------:R-:W-:Y:S01]  /*1a30*/  UMOV UR19, 0x40000040 ;  /* 0x4000004000137882 */ /* 0x000fe20000000000 */
[----:B------:R-:W-:Y:S01]  /*1a40*/  ULDC UR26, c[0x0][0x988] ;  /* 0x00026200001a7ab9 */ /* 0x000fe20000000800 */
[----:B------:R-:W-:Y:S01]  /*1a50*/  UISETP.GE.AND UP0, UPT, UR50, 0xc1, UPT ;  /* 0x000000c13200788c */ /* 0x000fe2000bf06270 */
        /* <DEDUP_REMOVED lines=25> */
[----:B------:R-:W-:Y:S01]  /*1bf0*/  IMAD.MOV.U32 R122, RZ, RZ, R151 ;  /* 0x000000ffff7a7224 */ /* 0x000fe200078e0097 */
[----:B------:R-:W-:Y:S02]  /*1c00*/  WARPGROUP.DEPBAR.LE gsb0, 0x0 ;  /* 0x00008000000079c5 */ /* 0x000fe40000010000 */
[----:B------:R-:W-:-:S06]  /*1c10*/  WARPGROUP.ARRIVE ;  /* 0x00000000000079c5 */ /* 0x000fcc0000000000 */
        /* <DEDUP_REMOVED lines=115> */
[----:B------:R-:W-:Y:S02]  /*2350*/  FSEL R78, R78, -INF , P4 ;  /* 0xff8000004e4e7808 */ /* 0x000fe40002000000 */
[----:B------:R-:W-:Y:S02]  /*2360*/  FSEL R79, R79, -INF , P3 ;  /* 0xff8000004f4f7808 */ /* 0x000fe40001800000 */
[----:B------:R-:W-:Y:S02]  /*2370*/  FSEL R82, R82, -INF , P2 ;  /* 0xff80000052527808 */ /* 0x000fe40001000000 */
[C---:B------:R-:W-:Y:S02]  /*2380*/  ISETP.GT.AND P5, PT, R3.reuse, 0x78, PT ;  /* 0x000000780300780c */ /* 0x040fe40003fa4270 */
        /* <DEDUP_REMOVED lines=16> */
[----:B------:R-:W-:Y:S02]  /*2490*/  FMNMX.FTZ R7, R81, R0, !PT ;  /* 0x0000000051077209 */ /* 0x000fe40007810000 */
[C---:B------:R-:W-:Y:S02]  /*24a0*/  ISETP.GT.AND P6, PT, R3.reuse, 0x88, PT ;  /* 0x000000880300780c */ /* 0x040fe40003fc4270 */
[----:B------:R-:W-:-:S02]  /*24b0*/  ISETP.GT.AND P5, PT, R3, 0x89, PT ;  /* 0x000000890300780c */ /* 0x000fc40003fa4270 */
        /* <DEDUP_REMOVED lines=17> */
[----:B------:R-:W-:-:S02]  /*25d0*/  FSEL R102, R102, -INF , P2 ;  /* 0xff80000066667808 */ /* 0x000fc40001000000 */
[----:B------:R-:W-:Y:S02]  /*25e0*/  FSEL R108, R108, -INF , P0 ;  /* 0xff8000006c6c7808 */ /* 0x000fe40000000000 */
[----:B------:R-:W-:Y:S02]  /*25f0*/  P2R R11, PR, RZ, 0x1 ;  /* 0x00000001ff0b7803 */ /* 0x000fe40000000000 */
[C---:B------:R-:W-:Y:S02]  /*2600*/  ISETP.GT.AND P2, PT, R3.reuse, 0xa9, PT ;  /* 0x000000a90300780c */ /* 0x040fe40003f44270 */
[C---:B------:R-:W-:Y:S02]  /*2610*/  ISETP.GT.AND P3, PT, R3.reuse, 0xb0, PT ;  /* 0x000000b00300780c */ /* 0x040fe40003f64270 */
[C---:B------:R-:W-:Y:S02]  /*2620*/  ISETP.GT.AND P4, PT, R3.reuse, 0xb1, PT ;  /* 0x000000b10300780c */ /* 0x040fe40003f84270 */
[----:B------:R-:W-:-:S02]  /*2630*/  ISETP.GT.AND P5, PT, R3, 0xb8, PT ;  /* 0x000000b80300780c */ /* 0x000fc40003fa4270 */
[C---:B------:R-:W-:Y:S02]  /*2640*/  ISETP.GT.AND P6, PT, R3.reuse, 0xb9, PT ;  /* 0x000000b90300780c */ /* 0x040fe40003fc4270 */
[C---:B------:R-:W-:Y:S02]  /*2650*/  ISETP.GT.AND P0, PT, R3.reuse, 0x99, PT ;  /* 0x000000990300780c */ /* 0x040fe40003f04270 */
[----:B------:R-:W-:Y:S02]  /*2660*/  ISETP.GT.AND P1, PT, R3, 0xa0, PT ;  /* 0x000000a00300780c */ /* 0x000fe40003f24270 */
        /* <DEDUP_REMOVED lines=23> */
[----:B------:R-:W-:Y:S02]  /*27e0*/  FSEL R109, R109, -INF , P2 ;  /* 0xff8000006d6d7808 */ /* 0x000fe40001000000 */
[----:B------:R-:W-:Y:S02]  /*27f0*/  FMNMX.FTZ R0, R108, R7, !PT ;  /* 0x000000076c007209 */ /* 0x000fe40007810000 */
[----:B------:R-:W-:Y:S02]  /*2800*/  FMNMX.FTZ R3, R51, R20, !PT ;  /* 0x0000001433037209 */ /* 0x000fe40007810000 */
[----:B------:R-:W-:-:S02]  /*2810*/  FSEL R112, R112, -INF , P3 ;  /* 0xff80000070707808 */ /* 0x000fc40001800000 */
        /* <DEDUP_REMOVED lines=11> */
[----:B------:R-:W-:-:S02]  /*28d0*/  FMNMX.FTZ R8, R117, R0, !PT ;  /* 0x0000000075087209 */ /* 0x000fc40007810000 */
[----:B------:R-:W-:Y:S02]  /*28e0*/  FMNMX.FTZ R20, R62, R3, !PT ;  /* 0x000000033e147209 */ /* 0x000fe40007810000 */
[----:B------:R-:W-:Y:S01]  /*28f0*/  P2R R10, PR, RZ, 0x4 ;  /* 0x00000004ff0a7803 */ /* 0x000fe20000000000 */
[----:B------:R-:W0:Y:S01]  /*2900*/  SHFL.BFLY PT, R7, R8, 0x2, 0x1f ;  /* 0x0c401f0008077f89 */ /* 0x000e2200000e0000 */
[----:B------:R-:W-:Y:S02]  /*2910*/  FMNMX.FTZ R3, R63, R20, !PT ;  /* 0x000000143f037209 */ /* 0x000fe40007810000 */
[----:B------:R-:W-:Y:S02]  /*2920*/  FSEL R103, R103, -INF , P0 ;  /* 0xff80000067677808 */ /* 0x000fe40000000000 */
[----:B------:R-:W-:Y:S02]  /*2930*/  FMNMX.FTZ R20, R66, R3, !PT ;  /* 0x0000000342147209 */ /* 0x000fe40007810000 */
[----:B------:R-:W-:-:S02]  /*2940*/  FSEL R106, R106, -INF , P1 ;  /* 0xff8000006a6a7808 */ /* 0x000fc40000800000 */
[----:B------:R-:W-:Y:S02]  /*2950*/  FMNMX.FTZ R3, R67, R20, !PT ;  /* 0x0000001443037209 */ /* 0x000fe40007810000 */
[----:B------:R-:W-:Y:S02]  /*2960*/  ISETP.NE.AND P1, PT, R12, RZ, PT ;  /* 0x000000ff0c00720c */ /* 0x000fe40003f25270 */
[----:B------:R-:W-:Y:S02]  /*2970*/  FMNMX.FTZ R20, R70, R3, !PT ;  /* 0x0000000346147209 */ /* 0x000fe40007810000 */
[----:B------:R-:W-:Y:S02]  /*2980*/  ISETP.NE.AND P0, PT, R11, RZ, PT ;  /* 0x000000ff0b00720c */ /* 0x000fe40003f05270 */
[----:B------:R-:W-:Y:S02]  /*2990*/  FMNMX.FTZ R3, R71, R20, !PT ;  /* 0x0000001447037209 */ /* 0x000fe40007810000 */
[----:B------:R-:W-:-:S02]  /*29a0*/  FSEL R107, R107, -INF , P1 ;  /* 0xff8000006b6b7808 */ /* 0x000fc40000800000 */
[----:B------:R-:W-:Y:S02]  /*29b0*/  FMNMX.FTZ R20, R74, R3, !PT ;  /* 0x000000034a147209 */ /* 0x000fe40007810000 */
[----:B------:R-:W-:Y:S02]  /*29c0*/  FSEL R110, R110, -INF , P0 ;  /* 0xff8000006e6e7808 */ /* 0x000fe40000000000 */
[----:B0-----:R-:W-:Y:S02]  /*29d0*/  FMNMX.FTZ R9, R8, R7, !PT ;  /* 0x0000000708097209 */ /* 0x001fe40007810000 */
[----:B------:R-:W-:Y:S02]  /*29e0*/  FMNMX.FTZ R3, R75, R20, !PT ;  /* 0x000000144b037209 */ /* 0x000fe40007810000 */
[----:B------:R-:W-:Y:S01]  /*29f0*/  FSEL R114, R114, -INF , P3 ;  /* 0xff80000072727808 */ /* 0x000fe20001800000 */
[----:B------:R-:W0:Y:S01]  /*2a00*/  SHFL.BFLY PT, R0, R9, 0x1, 0x1f ;  /* 0x0c201f0009007f89 */ /* 0x000e2200000e0000 */
[----:B------:R-:W-:-:S02]  /*2a10*/  FMNMX.FTZ R20, R78, R3, !PT ;  /* 0x000000034e147209 */ /* 0x000fc40007810000 */
[----:B------:R-:W-:Y:S02]  /*2a20*/  FSEL R115, R115, -INF , P4 ;  /* 0xff80000073737808 */ /* 0x000fe40002000000 */
[----:B------:R-:W-:Y:S02]  /*2a30*/  FMNMX.FTZ R3, R79, R20, !PT ;  /* 0x000000144f037209 */ /* 0x000fe40007810000 */
[----:B------:R-:W-:Y:S02]  /*2a40*/  FSEL R118, R118, -INF , P5 ;  /* 0xff80000076767808 */ /* 0x000fe40002800000 */
[----:B------:R-:W-:Y:S02]  /*2a50*/  FMNMX.FTZ R20, R82, R3, !PT ;  /* 0x0000000352147209 */ /* 0x000fe40007810000 */
[----:B------:R-:W-:Y:S02]  /*2a60*/  FSEL R119, R119, -INF , P6 ;  /* 0xff80000077777808 */ /* 0x000fe40003000000 */
[----:B------:R-:W-:-:S02]  /*2a70*/  FMNMX.FTZ R3, R83, R20, !PT ;  /* 0x0000001453037209 */ /* 0x000fc40007810000 */
[----:B------:R-:W-:Y:S02]  /*2a80*/  ISETP.NE.AND P0, PT, R5, RZ, PT ;  /* 0x000000ff0500720c */ /* 0x000fe40003f05270 */
[----:B------:R-:W-:Y:S02]  /*2a90*/  FMNMX.FTZ R20, R86, R3, !PT ;  /* 0x0000000356147209 */ /* 0x000fe40007810000 */
[----:B------:R-:W-:Y:S02]  /*2aa0*/  ISETP.NE.AND P1, PT, R6, RZ, PT ;  /* 0x000000ff0600720c */ /* 0x000fe40003f25270 */
[----:B------:R-:W-:Y:S02]  /*2ab0*/  FMNMX.FTZ R3, R87, R20, !PT ;  /* 0x0000001457037209 */ /* 0x000fe40007810000 */
[----:B0-----:R-:W-:Y:S02]  /*2ac0*/  FMNMX.FTZ R0, R9, R0, !PT ;  /* 0x0000000009007209 */ /* 0x001fe40007810000 */
[----:B------:R-:W-:-:S02]  /*2ad0*/  FMNMX.FTZ R20, R90, R3, !PT ;  /* 0x000000035a147209 */ /* 0x000fc40007810000 */
[C---:B------:R-:W-:Y:S01]  /*2ae0*/  FSETP.NEU.FTZ.AND P2, PT, R0.reuse, -INF , PT ;  /* 0xff8000000000780b */ /* 0x040fe20003f5d000 */
[----:B------:R-:W-:Y:S01]  /*2af0*/  FMUL.FTZ R7, R0, UR26 ;  /* 0x0000001a00077c20 */ /* 0x000fe20008410000 */
[----:B------:R-:W-:-:S03]  /*2b00*/  FMNMX.FTZ R3, R91, R20, !PT ;  /* 0x000000145b037209 */ /* 0x000fc60007810000 */
[----:B------:R-:W-:Y:S01]  /*2b10*/  @!P1 VIADD R4, R4, 0x30840 ;  /* 0x0003084004049836 */ /* 0x000fe20000000000 */
[----:B------:R-:W-:Y:S02]  /*2b20*/  FMNMX.FTZ R20, R94, R3, !PT ;  /* 0x000000035e147209 */ /* 0x000fe40007810000 */
[----:B------:R-:W-:Y:S02]  /*2b30*/  FSEL R7, R7, RZ, P2 ;  /* 0x000000ff07077208 */ /* 0x000fe40001000000 */
[----:B------:R-:W-:Y:S02]  /*2b40*/  FMNMX.FTZ R3, R95, R20, !PT ;  /* 0x000000145f037209 */ /* 0x000fe40007810000 */
[----:B------:R-:W-:Y:S01]  /*2b50*/  ISETP.NE.AND P2, PT, R10, RZ, PT ;  /* 0x000000ff0a00720c */ /* 0x000fe20003f45270 */
        /* <DEDUP_REMOVED lines=44> */
[----:B------:R0:W-:Y:S01]  /*2e20*/  MUFU.EX2 R20, R80 ;  /* 0x0000005000147308 */ /* 0x0001e20000000800 */
[----:B------:R-:W-:Y:S01]  /*2e30*/  FMNMX.FTZ R3, R119, R64, !PT ;  /* 0x0000004077037209 */ /* 0x000fe20007810000 */
[--C-:B------:R-:W-:Y:S01]  /*2e40*/  FFMA.FTZ R29, R81, UR26, -R7.reuse ;  /* 0x0000001a511d7c23 */ /* 0x100fe20008010807 */
[--C-:B------:R-:W-:Y:S01]  /*2e50*/  FFMA.FTZ R57, R57, UR26, -R7.reuse ;  /* 0x0000001a39397c23 */ /* 0x100fe20008010807 */
[--C-:B------:R-:W-:Y:S01]  /*2e60*/  FFMA.FTZ R61, R61, UR26, -R7.reuse ;  /* 0x0000001a3d3d7c23 */ /* 0x100fe20008010807 */
[--C-:B------:R-:W-:Y:S01]  /*2e70*/  FFMA.FTZ R68, R93, UR26, -R7.reuse ;  /* 0x0000001a5d447c23 */ /* 0x100fe20008010807 */
[----:B------:R-:W1:Y:S01]  /*2e80*/  SHFL.BFLY PT, R76, R3, 0x2, 0x1f ;  /* 0x0c401f00034c7f89 */ /* 0x000e6200000e0000 */
[--C-:B------:R-:W-:Y:S01]  /*2e90*/  FFMA.FTZ R64, R96, UR26, -R7.reuse ;  /* 0x0000001a60407c23 */ /* 0x100fe20008010807 */
[----:B------:R2:W-:Y:S01]  /*2ea0*/  MUFU.EX2 R32, R84 ;  /* 0x0000005400207308 */ /* 0x0005e20000000800 */
[--C-:B------:R-:W-:Y:S01]  /*2eb0*/  FFMA.FTZ R69, R97, UR26, -R7.reuse ;  /* 0x0000001a61457c23 */ /* 0x100fe20008010807 */
[--C-:B------:R-:W-:Y:S01]  /*2ec0*/  FFMA.FTZ R72, R100, UR26, -R7.reuse ;  /* 0x0000001a64487c23 */ /* 0x100fe20008010807 */
[--C-:B------:R-:W-:Y:S01]  /*2ed0*/  FFMA.FTZ R73, R101, UR26, -R7.reuse ;  /* 0x0000001a65497c23 */ /* 0x100fe20008010807 */
[--C-:B------:R-:W-:Y:S01]  /*2ee0*/  FFMA.FTZ R77, R105, UR26, -R7.reuse ;  /* 0x0000001a694d7c23 */ /* 0x100fe20008010807 */
[--C-:B0-----:R-:W-:Y:S01]  /*2ef0*/  FFMA.FTZ R80, R108, UR26, -R7.reuse ;  /* 0x0000001a6c507c23 */ /* 0x101fe20008010807 */
[--C-:B------:R-:W-:Y:S01]  /*2f00*/  FFMA.FTZ R81, R109, UR26, -R7.reuse ;  /* 0x0000001a6d517c23 */ /* 0x100fe20008010807 */
[--C-:B------:R-:W-:Y:S01]  /*2f10*/  FFMA.FTZ R113, R113, UR26, -R7.reuse ;  /* 0x0000001a71717c23 */ /* 0x100fe20008010807 */
[----:B------:R0:W-:Y:S01]  /*2f20*/  MUFU.EX2 R60, R89 ;  /* 0x00000059003c7308 */ /* 0x0001e20000000800 */
[----:B--2---:R-:W-:Y:S01]  /*2f30*/  FFMA.FTZ R84, R112, UR26, -R7 ;  /* 0x0000001a70547c23 */ /* 0x004fe20008010807 */
[----:B------:R-:W-:-:S04]  /*2f40*/  @!P1 PRMT R4, RZ, 0x654, R4 ;  /* 0x00000654ff049816 */ /* 0x000fc80000000004 */
[----:B------:R2:W-:Y:S02]  /*2f50*/  @!P1 SYNCS.ARRIVE.TRANS64.RED.A1T0 RZ, [R4+URZ], RZ ;  /* 0x000000ff04ff99a7 */ /* 0x0005e4000810043f */
[----:B------:R-:W-:Y:S01]  /*2f60*/  MUFU.EX2 R5, R5 ;  /* 0x0000000500057308 */ /* 0x000fe20000000800 */
[--C-:B0-----:R-:W-:Y:S01]  /*2f70*/  FFMA.FTZ R89, R117, UR26, -R7.reuse ;  /* 0x0000001a75597c23 */ /* 0x101fe20008010807 */
[----:B-1----:R-:W-:Y:S01]  /*2f80*/  FMNMX.FTZ R85, R3, R76, !PT ;  /* 0x0000004c03557209 */ /* 0x002fe20007810000 */
[----:B------:R-:W-:-:S05]  /*2f90*/  FFMA.FTZ R76, R104, UR26, -R7 ;  /* 0x0000001a684c7c23 */ /* 0x000fca0008010807 */
[----:B------:R-:W2:Y:S01]  /*2fa0*/  MUFU.EX2 R6, R6 ;  /* 0x0000000600067308 */ /* 0x000ea20000000800 */
[----:B------:R-:W0:Y:S07]  /*2fb0*/  SHFL.BFLY PT, R88, R85, 0x1, 0x1f ;  /* 0x0c201f0055587f89 */ /* 0x000e2e00000e0000 */
[----:B------:R-:W1:Y:S08]  /*2fc0*/  MUFU.EX2 R8, R8 ;  /* 0x0000000800087308 */ /* 0x000e700000000800 */
[----:B------:R-:W3:Y:S01]  /*2fd0*/  MUFU.EX2 R9, R9 ;  /* 0x0000000900097308 */ /* 0x000ee20000000800 */
[----:B--2---:R-:W-:-:S07]  /*2fe0*/  F2FP.F16.F32.PACK_AB R4, R6, R5 ;  /* 0x000000050604723e */ /* 0x004fce00000000ff */
[----:B------:R-:W2:Y:S01]  /*2ff0*/  MUFU.EX2 R10, R10 ;  /* 0x0000000a000a7308 */ /* 0x000ea20000000800 */
[----:B0-----:R-:W-:Y:S01]  /*3000*/  FMNMX.FTZ R3, R85, R88, !PT ;  /* 0x0000005855037209 */ /* 0x001fe20007810000 */
[----:B------:R-:W-:-:S03]  /*3010*/  FFMA.FTZ R88, R116, UR26, -R7 ;  /* 0x0000001a74587c23 */ /* 0x000fc60008010807 */
[C---:B------:R-:W-:Y:S01]  /*3020*/  FSETP.NEU.FTZ.AND P2, PT, R3.reuse, -INF , PT ;  /* 0xff8000000300780b */ /* 0x040fe20003f5d000 */
[----:B------:R-:W-:Y:S02]  /*3030*/  FMUL.FTZ R92, R3, UR26 ;  /* 0x0000001a035c7c20 */ /* 0x000fe40008410000 */
[----:B------:R-:W-:Y:S03]  /*3040*/  MUFU.EX2 R11, R11 ;  /* 0x0000000b000b7308 */ /* 0x000fe60000000800 */
[----:B------:R-:W-:Y:S02]  /*3050*/  FSEL R92, R92, RZ, P2 ;  /* 0x000000ff5c5c7208 */ /* 0x000fe40001000000 */
[----:B------:R-:W-:-:S03]  /*3060*/  PLOP3.LUT P2, PT, PT, PT, UP0, 0x80, 0x0 ;  /* 0x000000000000781c */ /* 0x000fc60003f4f008 */
        /* <DEDUP_REMOVED lines=9> */
[--C-:B------:R-:W-:Y:S01]  /*3100*/  FFMA.FTZ R100, R35, UR26, -R92.reuse ;  /* 0x0000001a23647c23 */ /* 0x100fe2000801085c */
[----:B------:R-:W-:Y:S01]  /*3110*/  FFMA.FTZ R55, R59, UR26, -R92 ;  /* 0x0000001a3b377c23 */ /* 0x000fe2000801085c */
[----:B------:R-:W-:Y:S01]  /*3120*/  FADD.FTZ R59, R5, R6 ;  /* 0x00000006053b7221 */ /* 0x000fe20000010000 */
[--C-:B------:R-:W-:Y:S01]  /*3130*/  FFMA.FTZ R30, R43, UR26, -R92.reuse ;  /* 0x0000001a2b1e7c23 */ /* 0x100fe2000801085c */
[--C-:B------:R-:W-:Y:S01]  /*3140*/  FFMA.FTZ R101, R38, UR26, -R92.reuse ;  /* 0x0000001a26657c23 */ /* 0x100fe2000801085c */
[--C-:B------:R-:W-:Y:S01]  /*3150*/  FFMA.FTZ R43, R70, UR26, -R92.reuse ;  /* 0x0000001a462b7c23 */ /* 0x100fe2000801085c */
[----:B-1----:R-:W-:Y:S01]  /*3160*/  FADD.FTZ R70, R8, R59 ;  /* 0x0000003b08467221 */ /* 0x002fe20000010000 */
[----:B------:R-:W0:Y:S01]  /*3170*/  MUFU.EX2 R26, R26 ;  /* 0x0000001a001a7308 */ /* 0x000e220000000800 */
[--C-:B------:R-:W-:Y:S01]  /*3180*/  FFMA.FTZ R35, R66, UR26, -R92.reuse ;  /* 0x0000001a42237c23 */ /* 0x100fe2000801085c */
[--C-:B------:R-:W-:Y:S01]  /*3190*/  FFMA.FTZ R38, R50, UR26, -R92.reuse ;  /* 0x0000001a32267c23 */ /* 0x100fe2000801085c */
[--C-:B------:R-:W-:Y:S01]  /*31a0*/  FFMA.FTZ R104, R39, UR26, -R92.reuse ;  /* 0x0000001a27687c23 */ /* 0x100fe2000801085c */
[--C-:B------:R-:W-:Y:S01]  /*31b0*/  FFMA.FTZ R50, R71, UR26, -R92.reuse ;  /* 0x0000001a47327c23 */ /* 0x100fe2000801085c */
[----:B------:R-:W-:Y:S01]  /*31c0*/  FFMA.FTZ R27, R42, UR26, -R92 ;  /* 0x0000001a2a1b7c23 */ /* 0x000fe2000801085c */
[----:B---3--:R-:W-:Y:S01]  /*31d0*/  FADD.FTZ R71, R9, R70 ;  /* 0x0000004609477221 */ /* 0x008fe20000010000 */
[--C-:B------:R-:W-:Y:S01]  /*31e0*/  FFMA.FTZ R42, R67, UR26, -R92.reuse ;  /* 0x0000001a432a7c23 */ /* 0x100fe2000801085c */
[----:B------:R-:W1:Y:S01]  /*31f0*/  MUFU.EX2 R93, R93 ;  /* 0x0000005d005d7308 */ /* 0x000e620000000800 */
[--C-:B------:R-:W-:Y:S01]  /*3200*/  FFMA.FTZ R39, R51, UR26, -R92.reuse ;  /* 0x0000001a33277c23 */ /* 0x100fe2000801085c */
[--C-:B------:R-:W-:Y:S01]  /*3210*/  FFMA.FTZ R51, R74, UR26, -R92.reuse ;  /* 0x0000001a4a337c23 */ /* 0x100fe2000801085c */
[----:B--2---:R-:W-:Y:S01]  /*3220*/  FADD.FTZ R74, R10, R71 ;  /* 0x000000470a4a7221 */ /* 0x004fe20000010000 */
[--C-:B------:R-:W-:Y:S01]  /*3230*/  FFMA.FTZ R31, R46, UR26, -R92.reuse ;  /* 0x0000001a2e1f7c23 */ /* 0x100fe2000801085c */
[--C-:B------:R-:W-:Y:S01]  /*3240*/  FFMA.FTZ R59, R78, UR26, -R92.reuse ;  /* 0x0000001a4e3b7c23 */ /* 0x100fe2000801085c */
[--C-:B------:R-:W-:Y:S01]  /*3250*/  FFMA.FTZ R46, R54, UR26, -R92.reuse ;  /* 0x0000001a362e7c23 */ /* 0x100fe2000801085c */
[----:B------:R-:W-:Y:S01]  /*3260*/  FFMA.FTZ R54, R58, UR26, -R92 ;  /* 0x0000001a3a367c23 */ /* 0x000fe2000801085c */
[----:B------:R-:W2:Y:S01]  /*3270*/  MUFU.EX2 R96, R96 ;  /* 0x0000006000607308 */ /* 0x000ea20000000800 */
[----:B0-----:R-:W-:Y:S01]  /*3280*/  FADD.FTZ R66, R7, R26 ;  /* 0x0000001a07427221 */ /* 0x001fe20000010000 */
[--C-:B------:R-:W-:Y:S01]  /*3290*/  FFMA.FTZ R58, R62, UR26, -R92.reuse ;  /* 0x0000001a3e3a7c23 */ /* 0x100fe2000801085c */
[--C-:B------:R-:W-:Y:S01]  /*32a0*/  FFMA.FTZ R62, R75, UR26, -R92.reuse ;  /* 0x0000001a4b3e7c23 */ /* 0x100fe2000801085c */
[----:B------:R-:W-:Y:S01]  /*32b0*/  F2FP.F16.F32.PACK_AB R6, R9, R8 ;  /* 0x000000080906723e */ /* 0x000fe200000000ff */
[--C-:B------:R-:W-:Y:S01]  /*32c0*/  FFMA.FTZ R71, R86, UR26, -R92.reuse ;  /* 0x0000001a56477c23 */ /* 0x100fe2000801085c */
[----:B------:R-:W-:Y:S01]  /*32d0*/  F2FP.F16.F32.PACK_AB R8, R11, R10 ;  /* 0x0000000a0b08723e */ /* 0x000fe200000000ff */
[----:B------:R-:W-:Y:S01]  /*32e0*/  FFMA.FTZ R63, R63, UR26, -R92 ;  /* 0x0000001a3f3f7c23 */ /* 0x000fe2000801085c */
[----:B------:R-:W0:Y:S01]  /*32f0*/  MUFU.EX2 R97, R97 ;  /* 0x0000006100617308 */ /* 0x000e220000000800 */
[----:B-1----:R-:W-:Y:S01]  /*3300*/  FADD.FTZ R67, R93, R66 ;  /* 0x000000425d437221 */ /* 0x002fe20000010000 */
[--C-:B------:R-:W-:Y:S01]  /*3310*/  FFMA.FTZ R70, R79, UR26, -R92.reuse ;  /* 0x0000001a4f467c23 */ /* 0x100fe2000801085c */
[--C-:B------:R-:W-:Y:S01]  /*3320*/  FFMA.FTZ R79, R94, UR26, -R92.reuse ;  /* 0x0000001a5e4f7c23 */ /* 0x100fe2000801085c */
[--C-:B------:R-:W-:Y:S01]  /*3330*/  FFMA.FTZ R99, R99, UR26, -R92.reuse ;  /* 0x0000001a63637c23 */ /* 0x100fe2000801085c */
[--C-:B------:R-:W-:Y:S01]  /*3340*/  FFMA.FTZ R102, R102, UR26, -R92.reuse ;  /* 0x0000001a66667c23 */ /* 0x100fe2000801085c */
[--C-:B------:R-:W-:Y:S01]  /*3350*/  FFMA.FTZ R103, R103, UR26, -R92.reuse ;  /* 0x0000001a67677c23 */ /* 0x100fe2000801085c */
[----:B------:R-:W-:Y:S01]  /*3360*/  FFMA.FTZ R106, R106, UR26, -R92 ;  /* 0x0000001a6a6a7c23 */ /* 0x000fe2000801085c */
[----:B------:R-:W1:Y:S01]  /*3370*/  MUFU.EX2 R100, R100 ;  /* 0x0000006400647308 */ /* 0x000e620000000800 */
[----:B--2---:R-:W-:Y:S01]  /*3380*/  FADD.FTZ R66, R96, R67 ;  /* 0x0000004360427221 */ /* 0x004fe20000010000 */
[----:B------:R-:W-:Y:S01]  /*3390*/  FADD.FTZ R67, R11, R74 ;  /* 0x0000004a0b437221 */ /* 0x000fe20000010000 */
[--C-:B------:R-:W-:Y:S01]  /*33a0*/  FFMA.FTZ R107, R107, UR26, -R92.reuse ;  /* 0x0000001a6b6b7c23 */ /* 0x100fe2000801085c */
[--C-:B------:R-:W-:Y:S01]  /*33b0*/  FFMA.FTZ R110, R110, UR26, -R92.reuse ;  /* 0x0000001a6e6e7c23 */ /* 0x100fe2000801085c */
[--C-:B------:R-:W-:Y:S01]  /*33c0*/  FFMA.FTZ R111, R111, UR26, -R92.reuse ;  /* 0x0000001a6f6f7c23 */ /* 0x100fe2000801085c */
[----:B------:R-:W-:Y:S01]  /*33d0*/  FADD.FTZ R78, R120, R67 ;  /* 0x00000043784e7221 */ /* 0x000fe20000010000 */
[----:B------:R-:W-:Y:S01]  /*33e0*/  FFMA.FTZ R67, R83, UR26, -R92 ;  /* 0x0000001a53437c23 */ /* 0x000fe2000801085c */
[----:B------:R-:W2:Y:S01]  /*33f0*/  MUFU.EX2 R121, R121 ;  /* 0x0000007900797308 */ /* 0x000ea20000000800 */
[----:B0-----:R-:W-:Y:S01]  /*3400*/  FADD.FTZ R5, R97, R66 ;  /* 0x0000004261057221 */ /* 0x001fe20000010000 */
[--C-:B------:R-:W-:Y:S01]  /*3410*/  FFMA.FTZ R66, R82, UR26, -R92.reuse ;  /* 0x0000001a52427c23 */ /* 0x100fe2000801085c */
[--C-:B------:R-:W-:Y:S01]  /*3420*/  FFMA.FTZ R114, R114, UR26, -R92.reuse ;  /* 0x0000001a72727c23 */ /* 0x100fe2000801085c */
[--C-:B------:R-:W-:Y:S01]  /*3430*/  FFMA.FTZ R115, R115, UR26, -R92.reuse ;  /* 0x0000001a73737c23 */ /* 0x100fe2000801085c */
[----:B------:R-:W-:-:S03]  /*3440*/  FFMA.FTZ R118, R118, UR26, -R92 ;  /* 0x0000001a76767c23 */ /* 0x000fc6000801085c */
[----:B------:R-:W0:Y:S01]  /*3450*/  MUFU.EX2 R101, R101 ;  /* 0x0000006500657308 */ /* 0x000e220000000800 */
[----:B-1----:R-:W-:Y:S01]  /*3460*/  FADD.FTZ R74, R100, R5 ;  /* 0x00000005644a7221 */ /* 0x002fe20000010000 */
[----:B------:R-:W-:Y:S02]  /*3470*/  F2FP.F16.F32.PACK_AB R5, R26, R7 ;  /* 0x000000071a05723e */ /* 0x000fe400000000ff */
[----:B------:R-:W-:Y:S02]  /*3480*/  F2FP.F16.F32.PACK_AB R7, R96, R93 ;  /* 0x0000005d6007723e */ /* 0x000fe400000000ff */
[----:B------:R-:W-:Y:S02]  /*3490*/  F2FP.F16.F32.PACK_AB R9, R100, R97 ;  /* 0x000000616409723e */ /* 0x000fe400000000ff */
[----:B------:R-:W1:Y:S01]  /*34a0*/  MUFU.EX2 R12, R12 ;  /* 0x0000000c000c7308 */ /* 0x000e620000000800 */
[----:B--2---:R-:W-:Y:S01]  /*34b0*/  FADD.FTZ R75, R121, R78 ;  /* 0x0000004e794b7221 */ /* 0x004fe20000010000 */
[----:B------:R-:W-:Y:S01]  /*34c0*/  FFMA.FTZ R78, R91, UR26, -R92 ;  /* 0x0000001a5b4e7c23 */ /* 0x000fe2000801085c */
[----:B------:R2:W-:Y:S01]  /*34d0*/  STSM.16.M88.4 [R2+0x1e800], R4 ;  /* 0x01e8000402007844 */ /* 0x0005e20000000200 */
[----:B------:R-:W-:Y:S01]  /*34e0*/  F2FP.F16.F32.PACK_AB R10, R121, R120 ;  /* 0x00000078790a723e */ /* 0x000fe200000000ff */
[----:B------:R-:W-:-:S02]  /*34f0*/  IMAD.MOV.U32 R121, RZ, RZ, R151 ;  /* 0x000000ffff797224 */ /* 0x000fc400078e0097 */
[----:B------:R-:W-:Y:S01]  /*3500*/  IMAD.MOV.U32 R120, RZ, RZ, R151 ;  /* 0x000000ffff787224 */ /* 0x000fe200078e0097 */
[----:B------:R-:W3:Y:S01]  /*3510*/  MUFU.EX2 R104, R104 ;  /* 0x0000006800687308 */ /* 0x000ee20000000800 */
[----:B0-----:R-:W-:Y:S01]  /*3520*/  FADD.FTZ R11, R101, R74 ;  /* 0x0000004a650b7221 */ /* 0x001fe20000010000 */
[----:B------:R-:W-:-:S06]  /*3530*/  FFMA.FTZ R74, R87, UR26, -R92 ;  /* 0x0000001a574a7c23 */ /* 0x000fcc000801085c */
[----:B------:R-:W0:Y:S01]  /*3540*/  MUFU.EX2 R13, R13 ;  /* 0x0000000d000d7308 */ /* 0x000e220000000800 */
[----:B-1----:R-:W-:Y:S01]  /*3550*/  FADD.FTZ R82, R12, R75 ;  /* 0x0000004b0c527221 */ /* 0x002fe20000010000 */
[----:B------:R-:W-:-:S06]  /*3560*/  FFMA.FTZ R75, R90, UR26, -R92 ;  /* 0x0000001a5a4b7c23 */ /* 0x000fcc000801085c */
[----:B------:R-:W1:Y:S01]  /*3570*/  MUFU.EX2 R27, R27 ;  /* 0x0000001b001b7308 */ /* 0x000e620000000800 */
[C---:B---3--:R-:W-:Y:S01]  /*3580*/  FADD.FTZ R26, R104.reuse, R11 ;  /* 0x0000000b681a7221 */ /* 0x048fe20000010000 */
[----:B------:R-:W-:-:S05]  /*3590*/  F2FP.F16.F32.PACK_AB R11, R104, R101 ;  /* 0x00000065680b723e */ /* 0x000fca00000000ff */
[----:B------:R3:W-:Y:S01]  /*35a0*/  STSM.16.M88.4 [R18], R8 ;  /* 0x0000000812007844 */ /* 0x0007e20000000200 */
[----:B------:R-:W4:Y:S01]  /*35b0*/  MUFU.EX2 R14, R14 ;  /* 0x0000000e000e7308 */ /* 0x000f220000000800 */
[C---:B0-----:R-:W-:Y:S01]  /*35c0*/  FADD.FTZ R83, R13.reuse, R82 ;  /* 0x000000520d537221 */ /* 0x041fe20000010000 */
[----:B------:R-:W-:Y:S01]  /*35d0*/  F2FP.F16.F32.PACK_AB R12, R13, R12 ;  /* 0x0000000c0d0c723e */ /* 0x000fe200000000ff */
[----:B------:R-:W-:-:S05]  /*35e0*/  FFMA.FTZ R82, R95, UR26, -R92 ;  /* 0x0000001a5f527c23 */ /* 0x000fca000801085c */
[----:B------:R-:W0:Y:S01]  /*35f0*/  MUFU.EX2 R30, R30 ;  /* 0x0000001e001e7308 */ /* 0x000e220000000800 */
[----:B-1----:R-:W-:-:S07]  /*3600*/  FADD.FTZ R87, R27, R26 ;  /* 0x0000001a1b577221 */ /* 0x002fce0000010000 */
[----:B------:R-:W1:Y:S01]  /*3610*/  MUFU.EX2 R15, R15 ;  /* 0x0000000f000f7308 */ /* 0x000e620000000800 */
[----:B----4-:R-:W-:Y:S01]  /*3620*/  FADD.FTZ R86, R14, R83 ;  /* 0x000000530e567221 */ /* 0x010fe20000010000 */
[--C-:B------:R-:W-:Y:S01]  /*3630*/  FFMA.FTZ R83, R98, UR26, -R92.reuse ;  /* 0x0000001a62537c23 */ /* 0x100fe2000801085c */
[----:B------:R-:W-:-:S05]  /*3640*/  FFMA.FTZ R92, R119, UR26, -R92 ;  /* 0x0000001a775c7c23 */ /* 0x000fca000801085c */
[----:B------:R-:W4:Y:S01]  /*3650*/  MUFU.EX2 R31, R31 ;  /* 0x0000001f001f7308 */ /* 0x000f220000000800 */
[----:B0-----:R-:W-:-:S07]  /*3660*/  FADD.FTZ R26, R30, R87 ;  /* 0x000000571e1a7221 */ /* 0x001fce0000010000 */
[----:B------:R-:W0:Y:S01]  /*3670*/  MUFU.EX2 R24, R24 ;  /* 0x0000001800187308 */ /* 0x000e220000000800 */
[C---:B-1----:R-:W-:Y:S01]  /*3680*/  FADD.FTZ R91, R15.reuse, R86 ;  /* 0x000000560f5b7221 */ /* 0x042fe20000010000 */
[----:B------:R-:W-:-:S06]  /*3690*/  F2FP.F16.F32.PACK_AB R14, R15, R14 ;  /* 0x0000000e0f0e723e */ /* 0x000fcc00000000ff */
[----:B------:R-:W1:Y:S01]  /*36a0*/  MUFU.EX2 R34, R34 ;  /* 0x0000002200227308 */ /* 0x000e620000000800 */
[----:B----4-:R-:W-:-:S07]  /*36b0*/  FADD.FTZ R87, R31, R26 ;  /* 0x0000001a1f577221 */ /* 0x010fce0000010000 */
[----:B------:R-:W4:Y:S01]  /*36c0*/  MUFU.EX2 R25, R25 ;  /* 0x0000001900197308 */ /* 0x000f220000000800 */
[----:B0-----:R-:W-:-:S07]  /*36d0*/  FADD.FTZ R26, R24, R91 ;  /* 0x0000005b181a7221 */ /* 0x001fce0000010000 */
[----:B------:R-:W0:Y:S01]  /*36e0*/  MUFU.EX2 R38, R38 ;  /* 0x0000002600267308 */ /* 0x000e220000000800 */
[C---:B-1----:R-:W-:Y:S01]  /*36f0*/  FADD.FTZ R87, R34.reuse, R87 ;  /* 0x0000005722577221 */ /* 0x042fe20000010000 */
[----:B------:R-:W-:-:S06]  /*3700*/  F2FP.F16.F32.PACK_AB R15, R34, R31 ;  /* 0x0000001f220f723e */ /* 0x000fcc00000000ff */
[----:B------:R-:W1:Y:S01]  /*3710*/  MUFU.EX2 R45, R45 ;  /* 0x0000002d002d7308 */ /* 0x000e620000000800 */
[C---:B----4-:R-:W-:Y:S01]  /*3720*/  FADD.FTZ R86, R25.reuse, R26 ;  /* 0x0000001a19567221 */ /* 0x050fe20000010000 */
[----:B------:R-:W-:-:S06]  /*3730*/  F2FP.F16.F32.PACK_AB R24, R25, R24 ;  /* 0x000000181918723e */ /* 0x000fcc00000000ff */
[----:B------:R-:W4:Y:S01]  /*3740*/  MUFU.EX2 R39, R39 ;  /* 0x0000002700277308 */ /* 0x000f220000000800 */
[----:B0-----:R-:W-:-:S07]  /*3750*/  FADD.FTZ R26, R38, R87 ;  /* 0x00000057261a7221 */ /* 0x001fce0000010000 */
[----:B------:R-:W0:Y:S01]  /*3760*/  MUFU.EX2 R48, R48 ;  /* 0x0000003000307308 */ /* 0x000e220000000800 */
[----:B-1----:R-:W-:-:S07]  /*3770*/  FADD.FTZ R91, R45, R86 ;  /* 0x000000562d5b7221 */ /* 0x002fce0000010000 */
        /* <DEDUP_REMOVED lines=20> */
[C---:B----4-:R-:W-:Y:S01]  /*38c0*/  FADD.FTZ R86, R61.reuse, R86 ;  /* 0x000000563d567221 */ /* 0x050fe20000010000 */
[----:B--2---:R-:W-:-:S06]  /*38d0*/  F2FP.F16.F32.PACK_AB R6, R61, R56 ;  /* 0x000000383d06723e */ /* 0x004fcc00000000ff */
[----:B------:R-:W2:Y:S01]  /*38e0*/  MUFU.EX2 R63, R63 ;  /* 0x0000003f003f7308 */ /* 0x000ea20000000800 */
[----:B0-----:R-:W-:-:S07]  /*38f0*/  FADD.FTZ R26, R58, R87 ;  /* 0x000000573a1a7221 */ /* 0x001fce0000010000 */
[----:B------:R-:W0:Y:S01]  /*3900*/  MUFU.EX2 R28, R28 ;  /* 0x0000001c001c7308 */ /* 0x000e220000000800 */
[----:B-1----:R-:W-:-:S07]  /*3910*/  FADD.FTZ R13, R21, R86 ;  /* 0x00000056150d7221 */ /* 0x002fce0000010000 */
[----:B------:R-:W1:Y:S01]  /*3920*/  MUFU.EX2 R35, R35 ;  /* 0x0000002300237308 */ /* 0x000e620000000800 */
[----:B--2---:R-:W-:Y:S01]  /*3930*/  FADD.FTZ R86, R63, R26 ;  /* 0x0000001a3f567221 */ /* 0x004fe20000010000 */
[----:B------:R-:W-:-:S06]  /*3940*/  F2FP.F16.F32.PACK_AB R26, R48, R45 ;  /* 0x0000002d301a723e */ /* 0x000fcc00000000ff */
[----:B------:R-:W2:Y:S01]  /*3950*/  MUFU.EX2 R33, R33 ;  /* 0x0000002100217308 */ /* 0x000ea20000000800 */
[----:B0-----:R-:W-:Y:S01]  /*3960*/  FADD.FTZ R4, R28, R13 ;  /* 0x0000000d1c047221 */ /* 0x001fe20000010000 */
[----:B------:R-:W-:Y:S02]  /*3970*/  F2FP.F16.F32.PACK_AB R13, R30, R27 ;  /* 0x0000001b1e0d723e */ /* 0x000fe400000000ff */
[----:B------:R-:W-:-:S03]  /*3980*/  F2FP.F16.F32.PACK_AB R27, R47, R46 ;  /* 0x0000002e2f1b723e */ /* 0x000fc600000000ff */
[----:B------:R0:W-:Y:S01]  /*3990*/  STSM.16.M88.4 [R17], R12 ;  /* 0x0000000c11007844 */ /* 0x0001e20000000200 */
[----:B------:R-:W3:Y:S01]  /*39a0*/  MUFU.EX2 R42, R42 ;  /* 0x0000002a002a7308 */ /* 0x000ee20000000800 */
[----:B-1----:R-:W-:Y:S02]  /*39b0*/  FADD.FTZ R5, R35, R86 ;  /* 0x0000005623057221 */ /* 0x002fe40000010000 */
[----:B------:R-:W-:Y:S05]  /*39c0*/  STSM.16.M88.4 [R16], R24 ;  /* 0x0000001810007844 */ /* 0x000fea0000000200 */
[----:B------:R-:W1:Y:S01]  /*39d0*/  MUFU.EX2 R36, R36 ;  /* 0x0000002400247308 */ /* 0x000e620000000800 */
[----:B--2---:R-:W-:Y:S01]  /*39e0*/  FADD.FTZ R7, R33, R4 ;  /* 0x0000000421077221 */ /* 0x004fe20000010000 */
[----:B------:R-:W-:-:S06]  /*39f0*/  F2FP.F16.F32.PACK_AB R4, R57, R52 ;  /* 0x000000343904723e */ /* 0x000fcc00000000ff */
[----:B------:R-:W2:Y:S01]  /*3a00*/  MUFU.EX2 R43, R43 ;  /* 0x0000002b002b7308 */ /* 0x000ea20000000800 */
[----:B---3--:R-:W-:-:S07]  /*3a10*/  FADD.FTZ R8, R42, R5 ;  /* 0x000000052a087221 */ /* 0x008fce0000010000 */
[----:B------:R-:W3:Y:S01]  /*3a20*/  MUFU.EX2 R37, R37 ;  /* 0x0000002500257308 */ /* 0x000ee20000000800 */
[----:B-1----:R-:W-:-:S07]  /*3a30*/  FADD.FTZ R10, R36, R7 ;  /* 0x00000007240a7221 */ /* 0x002fce0000010000 */
[----:B------:R-:W1:Y:S01]  /*3a40*/  MUFU.EX2 R50, R50 ;  /* 0x0000003200327308 */ /* 0x000e620000000800 */
[----:B--2---:R-:W-:-:S07]  /*3a50*/  FADD.FTZ R5, R43, R8 ;  /* 0x000000082b057221 */ /* 0x004fce0000010000 */
[----:B------:R-:W2:Y:S01]  /*3a60*/  MUFU.EX2 R40, R40 ;  /* 0x0000002800287308 */ /* 0x000ea20000000800 */
[----:B---3--:R-:W-:-:S07]  /*3a70*/  FADD.FTZ R7, R37, R10 ;  /* 0x0000000a25077221 */ /* 0x008fce0000010000 */
[----:B------:R-:W3:Y:S01]  /*3a80*/  MUFU.EX2 R51, R51 ;  /* 0x0000003300337308 */ /* 0x000ee20000000800 */
[----:B-1----:R-:W-:Y:S01]  /*3a90*/  FADD.FTZ R8, R50, R5 ;  /* 0x0000000532087221 */ /* 0x002fe20000010000 */
[----:B------:R-:W-:-:S06]  /*3aa0*/  F2FP.F16.F32.PACK_AB R5, R55, R54 ;  /* 0x000000363705723e */ /* 0x000fcc00000000ff */
[----:B------:R-:W1:Y:S01]  /*3ab0*/  MUFU.EX2 R44, R44 ;  /* 0x0000002c002c7308 */ /* 0x000e620000000800 */
[C---:B--2---:R-:W-:Y:S01]  /*3ac0*/  FADD.FTZ R7, R40.reuse, R7 ;  /* 0x0000000728077221 */ /* 0x044fe20000010000 */
[----:B0-----:R-:W-:-:S06]  /*3ad0*/  F2FP.F16.F32.PACK_AB R12, R40, R37 ;  /* 0x00000025280c723e */ /* 0x001fcc00000000ff */
[----:B------:R-:W0:Y:S01]  /*3ae0*/  MUFU.EX2 R62, R62 ;  /* 0x0000003e003e7308 */ /* 0x000e220000000800 */
[----:B---3--:R-:W-:-:S07]  /*3af0*/  FADD.FTZ R9, R51, R8 ;  /* 0x0000000833097221 */ /* 0x008fce0000010000 */
[----:B------:R-:W2:Y:S01]  /*3b00*/  MUFU.EX2 R49, R49 ;  /* 0x0000003100317308 */ /* 0x000ea20000000800 */
[----:B-1----:R-:W-:Y:S01]  /*3b10*/  FADD.FTZ R10, R44, R7 ;  /* 0x000000072c0a7221 */ /* 0x002fe20000010000 */
[----:B------:R-:W-:-:S05]  /*3b20*/  F2FP.F16.F32.PACK_AB R7, R63, R58 ;  /* 0x0000003a3f07723e */ /* 0x000fca00000000ff */
[----:B------:R1:W-:Y:S01]  /*3b30*/  STSM.16.M88.4 [R2+0x24800], R4 ;  /* 0x0248000402007844 */ /* 0x0003e20000000200 */
[----:B------:R-:W3:Y:S01]  /*3b40*/  MUFU.EX2 R59, R59 ;  /* 0x0000003b003b7308 */ /* 0x000ee20000000800 */
[C---:B0-----:R-:W-:Y:S01]  /*3b50*/  FADD.FTZ R8, R62.reuse, R9 ;  /* 0x000000093e087221 */ /* 0x041fe20000010000 */
[----:B------:R-:W-:-:S06]  /*3b60*/  F2FP.F16.F32.PACK_AB R13, R62, R51 ;  /* 0x000000333e0d723e */ /* 0x000fcc00000000ff */
[----:B------:R-:W0:Y:S01]  /*3b70*/  MUFU.EX2 R70, R70 ;  /* 0x0000004600467308 */ /* 0x000e220000000800 */
[C---:B--2---:R-:W-:Y:S01]  /*3b80*/  FADD.FTZ R11, R49.reuse, R10 ;  /* 0x0000000a310b7221 */ /* 0x044fe20000010000 */
[----:B------:R-:W-:Y:S02]  /*3b90*/  F2FP.F16.F32.PACK_AB R10, R36, R33 ;  /* 0x00000021240a723e */ /* 0x000fe400000000ff */
[----:B------:R-:W-:-:S04]  /*3ba0*/  F2FP.F16.F32.PACK_AB R14, R49, R44 ;  /* 0x0000002c310e723e */ /* 0x000fc800000000ff */
[----:B------:R-:W2:Y:S01]  /*3bb0*/  MUFU.EX2 R29, R29 ;  /* 0x0000001d001d7308 */ /* 0x000ea20000000800 */
[----:B---3--:R-:W-:Y:S01]  /*3bc0*/  FADD.FTZ R9, R59, R8 ;  /* 0x000000083b097221 */ /* 0x008fe20000010000 */
[----:B------:R-:W-:-:S06]  /*3bd0*/  FADD.FTZ R8, R20, R11 ;  /* 0x0000000b14087221 */ /* 0x000fcc0000010000 */
[----:B------:R-:W3:Y:S01]  /*3be0*/  MUFU.EX2 R66, R66 ;  /* 0x0000004200427308 */ /* 0x000ee20000000800 */
[C---:B0-----:R-:W-:Y:S01]  /*3bf0*/  FADD.FTZ R9, R70.reuse, R9 ;  /* 0x0000000946097221 */ /* 0x041fe20000010000 */
[----:B------:R-:W-:-:S06]  /*3c00*/  F2FP.F16.F32.PACK_AB R15, R70, R59 ;  /* 0x0000003b460f723e */ /* 0x000fcc00000000ff */
[----:B------:R-:W0:Y:S01]  /*3c10*/  MUFU.EX2 R67, R67 ;  /* 0x0000004300437308 */ /* 0x000e220000000800 */
[----:B--2---:R-:W-:Y:S01]  /*3c20*/  FADD.FTZ R11, R29, R8 ;  /* 0x000000081d0b7221 */ /* 0x004fe20000010000 */
[----:B------:R-:W-:-:S03]  /*3c30*/  F2FP.F16.F32.PACK_AB R8, R28, R21 ;  /* 0x000000151c08723e */ /* 0x000fc600000000ff */
[----:B------:R-:W-:Y:S01]  /*3c40*/  FADD.FTZ R30, R32, R11 ;  /* 0x0000000b201e7221 */ /* 0x000fe20000010000 */
[----:B------:R-:W-:Y:S02]  /*3c50*/  F2FP.F16.F32.PACK_AB R11, R50, R43 ;  /* 0x0000002b320b723e */ /* 0x000fe400000000ff */
[----:B------:R-:W2:Y:S01]  /*3c60*/  MUFU.EX2 R41, R41 ;  /* 0x0000002900297308 */ /* 0x000ea20000000800 */
[----:B---3--:R-:W-:Y:S01]  /*3c70*/  FADD.FTZ R28, R66, R9 ;  /* 0x00000009421c7221 */ /* 0x008fe20000010000 */
[----:B------:R-:W-:-:S05]  /*3c80*/  F2FP.F16.F32.PACK_AB R9, R42, R35 ;  /* 0x000000232a09723e */ /* 0x000fca00000000ff */
[----:B------:R3:W-:Y:S01]  /*3c90*/  STSM.16.M88.4 [R22], R8 ;  /* 0x0000000816007844 */ /* 0x0007e20000000200 */
[----:B------:R-:W1:Y:S01]  /*3ca0*/  MUFU.EX2 R71, R71 ;  /* 0x0000004700477308 */ /* 0x000e620000000800 */
[----:B0-----:R-:W-:Y:S02]  /*3cb0*/  FADD.FTZ R28, R67, R28 ;  /* 0x0000001c431c7221 */ /* 0x001fe40000010000 */
[----:B------:R0:W-:Y:S05]  /*3cc0*/  STSM.16.M88.4 [R17+0x6000], R12 ;  /* 0x0060000c11007844 */ /* 0x0001ea0000000200 */
[----:B------:R-:W4:Y:S01]  /*3cd0*/  MUFU.EX2 R53, R53 ;  /* 0x0000003500357308 */ /* 0x000f220000000800 */
[----:B--2---:R-:W-:-:S07]  /*3ce0*/  FADD.FTZ R30, R41, R30 ;  /* 0x0000001e291e7221 */ /* 0x004fce0000010000 */
[----:B------:R-:W2:Y:S01]  /*3cf0*/  MUFU.EX2 R74, R74 ;  /* 0x0000004a004a7308 */ /* 0x000ea20000000800 */
[----:B-1----:R-:W-:-:S07]  /*3d00*/  FADD.FTZ R5, R71, R28 ;  /* 0x0000001c47057221 */ /* 0x002fce0000010000 */
[----:B------:R-:W1:Y:S01]  /*3d10*/  MUFU.EX2 R75, R75 ;  /* 0x0000004b004b7308 */ /* 0x000e620000000800 */
[----:B----4-:R-:W-:-:S04]  /*3d20*/  FADD.FTZ R7, R53, R30 ;  /* 0x0000001e35077221 */ /* 0x010fc80000010000 */
[C---:B------:R-:W-:Y:S01]  /*3d30*/  FADD.FTZ R6, R60.reuse, R7 ;  /* 0x000000073c067221 */ /* 0x040fe20000010000 */
[----:B------:R-:W-:Y:S02]  /*3d40*/  F2FP.F16.F32.PACK_AB R60, R60, R53 ;  /* 0x000000353c3c723e */ /* 0x000fe400000000ff */
[----:B------:R-:W4:Y:S01]  /*3d50*/  MUFU.EX2 R65, R65 ;  /* 0x0000004100417308 */ /* 0x000f220000000800 */
[----:B--2---:R-:W-:-:S07]  /*3d60*/  FADD.FTZ R4, R74, R5 ;  /* 0x000000054a047221 */ /* 0x004fce0000010000 */
[----:B------:R-:W2:Y:S01]  /*3d70*/  MUFU.EX2 R78, R78 ;  /* 0x0000004e004e7308 */ /* 0x000ea20000000800 */
[----:B-1----:R-:W-:-:S07]  /*3d80*/  FADD.FTZ R5, R75, R4 ;  /* 0x000000044b057221 */ /* 0x002fce0000010000 */
[----:B------:R-:W1:Y:S01]  /*3d90*/  MUFU.EX2 R68, R68 ;  /* 0x0000004400447308 */ /* 0x000e620000000800 */
[----:B----4-:R-:W-:Y:S01]  /*3da0*/  FADD.FTZ R7, R65, R6 ;  /* 0x0000000641077221 */ /* 0x010fe20000010000 */
[----:B------:R-:W-:-:S06]  /*3db0*/  F2FP.F16.F32.PACK_AB R6, R41, R32 ;  /* 0x000000202906723e */ /* 0x000fcc00000000ff */
[----:B------:R-:W4:Y:S01]  /*3dc0*/  MUFU.EX2 R79, R79 ;  /* 0x0000004f004f7308 */ /* 0x000f220000000800 */
[C---:B--2---:R-:W-:Y:S01]  /*3dd0*/  FADD.FTZ R4, R78.reuse, R5 ;  /* 0x000000054e047221 */ /* 0x044fe20000010000 */
[----:B------:R-:W-:-:S06]  /*3de0*/  F2FP.F16.F32.PACK_AB R61, R78, R75 ;  /* 0x0000004b4e3d723e */ /* 0x000fcc00000000ff */
[----:B------:R-:W2:Y:S01]  /*3df0*/  MUFU.EX2 R64, R64 ;  /* 0x0000004000407308 */ /* 0x000ea20000000800 */
[C---:B-1----:R-:W-:Y:S01]  /*3e00*/  FADD.FTZ R7, R68.reuse, R7 ;  /* 0x0000000744077221 */ /* 0x042fe20000010000 */
[----:B------:R-:W-:-:S06]  /*3e10*/  F2FP.F16.F32.PACK_AB R62, R68, R65 ;  /* 0x00000041443e723e */ /* 0x000fcc00000000ff */
[----:B------:R-:W1:Y:S01]  /*3e20*/  MUFU.EX2 R82, R82 ;  /* 0x0000005200527308 */ /* 0x000e620000000800 */
[----:B----4-:R-:W-:Y:S01]  /*3e30*/  FADD.FTZ R5, R79, R4 ;  /* 0x000000044f057221 */ /* 0x010fe20000010000 */
[----:B------:R-:W-:-:S06]  /*3e40*/  F2FP.F16.F32.PACK_AB R4, R29, R20 ;  /* 0x000000141d04723e */ /* 0x000fcc00000000ff */
[----:B------:R-:W4:Y:S01]  /*3e50*/  MUFU.EX2 R69, R69 ;  /* 0x0000004500457308 */ /* 0x000f220000000800 */
[----:B--2---:R-:W-:-:S07]  /*3e60*/  FADD.FTZ R24, R64, R7 ;  /* 0x0000000740187221 */ /* 0x004fce0000010000 */
[----:B------:R-:W2:Y:S01]  /*3e70*/  MUFU.EX2 R83, R83 ;  /* 0x0000005300537308 */ /* 0x000ea20000000800 */
[C---:B-1----:R-:W-:Y:S01]  /*3e80*/  FADD.FTZ R20, R82.reuse, R5 ;  /* 0x0000000552147221 */ /* 0x042fe20000010000 */
[----:B------:R-:W-:-:S06]  /*3e90*/  F2FP.F16.F32.PACK_AB R63, R82, R79 ;  /* 0x0000004f523f723e */ /* 0x000fcc00000000ff */
[----:B------:R-:W3:Y:S01]  /*3ea0*/  MUFU.EX2 R72, R72 ;  /* 0x0000004800487308 */ /* 0x000ee20000000800 */
[C---:B----4-:R-:W-:Y:S01]  /*3eb0*/  FADD.FTZ R5, R69.reuse, R24 ;  /* 0x0000001845057221 */ /* 0x050fe20000010000 */
[----:B------:R-:W-:-:S06]  /*3ec0*/  F2FP.F16.F32.PACK_AB R64, R69, R64 ;  /* 0x000000404540723e */ /* 0x000fcc00000000ff */
[----:B------:R-:W1:Y:S01]  /*3ed0*/  MUFU.EX2 R48, R99 ;  /* 0x0000006300307308 */ /* 0x000e620000000800 */
[----:B--2---:R-:W-:-:S07]  /*3ee0*/  FADD.FTZ R7, R83, R20 ;  /* 0x0000001453077221 */ /* 0x004fce0000010000 */
[----:B------:R-:W2:Y:S01]  /*3ef0*/  MUFU.EX2 R73, R73 ;  /* 0x0000004900497308 */ /* 0x000ea20000000800 */
[----:B---3--:R-:W-:Y:S01]  /*3f00*/  FADD.FTZ R8, R72, R5 ;  /* 0x0000000548087221 */ /* 0x008fe20000010000 */
[----:B------:R-:W-:-:S06]  /*3f10*/  F2FP.F16.F32.PACK_AB R5, R67, R66 ;  /* 0x000000424305723e */ /* 0x000fcc00000000ff */
[----:B------:R-:W3:Y:S01]  /*3f20*/  MUFU.EX2 R102, R102 ;  /* 0x0000006600667308 */ /* 0x000ee20000000800 */
[----:B-1----:R-:W-:Y:S01]  /*3f30*/  FADD.FTZ R9, R48, R7 ;  /* 0x0000000730097221 */ /* 0x002fe20000010000 */
[----:B------:R-:W-:Y:S02]  /*3f40*/  F2FP.F16.F32.PACK_AB R7, R74, R71 ;  /* 0x000000474a07723e */ /* 0x000fe400000000ff */
[----:B------:R-:W-:-:S03]  /*3f50*/  F2FP.F16.F32.PACK_AB R65, R48, R83 ;  /* 0x000000533041723e */ /* 0x000fc600000000ff */
[----:B------:R1:W-:Y:S01]  /*3f60*/  STSM.16.M88.4 [R16+0x6000], R4 ;  /* 0x0060000410007844 */ /* 0x0003e20000000200 */
[----:B------:R-:W4:Y:S01]  /*3f70*/  MUFU.EX2 R103, R103 ;  /* 0x0000006700677308 */ /* 0x000f220000000800 */
[C---:B--2---:R-:W-:Y:S01]  /*3f80*/  FADD.FTZ R11, R73.reuse, R8 ;  /* 0x00000008490b7221 */ /* 0x044fe20000010000 */
[----:B------:R-:W-:Y:S01]  /*3f90*/  F2FP.F16.F32.PACK_AB R66, R73, R72 ;  /* 0x000000484942723e */ /* 0x000fe200000000ff */
[----:B------:R2:W-:Y:S05]  /*3fa0*/  STSM.16.M88.4 [R2+0x2a800], R60 ;  /* 0x02a8003c02007844 */ /* 0x0005ea0000000200 */
[----:B------:R-:W5:Y:S01]  /*3fb0*/  MUFU.EX2 R76, R76 ;  /* 0x0000004c004c7308 */ /* 0x000f620000000800 */
[----:B---3--:R-:W-:-:S07]  /*3fc0*/  FADD.FTZ R8, R102, R9 ;  /* 0x0000000966087221 */ /* 0x008fce0000010000 */
[----:B------:R-:W3:Y:S01]  /*3fd0*/  MUFU.EX2 R106, R106 ;  /* 0x0000006a006a7308 */ /* 0x000ee20000000800 */
[C---:B----4-:R-:W-:Y:S01]  /*3fe0*/  FADD.FTZ R9, R103.reuse, R8 ;  /* 0x0000000867097221 */ /* 0x050fe20000010000 */
[----:B------:R-:W-:-:S05]  /*3ff0*/  F2FP.F16.F32.PACK_AB R67, R103, R102 ;  /* 0x000000666743723e */ /* 0x000fca00000000ff */
[----:B------:R2:W-:Y:S01]  /*4000*/  STSM.16.M88.4 [R19], R64 ;  /* 0x0000004013007844 */ /* 0x0005e20000000200 */
[----:B------:R-:W4:Y:S01]  /*4010*/  MUFU.EX2 R77, R77 ;  /* 0x0000004d004d7308 */ /* 0x000f220000000800 */
[----:B-----5:R-:W-:-:S07]  /*4020*/  FADD.FTZ R10, R76, R11 ;  /* 0x0000000b4c0a7221 */ /* 0x020fce0000010000 */
[----:B------:R-:W5:Y:S01]  /*4030*/  MUFU.EX2 R80, R80 ;  /* 0x0000005000507308 */ /* 0x000f620000000800 */
[----:B---3--:R-:W-:-:S07]  /*4040*/  FADD.FTZ R8, R106, R9 ;  /* 0x000000096a087221 */ /* 0x008fce0000010000 */
[----:B------:R-:W0:Y:S01]  /*4050*/  MUFU.EX2 R81, R81 ;  /* 0x0000005100517308 */ /* 0x000e220000000800 */
[C---:B----4-:R-:W-:Y:S01]  /*4060*/  FADD.FTZ R11, R77.reuse, R10 ;  /* 0x0000000a4d0b7221 */ /* 0x050fe20000010000 */
[----:B------:R-:W-:-:S06]  /*4070*/  F2FP.F16.F32.PACK_AB R76, R77, R76 ;  /* 0x0000004c4d4c723e */ /* 0x000fcc00000000ff */
[----:B------:R-:W3:Y:S01]  /*4080*/  MUFU.EX2 R84, R84 ;  /* 0x0000005400547308 */ /* 0x000ee20000000800 */
[----:B-----5:R-:W-:-:S07]  /*4090*/  FADD.FTZ R10, R80, R11 ;  /* 0x0000000b500a7221 */ /* 0x020fce0000010000 */
[----:B------:R-:W1:Y:S01]  /*40a0*/  MUFU.EX2 R85, R113 ;  /* 0x0000007100557308 */ /* 0x000e620000000800 */
[C---:B0-----:R-:W-:Y:S01]  /*40b0*/  FADD.FTZ R13, R81.reuse, R10 ;  /* 0x0000000a510d7221 */ /* 0x041fe20000010000 */
[----:B------:R-:W-:-:S06]  /*40c0*/  F2FP.F16.F32.PACK_AB R78, R81, R80 ;  /* 0x00000050514e723e */ /* 0x000fcc00000000ff */
[----:B------:R-:W0:Y:S01]  /*40d0*/  MUFU.EX2 R107, R107 ;  /* 0x0000006b006b7308 */ /* 0x000e220000000800 */
[----:B---3--:R-:W-:-:S07]  /*40e0*/  FADD.FTZ R10, R84, R13 ;  /* 0x0000000d540a7221 */ /* 0x008fce0000010000 */
[----:B------:R-:W3:Y:S01]  /*40f0*/  MUFU.EX2 R110, R110 ;  /* 0x0000006e006e7308 */ /* 0x000ee20000000800 */
[C---:B-1----:R-:W-:Y:S01]  /*4100*/  FADD.FTZ R7, R85.reuse, R10 ;  /* 0x0000000a55077221 */ /* 0x042fe20000010000 */
[----:B------:R-:W-:-:S06]  /*4110*/  F2FP.F16.F32.PACK_AB R84, R85, R84 ;  /* 0x000000545554723e */ /* 0x000fcc00000000ff */
[----:B------:R-:W1:Y:S01]  /*4120*/  MUFU.EX2 R111, R111 ;  /* 0x0000006f006f7308 */ /* 0x000e620000000800 */
[C---:B0-----:R-:W-:Y:S01]  /*4130*/  F2FP.F16.F32.PACK_AB R77, R107.reuse, R106 ;  /* 0x0000006a6b4d723e */ /* 0x041fe200000000ff */
[----:B------:R-:W-:-:S06]  /*4140*/  FADD.FTZ R11, R107, R8 ;  /* 0x000000086b0b7221 */ /* 0x000fcc0000010000 */
[----:B------:R-:W0:Y:S01]  /*4150*/  MUFU.EX2 R88, R88 ;  /* 0x0000005800587308 */ /* 0x000e220000000800 */
[----:B---3--:R-:W-:-:S07]  /*4160*/  FADD.FTZ R8, R110, R11 ;  /* 0x0000000b6e087221 */ /* 0x008fce0000010000 */
[----:B------:R-:W3:Y:S01]  /*4170*/  MUFU.EX2 R89, R89 ;  /* 0x0000005900597308 */ /* 0x000ee20000000800 */
[C---:B-1----:R-:W-:Y:S01]  /*4180*/  F2FP.F16.F32.PACK_AB R79, R111.reuse, R110 ;  /* 0x0000006e6f4f723e */ /* 0x042fe200000000ff */
[----:B------:R-:W-:-:S04]  /*4190*/  FADD.FTZ R5, R111, R8 ;  /* 0x000000086f057221 */ /* 0x000fc80000010000 */
[----:B------:R2:W-:Y:S02]  /*41a0*/  STSM.16.M88.4 [R17+0xc000], R76 ;  /* 0x00c0004c11007844 */ /* 0x0005e40000000200 */
[----:B------:R-:W1:Y:S01]  /*41b0*/  MUFU.EX2 R114, R114 ;  /* 0x0000007200727308 */ /* 0x000e620000000800 */
[----:B0-----:R-:W-:-:S07]  /*41c0*/  FADD.FTZ R6, R88, R7 ;  /* 0x0000000758067221 */ /* 0x001fce0000010000 */
[----:B------:R-:W0:Y:S01]  /*41d0*/  MUFU.EX2 R115, R115 ;  /* 0x0000007300737308 */ /* 0x000e220000000800 */
[C---:B---3--:R-:W-:Y:S01]  /*41e0*/  F2FP.F16.F32.PACK_AB R86, R89.reuse, R88 ;  /* 0x000000585956723e */ /* 0x048fe200000000ff */
[----:B------:R-:W-:-:S06]  /*41f0*/  FADD.FTZ R6, R89, R6 ;  /* 0x0000000659067221 */ /* 0x000fcc0000010000 */
[----:B------:R-:W-:Y:S01]  /*4200*/  MUFU.EX2 R118, R118 ;  /* 0x0000007600767308 */ /* 0x000fe20000000800 */
[----:B-1----:R-:W-:-:S07]  /*4210*/  FADD.FTZ R4, R114, R5 ;  /* 0x0000000572047221 */ /* 0x002fce0000010000 */
[----:B------:R-:W1:Y:S01]  /*4220*/  MUFU.EX2 R9, R92 ;  /* 0x0000005c00097308 */ /* 0x000e620000000800 */
[C---:B0-----:R-:W-:Y:S01]  /*4230*/  F2FP.F16.F32.PACK_AB R85, R115.reuse, R114 ;  /* 0x000000727355723e */ /* 0x041fe200000000ff */
[----:B------:R-:W-:Y:S01]  /*4240*/  FADD.FTZ R5, R115, R4 ;  /* 0x0000000473057221 */ /* 0x000fe20000010000 */
[----:B-1----:R-:W-:-:S03]  /*4250*/  F2FP.F16.F32.PACK_AB R87, R9, R118 ;  /* 0x000000760957723e */ /* 0x002fc600000000ff */
[----:B------:R-:W-:Y:S02]  /*4260*/  FADD.FTZ R118, R118, R5 ;  /* 0x0000000576767221 */ /* 0x000fe40000010000 */
[----:B------:R2:W-:Y:S02]  /*4270*/  STSM.16.M88.4 [R16+0xc000], R84 ;  /* 0x00c0005410007844 */ /* 0x0005e40000000200 */
[----:B------:R-:W-:Y:S01]  /*4280*/  FADD.FTZ R7, R9, R118 ;  /* 0x0000007609077221 */ /* 0x000fe20000010000 */
[----:B------:R0:W-:Y:S06]  /*4290*/  MEMBAR.ALL.CTA ;  /* 0x0000000000007992 */ /* 0x0001ec0000008000 */
[----:B0-----:R-:W0:Y:S02]  /*42a0*/  FENCE.VIEW.ASYNC.S ;  /* 0x00000000000073c6 */ /* 0x001e240000000000 */
[----:B0-----:R-:W-:Y:S01]  /*42b0*/  NOP ;  /* 0x0000000000007918 */ /* 0x001fe20000000000 */
        /* <DEDUP_REMOVED lines=23> */
.L_x_185:
[----:B------:R-:W-:Y:S01]  /*4430*/  UIADD3 UR38, UR27, 0x1, URZ ;  /* 0x000000011b267890 */ /* 0x000fe2000fffe03f */
[----:B------:R-:W-:-:S03]  /*4440*/  ISETP.NE.AND P3, PT, RZ, UR44, PT ;  /* 0x0000002cff007c0c */ /* 0x000fc6000bf65270 */
[----:B------:R-:W-:-:S04]  /*4450*/  UISETP.NE.AND UP0, UPT, UR38, 0x2, UPT ;  /* 0x000000022600788c */ /* 0x000fc8000bf05270 */
[----:B------:R-:W-:Y:S02]  /*4460*/  USEL UR37, URZ, 0x1, UP0 ;  /* 0x000000013f257887 */ /* 0x000fe40008000000 */
[----:B------:R-:W-:Y:S02]  /*4470*/  USEL UR38, UR38, URZ, UP0 ;  /* 0x0000003f26267287 */ /* 0x000fe40008000000 */
[----:B------:R-:W-:Y:S02]  /*4480*/  ULOP3.LUT UR37, UR20, UR37, URZ, 0x3c, !UPT ;  /* 0x0000002514257292 */ /* 0x000fe4000f8e3c3f */
[----:B0-----:R-:W-:Y:S10]  /*4490*/  @P3 BRA `(.L_x_177) ;  /* 0x00000000002c3947 */ /* 0x001ff40003800000 */
[----:B------:R-:W-:Y:S05]  /*44a0*/  @!P0 BRA `(.L_x_178) ;  /* 0x0000000000048947 */ /* 0x000fea0003800000 */
[----:B------:R-:W-:Y:S01]  /*44b0*/  BPT.TRAP 0x1 ;  /* 0x000000040000795c */ /* 0x000fe20000300000 */
.L_x_178:
[----:B------:R-:W-:Y:S01]  /*44c0*/  ULEA UR6, UR38, UR39, 0x3 ;  /* 0x0000002726067291 */ /* 0x000fe2000f8e183f */
[----:B------:R-:W-:-:S05]  /*44d0*/  IMAD.U32 R0, RZ, RZ, UR37 ;  /* 0x00000025ff007e24 */ /* 0x000fca000f8e00ff */
[----:B------:R-:W-:-:S04]  /*44e0*/  SHF.L.U32 R0, R0, 0x1f, RZ ;  /* 0x0000001f00007819 */ /* 0x000fc800000006ff */
[----:B------:R0:W1:Y:S01]  /*44f0*/  SYNCS.PHASECHK.TRANS64.TRYWAIT P2, [UR6+0x30830], R0 ;  /* 0x03083000ff0075a7 */ /* 0x0000620008040146 */
[----:B------:R-:W-:Y:S05]  /*4500*/  @!P0 BRA `(.L_x_179) ;  /* 0x0000000000048947 */ /* 0x000fea0003800000 */
[----:B------:R-:W-:Y:S01]  /*4510*/  BPT.TRAP 0x1 ;  /* 0x000000040000795c */ /* 0x000fe20000300000 */
.L_x_179:
[----:B-1----:R-:W-:Y:S05]  /*4520*/  @P2 BRA `(.L_x_177) ;  /* 0x0000000000082947 */ /* 0x002fea0003800000 */
[----:B------:R-:W1:Y:S02]  /*4530*/  SYNCS.PHASECHK.TRANS64.TRYWAIT P2, [UR6+0x30830], R0 ;  /* 0x03083000ff0075a7 */ /* 0x000e640008040146 */
[----:B-1----:R-:W-:Y:S05]  /*4540*/  @!P2 BRA `(.L_x_180) ;  /* 0x000000a0000ca947 */ /* 0x002fea0003800000 */
.L_x_177:
[----:B-1----:R-:W1:Y:S01]  /*4550*/  S2R R3, SR_TID.X ;  /* 0x0000000000037919 */ /* 0x002e620000002100 */
[----:B------:R-:W-:Y:S01]  /*4560*/  UIMAD UR6, UR38, 0x600, UR24 ;  /* 0x00000600260678a4 */ /* 0x000fe2000f8e0218 */
[----:B------:R-:W-:Y:S01]  /*4570*/  UMOV UR7, 0x40000040 ;  /* 0x4000004000077882 */ /* 0x000fe20000000000 */
[----:B------:R-:W-:Y:S02]  /*4580*/  UMOV UR11, 0x40000040 ;  /* 0x40000040000b7882 */ /* 0x000fe40000000000 */
[----:B------:R-:W-:Y:S02]  /*4590*/  UIADD3 UR10, UR6, 0x2, URZ ;  /* 0x00000002060a7890 */ /* 0x000fe4000fffe03f */
[----:B------:R-:W-:Y:S01]  /*45a0*/  UIADD3 UR14, UR6, 0x4, URZ ;  /* 0x00000004060e7890 */ /* 0x000fe2000fffe03f */
[----:B------:R-:W-:Y:S01]  /*45b0*/  UMOV UR15, 0x40000040 ;  /* 0x40000040000f7882 */ /* 0x000fe20000000000 */
[----:B------:R-:W-:Y:S01]  /*45c0*/  UIADD3 UR18, UR6, 0x6, URZ ;  /* 0x0000000606127890 */ /* 0x000fe2000fffe03f */
[----:B------:R-:W-:Y:S01]  /*45d0*/  UMOV UR19, 0x40000040 ;  /* 0x4000004000137882 */ /* 0x000fe20000000000 */
[----:B-1----:R-:W-:-:S05]  /*45e0*/  SHF.R.U32.HI R3, RZ, 0x7, R3 ;  /* 0x00000007ff037819 */ /* 0x002fca0000011603 */
[----:B0-----:R-:W-:-:S05]  /*45f0*/  VIADD R0, R3, 0x8 ;  /* 0x0000000803007836 */ /* 0x001fca0000000000 */
[----:B------:R0:W-:Y:S06]  /*4600*/  BAR.SYNC.DEFER_BLOCKING R0, 0x100 ;  /* 0x000400000000751d */ /* 0x0001ec0000010000 */
[----:B--2---:R-:W-:-:S06]  /*4610*/  WARPGROUP.ARRIVE ;  /* 0x00000000000079c5 */ /* 0x004fcc0000000000 */
        /* <DEDUP_REMOVED lines=11> */
[----:B0-----:R-:W-:Y:S05]  /*46d0*/  @P3 BRA `(.L_x_181) ;  /* 0x00000000002c3947 */ /* 0x001fea0003800000 */
[----:B------:R-:W-:Y:S05]  /*46e0*/  @!P0 BRA `(.L_x_182) ;  /* 0x0000000000048947 */ /* 0x000fea0003800000 */
[----:B------:R-:W-:Y:S01]  /*46f0*/  BPT.TRAP 0x1 ;  /* 0x000000040000795c */ /* 0x000fe20000300000 */
.L_x_182:
[----:B------:R-:W-:Y:S01]  /*4700*/  ULEA UR6, UR27, UR39, 0x3 ;  /* 0x000000271b067291 */ /* 0x000fe2000f8e183f */
[----:B------:R-:W-:-:S05]  /*4710*/  IMAD.U32 R0, RZ, RZ, UR20 ;  /* 0x00000014ff007e24 */ /* 0x000fca000f8e00ff */
[----:B------:R-:W-:-:S04]  /*4720*/  SHF.L.U32 R0, R0, 0x1f, RZ ;  /* 0x0000001f00007819 */ /* 0x000fc800000006ff */
[----:B------:R0:W1:Y:S01]  /*4730*/  SYNCS.PHASECHK.TRANS64.TRYWAIT P2, [UR6+0x30850], R0 ;  /* 0x03085000ff0075a7 */ /* 0x0000620008040146 */
[----:B------:R-:W-:Y:S05]  /*4740*/  @!P0 BRA `(.L_x_183) ;  /* 0x0000000000048947 */ /* 0x000fea0003800000 */
[----:B------:R-:W-:Y:S01]  /*4750*/  BPT.TRAP 0x1 ;  /* 0x000000040000795c */ /* 0x000fe20000300000 */
.L_x_183:
[----:B-1----:R-:W-:Y:S05]  /*4760*/  @P2 BRA `(.L_x_181) ;  /* 0x0000000000082947 */ /* 0x002fea0003800000 */
[----:B------:R-:W1:Y:S02]  /*4770*/  SYNCS.PHASECHK.TRANS64.TRYWAIT P2, [UR6+0x30850], R0 ;  /* 0x03085000ff0075a7 */ /* 0x000e640008040146 */
[----:B-1----:R-:W-:Y:S05]  /*4780*/  @!P2 BRA `(.L_x_184) ;  /* 0x0000009c0094a947 */ /* 0x002fea0003800000 */
.L_x_181:
[----:B------:R-:W-:Y:S01]  /*4790*/  UIADD3 UR7, UR25, 0x1e800, URZ ;  /* 0x0001e80019077890 */ /* 0x000fe2000fffe03f */
[----:B------:R-:W-:Y:S01]  /*47a0*/  WARPGROUP.ARRIVE ;  /* 0x00000000000079c5 */ /* 0x000fe20000000000 */
[----:B------:R-:W-:-:S05]  /*47b0*/  UIADD3 UR6, UR39, 0x400, URZ ;  /* 0x0000040027067890 */ /* 0x000fca000fffe03f */
[----:B------:R-:W1:Y:S01]  /*47c0*/  S2R R5, SR_TID.X ;  /* 0x0000000000057919 */ /* 0x000e620000002100 */
[----:B------:R-:W-:Y:S01]  /*47d0*/  USHF.R.U32.HI UR7, URZ, 0x4, UR7 ;  /* 0x000000043f077899 */ /* 0x000fe20008011607 */
[----:B------:R-:W-:Y:S01]  /*47e0*/  FMNMX.FTZ R8, R24, R9, !PT ;  /* 0x0000000918087209 */ /* 0x000fe20007810000 */
[----:B------:R-:W-:Y:S01]  /*47f0*/  USHF.R.U32.HI UR6, URZ, 0x4, UR6 ;  /* 0x000000043f067899 */ /* 0x000fe20008011606 */
[----:B------:R-:W-:Y:S01]  /*4800*/  IMAD.U32 R10, RZ, RZ, UR27 ;  /* 0x0000001bff0a7e24 */ /* 0x000fe2000f8e00ff */
[----:B------:R-:W-:Y:S02]  /*4810*/  ULOP3.LUT UR10, UR7, 0x3fff, URZ, 0xc0, !UPT ;  /* 0x00003fff070a7892 */ /* 0x000fe4000f8ec03f */
[----:B------:R-:W-:Y:S02]  /*4820*/  ULOP3.LUT UR7, UR6, 0x3fff, URZ, 0xc0, !UPT ;  /* 0x00003fff06077892 */ /* 0x000fe4000f8ec03f */
[----:B------:R-:W-:Y:S01]  /*4830*/  ULOP3.LUT UR6, UR10, 0x10000, URZ, 0xfc, !UPT ;  /* 0x000100000a067892 */ /* 0x000fe2000f8efc3f */
[----:B------:R-:W-:Y:S01]  /*4840*/  @!P1 LEA R10, R10, UR39, 0x3 ;  /* 0x000000270a0a9c11 */ /* 0x000fe2000f8e18ff */
[----:B------:R-:W-:Y:S01]  /*4850*/  UIMAD UR7, UR27, 0x600, UR7 ;  /* 0x000006001b0778a4 */ /* 0x000fe2000f8e0207 */
[----:B------:R-:W-:Y:S01]  /*4860*/  UMOV UR21, 0x40000040 ;  /* 0x4000004000157882 */ /* 0x000fe20000000000 */
[----:B------:R-:W-:-:S02]  /*4870*/  UMOV UR23, 0x40000040 ;  /* 0x4000004000177882 */ /* 0x000fc40000000000 */
[----:B------:R-:W-:Y:S01]  /*4880*/  @!P1 VIADD R10, R10, 0x30860 ;  /* 0x000308600a0a9836 */ /* 0x000fe20000000000 */
[----:B------:R-:W-:Y:S01]  /*4890*/  UMOV UR20, UR6 ;  /* 0x0000000600147c82 */ /* 0x000fe20008000000 */
[----:B------:R-:W-:Y:S01]  /*48a0*/  UMOV UR27, UR38 ;  /* 0x00000026001b7c82 */ /* 0x000fe20008000000 */
[----:B------:R-:W-:Y:S02]  /*48b0*/  UMOV UR22, UR7 ;  /* 0x0000000700167c82 */ /* 0x000fe40008000000 */
[----:B------:R-:W-:Y:S01]  /*48c0*/  HGMMA.64x64x16.F32 R120, gdesc[UR20].tnspB, R120, gsb0 ;  /* 0x40e00000147879f0 */ /* 0x000fe20008000878 */
[----:B------:R-:W-:Y:S01]  /*48d0*/  UIADD3 UR20, UR6, 0x2, URZ ;  /* 0x0000000206147890 */ /* 0x000fe2000fffe03f */
[----:B------:R-:W-:Y:S01]  /*48e0*/  @!P1 PRMT R10, RZ, 0x654, R10 ;  /* 0x00000654ff0a9816 */ /* 0x000fe2000000000a */
[----:B------:R-:W-:Y:S01]  /*48f0*/  UIADD3 UR22, UR7, 0x80, URZ ;  /* 0x0000008007167890 */ /* 0x000fe2000fffe03f */
[----:B------:R-:W-:Y:S01]  /*4900*/  UMOV UR21, 0x40000040 ;  /* 0x4000004000157882 */ /* 0x000fe20000000000 */
[----:B------:R-:W-:Y:S01]  /*4910*/  UMOV UR23, 0x40000040 ;  /* 0x4000004000177882 */ /* 0x000fe20000000000 */
[----:B-1----:R-:W-:-:S02]  /*4920*/  SHF.R.U32.HI R3, RZ, 0x7, R5 ;  /* 0x00000007ff037819 */ /* 0x002fc40000011605 */
[----:B------:R-:W-:Y:S01]  /*4930*/  ISETP.GE.U32.AND P2, PT, R5, 0x180, PT ;  /* 0x000001800500780c */ /* 0x000fe20003f46070 */
[----:B------:R-:W-:Y:S02]  /*4940*/  IMAD.U32 R5, RZ, RZ, UR38 ;  /* 0x00000026ff057e24 */ /* 0x000fe4000f8e00ff */
[----:B0-----:R-:W-:Y:S01]  /*4950*/  VIADD R0, R3, 0x9 ;  /* 0x0000000903007836 */ /* 0x001fe20000000000 */
[----:B------:R-:W-:Y:S02]  /*4960*/  FMNMX.FTZ R3, R25, R8, !PT ;  /* 0x0000000819037209 */ /* 0x000fe40007810000 */
[----:B------:R-:W-:Y:S02]  /*4970*/  @!P1 LEA R5, R5, UR39, 0x3 ;  /* 0x0000002705059c11 */ /* 0x000fe4000f8e18ff */
[----:B------:R-:W-:Y:S02]  /*4980*/  FMNMX.FTZ R8, R28, R3, !PT ;  /* 0x000000031c087209 */ /* 0x000fe40007810000 */
[----:B------:R-:W-:Y:S01]  /*4990*/  SEL R0, R0, 0x9, !P2 ;  /* 0x0000000900007807 */ /* 0x000fe20005000000 */
[----:B------:R-:W-:Y:S01]  /*49a0*/  @!P1 VIADD R3, R5, 0x30840 ;  /* 0x0003084005039836 */ /* 0x000fe20000000000 */
[----:B------:R-:W-:-:S02]  /*49b0*/  FMNMX.FTZ R5, R29, R8, !PT ;  /* 0x000000081d057209 */ /* 0x000fc40007810000 */
[----:B------:R-:W-:Y:S02]  /*49c0*/  ISETP.LT.AND P2, PT, RZ, UR28, PT ;  /* 0x0000001cff007c0c */ /* 0x000fe4000bf41270 */
        /* <DEDUP_REMOVED lines=76> */
[----:B------:R-:W-:Y:S01]  /*4e90*/  HGMMA.64x64x16.F32 R120, gdesc[UR20].tnspB, R120, gsb0 ;  /* 0x40e00000147879f0 */ /* 0x000fe20008000878 */
[----:B------:R-:W-:Y:S02]  /*4ea0*/  UMOV UR20, UR37 ;  /* 0x0000002500147c82 */ /* 0x000fe40008000000 */
        /* <DEDUP_REMOVED lines=191> */
[----:B------:R-:W-:Y:S01]  /*5aa0*/  FFMA.FTZ R118, R118, UR26, -R10 ;  /* 0x0000001a76767c23 */ /* 0x000fe2000801080a */
        /* <DEDUP_REMOVED lines=125> */
[----:B------:R-:W3:Y:S01]  /*6280*/  MUFU.EX2 R56, R56 ;  /* 0x0000003800387308 */ /* 0x000ee20000000800 */
[C---:B-1----:R-:W-:Y:S01]  /*6290*/  FADD.FTZ R15, R53.reuse, R50 ;  /* 0x00000032350f7221 */ /* 0x042fe20000010000 */
[----:B------:R-:W-:-:S06]  /*62a0*/  F2FP.F16.F32.PACK_AB R50, R53, R52 ;  /* 0x000000343532723e */ /* 0x000fcc00000000ff */
[----:B------:R-:W1:Y:S01]  /*62b0*/  MUFU.EX2 R5, R5 ;  /* 0x0000000500057308 */ /* 0x000e620000000800 */
[C---:B--2---:R-:W-:Y:S01]  /*62c0*/  FADD.FTZ R54, R27.reuse, R54 ;  /* 0x000000361b367221 */ /* 0x044fe20000010000 */
[----:B------:R-:W-:-:S06]  /*62d0*/  F2FP.F16.F32.PACK_AB R51, R27, R51 ;  /* 0x000000331b33723e */ /* 0x000fcc00000000ff */
[----:B------:R-:W2:Y:S01]  /*62e0*/  MUFU.EX2 R57, R57 ;  /* 0x0000003900397308 */ /* 0x000ea20000000800 */
[----:B---3--:R-:W-:-:S07]  /*62f0*/  FADD.FTZ R20, R56, R15 ;  /* 0x0000000f38147221 */ /* 0x008fce0000010000 */
[----:B------:R-:W3:Y:S01]  /*6300*/  MUFU.EX2 R30, R30 ;  /* 0x0000001e001e7308 */ /* 0x000ee20000000800 */
[----:B-1----:R-:W-:-:S07]  /*6310*/  FADD.FTZ R15, R5, R54 ;  /* 0x00000036050f7221 */ /* 0x002fce0000010000 */
[----:B------:R-:W1:Y:S01]  /*6320*/  MUFU.EX2 R60, R60 ;  /* 0x0000003c003c7308 */ /* 0x000e620000000800 */
[C---:B--2---:R-:W-:Y:S01]  /*6330*/  FADD.FTZ R21, R57.reuse, R20 ;  /* 0x0000001439157221 */ /* 0x044fe20000010000 */
[----:B------:R-:W-:-:S06]  /*6340*/  F2FP.F16.F32.PACK_AB R56, R57, R56 ;  /* 0x000000383938723e */ /* 0x000fcc00000000ff */
[----:B------:R-:W2:Y:S01]  /*6350*/  MUFU.EX2 R59, R59 ;  /* 0x0000003b003b7308 */ /* 0x000ea20000000800 */
[C---:B---3--:R-:W-:Y:S01]  /*6360*/  FADD.FTZ R20, R30.reuse, R15 ;  /* 0x0000000f1e147221 */ /* 0x048fe20000010000 */
[----:B------:R-:W-:-:S06]  /*6370*/  F2FP.F16.F32.PACK_AB R57, R30, R5 ;  /* 0x000000051e39723e */ /* 0x000fcc00000000ff */
[----:B------:R-:W3:Y:S01]  /*6380*/  MUFU.EX2 R61, R61 ;  /* 0x0000003d003d7308 */ /* 0x000ee20000000800 */
[----:B-1----:R-:W-:-:S07]  /*6390*/  FADD.FTZ R24, R60, R21 ;  /* 0x000000153c187221 */ /* 0x002fce0000010000 */
[----:B------:R-:W1:Y:S01]  /*63a0*/  MUFU.EX2 R31, R31 ;  /* 0x0000001f001f7308 */ /* 0x000e620000000800 */
[----:B--2---:R-:W-:-:S07]  /*63b0*/  FADD.FTZ R20, R59, R20 ;  /* 0x000000143b147221 */ /* 0x004fce0000010000 */
[----:B------:R-:W2:Y:S01]  /*63c0*/  MUFU.EX2 R64, R64 ;  /* 0x0000004000407308 */ /* 0x000ea20000000800 */
[C---:B---3--:R-:W-:Y:S01]  /*63d0*/  FADD.FTZ R7, R61.reuse, R24 ;  /* 0x000000183d077221 */ /* 0x048fe20000010000 */
[----:B------:R-:W-:-:S06]  /*63e0*/  F2FP.F16.F32.PACK_AB R58, R61, R60 ;  /* 0x0000003c3d3a723e */ /* 0x000fcc00000000ff */
[----:B------:R-:W3:Y:S01]  /*63f0*/  MUFU.EX2 R4, R4 ;  /* 0x0000000400047308 */ /* 0x000ee20000000800 */
[C---:B-1----:R-:W-:Y:S01]  /*6400*/  FADD.FTZ R15, R31.reuse, R20 ;  /* 0x000000141f0f7221 */ /* 0x042fe20000010000 */
[----:B------:R-:W-:-:S06]  /*6410*/  F2FP.F16.F32.PACK_AB R59, R31, R59 ;  /* 0x0000003b1f3b723e */ /* 0x000fcc00000000ff */
[----:B------:R-:W1:Y:S01]  /*6420*/  MUFU.EX2 R65, R65 ;  /* 0x0000004100417308 */ /* 0x000e620000000800 */
[----:B--2---:R-:W-:-:S07]  /*6430*/  FADD.FTZ R20, R64, R7 ;  /* 0x0000000740147221 */ /* 0x004fce0000010000 */
[----:B------:R-:W2:Y:S01]  /*6440*/  MUFU.EX2 R38, R38 ;  /* 0x0000002600267308 */ /* 0x000ea20000000800 */
[----:B---3--:R-:W-:-:S07]  /*6450*/  FADD.FTZ R15, R4, R15 ;  /* 0x0000000f040f7221 */ /* 0x008fce0000010000 */
        /* <DEDUP_REMOVED lines=58> */
[----:B------:R2:W4:Y:S01]  /*6800*/  MUFU.EX2 R28, R42 ;  /* 0x0000002a001c7308 */ /* 0x0005220000000800 */
[----:B---3--:R-:W-:-:S07]  /*6810*/  FADD.FTZ R5, R12, R5 ;  /* 0x000000050c057221 */ /* 0x008fce0000010000 */
[----:B------:R-:W3:Y:S01]  /*6820*/  MUFU.EX2 R92, R92 ;  /* 0x0000005c005c7308 */ /* 0x000ee20000000800 */
        /* <DEDUP_REMOVED lines=10> */
[----:B---3--:R-:W-:-:S02]  /*68d0*/  FADD.FTZ R6, R92, R7 ;  /* 0x000000075c067221 */ /* 0x008fc40000010000 */
[----:B------:R0:W-:Y:S04]  /*68e0*/  STSM.16.M88.4 [R22], R64 ;  /* 0x0000004016007844 */ /* 0x0001e80000000200 */
[----:B------:R0:W-:Y:S01]  /*68f0*/  STSM.16.M88.4 [R17+0x6000], R72 ;  /* 0x0060004811007844 */ /* 0x0001e20000000200 */
[----:B------:R-:W3:Y:S01]  /*6900*/  MUFU.EX2 R95, R95 ;  /* 0x0000005f005f7308 */ /* 0x000ee20000000800 */
[----:B-1----:R-:W-:Y:S02]  /*6910*/  FADD.FTZ R4, R91, R4 ;  /* 0x000000045b047221 */ /* 0x002fe40000010000 */
[----:B------:R0:W-:Y:S05]  /*6920*/  STSM.16.M88.4 [R16+0x6000], R80 ;  /* 0x0060005010007844 */ /* 0x0001ea0000000200 */
[----:B------:R-:W1:Y:S01]  /*6930*/  MUFU.EX2 R96, R96 ;  /* 0x0000006000607308 */ /* 0x000e620000000800 */
[C---:B--2---:R-:W-:Y:S01]  /*6940*/  FADD.FTZ R5, R93.reuse, R6 ;  /* 0x000000065d057221 */ /* 0x044fe20000010000 */
[----:B------:R-:W-:-:S06]  /*6950*/  F2FP.F16.F32.PACK_AB R90, R93, R92 ;  /* 0x0000005c5d5a723e */ /* 0x000fcc00000000ff */
[----:B------:R-:W2:Y:S01]  /*6960*/  MUFU.EX2 R98, R98 ;  /* 0x0000006200627308 */ /* 0x000ea20000000800 */
[C---:B---3--:R-:W-:Y:S01]  /*6970*/  FADD.FTZ R7, R95.reuse, R4 ;  /* 0x000000045f077221 */ /* 0x048fe20000010000 */
[----:B------:R-:W-:-:S05]  /*6980*/  F2FP.F16.F32.PACK_AB R91, R95, R91 ;  /* 0x0000005b5f5b723e */ /* 0x000fca00000000ff */
[----:B------:R0:W-:Y:S01]  /*6990*/  STSM.16.M88.4 [R2+0x2a800], R88 ;  /* 0x02a8005802007844 */ /* 0x0001e20000000200 */
        /* <DEDUP_REMOVED lines=19> */
[----:B------:R-:W-:-:S05]  /*6ad0*/  F2FP.F16.F32.PACK_AB R99, R103, R102 ;  /* 0x000000666763723e */ /* 0x000fca00000000ff */
[----:B------:R0:W-:Y:S01]  /*6ae0*/  STSM.16.M88.4 [R19], R96 ;  /* 0x0000006013007844 */ /* 0x0001e20000000200 */
        /* <DEDUP_REMOVED lines=19> */
[----:B------:R-:W-:-:S05]  /*6c20*/  F2FP.F16.F32.PACK_AB R107, R111, R11 ;  /* 0x0000000b6f6b723e */ /* 0x000fca00000000ff */
[----:B------:R0:W-:Y:S01]  /*6c30*/  STSM.16.M88.4 [R17+0xc000], R104 ;  /* 0x00c0006811007844 */ /* 0x0001e20000000200 */
[----:B------:R-:W1:Y:S01]  /*6c40*/  MUFU.EX2 R113, R113 ;  /* 0x0000007100717308 */ /* 0x000e620000000800 */
[----:B--2---:R-:W-:-:S07]  /*6c50*/  FADD.FTZ R4, R112, R5 ;  /* 0x0000000570047221 */ /* 0x004fce0000010000 */
[----:B------:R-:W2:Y:S01]  /*6c60*/  MUFU.EX2 R115, R115 ;  /* 0x0000007300737308 */ /* 0x000ea20000000800 */
[----:B---3--:R-:W-:-:S07]  /*6c70*/  FADD.FTZ R6, R13, R6 ;  /* 0x000000060d067221 */ /* 0x008fce0000010000 */
[----:B------:R-:W-:Y:S01]  /*6c80*/  MUFU.EX2 R116, R116 ;  /* 0x0000007400747308 */ /* 0x000fe20000000800 */
[C---:B-1----:R-:W-:Y:S01]  /*6c90*/  FADD.FTZ R5, R113.reuse, R4 ;  /* 0x0000000471057221 */ /* 0x042fe20000010000 */
[----:B------:R-:W-:Y:S01]  /*6ca0*/  F2FP.F16.F32.PACK_AB R112, R113, R112 ;  /* 0x000000707170723e */ /* 0x000fe200000000ff */
[----:B------:R-:W-:-:S05]  /*6cb0*/  IMAD.MOV.U32 R4, RZ, RZ, R3 ;  /* 0x000000ffff047224 */ /* 0x000fca00078e0003 */
[----:B------:R-:W1:Y:S01]  /*6cc0*/  MUFU.EX2 R117, R117 ;  /* 0x0000007500757308 */ /* 0x000e620000000800 */
[C---:B--2---:R-:W-:Y:S01]  /*6cd0*/  FADD.FTZ R6, R115.reuse, R6 ;  /* 0x0000000673067221 */ /* 0x044fe20000010000 */
[----:B------:R-:W-:-:S06]  /*6ce0*/  F2FP.F16.F32.PACK_AB R113, R115, R13 ;  /* 0x0000000d7371723e */ /* 0x000fcc00000000ff */
[----:B------:R-:W2:Y:S08]  /*6cf0*/  MUFU.EX2 R15, R118 ;  /* 0x00000076000f7308 */ /* 0x000eb00000000800 */
[----:B------:R-:W3:Y:S01]  /*6d00*/  MUFU.EX2 R10, R10 ;  /* 0x0000000a000a7308 */ /* 0x000ee20000000800 */
[----:B-1----:R-:W-:Y:S01]  /*6d10*/  F2FP.F16.F32.PACK_AB R114, R117, R116 ;  /* 0x000000747572723e */ /* 0x002fe200000000ff */
[----:B------:R-:W-:Y:S01]  /*6d20*/  FADD.FTZ R116, R116, R5 ;  /* 0x0000000574747221 */ /* 0x000fe20000010000 */
[----:B--2---:R-:W-:-:S03]  /*6d30*/  FADD.FTZ R7, R15, R6 ;  /* 0x000000060f077221 */ /* 0x004fc60000010000 */
[----:B------:R-:W-:Y:S01]  /*6d40*/  FADD.FTZ R6, R117, R116 ;  /* 0x0000007475067221 */ /* 0x000fe20000010000 */
[C---:B---3--:R-:W-:Y:S01]  /*6d50*/  F2FP.F16.F32.PACK_AB R115, R10.reuse, R15 ;  /* 0x0000000f0a73723e */ /* 0x048fe200000000ff */
[----:B------:R-:W-:-:S04]  /*6d60*/  FADD.FTZ R7, R10, R7 ;  /* 0x000000070a077221 */ /* 0x000fc80000010000 */
[----:B------:R0:W-:Y:S01]  /*6d70*/  STSM.16.M88.4 [R16+0xc000], R112 ;  /* 0x00c0007010007844 */ /* 0x0001e20000000200 */
[----:B------:R1:W-:Y:S06]  /*6d80*/  MEMBAR.ALL.CTA ;  /* 0x0000000000007992 */ /* 0x0003ec0000008000 */
[----:B-1----:R-:W1:Y:S02]  /*6d90*/  FENCE.VIEW.ASYNC.S ;  /* 0x00000000000073c6 */ /* 0x002e640000000000 */
[----:B-1----:R-:W-:Y:S01]  /*6da0*/  NOP ;  /* 0x0000000000007918 */ /* 0x002fe20000000000 */
[----:B------:R-:W-:Y:S05]  /*6db0*/  @P2 BRA `(.L_x_185) ;  /* 0xffffffd4009c2947 */ /* 0x000fea000383ffff */
.L_x_176:
[----:B------:R-:W-:Y:S06]  /*6dc0*/  BAR.ARV 0x8, 0x200 ;  /* 0x0208000000007b1d */ /* 0x000fec0000002000 */
[----:B------:R-:W-:Y:S05]  /*6dd0*/  @!P0 BRA `(.L_x_186) ;  /* 0x0000000000048947 */ /* 0x000fea0003800000 */
[----:B------:R-:W-:Y:S01]  /*6de0*/  BPT.TRAP 0x1 ;  /* 0x000000040000795c */ /* 0x000fe20000300000 */
.L_x_186:
[----:B------:R-:W-:Y:S01]  /*6df0*/  ULEA UR12, UR38, UR39, 0x3 ;  /* 0x00000027260c7291 */ /* 0x000fe2000f8e183f */
[----:B------:R-:W-:-:S05]  /*6e00*/  IMAD.U32 R4, RZ, RZ, UR37 ;  /* 0x00000025ff047e24 */ /* 0x000fca000f8e00ff */
[----:B------:R-:W-:-:S04]  /*6e10*/  SHF.L.U32 R4, R4, 0x1f, RZ ;  /* 0x0000001f04047819 */ /* 0x000fc800000006ff */
[----:B------:R1:W3:Y:S01]  /*6e20*/  SYNCS.PHASECHK.TRANS64.TRYWAIT P2, [UR12+0x30850], R4 ;  /* 0x03085004ff0075a7 */ /* 0x0002e2000804014c */
[----:B------:R-:W-:Y:S05]  /*6e30*/  @!P0 BRA `(.L_x_187) ;  /* 0x0000000000048947 */ /* 0x000fea0003800000 */
[----:B------:R-:W-:Y:S01]  /*6e40*/  BPT.TRAP 0x1 ;  /* 0x000000040000795c */ /* 0x000fe20000300000 */
.L_x_187:
[----:B---3--:R-:W-:Y:S05]  /*6e50*/  @P2 BRA `(.L_x_188) ;  /* 0x0000000000082947 */ /* 0x008fea0003800000 */
[----:B------:R-:W3:Y:S02]  /*6e60*/  SYNCS.PHASECHK.TRANS64.TRYWAIT P0, [UR12+0x30850], R4 ;  /* 0x03085004ff0075a7 */ /* 0x000ee4000800014c */
[----:B---3--:R-:W-:Y:S05]  /*6e70*/  @!P0 BRA `(.L_x_189) ;  /* 0x0000007400f08947 */ /* 0x008fea0003800000 */
.L_x_188:
[----:B------:R-:W-:Y:S01]  /*6e80*/  UIADD3 UR39, UR39, 0x400, URZ ;  /* 0x0000040027277890 */ /* 0x000fe2000fffe03f */
[----:B------:R-:W-:Y:S01]  /*6e90*/  WARPGROUP.ARRIVE ;  /* 0x00000000000079c5 */ /* 0x000fe20000000000 */
[----:B------:R-:W-:Y:S01]  /*6ea0*/  UIADD3 UR25, UR25, 0x1e800, URZ ;  /* 0x0001e80019197890 */ /* 0x000fe2000fffe03f */
[----:B---3--:R-:W3:Y:S01]  /*6eb0*/  SHFL.BFLY PT, R5, R6, 0x2, 0x1f ;  /* 0x0c401f0006057f89 */ /* 0x008ee200000e0000 */
[----:B------:R-:W-:Y:S01]  /*6ec0*/  USHF.R.U32.HI UR39, URZ, 0x4, UR39 ;  /* 0x000000043f277899 */ /* 0x000fe20008011627 */
[----:B------:R-:W-:Y:S01]  /*6ed0*/  IMAD.U32 R10, RZ, RZ, UR12 ;  /* 0x0000000cff0a7e24 */ /* 0x000fe2000f8e00ff */
[----:B------:R-:W-:Y:S01]  /*6ee0*/  USHF.R.U32.HI UR25, URZ, 0x4, UR25 ;  /* 0x000000043f197899 */ /* 0x000fe20008011619 */
[----:B-1----:R-:W1:Y:S01]  /*6ef0*/  SHFL.BFLY PT, R4, R7, 0x2, 0x1f ;  /* 0x0c401f0007047f89 */ /* 0x002e6200000e0000 */
[----:B------:R-:W-:Y:S01]  /*6f00*/  ULOP3.LUT UR6, UR39, 0x3fff, URZ, 0xc0, !UPT ;  /* 0x00003fff27067892 */ /* 0x000fe2000f8ec03f */
[----:B------:R-:W-:Y:S01]  /*6f10*/  @!P1 VIADD R10, R10, 0x30860 ;  /* 0x000308600a0a9836 */ /* 0x000fe20000000000 */
[----:B------:R-:W-:Y:S01]  /*6f20*/  ULOP3.LUT UR4, UR25, 0x3fff, URZ, 0xc0, !UPT ;  /* 0x00003fff19047892 */ /* 0x000fe2000f8ec03f */
[----:B------:R-:W-:Y:S01]  /*6f30*/  IMAD.MOV.U32 R25, RZ, RZ, -0x800000 ;  /* 0xff800000ff197424 */ /* 0x000fe200078e00ff */
[----:B------:R-:W-:Y:S01]  /*6f40*/  UIMAD UR6, UR38, 0x600, UR6 ;  /* 0x00000600260678a4 */ /* 0x000fe2000f8e0206 */
[----:B------:R-:W-:Y:S01]  /*6f50*/  IMAD.MOV.U32 R24, RZ, RZ, -0x800000 ;  /* 0xff800000ff187424 */ /* 0x000fe200078e00ff */
[----:B------:R-:W-:Y:S01]  /*6f60*/  ULOP3.LUT UR4, UR4, 0x10000, URZ, 0xfc, !UPT ;  /* 0x0001000004047892 */ /* 0x000fe2000f8efc3f */
[----:B------:R-:W-:Y:S01]  /*6f70*/  @!P1 PRMT R10, RZ, 0x654, R10 ;  /* 0x00000654ff0a9816 */ /* 0x000fe2000000000a */
[----:B------:R-:W-:Y:S01]  /*6f80*/  UMOV UR7, 0x40000040 ;  /* 0x4000004000077882 */ /* 0x000fe20000000000 */
[----:B------:R-:W-:Y:S01]  /*6f90*/  UMOV UR5, 0x40000040 ;  /* 0x4000004000057882 */ /* 0x000fe20000000000 */
[----:B------:R-:W-:-:S02]  /*6fa0*/  UIADD3 UR10, UR6, 0x80, URZ ;  /* 0x00000080060a7890 */ /* 0x000fc4000fffe03f */
[----:B------:R-:W-:Y:S01]  /*6fb0*/  UIADD3 UR8, UR4, 0x2, URZ ;  /* 0x0000000204087890 */ /* 0x000fe2000fffe03f */
[----:B------:R-:W-:Y:S02]  /*6fc0*/  UMOV UR11, 0x40000040 ;  /* 0x40000040000b7882 */ /* 0x000fe40000000000 */
[----:B------:R-:W-:Y:S01]  /*6fd0*/  HGMMA.64x64x16.F32 R120, gdesc[UR4].tnspB, R120, gsb0 ;  /* 0x40e00000047879f0 */ /* 0x000fe20008000878 */
[----:B------:R-:W-:Y:S01]  /*6fe0*/  UMOV UR9, 0x40000040 ;  /* 0x4000004000097882 */ /* 0x000fe20000000000 */
[----:B------:R-:W-:Y:S01]  /*6ff0*/  UMOV UR7, 0x40000040 ;  /* 0x4000004000077882 */ /* 0x000fe20000000000 */
[----:B------:R-:W-:Y:S01]  /*7000*/  UMOV UR5, 0x40000040 ;  /* 0x4000004000057882 */ /* 0x000fe20000000000 */
[----:B---3--:R-:W-:Y:S01]  /*7010*/  FADD.FTZ R5, R5, R6 ;  /* 0x0000000605057221 */ /* 0x008fe20000010000 */
[----:B------:R-:W-:Y:S02]  /*7020*/  UIADD3 UR38, UR38, 0x1, URZ ;  /* 0x0000000126267890 */ /* 0x000fe4000fffe03f */
[----:B------:R-:W-:Y:S01]  /*7030*/  UIADD3 UR45, UR45, 0x1, URZ ;  /* 0x000000012d2d7890 */ /* 0x000fe2000fffe03f */
[----:B-1----:R-:W-:Y:S01]  /*7040*/  FADD.FTZ R8, R4, R7 ;  /* 0x0000000704087221 */ /* 0x002fe20000010000 */
[----:B------:R-:W-:Y:S01]  /*7050*/  IMAD.MOV.U32 R7, RZ, RZ, RZ ;  /* 0x000000ffff077224 */ /* 0x000fe200078e00ff */
[----:B------:R-:W1:Y:S01]  /*7060*/  SHFL.BFLY PT, R4, R5, 0x1, 0x1f ;  /* 0x0c201f0005047f89 */ /* 0x000e6200000e0000 */
[----:B------:R-:W-:-:S03]  /*7070*/  UISETP.NE.AND UP0, UPT, UR38, 0x2, UPT ;  /* 0x000000022600788c */ /* 0x000fc6000bf05270 */
[----:B------:R-:W3:Y:S01]  /*7080*/  SHFL.BFLY PT, R9, R8, 0x1, 0x1f ;  /* 0x0c201f0008097f89 */ /* 0x000ee200000e0000 */
[----:B------:R-:W-:Y:S01]  /*7090*/  USEL UR38, UR38, URZ, UP0 ;  /* 0x0000003f26267287 */ /* 0x000fe20008000000 */
[----:B-1----:R-:W-:Y:S01]  /*70a0*/  FADD.FTZ R11, R5, R4 ;  /* 0x00000004050b7221 */ /* 0x002fe20000010000 */
[----:B------:R-:W-:Y:S01]  /*70b0*/  MOV R4, RZ ;  /* 0x000000ff00047202 */ /* 0x000fe20000000f00 */
[----:B------:R-:W-:Y:S02]  /*70c0*/  IMAD.U32 R5, RZ, RZ, UR26 ;  /* 0x0000001aff057e24 */ /* 0x000fe4000f8e00ff */
[----:B---3--:R-:W-:Y:S01]  /*70d0*/  FADD.FTZ R12, R8, R9 ;  /* 0x00000009080c7221 */ /* 0x008fe20000010000 */
[----:B------:R-:W-:Y:S01]  /*70e0*/  FSETP.NE.FTZ.AND P0, PT, R11, RZ, PT ;  /* 0x000000ff0b00720b */ /* 0x000fe20003f15000 */
[----:B------:R-:W-:-:S03]  /*70f0*/  IMAD.U32 R8, RZ, RZ, UR26 ;  /* 0x0000001aff087e24 */ /* 0x000fc6000f8e00ff */
[----:B------:R-:W-:-:S09]  /*7100*/  FSETP.NE.FTZ.AND P2, PT, R12, RZ, PT ;  /* 0x000000ff0c00720b */ /* 0x000fd20003f55000 */
[----:B------:R-:W1:Y:S01]  /*7110*/  @P0 MUFU.LG2 R6, R11 ;  /* 0x0000000b00060308 */ /* 0x000e620000000c00 */
[----:B------:R-:W-:-:S07]  /*7120*/  @P0 FMUL.FTZ R5, R5, 0.69314718246459960938 ;  /* 0x3f31721805050820 */ /* 0x000fce0000410000 */
[----:B------:R-:W3:Y:S08]  /*7130*/  @P2 MUFU.LG2 R9, R12 ;  /* 0x0000000c00092308 */ /* 0x000ef00000000c00 */
[----:B------:R4:W5:Y:S01]  /*7140*/  @P0 MUFU.RCP R4, R11 ;  /* 0x0000000b00040308 */ /* 0x0009620000001000 */
[----:B-1----:R-:W-:-:S04]  /*7150*/  @P0 FMUL.FTZ R6, R6, 0.69314718246459960938 ;  /* 0x3f31721806060820 */ /* 0x002fc80000410000 */
[----:B------:R-:W-:Y:S01]  /*7160*/  @P0 FFMA.FTZ R25, R5, R0, R6 ;  /* 0x0000000005190223 */ /* 0x000fe20000010006 */
[----:B------:R-:W-:Y:S01]  /*7170*/  PLOP3.LUT P0, PT, PT, PT, PT, 0x8, 0x0 ;  /* 0x000000000000781c */ /* 0x000fe20003f0e170 */
[----:B------:R-:W-:Y:S02]  /*7180*/  WARPGROUP.DEPBAR.LE gsb0, 0x0 ;  /* 0x00008000000079c5 */ /* 0x000fe40000010000 */
[----:B------:R-:W-:Y:S01]  /*7190*/  WARPGROUP.ARRIVE ;  /* 0x00000000000079c5 */ /* 0x000fe20000000000 */
[----:B------:R1:W2:Y:S01]  /*71a0*/  @P2 MUFU.RCP R7, R12 ;  /* 0x0000000c00072308 */ /* 0x0002a20000001000 */
[----:B----4-:R-:W-:Y:S01]  /*71b0*/  @P2 FMUL.FTZ R11, R8, 0.69314718246459960938 ;  /* 0x3f317218080b2820 */ /* 0x010fe20000410000 */
[----:B---3--:R-:W-:-:S03]  /*71c0*/  @P2 FMUL.FTZ R8, R9, 0.69314718246459960938 ;  /* 0x3f31721809082820 */ /* 0x008fc60000410000 */
[----:B------:R-:W-:Y:S01]  /*71d0*/  HGMMA.64x64x16.F32 R120, gdesc[UR8].tnspB, R120, gsb0 ;  /* 0x40e00000087879f0 */ /* 0x000fe20008000878 */
[----:B------:R-:W-:Y:S01]  /*71e0*/  UIADD3 UR10, UR6, 0x100, URZ ;  /* 0x00000100060a7890 */ /* 0x000fe2000fffe03f */
[----:B------:R-:W-:Y:S01]  /*71f0*/  @P2 FFMA.FTZ R24, R11, R3, R8 ;  /* 0x000000030b182223 */ /* 0x000fe20000010008 */
        /* <DEDUP_REMOVED lines=59> */
[----:B------:R-:W-:Y:S02]  /*75b0*/  UIADD3 UR6, UR6, 0x580, URZ ;  /* 0x0000058006067890 */ /* 0x000fe4000fffe03f */
[----:B------:R-:W-:Y:S01]  /*75c0*/  UIADD3 UR4, UR4, 0xc06, URZ ;  /* 0x00000c0604047890 */ /* 0x000fe2000fffe03f */
[----:B------:R-:W-:Y:S02]  /*75d0*/  WARPGROUP.DEPBAR.LE gsb0, 0x0 ;  /* 0x00008000000079c5 */ /* 0x000fe40000010000 */
[----:B------:R-:W-:-:S06]  /*75e0*/  WARPGROUP.ARRIVE ;  /* 0x00000000000079c5 */ /* 0x000fcc0000000000 */
[----:B------:R-:W-:Y:S03]  /*75f0*/  HGMMA.64x64x16.F32 R120, gdesc[UR8].tnspB, R120, gsb0 ;  /* 0x40e00000087879f0 */ /* 0x000fe60008000878 */
[----:B------:R-:W-:Y:S02]  /*7600*/  WARPGROUP.DEPBAR.LE gsb0, 0x0 ;  /* 0x00008000000079c5 */ /* 0x000fe40000010000 */
[----:B------:R-:W-:-:S06]  /*7610*/  WARPGROUP.ARRIVE ;  /* 0x00000000000079c5 */ /* 0x000fcc0000000000 */
[----:B------:R-:W-:Y:S01]  /*7620*/  HGMMA.64x64x16.F32 R120, gdesc[UR4].tnspB, R120, gsb0 ;  /* 0x40e00000047879f0 */ /* 0x000fe20008000878 */
[----:B------:R-:W-:-:S04]  /*7630*/  USEL UR4, URZ, 0x1, UP0 ;  /* 0x000000013f047887 */ /* 0x000fc80008000000 */
[----:B------:R-:W-:Y:S01]  /*7640*/  ULOP3.LUT UR37, UR37, UR4, URZ, 0x3c, !UPT ;  /* 0x0000000425257292 */ /* 0x000fe2000f8e3c3f */
[----:B------:R-:W-:Y:S02]  /*7650*/  WARPGROUP.DEPBAR.LE gsb0, 0x0 ;  /* 0x00008000000079c5 */ /* 0x000fe40000010000 */
[----:B------:R3:W-:Y:S01]  /*7660*/  @!P1 SYNCS.ARRIVE.TRANS64.RED.A1T0 RZ, [R10+URZ], RZ ;  /* 0x000000ff0aff99a7 */ /* 0x0007e2000810043f */
[-C--:B-----5:R-:W-:Y:S01]  /*7670*/  FMUL.FTZ R54, R120, R4.reuse ;  /* 0x0000000478367220 */ /* 0x0a0fe20000410000 */
[-C--:B------:R-:W-:Y:S01]  /*7680*/  FMUL.FTZ R53, R121, R4.reuse ;  /* 0x0000000479357220 */ /* 0x080fe20000410000 */
[-C--:B0-----:R-:W-:Y:S01]  /*7690*/  FMUL.FTZ R50, R124, R4.reuse ;  /* 0x000000047c327220 */ /* 0x081fe20000410000 */
[-C--:B------:R-:W-:Y:S01]  /*76a0*/  FMUL.FTZ R49, R125, R4.reuse ;  /* 0x000000047d317220 */ /* 0x080fe20000410000 */
[-C--:B------:R-:W-:Y:S01]  /*76b0*/  FMUL.FTZ R46, R128, R4.reuse ;  /* 0x00000004802e7220 */ /* 0x080fe20000410000 */
[-C--:B------:R-:W-:Y:S01]  /*76c0*/  FMUL.FTZ R45, R129, R4.reuse ;  /* 0x00000004812d7220 */ /* 0x080fe20000410000 */
[-C--:B------:R-:W-:Y:S01]  /*76d0*/  FMUL.FTZ R42, R132, R4.reuse ;  /* 0x00000004842a7220 */ /* 0x080fe20000410000 */
[-C--:B------:R-:W-:Y:S01]  /*76e0*/  FMUL.FTZ R41, R133, R4.reuse ;  /* 0x0000000485297220 */ /* 0x080fe20000410000 */
[-C--:B------:R-:W-:Y:S01]  /*76f0*/  FMUL.FTZ R37, R136, R4.reuse ;  /* 0x0000000488257220 */ /* 0x080fe20000410000 */
[-C--:B-1----:R-:W-:Y:S01]  /*7700*/  FMUL.FTZ R12, R137, R4.reuse ;  /* 0x00000004890c7220 */ /* 0x082fe20000410000 */
[-C--:B------:R-:W-:Y:S01]  /*7710*/  FMUL.FTZ R35, R140, R4.reuse ;  /* 0x000000048c237220 */ /* 0x080fe20000410000 */
[-C--:B------:R-:W-:Y:S01]  /*7720*/  FMUL.FTZ R14, R141, R4.reuse ;  /* 0x000000048d0e7220 */ /* 0x080fe20000410000 */
[-C--:B------:R-:W-:Y:S01]  /*7730*/  FMUL.FTZ R34, R144, R4.reuse ;  /* 0x0000000490227220 */ /* 0x080fe20000410000 */
[-C--:B------:R-:W-:Y:S01]  /*7740*/  FMUL.FTZ R33, R145, R4.reuse ;  /* 0x0000000491217220 */ /* 0x080fe20000410000 */
[-C--:B------:R-:W-:Y:S01]  /*7750*/  FMUL.FTZ R26, R148, R4.reuse ;  /* 0x00000004941a7220 */ /* 0x080fe20000410000 */
[----:B------:R-:W-:Y:S01]  /*7760*/  FMUL.FTZ R3, R149, R4 ;  /* 0x0000000495037220 */ /* 0x000fe20000410000 */
[-C--:B--2---:R-:W-:Y:S01]  /*7770*/  FMUL.FTZ R52, R122, R7.reuse ;  /* 0x000000077a347220 */ /* 0x084fe20000410000 */
        /* <DEDUP_REMOVED lines=14> */
[----:B---3--:R-:W-:-:S07]  /*7860*/  FMUL.FTZ R151, R151, R7 ;  /* 0x0000000797977220 */ /* 0x008fce0000410000 */
.L_x_169:
[----:B------:R-:W0:Y:S08]  /*7870*/  S2UR UR4, SR_CgaCtaId ;  /* 0x00000000000479c3 */ /* 0x000e300000008800 */
[----:B------:R-:W-:Y:S06]  /*7880*/  BAR.SYNC.DEFER_BLOCKING 0x5, 0x200 ;  /* 0x0148000000007b1d */ /* 0x000fec0000010000 */
[----:B------:R-:W-:Y:S01]  /*7890*/  UMOV UR39, 0x400 ;  /* 0x0000040000277882 */ /* 0x000fe20000000000 */
[----:B------:R-:W-:Y:S01]  /*78a0*/  BSSY B0, `(.L_x_190) ;  /* 0x0000197000007945 */ /* 0x000fe20003800000 */
[----:B0-----:R-:W-:-:S09]  /*78b0*/  ULEA UR39, UR4, UR39, 0x18 ;  /* 0x0000002704277291 */ /* 0x001fd2000f8ec03f */
[----:B------:R-:W0:Y:S02]  /*78c0*/  LDS.128 R28, [UR39+0x308d0] ;  /* 0x0308d027ff1c7984 */ /* 0x000e240008000c00 */
[----:B0-----:R-:W-:Y:S02]  /*78d0*/  R2UR UR6, R29 ;  /* 0x000000001d0672ca */ /* 0x001fe400000e0000 */
[----:B------:R-:W-:Y:S01]  /*78e0*/  R2UR UR5, R30 ;  /* 0x000000001e0572ca */ /* 0x000fe200000e0000 */
[----:B------:R-:W-:Y:S06]  /*78f0*/  BAR.ARV 0x4, 0x200 ;  /* 0x0108000000007b1d */ /* 0x000fec0000002000 */
[----:B------:R-:W-:Y:S08]  /*7900*/  @P0 BRA `(.L_x_191) ;  /* 0x0000000c00cc0947 */ /* 0x000ff00003800000 */
[----:B------:R-:W2:Y:S01]  /*7910*/  LDL R4, [R1+0x8] ;  /* 0x0000080001047983 */ /* 0x000ea20000100800 */
[----:B------:R-:W0:Y:S01]  /*7920*/  S2UR UR4, SR_SWINHI ;  /* 0x00000000000479c3 */ /* 0x000e220000002f00 */
[----:B------:R-:W-:Y:S02]  /*7930*/  F2FP.F16.F32.PACK_AB R12, R12, R37 ;  /* 0x000000250c0c723e */ /* 0x000fe400000000ff */
[----:B------:R-:W-:Y:S01]  /*7940*/  F2FP.F16.F32.PACK_AB R13, R13, R38 ;  /* 0x000000260d0d723e */ /* 0x000fe200000000ff */
[----:B------:R-:W3:Y:S01]  /*7950*/  LDL R56, [R1+0x4] ;  /* 0x0000040001387983 */ /* 0x000ee20000100800 */
[----:B------:R-:W-:Y:S02]  /*7960*/  F2FP.F16.F32.PACK_AB R14, R14, R35 ;  /* 0x000000230e0e723e */ /* 0x000fe400000000ff */
[----:B------:R-:W-:Y:S02]  /*7970*/  F2FP.F16.F32.PACK_AB R15, R15, R36 ;  /* 0x000000240f0f723e */ /* 0x000fe400000000ff */
[----:B------:R-:W-:-:S02]  /*7980*/  F2FP.F16.F32.PACK_AB R148, R33, R34 ;  /* 0x000000222194723e */ /* 0x000fc400000000ff */
[----:B------:R-:W-:Y:S01]  /*7990*/  F2FP.F16.F32.PACK_AB R149, R27, R32 ;  /* 0x000000201b95723e */ /* 0x000fe200000000ff */
[----:B------:R-:W-:Y:S01]  /*79a0*/  USHF.L.U32 UR16, UR40, 0x2, URZ ;  /* 0x0000000228107899 */ /* 0x000fe2000800063f */
[----:B------:R-:W-:Y:S01]  /*79b0*/  F2FP.F16.F32.PACK_AB R150, R3, R26 ;  /* 0x0000001a0396723e */ /* 0x000fe200000000ff */
[----:B------:R-:W-:Y:S01]  /*79c0*/  USHF.L.U64.HI UR18, UR40, 0x2, UR41 ;  /* 0x0000000228127899 */ /* 0x000fe20008010229 */
[----:B------:R-:W-:Y:S01]  /*79d0*/  F2FP.F16.F32.PACK_AB R151, R151, R0 ;  /* 0x000000009797723e */ /* 0x000fe200000000ff */
[----:B------:R-:W1:Y:S08]  /*79e0*/  LDC R33, c[0x0][0xbe8] ;  /* 0x0002fa00ff217b82 */ /* 0x000e700000000800 */
[----:B------:R-:W-:Y:S01]  /*79f0*/  BAR.SYNC.DEFER_BLOCKING 0x1, 0x180 ;  /* 0x0046000000007b1d */ /* 0x000fe20000010000 */
[----:B------:R-:W-:-:S05]  /*7a00*/  USHF.R.S32.HI UR17, URZ, 0x1f, UR43 ;  /* 0x0000001f3f117899 */ /* 0x000fca000801142b */
[----:B------:R-:W-:Y:S01]  /*7a10*/  ULDC.64 UR10, c[0x0][0xc08] ;  /* 0x00030200000a7ab9 */ /* 0x000fe20000000a00 */
[----:B------:R-:W-:Y:S01]  /*7a20*/  UMOV UR8, UR39 ;  /* 0x0000002700087c82 */ /* 0x000fe20008000000 */
[----:B0-----:R-:W-:Y:S01]  /*7a30*/  UMOV UR9, UR4 ;  /* 0x0000000400097c82 */ /* 0x001fe20008000000 */
[----:B------:R-:W-:Y:S01]  /*7a40*/  ULDC.64 UR12, c[0x0][0xb90] ;  /* 0x0002e400000c7ab9 */ /* 0x000fe20000000a00 */
[----:B------:R-:W-:Y:S01]  /*7a50*/  IMAD.U32 R20, RZ, RZ, UR8 ;  /* 0x00000008ff147e24 */ /* 0x000fe2000f8e00ff */
[----:B------:R-:W-:Y:S01]  /*7a60*/  ULDC.64 UR14, c[0x0][0xb98] ;  /* 0x0002e600000e7ab9 */ /* 0x000fe20000000a00 */
[----:B------:R-:W-:Y:S01]  /*7a70*/  IMAD.U32 R21, RZ, RZ, UR9 ;  /* 0x00000009ff157e24 */ /* 0x000fe2000f8e00ff */
[----:B------:R-:W-:Y:S02]  /*7a80*/  ULDC.64 UR8, c[0x0][0xc00] ;  /* 0x0003000000087ab9 */ /* 0x000fe40000000a00 */
[----:B------:R-:W-:-:S04]  /*7a90*/  UISETP.NE.U32.AND UP0, UPT, UR8, URZ, UPT ;  /* 0x0000003f0800728c */ /* 0x000fc8000bf05070 */
[----:B------:R-:W-:Y:S02]  /*7aa0*/  UISETP.NE.AND.EX UP0, UPT, UR9, URZ, UPT, UP0 ;  /* 0x0000003f0900728c */ /* 0x000fe4000bf05300 */
[----:B------:R-:W-:-:S04]  /*7ab0*/  UIADD3 UR4, UP1, UR16, UR8, URZ ;  /* 0x0000000810047290 */ /* 0x000fc8000ff3e03f */
[----:B------:R-:W-:Y:S02]  /*7ac0*/  UIADD3.X UR7, UR18, UR9, URZ, UP1, !UPT ;  /* 0x0000000912077290 */ /* 0x000fe40008ffe43f */
[----:B------:R-:W-:-:S04]  /*7ad0*/  IMAD.U32 R26, RZ, RZ, UR4 ;  /* 0x00000004ff1a7e24 */ /* 0x000fc8000f8e00ff */
[----:B------:R-:W-:Y:S02]  /*7ae0*/  IMAD.U32 R27, RZ, RZ, UR7 ;  /* 0x00000007ff1b7e24 */ /* 0x000fe4000f8e00ff */
[----:B--2---:R-:W-:-:S03]  /*7af0*/  IMAD.WIDE R4, R4, 0x2, R20 ;  /* 0x0000000204047825 */ /* 0x004fc600078e0214 */
[C---:B------:R-:W-:Y:S02]  /*7b00*/  IADD3 R9, P1, R4.reuse, 0x40, RZ ;  /* 0x0000004004097810 */ /* 0x040fe40007f3e0ff */
[C---:B------:R-:W-:Y:S02]  /*7b10*/  IADD3 R11, P2, R4.reuse, 0x20, RZ ;  /* 0x00000020040b7810 */ /* 0x040fe40007f5e0ff */
[C---:B------:R-:W-:Y:S02]  /*7b20*/  IADD3 R29, P0, R4.reuse, 0x60, RZ ;  /* 0x00000060041d7810 */ /* 0x040fe40007f1e0ff */
[----:B------:R-:W-:Y:S02]  /*7b30*/  LOP3.LUT R7, R4, 0x380, RZ, 0xc0, !PT ;  /* 0x0000038004077812 */ /* 0x000fe400078ec0ff */
[----:B------:R-:W-:Y:S02]  /*7b40*/  LOP3.LUT R8, R9, 0x380, RZ, 0xc0, !PT ;  /* 0x0000038009087812 */ /* 0x000fe400078ec0ff */
[----:B------:R-:W-:-:S02]  /*7b50*/  LOP3.LUT R10, R11, 0x380, RZ, 0xc0, !PT ;  /* 0x000003800b0a7812 */ /* 0x000fc400078ec0ff */
[----:B------:R-:W-:Y:S02]  /*7b60*/  LOP3.LUT R6, R29, 0x380, RZ, 0xc0, !PT ;  /* 0x000003801d067812 */ /* 0x000fe400078ec0ff */
[----:B------:R-:W-:Y:S02]  /*7b70*/  SHF.R.U64 R7, R7, 0x3, RZ ;  /* 0x0000000307077819 */ /* 0x000fe400000012ff */
[----:B------:R-:W-:Y:S02]  /*7b80*/  SHF.R.U64 R8, R8, 0x3, RZ ;  /* 0x0000000308087819 */ /* 0x000fe400000012ff */
[----:B------:R-:W-:Y:S02]  /*7b90*/  SHF.R.U64 R10, R10, 0x3, RZ ;  /* 0x000000030a0a7819 */ /* 0x000fe400000012ff */
[----:B------:R-:W-:Y:S02]  /*7ba0*/  SHF.R.U64 R6, R6, 0x3, RZ ;  /* 0x0000000306067819 */ /* 0x000fe400000012ff */
[----:B------:R-:W-:Y:S01]  /*7bb0*/  LOP3.LUT R4, R7, R4, RZ, 0x3c, !PT ;  /* 0x0000000407047212 */ /* 0x000fe200078e3cff */
[--C-:B------:R-:W-:Y:S01]  /*7bc0*/  IMAD.X R7, RZ, RZ, R5.reuse, P0 ;  /* 0x000000ffff077224 */ /* 0x100fe200000e0605 */
[----:B------:R-:W-:Y:S01]  /*7bd0*/  LOP3.LUT R8, R8, R9, RZ, 0x3c, !PT ;  /* 0x0000000908087212 */ /* 0x000fe200078e3cff */
[--C-:B------:R-:W-:Y:S01]  /*7be0*/  IMAD.X R9, RZ, RZ, R5.reuse, P1 ;  /* 0x000000ffff097224 */ /* 0x100fe200008e0605 */
[----:B------:R-:W-:Y:S01]  /*7bf0*/  LOP3.LUT R10, R10, R11, RZ, 0x3c, !PT ;  /* 0x0000000b0a0a7212 */ /* 0x000fe200078e3cff */
[----:B------:R-:W-:Y:S01]  /*7c00*/  IMAD.X R11, RZ, RZ, R5, P2 ;  /* 0x000000ffff0b7224 */ /* 0x000fe200010e0605 */
[----:B------:R-:W-:-:S02]  /*7c10*/  LOP3.LUT R6, R6, R29, RZ, 0x3c, !PT ;  /* 0x0000001d06067212 */ /* 0x000fc400078e3cff */
[----:B------:R-:W-:Y:S02]  /*7c20*/  MOV R55, R4 ;  /* 0x0000000400377202 */ /* 0x000fe40000000f00 */
[----:B------:R-:W-:Y:S02]  /*7c30*/  MOV R28, R6 ;  /* 0x00000006001c7202 */ /* 0x000fe40000000f00 */
[----:B------:R-:W-:Y:S02]  /*7c40*/  MOV R29, R8 ;  /* 0x00000008001d7202 */ /* 0x000fe40000000f00 */
[----:B------:R-:W-:Y:S02]  /*7c50*/  MOV R30, R10 ;  /* 0x0000000a001e7202 */ /* 0x000fe40000000f00 */
[----:B------:R-:W-:Y:S02]  /*7c60*/  F2FP.F16.F32.PACK_AB R4, R53, R54 ;  /* 0x000000363504723e */ /* 0x000fe400000000ff */
[----:B------:R-:W-:-:S02]  /*7c70*/  F2FP.F16.F32.PACK_AB R5, R51, R52 ;  /* 0x000000343305723e */ /* 0x000fc400000000ff */
[----:B------:R-:W-:Y:S02]  /*7c80*/  F2FP.F16.F32.PACK_AB R6, R49, R50 ;  /* 0x000000323106723e */ /* 0x000fe400000000ff */
[----:B------:R-:W-:Y:S02]  /*7c90*/  F2FP.F16.F32.PACK_AB R7, R47, R48 ;  /* 0x000000302f07723e */ /* 0x000fe400000000ff */
[----:B------:R-:W-:Y:S02]  /*7ca0*/  F2FP.F16.F32.PACK_AB R8, R45, R46 ;  /* 0x0000002e2d08723e */ /* 0x000fe400000000ff */
[----:B------:R-:W-:Y:S02]  /*7cb0*/  F2FP.F16.F32.PACK_AB R9, R43, R44 ;  /* 0x0000002c2b09723e */ /* 0x000fe400000000ff */
[----:B------:R-:W-:Y:S02]  /*7cc0*/  F2FP.F16.F32.PACK_AB R10, R41, R42 ;  /* 0x0000002a290a723e */ /* 0x000fe400000000ff */
[----:B------:R-:W-:Y:S01]  /*7cd0*/  F2FP.F16.F32.PACK_AB R11, R39, R40 ;  /* 0x00000028270b723e */ /* 0x000fe200000000ff */
[----:B------:R0:W-:Y:S04]  /*7ce0*/  STSM.16.M88.4 [R55], R4 ;  /* 0x0000000437007844 */ /* 0x0001e80000000200 */
[----:B------:R2:W-:Y:S04]  /*7cf0*/  STSM.16.M88.4 [R30], R8 ;  /* 0x000000081e007844 */ /* 0x0005e80000000200 */
[----:B------:R4:W-:Y:S04]  /*7d00*/  STSM.16.M88.4 [R29], R12 ;  /* 0x0000000c1d007844 */ /* 0x0009e80000000200 */
[----:B------:R4:W-:Y:S01]  /*7d10*/  STSM.16.M88.4 [R28], R148 ;  /* 0x000000941c007844 */ /* 0x0009e20000000200 */
[----:B------:R-:W-:Y:S01]  /*7d20*/  PLOP3.LUT P2, PT, PT, PT, UP0, 0x80, 0x0 ;  /* 0x000000000000781c */ /* 0x000fe20003f4f008 */
[----:B------:R-:W-:-:S12]  /*7d30*/  BAR.SYNC.DEFER_BLOCKING 0x1, 0x180 ;  /* 0x0046000000007b1d */ /* 0x000fd80000010000 */
[----:B------:R-:W4:Y:S01]  /*7d40*/  @P2 LDG.E R0, desc[UR48][R26.64] ;  /* 0x000000301a002981 */ /* 0x000f22000c1e1900 */
[----:B-1----:R-:W-:-:S13]  /*7d50*/  ISETP.NE.AND P1, PT, R33, 0x1, PT ;  /* 0x000000012100780c */ /* 0x002fda0003f25270 */
[----:B------:R-:W1:Y:S08]  /*7d60*/  @P1 LDC R3, c[0x0][0xbec] ;  /* 0x0002fb00ff031b82 */ /* 0x000e700000000800 */
[----:B------:R-:W1:Y:S01]  /*7d70*/  @P1 LDC R35, c[0x0][0xbf0] ;  /* 0x0002fc00ff231b82 */ /* 0x000e620000000800 */
[----:B0-----:R-:W-:Y:S01]  /*7d80*/  IMAD.U32 R6, RZ, RZ, UR42 ;  /* 0x0000002aff067e24 */ /* 0x001fe2000f8e00ff */
[----:B------:R-:W-:-:S03]  /*7d90*/  UMOV UR4, URZ ;  /* 0x0000003f00047c82 */ /* 0x000fc60008000000 */
[----:B---3--:R-:W-:Y:S01]  /*7da0*/  IMAD R6, R6, 0xc0, R56 ;  /* 0x000000c006067824 */ /* 0x008fe200078e0238 */
[----:B------:R-:W-:-:S03]  /*7db0*/  UISETP.NE.U32.AND UP1, UPT, UR10, URZ, UPT ;  /* 0x0000003f0a00728c */ /* 0x000fc6000bf25070 */
[----:B------:R-:W-:Y:S01]  /*7dc0*/  IMAD.MOV.U32 R4, RZ, RZ, R6 ;  /* 0x000000ffff047224 */ /* 0x000fe200078e0006 */
[----:B------:R-:W-:Y:S02]  /*7dd0*/  UIMAD UR7, UR17, UR12, URZ ;  /* 0x0000000c110772a4 */ /* 0x000fe4000f8e023f */
[----:B------:R-:W-:Y:S02]  /*7de0*/  USEL UR41, UR41, URZ, !UP0 ;  /* 0x0000003f29297287 */ /* 0x000fe4000c000000 */
[----:B------:R-:W-:Y:S02]  /*7df0*/  USEL UR40, UR40, URZ, !UP0 ;  /* 0x0000003f28287287 */ /* 0x000fe4000c000000 */
[----:B------:R-:W-:Y:S02]  /*7e00*/  UISETP.NE.AND.EX UP0, UPT, UR11, URZ, UPT, UP1 ;  /* 0x0000003f0b00728c */ /* 0x000fe4000bf05310 */
[----:B------:R-:W-:-:S04]  /*7e10*/  UIMAD UR7, UR43, UR13, UR7 ;  /* 0x0000000d2b0772a4 */ /* 0x000fc8000f8e0207 */
[----:B------:R-:W-:-:S05]  /*7e20*/  PLOP3.LUT P3, PT, PT, PT, UP0, 0x80, 0x0 ;  /* 0x000000000000781c */ /* 0x000fca0003f6f008 */
[----:B------:R-:W-:-:S04]  /*7e30*/  @UP0 UIADD3 UR10, UP1, UR16, UR10, URZ ;  /* 0x0000000a100a0290 */ /* 0x000fc8000ff3e03f */
[----:B------:R-:W-:Y:S02]  /*7e40*/  @UP0 UIADD3.X UR11, UR18, UR11, URZ, UP1, !UPT ;  /* 0x0000000b120b0290 */ /* 0x000fe40008ffe43f */
[----:B--2---:R-:W-:-:S04]  /*7e50*/  IMAD.U32 R8, RZ, RZ, UR10 ;  /* 0x0000000aff087e24 */ /* 0x004fc8000f8e00ff */
[----:B------:R-:W-:Y:S01]  /*7e60*/  IMAD.U32 R9, RZ, RZ, UR11 ;  /* 0x0000000bff097e24 */ /* 0x000fe2000f8e00ff */
[----:B----4-:R-:W-:Y:S01]  /*7e70*/  @P2 R2UR UR4, R0 ;  /* 0x00000000000422ca */ /* 0x010fe200000e0000 */
[----:B-1----:R-:W-:-:S05]  /*7e80*/  @P1 IMAD.HI.U32 R0, R6, R3, RZ ;  /* 0x0000000306001227 */ /* 0x002fca00078e00ff */
[----:B------:R-:W-:-:S07]  /*7e90*/  @P1 SHF.R.U32.HI R4, RZ, R35, R0 ;  /* 0x00000023ff041219 */ /* 0x000fce0000011600 */
[----:B------:R-:W-:Y:S01]  /*7ea0*/  USHF.R.S32.HI UR9, URZ, 0x1f, UR4 ;  /* 0x0000001f3f097899 */ /* 0x000fe20008011404 */
[----:B------:R-:W-:Y:S01]  /*7eb0*/  IMAD.MOV R0, RZ, RZ, -R4 ;  /* 0x000000ffff007224 */ /* 0x000fe200078e0a04 */
[----:B------:R-:W-:Y:S02]  /*7ec0*/  UMOV UR8, UR4 ;  /* 0x0000000400087c82 */ /* 0x000fe40008000000 */
[----:B------:R-:W-:Y:S01]  /*7ed0*/  UIMAD.WIDE.U32 UR12, UR43, UR12, UR8 ;  /* 0x0000000c2b0c72a5 */ /* 0x000fe2000f8e0008 */
[----:B------:R-:W-:-:S03]  /*7ee0*/  IMAD R3, R33, R0, R6 ;  /* 0x0000000021037224 */ /* 0x000fc600078e0206 */
[----:B------:R-:W-:Y:S02]  /*7ef0*/  UIADD3 UR13, UR13, UR7, URZ ;  /* 0x000000070d0d7290 */ /* 0x000fe4000fffe03f */
[----:B------:R-:W-:Y:S01]  /*7f00*/  UIMAD UR7, UR41, UR14, URZ ;  /* 0x0000000e290772a4 */ /* 0x000fe2000f8e023f */
[----:B------:R-:W-:Y:S01]  /*7f10*/  SHF.R.S32.HI R0, RZ, 0x1f, R3 ;  /* 0x0000001fff007819 */ /* 0x000fe20000011403 */
[----:B------:R-:W-:Y:S02]  /*7f20*/  UIMAD.WIDE.U32 UR12, UR40, UR14, UR12 ;  /* 0x0000000e280c72a5 */ /* 0x000fe4000f8e000c */
[----:B------:R-:W-:-:S03]  /*7f30*/  UIMAD UR7, UR40, UR15, UR7 ;  /* 0x0000000f280772a4 */ /* 0x000fc6000f8e0207 */
[----:B------:R-:W-:Y:S02]  /*7f40*/  ULDC.64 UR14, c[0x0][0xb88] ;  /* 0x0002e200000e7ab9 */ /* 0x000fe40000000a00 */
[----:B------:R-:W-:Y:S02]  /*7f50*/  IMAD R0, R0, UR14, RZ ;  /* 0x0000000e00007c24 */ /* 0x000fe4000f8e02ff */
[----:B------:R-:W-:Y:S01]  /*7f60*/  IMAD.U32 R6, RZ, RZ, UR7 ;  /* 0x00000007ff067e24 */ /* 0x000fe2000f8e00ff */
[----:B------:R-:W-:Y:S01]  /*7f70*/  ULDC UR7, c[0x0][0xa88] ;  /* 0x0002a20000077ab9 */ /* 0x000fe20000000800 */
[----:B------:R-:W-:Y:S02]  /*7f80*/  IMAD R7, R3, UR15, R0 ;  /* 0x0000000f03077c24 */ /* 0x000fe4000f8e0200 */
[----:B------:R-:W-:-:S06]  /*7f90*/  IMAD.U32 R0, RZ, RZ, UR7 ;  /* 0x00000007ff007e24 */ /* 0x000fcc000f8e00ff */
[----:B------:R0:W5:Y:S01]  /*7fa0*/  @P3 LDG.E R0, desc[UR48][R8.64] ;  /* 0x0000003008003981 */ /* 0x000162000c1e1900 */
[----:B------:R-:W-:Y:S02]  /*7fb0*/  SHF.R.S32.HI R5, RZ, 0x1f, R4 ;  /* 0x0000001fff057819 */ /* 0x000fe40000011404 */
[----:B------:R-:W-:-:S04]  /*7fc0*/  IADD3 R4, P0, R4, UR12, RZ ;  /* 0x0000000c04047c10 */ /* 0x000fc8000ff1e0ff */
[----:B------:R-:W-:Y:S01]  /*7fd0*/  IADD3.X R5, R5, UR13, R6, P0, !PT ;  /* 0x0000000d05057c10 */ /* 0x000fe200087fe406 */
[----:B------:R-:W-:Y:S02]  /*7fe0*/  ULDC.64 UR12, c[0x0][0xb50] ;  /* 0x0002d400000c7ab9 */ /* 0x000fe40000000a00 */
[----:B------:R-:W-:-:S04]  /*7ff0*/  IMAD.WIDE.U32 R4, R3, UR14, R4 ;  /* 0x0000000e03047c25 */ /* 0x000fc8000f8e0004 */
[----:B------:R-:W-:Y:S01]  /*8000*/  IMAD.IADD R3, R5, 0x1, R7 ;  /* 0x0000000105037824 */ /* 0x000fe200078e0207 */
[----:B------:R-:W-:Y:S01]  /*8010*/  LEA R5, P0, R4, UR12, 0x2 ;  /* 0x0000000c04057c11 */ /* 0x000fe2000f8010ff */
[----:B------:R-:W-:-:S03]  /*8020*/  IMAD.U32 R7, RZ, RZ, UR42 ;  /* 0x0000002aff077e24 */ /* 0x000fc6000f8e00ff */
[----:B------:R-:W-:Y:S01]  /*8030*/  LEA.HI.X R4, R4, UR13, R3, 0x2, P0 ;  /* 0x0000000d04047c11 */ /* 0x000fe200080f1403 */
[----:B0-----:R-:W-:Y:S08]  /*8040*/  @P3 BRA `(.L_x_192) ;  /* 0x0000000000103947 */ /* 0x001ff00003800000 */
[----:B------:R-:W-:Y:S05]  /*8050*/  @!P2 BRA `(.L_x_192) ;  /* 0x00000000000ca947 */ /* 0x000fea0003800000 */
[----:B------:R-:W2:Y:S04]  /*8060*/  LDG.E R3, desc[UR48][R26.64] ;  /* 0x000000301a037981 */ /* 0x000ea8000c1e1900 */
[----:B-----5:R-:W2:Y:S02]  /*8070*/  LDG.E R0, desc[UR48][R26.64+0x4] ;  /* 0x000004301a007981 */ /* 0x020ea4000c1e1900 */
[----:B--2---:R-:W-:-:S07]  /*8080*/  IMAD.IADD R0, R0, 0x1, -R3 ;  /* 0x0000000100007824 */ /* 0x004fce00078e0a03 */
.L_x_192:
[----:B------:R-:W-:Y:S01]  /*8090*/  IMAD R3, R153, 0x40, R152 ;  /* 0x0000004099037824 */ /* 0x000fe200078e0298 */
[----:B------:R-:W-:Y:S01]  /*80a0*/  SHFL.IDX PT, R26, R5, RZ, 0x1c1f ;  /* 0x001c1fff051a7589 */ /* 0x000fe200000e0000 */
[----:B------:R-:W-:Y:S01]  /*80b0*/  IMAD R6, R7, 0xc0, R156 ;  /* 0x000000c007067824 */ /* 0x000fe200078e029c */
[----:B------:R-:W-:Y:S01]  /*80c0*/  LOP3.LUT P0, RZ, R154, 0x3, RZ, 0xc0, !PT ;  /* 0x000000039aff7812 */ /* 0x000fe2000780c0ff */
[----:B------:R-:W-:Y:S01]  /*80d0*/  IMAD.WIDE R20, R3, 0x2, R20 ;  /* 0x0000000203147825 */ /* 0x000fe200078e0214 */
[----:B------:R-:W0:Y:S01]  /*80e0*/  SHFL.IDX PT, R27, R4, RZ, 0x1c1f ;  /* 0x001c1fff041b7589 */ /* 0x000e2200000e0000 */
[----:B------:R-:W-:Y:S02]  /*80f0*/  ULDC.64 UR10, c[0x0][0xaa0] ;  /* 0x0002a800000a7ab9 */ /* 0x000fe40000000a00 */
[----:B-----5:R-:W-:Y:S01]  /*8100*/  IMAD R35, R0, R33, RZ ;  /* 0x0000002100237224 */ /* 0x020fe200078e02ff */
[----:B------:R1:W-:Y:S01]  /*8110*/  SHFL.IDX PT, R28, R5, 0x1, 0x1c1f ;  /* 0x003c1f00051c7f89 */ /* 0x0003e200000e0000 */
[----:B------:R-:W-:Y:S01]  /*8120*/  VIADD R0, R6, 0x8 ;  /* 0x0000000806007836 */ /* 0x000fe20000000000 */
[----:B------:R-:W-:-:S02]  /*8130*/  IADD3 R9, P3, R20, 0x1800, RZ ;  /* 0x0000180014097810 */ /* 0x000fc40007f7e0ff */
[----:B------:R2:W3:Y:S01]  /*8140*/  SHFL.IDX PT, R29, R4, 0x1, 0x1c1f ;  /* 0x003c1f00041d7f89 */ /* 0x0004e200000e0000 */
[----:B------:R-:W-:Y:S02]  /*8150*/  IADD3 R13, P4, R20, 0x3000, RZ ;  /* 0x00003000140d7810 */ /* 0x000fe40007f9e0ff */
[-C--:B------:R-:W-:Y:S02]  /*8160*/  ISETP.GE.OR P2, PT, R6, R35.reuse, P0 ;  /* 0x000000230600720c */ /* 0x080fe40000746670 */
[----:B-1----:R-:W-:Y:S02]  /*8170*/  LOP3.LUT R5, R20, 0x380, RZ, 0xc0, !PT ;  /* 0x0000038014057812 */ /* 0x002fe400078ec0ff */
[----:B------:R-:W-:Y:S02]  /*8180*/  LOP3.LUT R8, R9, 0x380, RZ, 0xc0, !PT ;  /* 0x0000038009087812 */ /* 0x000fe400078ec0ff */
[----:B------:R-:W-:Y:S02]  /*8190*/  ISETP.GE.OR P0, PT, R0, R35, P0 ;  /* 0x000000230000720c */ /* 0x000fe40000706670 */
[----:B------:R-:W-:-:S02]  /*81a0*/  LOP3.LUT R12, R13, 0x380, RZ, 0xc0, !PT ;  /* 0x000003800d0c7812 */ /* 0x000fc400078ec0ff */
[----:B------:R-:W-:Y:S02]  /*81b0*/  SHF.R.U64 R5, R5, 0x3, RZ ;  /* 0x0000000305057819 */ /* 0x000fe400000012ff */
[----:B------:R-:W-:Y:S01]  /*81c0*/  SHF.R.U64 R8, R8, 0x3, RZ ;  /* 0x0000000308087819 */ /* 0x000fe200000012ff */
[----:B0-----:R0:W-:Y:S01]  /*81d0*/  @!P2 ST.E desc[UR48][R26.64], R25 ;  /* 0x000000191a00a985 */ /* 0x0011e2000c101930 */
[----:B------:R-:W-:Y:S02]  /*81e0*/  SHF.R.U64 R12, R12, 0x3, RZ ;  /* 0x000000030c0c7819 */ /* 0x000fe400000012ff */
[----:B--2---:R-:W-:Y:S01]  /*81f0*/  LOP3.LUT R4, R5, R20, RZ, 0x3c, !PT ;  /* 0x0000001405047212 */ /* 0x004fe200078e3cff */
[--C-:B------:R-:W-:Y:S01]  /*8200*/  IMAD.MOV.U32 R5, RZ, RZ, R21.reuse ;  /* 0x000000ffff057224 */ /* 0x100fe200078e0015 */
[----:B------:R-:W-:Y:S01]  /*8210*/  LOP3.LUT R8, R8, R9, RZ, 0x3c, !PT ;  /* 0x0000000908087212 */ /* 0x000fe200078e3cff */
[--C-:B------:R-:W-:Y:S01]  /*8220*/  IMAD.X R9, RZ, RZ, R21.reuse, P3 ;  /* 0x000000ffff097224 */ /* 0x100fe200018e0615 */
[----:B------:R-:W-:Y:S01]  /*8230*/  LOP3.LUT R12, R12, R13, RZ, 0x3c, !PT ;  /* 0x0000000d0c0c7212 */ /* 0x000fe200078e3cff */
[----:B------:R-:W-:Y:S01]  /*8240*/  IMAD.X R13, RZ, RZ, R21, P4 ;  /* 0x000000ffff0d7224 */ /* 0x000fe200020e0615 */
[----:B---3--:R1:W-:Y:S04]  /*8250*/  @!P0 ST.E desc[UR48][R28.64], R24 ;  /* 0x000000181c008985 */ /* 0x0083e8000c101930 */
[----:B------:R-:W2:Y:S04]  /*8260*/  LD.E.128 R4, desc[UR48][R4.64] ;  /* 0x0000003004047980 */ /* 0x000ea8000c101d00 */
[----:B------:R-:W3:Y:S04]  /*8270*/  LD.E.128 R8, desc[UR48][R8.64] ;  /* 0x0000003008087980 */ /* 0x000ee8000c101d00 */
[----:B------:R-:W4:Y:S01]  /*8280*/  LD.E.128 R12, desc[UR48][R12.64] ;  /* 0x000000300c0c7980 */ /* 0x000f22000c101d00 */
[----:B------:R-:W-:-:S02]  /*8290*/  IADD3 R3, P0, R20, 0x4800, RZ ;  /* 0x0000480014037810 */ /* 0x000fc40007f1e0ff */
[----:B------:R-:W1:Y:S02]  /*82a0*/  @P1 LDC R20, c[0x0][0xbec] ;  /* 0x0002fb00ff141b82 */ /* 0x000e640000000800 */
[----:B------:R-:W-:Y:S01]  /*82b0*/  LOP3.LUT R0, R3, 0x380, RZ, 0xc0, !PT ;  /* 0x0000038003007812 */ /* 0x000fe200078ec0ff */
[----:B0-----:R-:W-:Y:S01]  /*82c0*/  IMAD.X R27, RZ, RZ, R21, P0 ;  /* 0x000000ffff1b7224 */ /* 0x001fe200000e0615 */
[----:B------:R-:W-:Y:S02]  /*82d0*/  UIMAD UR7, UR9, UR10, URZ ;  /* 0x0000000a090772a4 */ /* 0x000fe4000f8e023f */
[----:B------:R-:W-:Y:S02]  /*82e0*/  SHF.R.U64 R0, R0, 0x3, RZ ;  /* 0x0000000300007819 */ /* 0x000fe400000012ff */
[----:B------:R-:W0:Y:S01]  /*82f0*/  @P1 LDC R21, c[0x0][0xbf0] ;  /* 0x0002fc00ff151b82 */ /* 0x000e220000000800 */
[----:B------:R-:W-:Y:S01]  /*8300*/  UIMAD.WIDE.U32 UR8, UR4, UR10, URZ ;  /* 0x0000000a040872a5 */ /* 0x000fe2000f8e003f */
[----:B------:R-:W-:Y:S01]  /*8310*/  LOP3.LUT R26, R0, R3, RZ, 0x3c, !PT ;  /* 0x00000003001a7212 */ /* 0x000fe200078e3cff */
[----:B------:R-:W-:Y:S01]  /*8320*/  UIMAD UR7, UR4, UR11, UR7 ;  /* 0x0000000b040772a4 */ /* 0x000fe2000f8e0207 */
[----:B------:R-:W-:-:S02]  /*8330*/  IMAD R0, R23, 0x30, R153 ;  /* 0x0000003017007824 */ /* 0x000fc400078e0299 */
[----:B------:R-:W-:Y:S01]  /*8340*/  ULDC.64 UR10, c[0x0][0xae8] ;  /* 0x0002ba00000a7ab9 */ /* 0x000fe20000000a00 */
[----:B-1----:R-:W-:Y:S01]  /*8350*/  IMAD.U32 R29, RZ, RZ, UR42 ;  /* 0x0000002aff1d7e24 */ /* 0x002fe2000f8e00ff */
[----:B------:R-:W-:Y:S01]  /*8360*/  UIADD3 UR9, UR9, UR7, URZ ;  /* 0x0000000709097290 */ /* 0x000fe2000fffe03f */
[----:B------:R-:W-:Y:S01]  /*8370*/  IMAD.U32 R36, RZ, RZ, UR42 ;  /* 0x0000002aff247e24 */ /* 0x000fe2000f8e00ff */
[----:B------:R-:W-:Y:S01]  /*8380*/  UIMAD UR4, UR17, UR10, URZ ;  /* 0x0000000a110472a4 */ /* 0x000fe2000f8e023f */
[----:B------:R-:W-:Y:S01]  /*8390*/  IMAD R29, R29, 0xc0, R0 ;  /* 0x000000c01d1d7824 */ /* 0x000fe200078e0200 */
[----:B------:R-:W-:Y:S01]  /*83a0*/  UIMAD.WIDE.U32 UR8, UR43, UR10, UR8 ;  /* 0x0000000a2b0872a5 */ /* 0x000fe2000f8e0008 */
[----:B------:R-:W5:Y:S01]  /*83b0*/  LD.E.128 R24, desc[UR48][R26.64] ;  /* 0x000000301a187980 */ /* 0x000f62000c101d00 */
[----:B------:R-:W-:Y:S01]  /*83c0*/  UIMAD UR4, UR43, UR11, UR4 ;  /* 0x0000000b2b0472a4 */ /* 0x000fe2000f8e0204 */
[----:B------:R-:W-:Y:S01]  /*83d0*/  IMAD.MOV.U32 R3, RZ, RZ, R29 ;  /* 0x000000ffff037224 */ /* 0x000fe200078e001d */
[----:B------:R-:W-:Y:S01]  /*83e0*/  SHF.R.S32.HI R38, RZ, 0x1f, R152 ;  /* 0x0000001fff267819 */ /* 0x000fe20000011498 */
[----:B------:R-:W-:Y:S01]  /*83f0*/  ULDC.64 UR10, c[0x0][0xaf0] ;  /* 0x0002bc00000a7ab9 */ /* 0x000fe20000000a00 */
[----:B------:R-:W-:Y:S01]  /*8400*/  @P1 IMAD.HI.U32 R0, R29, R20, RZ ;  /* 0x000000141d001227 */ /* 0x000fe200078e00ff */
[----:B------:R-:W-:Y:S01]  /*8410*/  UIMAD UR41, UR41, UR10, URZ ;  /* 0x0000000a292972a4 */ /* 0x000fe2000f8e023f */
[----:B------:R-:W-:Y:S01]  /*8420*/  @!PT LDS RZ, [RZ] ;  /* 0x00000000fffff984 */ /* 0x000fe20000000800 */
[----:B------:R-:W-:Y:S01]  /*8430*/  @!PT LDS RZ, [RZ] ;  /* 0x00000000fffff984 */ /* 0x000fe20000000800 */
[----:B------:R-:W-:Y:S01]  /*8440*/  @!PT LDS RZ, [RZ] ;  /* 0x00000000fffff984 */ /* 0x000fe20000000800 */
[----:B------:R-:W-:Y:S01]  /*8450*/  @!PT LDS RZ, [RZ] ;  /* 0x00000000fffff984 */ /* 0x000fe20000000800 */
[----:B------:R1:W-:Y:S06]  /*8460*/  MEMBAR.ALL.CTA ;  /* 0x0000000000007992 */ /* 0x0003ec0000008000 */
[----:B-1----:R-:W1:Y:S01]  /*8470*/  FENCE.VIEW.ASYNC.S ;  /* 0x00000000000073c6 */ /* 0x002e620000000000 */
[----:B------:R-:W-:Y:S01]  /*8480*/  UIADD3 UR9, UR9, UR4, URZ ;  /* 0x0000000409097290 */ /* 0x000fe2000fffe03f */
[----:B------:R-:W-:Y:S01]  /*8490*/  IMAD R36, R36, 0xc0, R153 ;  /* 0x000000c024247824 */ /* 0x000fe200078e0299 */
[----:B------:R-:W-:Y:S01]  /*84a0*/  UIMAD UR4, UR40, UR11, UR41 ;  /* 0x0000000b280472a4 */ /* 0x000fe2000f8e0229 */
[----:B0-----:R-:W-:Y:S01]  /*84b0*/  @P1 SHF.R.U32.HI R3, RZ, R21, R0 ;  /* 0x00000015ff031219 */ /* 0x001fe20000011600 */
[----:B------:R-:W-:-:S03]  /*84c0*/  UIMAD.WIDE.U32 UR40, UR40, UR10, UR8 ;  /* 0x0000000a282872a5 */ /* 0x000fc6000f8e0008 */
[--C-:B------:R-:W-:Y:S01]  /*84d0*/  SHF.R.S32.HI R0, RZ, 0x1f, R3.reuse ;  /* 0x0000001fff007819 */ /* 0x100fe20000011403 */
[----:B------:R-:W-:Y:S01]  /*84e0*/  UIADD3 UR4, UR41, UR4, URZ ;  /* 0x0000000429047290 */ /* 0x000fe2000fffe03f */
[----:B------:R-:W-:Y:S01]  /*84f0*/  IMAD.MOV R28, RZ, RZ, -R3 ;  /* 0x000000ffff1c7224 */ /* 0x000fe200078e0a03 */
[----:B------:R-:W-:Y:S01]  /*8500*/  ULDC.64 UR8, c[0x0][0xae0] ;  /* 0x0002b80000087ab9 */ /* 0x000fe20000000a00 */
[----:B------:R-:W-:Y:S02]  /*8510*/  IMAD.U32 R21, RZ, RZ, UR41 ;  /* 0x00000029ff157e24 */ /* 0x000fe4000f8e00ff */
[----:B------:R-:W-:Y:S02]  /*8520*/  IMAD R0, R0, UR8, RZ ;  /* 0x0000000800007c24 */ /* 0x000fe4000f8e02ff */
[----:B------:R-:W-:Y:S02]  /*8530*/  IMAD R29, R33, R28, R29 ;  /* 0x0000001c211d7224 */ /* 0x000fe400078e021d */
[----:B------:R-:W-:-:S02]  /*8540*/  IMAD.U32 R20, RZ, RZ, UR40 ;  /* 0x00000028ff147e24 */ /* 0x000fc4000f8e00ff */
[----:B------:R-:W-:Y:S01]  /*8550*/  IMAD.U32 R21, RZ, RZ, UR4 ;  /* 0x00000004ff157e24 */ /* 0x000fe2000f8e00ff */
[----:B------:R-:W-:Y:S01]  /*8560*/  ULDC UR4, c[0x0][0xac8] ;  /* 0x0002b20000047ab9 */ /* 0x000fe20000000800 */
[C---:B------:R-:W-:Y:S01]  /*8570*/  IMAD R33, R3.reuse, UR9, R0 ;  /* 0x0000000903217c24 */ /* 0x040fe2000f8e0200 */
[----:B------:R-:W-:Y:S01]  /*8580*/  SHF.R.S32.HI R0, RZ, 0x1f, R29 ;  /* 0x0000001fff007819 */ /* 0x000fe2000001141d */
[----:B------:R-:W-:Y:S01]  /*8590*/  IMAD.WIDE.U32 R20, R3, UR8, R20 ;  /* 0x0000000803147c25 */ /* 0x000fe2000f8e0014 */
[----:B------:R-:W-:-:S03]  /*85a0*/  ULDC.64 UR8, c[0x0][0xad8] ;  /* 0x0002b60000087ab9 */ /* 0x000fc60000000a00 */
[----:B------:R-:W-:Y:S02]  /*85b0*/  IMAD.IADD R21, R21, 0x1, R33 ;  /* 0x0000000115157824 */ /* 0x000fe400078e0221 */
[----:B------:R-:W-:Y:S02]  /*85c0*/  IMAD R0, R0, UR8, RZ ;  /* 0x0000000800007c24 */ /* 0x000fe4000f8e02ff */
[----:B------:R-:W-:-:S04]  /*85d0*/  IMAD.WIDE.U32 R20, R29, UR8, R20 ;  /* 0x000000081d147c25 */ /* 0x000fc8000f8e0014 */
[----:B------:R-:W-:Y:S01]  /*85e0*/  IMAD R3, R29, UR9, R0 ;  /* 0x000000091d037c24 */ /* 0x000fe2000f8e0200 */
[----:B------:R-:W-:Y:S01]  /*85f0*/  ULDC.64 UR8, c[0x0][0xa80] ;  /* 0x0002a00000087ab9 */ /* 0x000fe20000000a00 */
[----:B------:R-:W-:Y:S01]  /*8600*/  VIADD R0, R36, 0x30 ;  /* 0x0000003024007836 */ /* 0x000fe20000000000 */
[----:B------:R-:W-:Y:S01]  /*8610*/  LEA R30, P0, R20, UR8, 0x1 ;  /* 0x00000008141e7c11 */ /* 0x000fe2000f8008ff */
[----:B------:R-:W-:-:S04]  /*8620*/  IMAD.IADD R3, R21, 0x1, R3 ;  /* 0x0000000115037824 */ /* 0x000fc800078e0203 */
[----:B-1----:R-:W0:Y:S01]  /*8630*/  SHFL.IDX PT, R29, R30, RZ, 0x181f ;  /* 0x00181fff1e1d7589 */ /* 0x002e2200000e0000 */
[----:B------:R-:W-:Y:S01]  /*8640*/  LEA.HI.X R34, R20, UR9, R3, 0x1, P0 ;  /* 0x0000000914227c11 */ /* 0x000fe200080f0c03 */
[----:B------:R-:W-:Y:S01]  /*8650*/  VIADD R3, R36, 0x60 ;  /* 0x0000006024037836 */ /* 0x000fe20000000000 */
[----:B------:R-:W-:Y:S01]  /*8660*/  ISETP.GE.AND P0, PT, R152, UR4, PT ;  /* 0x0000000498007c0c */ /* 0x000fe2000bf06270 */
[----:B------:R-:W1:Y:S01]  /*8670*/  SHFL.IDX PT, R37, R30, 0x1, 0x181f ;  /* 0x00381f001e257f89 */ /* 0x000e6200000e0000 */
[----:B------:R-:W-:Y:S02]  /*8680*/  UIADD3 UR4, UR39, 0x30820, URZ ;  /* 0x0003082027047890 */ /* 0x000fe4000fffe03f */
[-C--:B------:R-:W-:Y:S01]  /*8690*/  ISETP.GE.OR P1, PT, R36, R35.reuse, P0 ;  /* 0x000000232400720c */ /* 0x080fe20000726670 */
[----:B------:R-:W1:Y:S01]  /*86a0*/  SHFL.IDX PT, R41, R30, 0x2, 0x181f ;  /* 0x00581f001e297f89 */ /* 0x000e6200000e0000 */
[-C--:B------:R-:W-:Y:S01]  /*86b0*/  ISETP.GE.OR P2, PT, R0, R35.reuse, P0 ;  /* 0x000000230000720c */ /* 0x080fe20000746670 */
[----:B------:R-:W-:Y:S01]  /*86c0*/  UPRMT UR4, URZ, 0x654, UR4 ;  /* 0x000006543f047896 */ /* 0x000fe20008000004 */
[----:B------:R-:W-:Y:S01]  /*86d0*/  ISETP.GE.OR P3, PT, R3, R35, P0 ;  /* 0x000000230300720c */ /* 0x000fe20000766670 */
[----:B------:R-:W1:Y:S01]  /*86e0*/  SHFL.IDX PT, R21, R34, RZ, 0x181f ;  /* 0x00181fff22157589 */ /* 0x000e6200000e0000 */
[----:B------:R-:W-:-:S03]  /*86f0*/  VIADD R0, R36, 0x90 ;  /* 0x0000009024007836 */ /* 0x000fc60000000000 */
[----:B------:R-:W1:Y:S02]  /*8700*/  SHFL.IDX PT, R33, R34, 0x1, 0x181f ;  /* 0x00381f0022217f89 */ /* 0x000e6400000e0000 */
[----:B------:R-:W-:Y:S01]  /*8710*/  ISETP.GE.OR P0, PT, R0, R35, P0 ;  /* 0x000000230000720c */ /* 0x000fe20000706670 */
[----:B------:R-:W-:Y:S01]  /*8720*/  SYNCS.ARRIVE.TRANS64.RED.A1T0 RZ, [UR4], RZ ;  /* 0x000000ffffff79a7 */ /* 0x000fe20008100404 */
[----:B------:R-:W1:Y:S01]  /*8730*/  SHFL.IDX PT, R39, R34, 0x2, 0x181f ;  /* 0x00581f0022277f89 */ /* 0x000e6200000e0000 */
[----:B0-----:R-:W-:-:S03]  /*8740*/  @!P1 LEA R20, P4, R152, R29, 0x1 ;  /* 0x0000001d98149211 */ /* 0x001fc600078808ff */
[----:B------:R0:W0:Y:S01]  /*8750*/  SHFL.IDX PT, R3, R34, 0x3, 0x181f ;  /* 0x00781f0022037f89 */ /* 0x00002200000e0000 */
[----:B-1----:R-:W-:-:S03]  /*8760*/  @!P2 LEA R28, P5, R152, R37, 0x1 ;  /* 0x00000025981ca211 */ /* 0x002fc600078a08ff */
[----:B------:R1:W0:Y:S01]  /*8770*/  SHFL.IDX PT, R37, R30, 0x3, 0x181f ;  /* 0x00781f001e257f89 */ /* 0x00022200000e0000 */
[C---:B------:R-:W-:Y:S02]  /*8780*/  @!P3 LEA R32, P6, R152.reuse, R41, 0x1 ;  /* 0x000000299820b211 */ /* 0x040fe400078c08ff */
[C-C-:B------:R-:W-:Y:S02]  /*8790*/  @!P1 LEA.HI.X R21, R152.reuse, R21, R38.reuse, 0x1, P4 ;  /* 0x0000001598159211 */ /* 0x140fe400020f0c26 */
[C-C-:B------:R-:W-:Y:S02]  /*87a0*/  @!P2 LEA.HI.X R29, R152.reuse, R33, R38.reuse, 0x1, P5 ;  /* 0x00000021981da211 */ /* 0x140fe400028f0c26 */
[----:B------:R-:W-:Y:S01]  /*87b0*/  @!P3 LEA.HI.X R33, R152, R39, R38, 0x1, P6 ;  /* 0x000000279821b211 */ /* 0x000fe200030f0c26 */
[----:B--2---:R1:W-:Y:S04]  /*87c0*/  @!P1 ST.E.128 desc[UR48][R20.64], R4 ;  /* 0x0000000414009985 */ /* 0x0043e8000c101d30 */
[----:B---3--:R1:W-:Y:S04]  /*87d0*/  @!P2 ST.E.128 desc[UR48][R28.64], R8 ;  /* 0x000000081c00a985 */ /* 0x0083e8000c101d30 */
[----:B----4-:R1:W-:Y:S01]  /*87e0*/  @!P3 ST.E.128 desc[UR48][R32.64], R12 ;  /* 0x0000000c2000b985 */ /* 0x0103e2000c101d30 */
[----:B0-----:R-:W-:Y:S05]  /*87f0*/  @P0 BRA `(.L_x_193) ;  /* 0x0000000800840947 */ /* 0x001fea0003800000 */
[----:B-1----:R-:W-:-:S04]  /*8800*/  LEA R4, P0, R152, R37, 0x1 ;  /* 0x0000002598047211 */ /* 0x002fc800078008ff */
[----:B------:R-:W-:-:S05]  /*8810*/  LEA.HI.X R5, R152, R3, R38, 0x1, P0 ;  /* 0x0000000398057211 */ /* 0x000fca00000f0c26 */
[----:B-----5:R0:W-:Y:S01]  /*8820*/  ST.E.128 desc[UR48][R4.64], R24 ;  /* 0x0000001804007985 */ /* 0x0201e2000c101d30 */
[----:B------:R-:W-:Y:S05]  /*8830*/  BRA `(.L_x_193) ;  /* 0x0000000800747947 */ /* 0x000fea0003800000 */
.L_x_191:
[----:B------:R-:W-:Y:S01]  /*8840*/  ULDC.64 UR8, c[0x0][0xc00] ;  /* 0x0003000000087ab9 */ /* 0x000fe20000000a00 */
[----:B------:R-:W-:Y:S01]  /*8850*/  ULDC UR4, c[0x0][0xa88] ;  /* 0x0002a20000047ab9 */ /* 0x000fe20000000800 */
[----:B------:R-:W-:Y:S01]  /*8860*/  UISETP.NE.U32.AND UP0, UPT, UR8, URZ, UPT ;  /* 0x0000003f0800728c */ /* 0x000fe2000bf05070 */
[----:B------:R-:W0:Y:S03]  /*8870*/  LDC R11, c[0x0][0xbe8] ;  /* 0x0002fa00ff0b7b82 */ /* 0x000e260000000800 */
[----:B------:R-:W-:-:S03]  /*8880*/  UISETP.NE.AND.EX UP0, UPT, UR9, URZ, UPT, UP0 ;  /* 0x0000003f0900728c */ /* 0x000fc6000bf05300 */
[----:B------:R-:W-:Y:S02]  /*8890*/  ULDC.64 UR8, c[0x0][0xc00] ;  /* 0x0003000000087ab9 */ /* 0x000fe40000000a00 */
[----:B------:R-:W-:Y:S01]  /*88a0*/  UIMAD.WIDE UR8, UR40, 0x4, UR8 ;  /* 0x00000004280878a5 */ /* 0x000fe2000f8e0208 */
[----:B------:R-:W-:-:S05]  /*88b0*/  PLOP3.LUT P2, PT, PT, PT, UP0, 0x80, 0x0 ;  /* 0x000000000000781c */ /* 0x000fca0003f4f008 */
[----:B------:R-:W-:Y:S02]  /*88c0*/  IMAD.U32 R4, RZ, RZ, UR8 ;  /* 0x00000008ff047e24 */ /* 0x000fe4000f8e00ff */
[----:B------:R-:W-:Y:S01]  /*88d0*/  IMAD.U32 R5, RZ, RZ, UR9 ;  /* 0x00000009ff057e24 */ /* 0x000fe2000f8e00ff */
[----:B------:R-:W-:Y:S02]  /*88e0*/  ULDC.64 UR8, c[0x0][0xc08] ;  /* 0x0003020000087ab9 */ /* 0x000fe40000000a00 */
[----:B------:R-:W-:-:S03]  /*88f0*/  UISETP.NE.U32.AND UP1, UPT, UR8, URZ, UPT ;  /* 0x0000003f0800728c */ /* 0x000fc6000bf25070 */
[----:B------:R-:W2:Y:S01]  /*8900*/  @P2 LDG.E R3, desc[UR48][R4.64] ;  /* 0x0000003004032981 */ /* 0x000ea2000c1e1900 */
[----:B------:R-:W-:Y:S01]  /*8910*/  UISETP.NE.AND.EX UP1, UPT, UR9, URZ, UPT, UP1 ;  /* 0x0000003f0900728c */ /* 0x000fe2000bf25310 */
[----:B------:R-:W-:-:S05]  /*8920*/  IMAD.U32 R0, RZ, RZ, UR4 ;  /* 0x00000004ff007e24 */ /* 0x000fca000f8e00ff */
[----:B------:R-:W-:-:S05]  /*8930*/  PLOP3.LUT P3, PT, PT, PT, UP1, 0x80, 0x0 ;  /* 0x000000000000781c */ /* 0x000fca0003f6f018 */
[----:B------:R-:W-:Y:S02]  /*8940*/  @UP1 ULDC.64 UR8, c[0x0][0xc08] ;  /* 0x0003020000081ab9 */ /* 0x000fe40000000a00 */
[----:B------:R-:W-:-:S06]  /*8950*/  @UP1 UIMAD.WIDE UR8, UR40, 0x4, UR8 ;  /* 0x00000004280818a5 */ /* 0x000fcc000f8e0208 */
[----:B------:R-:W-:Y:S02]  /*8960*/  IMAD.U32 R6, RZ, RZ, UR8 ;  /* 0x00000008ff067e24 */ /* 0x000fe4000f8e00ff */
[----:B------:R-:W-:-:S05]  /*8970*/  IMAD.U32 R7, RZ, RZ, UR9 ;  /* 0x00000009ff077e24 */ /* 0x000fca000f8e00ff */
[----:B------:R1:W5:Y:S01]  /*8980*/  @P3 LDG.E R0, desc[UR48][R6.64] ;  /* 0x0000003006003981 */ /* 0x000362000c1e1900 */
[----:B0-----:R-:W-:Y:S01]  /*8990*/  ISETP.NE.AND P0, PT, R11, 0x1, PT ;  /* 0x000000010b00780c */ /* 0x001fe20003f05270 */
[----:B------:R-:W-:Y:S01]  /*89a0*/  UMOV UR4, URZ ;  /* 0x0000003f00047c82 */ /* 0x000fe20008000000 */
[----:B------:R-:W-:Y:S01]  /*89b0*/  USHF.R.S32.HI UR11, URZ, 0x1f, UR43 ;  /* 0x0000001f3f0b7899 */ /* 0x000fe2000801142b */
[----:B------:R-:W0:Y:S10]  /*89c0*/  S2R R8, SR_TID.X ;  /* 0x0000000000087919 */ /* 0x000e340000002100 */
[----:B------:R-:W3:Y:S01]  /*89d0*/  @P0 LDC R9, c[0x0][0xbec] ;  /* 0x0002fb00ff090b82 */ /* 0x000ee20000000800 */
[----:B0-----:R-:W-:-:S05]  /*89e0*/  VIADD R8, R8, 0xffffff80 ;  /* 0xffffff8008087836 */ /* 0x001fca0000000000 */
[----:B------:R-:W-:Y:S02]  /*89f0*/  ISETP.GE.AND P1, PT, R8, 0xc0, PT ;  /* 0x000000c00800780c */ /* 0x000fe40003f26270 */
[----:B--2---:R-:W-:-:S13]  /*8a00*/  @P2 R2UR UR4, R3 ;  /* 0x00000000030422ca */ /* 0x004fda00000e0000 */
[----:B------:R-:W-:Y:S01]  /*8a10*/  USHF.R.S32.HI UR10, URZ, 0x1f, UR4 ;  /* 0x0000001f3f0a7899 */ /* 0x000fe20008011404 */
[----:B-1-3--:R-:W-:Y:S11]  /*8a20*/  @P3 BRA `(.L_x_194) ;  /* 0x0000000000103947 */ /* 0x00aff60003800000 */
[----:B------:R-:W-:Y:S05]  /*8a30*/  @!P2 BRA `(.L_x_194) ;  /* 0x00000000000ca947 */ /* 0x000fea0003800000 */
[----:B------:R-:W2:Y:S04]  /*8a40*/  LDG.E R3, desc[UR48][R4.64] ;  /* 0x0000003004037981 */ /* 0x000ea8000c1e1900 */
[----:B-----5:R-:W2:Y:S02]  /*8a50*/  LDG.E R0, desc[UR48][R4.64+0x4] ;  /* 0x0000043004007981 */ /* 0x020ea4000c1e1900 */
[----:B--2---:R-:W-:-:S07]  /*8a60*/  IMAD.IADD R0, R0, 0x1, -R3 ;  /* 0x0000000100007824 */ /* 0x004fce00078e0a03 */
.L_x_194:
[----:B------:R-:W-:Y:S01]  /*8a70*/  USEL UR40, UR40, URZ, !UP0 ;  /* 0x0000003f28287287 */ /* 0x000fe2000c000000 */
[----:B------:R-:W-:Y:S01]  /*8a80*/  BSSY B1, `(.L_x_195) ;  /* 0x000002d000017945 */ /* 0x000fe20003800000 */
[----:B------:R-:W-:-:S03]  /*8a90*/  USEL UR41, UR41, URZ, !UP0 ;  /* 0x0000003f29297287 */ /* 0x000fc6000c000000 */
[----:B------:R-:W-:Y:S09]  /*8aa0*/  @P1 BRA `(.L_x_196) ;  /* 0x0000000000a81947 */ /* 0x000ff20003800000 */
[----:B------:R-:W0:Y:S01]  /*8ab0*/  S2R R4, SR_TID.X ;  /* 0x0000000000047919 */ /* 0x000e220000002100 */
[----:B------:R-:W1:Y:S01]  /*8ac0*/  LDC R6, c[0x0][0xbe8] ;  /* 0x0002fa00ff067b82 */ /* 0x000e620000000800 */
[----:B------:R-:W-:-:S05]  /*8ad0*/  MOV R3, UR42 ;  /* 0x0000002a00037c02 */ /* 0x000fca0008000f00 */
[----:B0-----:R-:W-:Y:S02]  /*8ae0*/  IMAD R3, R3, 0xc0, R4 ;  /* 0x000000c003037824 */ /* 0x001fe400078e0204 */
[----:B-1---5:R-:W-:Y:S02]  /*8af0*/  IMAD R4, R0, R6, RZ ;  /* 0x0000000600047224 */ /* 0x022fe400078e02ff */
[----:B------:R-:W-:-:S05]  /*8b00*/  VIADD R5, R3, 0xffffff80 ;  /* 0xffffff8003057836 */ /* 0x000fca0000000000 */
[----:B------:R-:W-:-:S13]  /*8b10*/  ISETP.GE.AND P1, PT, R5, R4, PT ;  /* 0x000000040500720c */ /* 0x000fda0003f26270 */
[----:B------:R-:W-:Y:S05]  /*8b20*/  @P1 BRA `(.L_x_196) ;  /* 0x0000000000881947 */ /* 0x000fea0003800000 */
[----:B------:R-:W-:Y:S01]  /*8b30*/  ISETP.NE.AND P1, PT, R6, 0x1, PT ;  /* 0x000000010600780c */ /* 0x000fe20003f25270 */
[----:B------:R-:W-:Y:S01]  /*8b40*/  ULDC.64 UR12, c[0x0][0xb90] ;  /* 0x0002e400000c7ab9 */ /* 0x000fe20000000a00 */
[----:B------:R-:W-:Y:S01]  /*8b50*/  UMOV UR8, UR4 ;  /* 0x0000000400087c82 */ /* 0x000fe20008000000 */
[----:B------:R-:W-:Y:S01]  /*8b60*/  UIMAD UR7, UR11, UR12, URZ ;  /* 0x0000000c0b0772a4 */ /* 0x000fe2000f8e023f */
[----:B------:R-:W-:Y:S02]  /*8b70*/  UMOV UR9, UR10 ;  /* 0x0000000a00097c82 */ /* 0x000fe40008000000 */
[----:B------:R-:W-:Y:S02]  /*8b80*/  UIMAD.WIDE.U32 UR8, UR43, UR12, UR8 ;  /* 0x0000000c2b0872a5 */ /* 0x000fe4000f8e0008 */
[----:B------:R-:W-:-:S03]  /*8b90*/  UIMAD UR7, UR43, UR13, UR7 ;  /* 0x0000000d2b0772a4 */ /* 0x000fc6000f8e0207 */
[----:B------:R-:W-:Y:S02]  /*8ba0*/  ULDC.64 UR12, c[0x0][0xb98] ;  /* 0x0002e600000c7ab9 */ /* 0x000fe40000000a00 */
[----:B------:R-:W0:Y:S01]  /*8bb0*/  @P1 LDC R4, c[0x0][0xbec] ;  /* 0x0002fb00ff041b82 */ /* 0x000e220000000800 */
[----:B------:R-:W-:Y:S02]  /*8bc0*/  UIADD3 UR9, UR9, UR7, URZ ;  /* 0x0000000709097290 */ /* 0x000fe4000fffe03f */
[----:B------:R-:W-:Y:S02]  /*8bd0*/  UIMAD UR7, UR41, UR12, URZ ;  /* 0x0000000c290772a4 */ /* 0x000fe4000f8e023f */
[----:B------:R-:W-:Y:S02]  /*8be0*/  UIMAD.WIDE.U32 UR8, UR40, UR12, UR8 ;  /* 0x0000000c280872a5 */ /* 0x000fe4000f8e0008 */
[----:B------:R-:W-:Y:S01]  /*8bf0*/  UIMAD UR7, UR40, UR13, UR7 ;  /* 0x0000000d280772a4 */ /* 0x000fe2000f8e0207 */
[----:B------:R-:W1:Y:S02]  /*8c00*/  @P1 LDC R8, c[0x0][0xbf0] ;  /* 0x0002fc00ff081b82 */ /* 0x000e640000000800 */
[----:B------:R-:W-:Y:S01]  /*8c10*/  ULDC.64 UR12, c[0x0][0xb88] ;  /* 0x0002e200000c7ab9 */ /* 0x000fe20000000a00 */
[----:B0-----:R-:W-:-:S04]  /*8c20*/  @P1 IMAD.HI.U32 R3, R5, R4, RZ ;  /* 0x0000000405031227 */ /* 0x001fc800078e00ff */
[----:B------:R-:W-:Y:S01]  /*8c30*/  IMAD.MOV.U32 R4, RZ, RZ, R5 ;  /* 0x000000ffff047224 */ /* 0x000fe200078e0005 */
[----:B-1----:R-:W-:Y:S01]  /*8c40*/  @P1 SHF.R.U32.HI R4, RZ, R8, R3 ;  /* 0x00000008ff041219 */ /* 0x002fe20000011603 */
[----:B------:R-:W-:-:S04]  /*8c50*/  IMAD.U32 R8, RZ, RZ, UR7 ;  /* 0x00000007ff087e24 */ /* 0x000fc8000f8e00ff */
[----:B------:R-:W-:-:S04]  /*8c60*/  IMAD.MOV R3, RZ, RZ, -R4 ;  /* 0x000000ffff037224 */ /* 0x000fc800078e0a04 */
[----:B------:R-:W-:Y:S01]  /*8c70*/  IMAD R3, R6, R3, R5 ;  /* 0x0000000306037224 */ /* 0x000fe200078e0205 */
[----:B------:R-:W-:Y:S02]  /*8c80*/  SHF.R.S32.HI R5, RZ, 0x1f, R4 ;  /* 0x0000001fff057819 */ /* 0x000fe40000011404 */
[----:B------:R-:W-:Y:S02]  /*8c90*/  IADD3 R4, P1, R4, UR8, RZ ;  /* 0x0000000804047c10 */ /* 0x000fe4000ff3e0ff */
[----:B------:R-:W-:Y:S02]  /*8ca0*/  SHF.R.S32.HI R6, RZ, 0x1f, R3 ;  /* 0x0000001fff067819 */ /* 0x000fe40000011403 */
[----:B------:R-:W-:Y:S01]  /*8cb0*/  IADD3.X R5, R5, UR9, R8, P1, !PT ;  /* 0x0000000905057c10 */ /* 0x000fe20008ffe408 */
[----:B------:R-:W-:Y:S02]  /*8cc0*/  ULDC.64 UR8, c[0x0][0xb50] ;  /* 0x0002d40000087ab9 */ /* 0x000fe40000000a00 */
[----:B------:R-:W-:-:S02]  /*8cd0*/  IMAD R6, R6, UR12, RZ ;  /* 0x0000000c06067c24 */ /* 0x000fc4000f8e02ff */
[----:B------:R-:W-:-:S04]  /*8ce0*/  IMAD.WIDE.U32 R4, R3, UR12, R4 ;  /* 0x0000000c03047c25 */ /* 0x000fc8000f8e0004 */
[----:B------:R-:W-:Y:S01]  /*8cf0*/  IMAD R7, R3, UR13, R6 ;  /* 0x0000000d03077c24 */ /* 0x000fe2000f8e0206 */
[----:B------:R-:W-:-:S03]  /*8d00*/  LEA R6, P1, R4, UR8, 0x2 ;  /* 0x0000000804067c11 */ /* 0x000fc6000f8210ff */
[----:B------:R-:W-:-:S05]  /*8d10*/  IMAD.IADD R3, R5, 0x1, R7 ;  /* 0x0000000105037824 */ /* 0x000fca00078e0207 */
[----:B------:R-:W-:Y:S01]  /*8d20*/  LEA.HI.X R7, R4, UR9, R3, 0x2, P1 ;  /* 0x0000000904077c11 */ /* 0x000fe200088f1403 */
[----:B------:R-:W-:-:S05]  /*8d30*/  IMAD.MOV.U32 R3, RZ, RZ, -0x800000 ;  /* 0xff800000ff037424 */ /* 0x000fca00078e00ff */
[----:B------:R0:W-:Y:S02]  /*8d40*/  STG.E desc[UR48][R6.64], R3 ;  /* 0x0000000306007986 */ /* 0x0001e4000c101930 */
.L_x_196:
[----:B------:R-:W-:Y:S05]  /*8d50*/  BSYNC B1 ;  /* 0x0000000000017941 */ /* 0x000fea0003800000 */
.L_x_195:
[----:B------:R-:W1:Y:S01]  /*8d60*/  @P0 LDC R5, c[0x0][0xbf0] ;  /* 0x0002fc00ff050b82 */ /* 0x000e620000000800 */
[----:B------:R-:W-:Y:S01]  /*8d70*/  ULDC.64 UR12, c[0x0][0xaa0] ;  /* 0x0002a800000c7ab9 */ /* 0x000fe20000000a00 */
[----:B0-----:R-:W-:Y:S01]  /*8d80*/  IMAD.U32 R6, RZ, RZ, UR42 ;  /* 0x0000002aff067e24 */ /* 0x001fe2000f8e00ff */
[----:B------:R-:W-:Y:S01]  /*8d90*/  UIMAD UR7, UR10, UR12, URZ ;  /* 0x0000000c0a0772a4 */ /* 0x000fe2000f8e023f */
[----:B------:R-:W-:Y:S01]  /*8da0*/  IMAD R3, R23, 0x30, R153 ;  /* 0x0000003017037824 */ /* 0x000fe200078e0299 */
[----:B------:R-:W-:Y:S01]  /*8db0*/  UIMAD.WIDE.U32 UR8, UR4, UR12, URZ ;  /* 0x0000000c040872a5 */ /* 0x000fe2000f8e003f */
[----:B-----5:R-:W-:Y:S01]  /*8dc0*/  IMAD R29, R0, R11, RZ ;  /* 0x0000000b001d7224 */ /* 0x020fe200078e02ff */
[----:B------:R-:W-:Y:S01]  /*8dd0*/  UIMAD UR7, UR4, UR13, UR7 ;  /* 0x0000000d040772a4 */ /* 0x000fe2000f8e0207 */
[----:B------:R-:W-:Y:S01]  /*8de0*/  IMAD R6, R6, 0xc0, R3 ;  /* 0x000000c006067824 */ /* 0x000fe200078e0203 */
[----:B------:R-:W-:Y:S01]  /*8df0*/  SHF.R.S32.HI R12, RZ, 0x1f, R152 ;  /* 0x0000001fff0c7819 */ /* 0x000fe20000011498 */
[----:B------:R-:W-:Y:S01]  /*8e00*/  ULDC.64 UR12, c[0x0][0xae8] ;  /* 0x0002ba00000c7ab9 */ /* 0x000fe20000000a00 */
[----:B------:R-:W-:Y:S01]  /*8e10*/  UIADD3 UR9, UR9, UR7, URZ ;  /* 0x0000000709097290 */ /* 0x000fe2000fffe03f */
[----:B------:R-:W-:Y:S01]  /*8e20*/  @P0 IMAD.HI.U32 R4, R6, R9, RZ ;  /* 0x0000000906040227 */ /* 0x000fe200078e00ff */
[----:B------:R-:W-:-:S02]  /*8e30*/  UIMAD UR4, UR11, UR12, URZ ;  /* 0x0000000c0b0472a4 */ /* 0x000fc4000f8e023f */
[----:B------:R-:W-:Y:S01]  /*8e40*/  UIMAD.WIDE.U32 UR8, UR43, UR12, UR8 ;  /* 0x0000000c2b0872a5 */ /* 0x000fe2000f8e0008 */
[----:B------:R-:W-:Y:S01]  /*8e50*/  IMAD.MOV.U32 R3, RZ, RZ, R6 ;  /* 0x000000ffff037224 */ /* 0x000fe200078e0006 */
[----:B------:R-:W-:Y:S01]  /*8e60*/  UIMAD UR4, UR43, UR13, UR4 ;  /* 0x0000000d2b0472a4 */ /* 0x000fe2000f8e0204 */
[----:B------:R-:W-:-:S03]  /*8e70*/  ULDC.64 UR10, c[0x0][0xaf0] ;  /* 0x0002bc00000a7ab9 */ /* 0x000fc60000000a00 */
[----:B------:R-:W-:Y:S02]  /*8e80*/  UIADD3 UR9, UR9, UR4, URZ ;  /* 0x0000000409097290 */ /* 0x000fe4000fffe03f */
[----:B------:R-:W-:Y:S01]  /*8e90*/  UIMAD UR4, UR41, UR10, URZ ;  /* 0x0000000a290472a4 */ /* 0x000fe2000f8e023f */
[----:B-1----:R-:W-:Y:S01]  /*8ea0*/  @P0 SHF.R.U32.HI R3, RZ, R5, R4 ;  /* 0x00000005ff030219 */ /* 0x002fe20000011604 */
[----:B------:R-:W-:Y:S02]  /*8eb0*/  UIMAD.WIDE.U32 UR8, UR40, UR10, UR8 ;  /* 0x0000000a280872a5 */ /* 0x000fe4000f8e0008 */
[----:B------:R-:W-:Y:S01]  /*8ec0*/  UIMAD UR4, UR40, UR11, UR4 ;  /* 0x0000000b280472a4 */ /* 0x000fe2000f8e0204 */
[--C-:B------:R-:W-:Y:S01]  /*8ed0*/  SHF.R.S32.HI R4, RZ, 0x1f, R3.reuse ;  /* 0x0000001fff047819 */ /* 0x100fe20000011403 */
[----:B------:R-:W-:Y:S01]  /*8ee0*/  IMAD.MOV R7, RZ, RZ, -R3 ;  /* 0x000000ffff077224 */ /* 0x000fe200078e0a03 */
[----:B------:R-:W-:Y:S01]  /*8ef0*/  ULDC.64 UR10, c[0x0][0xae0] ;  /* 0x0002b800000a7ab9 */ /* 0x000fe20000000a00 */
[----:B------:R-:W-:-:S02]  /*8f00*/  UIADD3 UR4, UR9, UR4, URZ ;  /* 0x0000000409047290 */ /* 0x000fc4000fffe03f */
[----:B------:R-:W-:Y:S02]  /*8f10*/  IMAD.U32 R5, RZ, RZ, UR9 ;  /* 0x00000009ff057e24 */ /* 0x000fe4000f8e00ff */
[----:B------:R-:W-:Y:S02]  /*8f20*/  IMAD R7, R11, R7, R6 ;  /* 0x000000070b077224 */ /* 0x000fe400078e0206 */
[----:B------:R-:W-:Y:S02]  /*8f30*/  IMAD R8, R4, UR10, RZ ;  /* 0x0000000a04087c24 */ /* 0x000fe4000f8e02ff */
[----:B------:R-:W-:Y:S01]  /*8f40*/  IMAD.U32 R4, RZ, RZ, UR8 ;  /* 0x00000008ff047e24 */ /* 0x000fe2000f8e00ff */
[----:B------:R-:W-:Y:S01]  /*8f50*/  SHF.R.S32.HI R6, RZ, 0x1f, R7 ;  /* 0x0000001fff067819 */ /* 0x000fe20000011407 */
[----:B------:R-:W-:Y:S01]  /*8f60*/  IMAD.U32 R5, RZ, RZ, UR4 ;  /* 0x00000004ff057e24 */ /* 0x000fe2000f8e00ff */
[----:B------:R-:W-:Y:S01]  /*8f70*/  ULDC.64 UR8, c[0x0][0xad8] ;  /* 0x0002b60000087ab9 */ /* 0x000fe20000000a00 */
[C---:B------:R-:W-:Y:S01]  /*8f80*/  IMAD R9, R3.reuse, UR11, R8 ;  /* 0x0000000b03097c24 */ /* 0x040fe2000f8e0208 */
[----:B------:R-:W-:Y:S01]  /*8f90*/  ULDC UR4, c[0x0][0xac8] ;  /* 0x0002b20000047ab9 */ /* 0x000fe20000000800 */
[----:B------:R-:W-:-:S04]  /*8fa0*/  IMAD.WIDE.U32 R4, R3, UR10, R4 ;  /* 0x0000000a03047c25 */ /* 0x000fc8000f8e0004 */
[----:B------:R-:W-:Y:S02]  /*8fb0*/  IMAD R6, R6, UR8, RZ ;  /* 0x0000000806067c24 */ /* 0x000fe4000f8e02ff */
[----:B------:R-:W-:Y:S02]  /*8fc0*/  IMAD.IADD R5, R5, 0x1, R9 ;  /* 0x0000000105057824 */ /* 0x000fe400078e0209 */
[C---:B------:R-:W-:Y:S02]  /*8fd0*/  IMAD R3, R7.reuse, UR9, R6 ;  /* 0x0000000907037c24 */ /* 0x040fe4000f8e0206 */
[----:B------:R-:W-:Y:S01]  /*8fe0*/  IMAD.WIDE.U32 R4, R7, UR8, R4 ;  /* 0x0000000807047c25 */ /* 0x000fe2000f8e0004 */
[----:B------:R-:W-:-:S03]  /*8ff0*/  ULDC.64 UR8, c[0x0][0xa80] ;  /* 0x0002a00000087ab9 */ /* 0x000fc60000000a00 */
[----:B------:R-:W-:Y:S01]  /*9000*/  IMAD.IADD R3, R5, 0x1, R3 ;  /* 0x0000000105037824 */ /* 0x000fe200078e0203 */
[----:B------:R-:W-:Y:S01]  /*9010*/  LEA R5, P0, R4, UR8, 0x1 ;  /* 0x0000000804057c11 */ /* 0x000fe2000f8008ff */
[----:B------:R-:W-:-:S03]  /*9020*/  IMAD.U32 R8, RZ, RZ, UR42 ;  /* 0x0000002aff087e24 */ /* 0x000fc6000f8e00ff */
[----:B------:R-:W-:Y:S01]  /*9030*/  LEA.HI.X R10, R4, UR9, R3, 0x1, P0 ;  /* 0x00000009040a7c11 */ /* 0x000fe200080f0c03 */
[----:B------:R-:W0:Y:S01]  /*9040*/  SHFL.IDX PT, R9, R5, RZ, 0x181f ;  /* 0x00181fff05097589 */ /* 0x000e2200000e0000 */
[----:B------:R-:W-:Y:S01]  /*9050*/  IMAD R6, R8, 0xc0, R153 ;  /* 0x000000c008067824 */ /* 0x000fe200078e0299 */
[----:B------:R-:W-:Y:S02]  /*9060*/  ISETP.GE.AND P0, PT, R152, UR4, PT ;  /* 0x0000000498007c0c */ /* 0x000fe4000bf06270 */
[----:B------:R-:W1:Y:S01]  /*9070*/  SHFL.IDX PT, R13, R5, 0x1, 0x181f ;  /* 0x00381f00050d7f89 */ /* 0x000e6200000e0000 */
[C---:B------:R-:W-:Y:S01]  /*9080*/  VIADD R0, R6.reuse, 0x30 ;  /* 0x0000003006007836 */ /* 0x040fe20000000000 */
[CC--:B------:R-:W-:Y:S01]  /*9090*/  ISETP.GE.OR P3, PT, R6.reuse, R29.reuse, P0 ;  /* 0x0000001d0600720c */ /* 0x0c0fe20000766670 */
[C---:B------:R-:W-:Y:S01]  /*90a0*/  VIADD R3, R6.reuse, 0x60 ;  /* 0x0000006006037836 */ /* 0x040fe20000000000 */
[----:B------:R-:W2:Y:S01]  /*90b0*/  SHFL.IDX PT, R21, R5, 0x2, 0x181f ;  /* 0x00581f0005157f89 */ /* 0x000ea200000e0000 */
[----:B------:R-:W-:Y:S01]  /*90c0*/  VIADD R4, R6, 0x90 ;  /* 0x0000009006047836 */ /* 0x000fe20000000000 */
[----:B------:R-:W-:-:S02]  /*90d0*/  ISETP.GE.OR P2, PT, R0, R29, P0 ;  /* 0x0000001d0000720c */ /* 0x000fc40000746670 */
[----:B------:R-:W3:Y:S01]  /*90e0*/  SHFL.IDX PT, R7, R10, RZ, 0x181f ;  /* 0x00181fff0a077589 */ /* 0x000ee200000e0000 */
[-C--:B------:R-:W-:Y:S02]  /*90f0*/  ISETP.GE.OR P1, PT, R3, R29.reuse, P0 ;  /* 0x0000001d0300720c */ /* 0x080fe40000726670 */
[----:B------:R-:W-:Y:S01]  /*9100*/  ISETP.GE.OR P0, PT, R4, R29, P0 ;  /* 0x0000001d0400720c */ /* 0x000fe20000706670 */
[----:B------:R3:W4:Y:S04]  /*9110*/  SHFL.IDX PT, R27, R5, 0x3, 0x181f ;  /* 0x00781f00051b7f89 */ /* 0x00072800000e0000 */
[----:B------:R-:W4:Y:S04]  /*9120*/  SHFL.IDX PT, R11, R10, 0x1, 0x181f ;  /* 0x00381f000a0b7f89 */ /* 0x000f2800000e0000 */
[----:B------:R-:W4:Y:S01]  /*9130*/  SHFL.IDX PT, R15, R10, 0x2, 0x181f ;  /* 0x00581f000a0f7f89 */ /* 0x000f2200000e0000 */
[----:B0-----:R-:W-:-:S03]  /*9140*/  @!P3 LEA R4, P6, R152, R9, 0x1 ;  /* 0x000000099804b211 */ /* 0x001fc600078c08ff */
[----:B------:R4:W0:Y:S01]  /*9150*/  SHFL.IDX PT, R25, R10, 0x3, 0x181f ;  /* 0x00781f000a197f89 */ /* 0x00082200000e0000 */
[C---:B-1----:R-:W-:Y:S02]  /*9160*/  @!P2 LEA R6, P5, R152.reuse, R13, 0x1 ;  /* 0x0000000d9806a211 */ /* 0x042fe400078a08ff */
[C---:B--2---:R-:W-:Y:S02]  /*9170*/  @!P1 LEA R8, P4, R152.reuse, R21, 0x1 ;  /* 0x0000001598089211 */ /* 0x044fe400078808ff */
[C---:B---3--:R-:W-:Y:S02]  /*9180*/  @!P3 LEA.HI.X R5, R152.reuse, R7, R12, 0x1, P6 ;  /* 0x000000079805b211 */ /* 0x048fe400030f0c0c */
[----:B----4-:R-:W-:-:S03]  /*9190*/  @!P0 LEA R10, P6, R152, R27, 0x1 ;  /* 0x0000001b980a8211 */ /* 0x010fc600078c08ff */
[----:B------:R2:W-:Y:S01]  /*91a0*/  @!P3 ST.E.128 desc[UR48][R4.64], RZ ;  /* 0x000000ff0400b985 */ /* 0x0005e2000c101d30 */
[C-C-:B------:R-:W-:Y:S02]  /*91b0*/  @!P2 LEA.HI.X R7, R152.reuse, R11, R12.reuse, 0x1, P5 ;  /* 0x0000000b9807a211 */ /* 0x140fe400028f0c0c */
[----:B------:R-:W-:-:S03]  /*91c0*/  @!P1 LEA.HI.X R9, R152, R15, R12, 0x1, P4 ;  /* 0x0000000f98099211 */ /* 0x000fc600020f0c0c */
[----:B------:R2:W-:Y:S01]  /*91d0*/  @!P2 ST.E.128 desc[UR48][R6.64], RZ ;  /* 0x000000ff0600a985 */ /* 0x0005e2000c101d30 */
[----:B0-----:R-:W-:-:S03]  /*91e0*/  @!P0 LEA.HI.X R11, R152, R25, R12, 0x1, P6 ;  /* 0x00000019980b8211 */ /* 0x001fc600030f0c0c */
[----:B------:R2:W-:Y:S04]  /*91f0*/  @!P1 ST.E.128 desc[UR48][R8.64], RZ ;  /* 0x000000ff08009985 */ /* 0x0005e8000c101d30 */
[----:B------:R2:W-:Y:S02]  /*9200*/  @!P0 ST.E.128 desc[UR48][R10.64], RZ ;  /* 0x000000ff0a008985 */ /* 0x0005e4000c101d30 */
.L_x_193:
[----:B------:R-:W-:Y:S05]  /*9210*/  BSYNC B0 ;  /* 0x0000000000007941 */ /* 0x000fea0003800000 */
.L_x_190:
[----:B------:R-:W-:Y:S02]  /*9220*/  ULDC UR4, c[0x0][0xc3c] ;  /* 0x00030f0000047ab9 */ /* 0x000fe40000000800 */
[----:B------:R-:W-:-:S13]  /*9230*/  ISETP.GE.AND P0, PT, R31, UR4, PT ;  /* 0x000000041f007c0c */ /* 0x000fda000bf06270 */
[----:B------:R-:W-:Y:S05]  /*9240*/  @!P0 BRA `(.L_x_197) ;  /* 0xffffff7c00548947 */ /* 0x000fea000383ffff */
[----:B------:R-:W-:Y:S05]  /*9250*/  EXIT ;  /* 0x000000000000794d */ /* 0x000fea0003800000 */
.L_x_166:
[----:B------:R-:W-:-:S08]  /*9260*/  NOP ;  /* 0x0000000000007918 */ /* 0x000fd00000000000 */
[----:B------:R-:W0:-:S00]  /*9270*/  USETMAXREG.DEALLOC.CTAPOOL 0x20 ;  /* 0x00000020000079c8 */ /* 0x000e0000080e0500 */
[----:B0-----:R-:W-:Y:S02]  /*9280*/  LOP3.LUT R0, R0, 0x3, RZ, 0xc0, !PT ;  /* 0x0000000300007812 */ /* 0x001fe400078ec0ff */
[----:B------:R-:W-:-:S04]  /*9290*/  LOP3.LUT R29, R29, 0xfffffffd, RZ, 0xc0, !PT ;  /* 0xfffffffd1d1d7812 */ /* 0x000fc800078ec0ff */
[----:B------:R-:W0:Y:S02]  /*92a0*/  SHFL.IDX PT, R0, R0, RZ, 0x1f ;  /* 0x00001fff00007589 */ /* 0x000e2400000e0000 */
[----:B0-----:R-:W-:Y:S01]  /*92b0*/  ISETP.NE.AND P0, PT, R0, RZ, PT ;  /* 0x000000ff0000720c */ /* 0x001fe20003f05270 */
[----:B------:R-:W-:-:S12]  /*92c0*/  IMAD.MOV.U32 R0, RZ, RZ, RZ ;  /* 0x000000ffff007224 */ /* 0x000fd800078e00ff */
[----:B------:R-:W-:Y:S01]  /*92d0*/  @P0 LOP3.LUT R29, R29, 0x2, RZ, 0xfc, !PT ;  /* 0x000000021d1d0812 */ /* 0x000fe200078efcff */
[----:B------:R-:W-:Y:S06]  /*92e0*/  @!P0 BRA `(.L_x_198) ;  /* 0x00000000001c8947 */ /* 0x000fec0003800000 */
[----:B------:R-:W0:Y:S08]  /*92f0*/  S2UR UR5, SR_CgaCtaId ;  /* 0x00000000000579c3 */ /* 0x000e300000008800 */
[----:B------:R-:W-:Y:S06]  /*9300*/  BAR.SYNC.DEFER_BLOCKING 0x5, 0x200 ;  /* 0x0148000000007b1d */ /* 0x000fec0000010000 */
[----:B------:R-:W-:-:S02]  /*9310*/  UMOV UR4, 0x400 ;  /* 0x0000040000047882 */ /* 0x000fc40000000000 */
[----:B0-----:R-:W-:-:S09]  /*9320*/  ULEA UR4, UR5, UR4, 0x18 ;  /* 0x0000000405047291 */ /* 0x001fd2000f8ec03f */
[----:B------:R-:W0:Y:S01]  /*9330*/  LDS.128 R16, [UR4+0x308d0] ;  /* 0x0308d004ff107984 */ /* 0x000e220008000c00 */
[----:B------:R-:W-:Y:S06]  /*9340*/  BAR.ARV 0x4, 0x200 ;  /* 0x0108000000007b1d */ /* 0x000fec0000002000 */
[----:B------:R-:W-:Y:S05]  /*9350*/  BRA `(.L_x_199) ;  /* 0x0000000800007947 */ /* 0x000fea0003800000 */
.L_x_198:
[----:B------:R-:W0:Y:S01]  /*9360*/  S2R R2, SR_TID.X ;  /* 0x0000000000027919 */ /* 0x000e220000002100 */
[----:B------:R-:W-:Y:S01]  /*9370*/  ULDC UR4, c[0x0][0xc3c] ;  /* 0x00030f0000047ab9 */ /* 0x000fe20000000800 */
[----:B------:R-:W1:Y:S01]  /*9380*/  S2UR UR6, SR_CTAID.X ;  /* 0x00000000000679c3 */ /* 0x000e620000002500 */
[----:B------:R-:W-:Y:S01]  /*9390*/  ULDC UR5, c[0x0][0xc38] ;  /* 0x00030e0000057ab9 */ /* 0x000fe20000000800 */
[----:B0-----:R-:W-:-:S04]  /*93a0*/  LOP3.LUT R5, R2, 0x1f, RZ, 0xc0, !PT ;  /* 0x0000001f02057812 */ /* 0x001fc800078ec0ff */
[----:B------:R-:W-:-:S04]  /*93b0*/  ISETP.NE.AND P0, PT, R5, 0x1f, PT ;  /* 0x0000001f0500780c */ /* 0x000fc80003f05270 */
[----:B------:R-:W-:-:S13]  /*93c0*/  ISETP.GE.OR P1, PT, R5, UR4, !P0 ;  /* 0x0000000405007c0c */ /* 0x000fda000c726670 */
[----:B------:R-:W0:Y:S02]  /*93d0*/  @!P1 LDC.64 R2, c[0x0][0xc80] ;  /* 0x00032000ff029b82 */ /* 0x000e240000000a00 */
[----:B0-----:R-:W-:-:S05]  /*93e0*/  @!P1 IMAD.WIDE.U32 R2, R5, 0x4, R2 ;  /* 0x0000000405029825 */ /* 0x001fca00078e0002 */
[----:B------:R-:W2:Y:S01]  /*93f0*/  @!P1 LDG.E R0, desc[UR48][R2.64] ;  /* 0x0000003002009981 */ /* 0x000ea2000c1e1900 */
[C---:B------:R-:W-:Y:S01]  /*9400*/  ISETP.NE.AND P1, PT, R5.reuse, RZ, PT ;  /* 0x000000ff0500720c */ /* 0x040fe20003f25270 */
[----:B------:R-:W-:Y:S01]  /*9410*/  UMOV UR4, URZ ;  /* 0x0000003f00047c82 */ /* 0x000fe20008000000 */
[C---:B------:R-:W-:Y:S01]  /*9420*/  ISETP.GE.U32.AND P2, PT, R5.reuse, 0x2, PT ;  /* 0x000000020500780c */ /* 0x040fe20003f46070 */
[----:B------:R-:W-:Y:S01]  /*9430*/  IMAD.MOV.U32 R16, RZ, RZ, RZ ;  /* 0x000000ffff107224 */ /* 0x000fe200078e00ff */
[C---:B------:R-:W-:Y:S02]  /*9440*/  ISETP.GE.U32.AND P3, PT, R5.reuse, 0x4, PT ;  /* 0x000000040500780c */ /* 0x040fe40003f66070 */
[C---:B------:R-:W-:Y:S02]  /*9450*/  ISETP.GE.U32.AND P4, PT, R5.reuse, 0x8, PT ;  /* 0x000000080500780c */ /* 0x040fe40003f86070 */
[----:B------:R-:W-:Y:S01]  /*9460*/  ISETP.GE.U32.AND P5, PT, R5, 0x10, PT ;  /* 0x000000100500780c */ /* 0x000fe20003fa6070 */
[----:B--2---:R-:W0:Y:S02]  /*9470*/  SHFL.UP PT, R4, R0, 0x1, RZ ;  /* 0x0420000000047989 */ /* 0x004e2400000e00ff */
[----:B0-----:R-:W-:-:S05]  /*9480*/  SEL R7, R4, RZ, P1 ;  /* 0x000000ff04077207 */ /* 0x001fca0000800000 */
[----:B------:R-:W-:-:S05]  /*9490*/  IMAD.IADD R7, R0, 0x1, R7 ;  /* 0x0000000100077824 */ /* 0x000fca00078e0207 */
[----:B------:R-:W0:Y:S02]  /*94a0*/  SHFL.UP PT, R4, R7, 0x2, RZ ;  /* 0x0440000007047989 */ /* 0x000e2400000e00ff */
        /* <DEDUP_REMOVED lines=11> */
[----:B------:R-:W0:Y:S02]  /*9560*/  SHFL.IDX PT, R4, R7, 0x1f, 0x1f ;  /* 0x03e01f0007047f89 */ /* 0x000e2400000e0000 */
[----:B0-----:R-:W-:-:S04]  /*9570*/  IMAD R4, R4, UR5, RZ ;  /* 0x0000000504047c24 */ /* 0x001fc8000f8e02ff */
[----:B------:R-:W-:Y:S01]  /*9580*/  IMAD.MOV.U32 R3, RZ, RZ, R4 ;  /* 0x000000ffff037224 */ /* 0x000fe200078e0004 */
[----:B-1----:R-:W-:-:S13]  /*9590*/  ISETP.GT.AND P6, PT, R4, UR6, PT ;  /* 0x0000000604007c0c */ /* 0x002fda000bfc4270 */
[----:B------:R-:W-:Y:S05]  /*95a0*/  @P6 BRA `(.L_x_200) ;  /* 0x00000000009c6947 */ /* 0x000fea0003800000 */
[----:B------:R-:W0:Y:S01]  /*95b0*/  LDC R6, c[0x0][0xc3c] ;  /* 0x00030f00ff067b82 */ /* 0x000e220000000800 */
[----:B------:R-:W-:Y:S01]  /*95c0*/  IMAD.MOV.U32 R4, RZ, RZ, R3 ;  /* 0x000000ffff047224 */ /* 0x000fe200078e0003 */
[----:B------:R-:W-:Y:S01]  /*95d0*/  UMOV UR4, URZ ;  /* 0x0000003f00047c82 */ /* 0x000fe20008000000 */
[----:B------:R-:W-:Y:S01]  /*95e0*/  ULDC UR7, c[0x0][0xc3c] ;  /* 0x00030f0000077ab9 */ /* 0x000fe20000000800 */
[----:B------:R-:W-:-:S05]  /*95f0*/  ULDC UR5, c[0x0][0xc38] ;  /* 0x00030e0000057ab9 */ /* 0x000fca0000000800 */
.L_x_204:
[----:B------:R-:W-:Y:S01]  /*9600*/  UIADD3 UR4, UR4, 0x1f, URZ ;  /* 0x0000001f04047890 */ /* 0x000fe2000fffe03f */
[----:B------:R-:W-:-:S05]  /*9610*/  IMAD.U32 R19, RZ, RZ, UR7 ;  /* 0x00000007ff137e24 */ /* 0x000fca000f8e00ff */
[----:B0-----:R-:W-:-:S13]  /*9620*/  ISETP.LE.AND P6, PT, R6, UR4, PT ;  /* 0x0000000406007c0c */ /* 0x001fda000bfc3270 */
[----:B------:R-:W-:Y:S05]  /*9630*/  @P6 BRA `(.L_x_201) ;  /* 0x0000000400246947 */ /* 0x000fea0003800000 */
[----:B------:R-:W-:Y:S01]  /*9640*/  VIADD R7, R5, UR4 ;  /* 0x0000000405077c36 */ /* 0x000fe20008000000 */
[----:B------:R-:W-:Y:S01]  /*9650*/  BSSY B0, `(.L_x_202) ;  /* 0x0000007000007945 */ /* 0x000fe20003800000 */
[----:B------:R-:W-:-:S03]  /*9660*/  IMAD.MOV.U32 R0, RZ, RZ, RZ ;  /* 0x000000ffff007224 */ /* 0x000fc600078e00ff */
[----:B------:R-:W-:-:S13]  /*9670*/  ISETP.GE.OR P6, PT, R7, R6, !P0 ;  /* 0x000000060700720c */ /* 0x000fda00047c6670 */
[----:B------:R-:W-:Y:S05]  /*9680*/  @P6 BRA `(.L_x_203) ;  /* 0x00000000000c6947 */ /* 0x000fea0003800000 */
[----:B------:R-:W0:Y:S02]  /*9690*/  LDC.64 R2, c[0x0][0xc80] ;  /* 0x00032000ff027b82 */ /* 0x000e240000000a00 */
[----:B0-----:R-:W-:-:S05]  /*96a0*/  IMAD.WIDE R2, R7, 0x4, R2 ;  /* 0x0000000407027825 */ /* 0x001fca00078e0202 */
[----:B------:R0:W5:Y:S02]  /*96b0*/  LDG.E R0, desc[UR48][R2.64] ;  /* 0x0000003002007981 */ /* 0x000164000c1e1900 */
.L_x_203:
[----:B------:R-:W-:Y:S05]  /*96c0*/  BSYNC B0 ;  /* 0x0000000000007941 */ /* 0x000fea0003800000 */
.L_x_202:
[----:B0----5:R-:W0:Y:S02]  /*96d0*/  SHFL.UP PT, R2, R0, 0x1, RZ ;  /* 0x0420000000027989 */ /* 0x021e2400000e00ff */
        /* <DEDUP_REMOVED lines=16> */
[----:B------:R-:W-:-:S05]  /*97e0*/  IMAD.IADD R4, R3, 0x1, R4 ;  /* 0x0000000103047824 */ /* 0x000fca00078e0204 */
[----:B------:R-:W-:-:S13]  /*97f0*/  ISETP.GT.AND P6, PT, R4, UR6, PT ;  /* 0x0000000604007c0c */ /* 0x000fda000bfc4270 */
[----:B------:R-:W-:Y:S05]  /*9800*/  @!P6 BRA `(.L_x_204) ;  /* 0xfffffffc007ce947 */ /* 0x000fea000383ffff */
[----:B------:R-:W-:-:S07]  /*9810*/  IMAD.MOV.U32 R7, RZ, RZ, R9 ;  /* 0x000000ffff077224 */ /* 0x000fce00078e0009 */
.L_x_200:
[----:B------:R-:W-:-:S04]  /*9820*/  IMAD.IADD R9, R4, 0x1, -R3 ;  /* 0x0000000104097824 */ /* 0x000fc800078e0a03 */
[----:B------:R-:W-:-:S05]  /*9830*/  IMAD R2, R7, UR5, R9 ;  /* 0x0000000507027c24 */ /* 0x000fca000f8e0209 */
[----:B------:R-:W-:-:S13]  /*9840*/  ISETP.GT.AND P0, PT, R2, UR6, PT ;  /* 0x0000000602007c0c */ /* 0x000fda000bf04270 */
[----:B------:R-:W-:-:S04]  /*9850*/  VOTE.ANY R6, PT, !P0 ;  /* 0x0000000000067806 */ /* 0x000fc800040e0100 */
[----:B------:R-:W0:Y:S01]  /*9860*/  POPC R19, R6 ;  /* 0x0000000600137309 */ /* 0x000e220000000000 */
[----:B------:R-:W-:Y:S01]  /*9870*/  ISETP.NE.AND P0, PT, R6, RZ, PT ;  /* 0x000000ff0600720c */ /* 0x000fe20003f05270 */
[----:B0-----:R-:W0:Y:S02]  /*9880*/  SHFL.IDX PT, R0, R0, R19, 0x1f ;  /* 0x00001f1300007589 */ /* 0x001e2400000e0000 */
[----:B0-----:R-:W-:-:S04]  /*9890*/  IABS R4, R0 ;  /* 0x0000000000047213 */ /* 0x001fc80000000000 */
[----:B------:R-:W0:Y:S08]  /*98a0*/  I2F.RP R8, R4 ;  /* 0x0000000400087306 */ /* 0x000e300000209400 */
[----:B0-----:R-:W0:Y:S02]  /*98b0*/  MUFU.RCP R8, R8 ;  /* 0x0000000800087308 */ /* 0x001e240000001000 */
[----:B0-----:R-:W-:-:S06]  /*98c0*/  VIADD R2, R8, 0xffffffe ;  /* 0x0ffffffe08027836 */ /* 0x001fcc0000000000 */
[----:B------:R0:W1:Y:S01]  /*98d0*/  F2I.FTZ.U32.TRUNC.NTZ R3, R2 ;  /* 0x0000000200037305 */ /* 0x000062000021f000 */
[----:B------:R-:W-:Y:S05]  /*98e0*/  @!P0 BRA `(.L_x_205) ;  /* 0x0000000000088947 */ /* 0x000fea0003800000 */
[----:B------:R-:W-:-:S06]  /*98f0*/  VIADD R16, R19, 0xffffffff ;  /* 0xffffffff13107836 */ /* 0x000fcc0000000000 */
[----:B------:R2:W3:Y:S02]  /*9900*/  SHFL.IDX PT, R16, R7, R16, 0x1f ;  /* 0x00001f1007107589 */ /* 0x0004e400000e0000 */
.L_x_205:
[----:B---3--:R-:W-:Y:S01]  /*9910*/  IMAD R16, R16, UR5, R9 ;  /* 0x0000000510107c24 */ /* 0x008fe2000f8e0209 */
[----:B0-----:R-:W-:Y:S01]  /*9920*/  IABS R2, R0 ;  /* 0x0000000000027213 */ /* 0x001fe20000000000 */
[----:B-12---:R-:W-:Y:S02]  /*9930*/  IMAD.MOV R7, RZ, RZ, -R3 ;  /* 0x000000ffff077224 */ /* 0x006fe400078e0a03 */
[----:B------:R-:W-:Y:S01]  /*9940*/  VIADD R19, R19, UR4 ;  /* 0x0000000413137c36 */ /* 0x000fe20008000000 */
[----:B------:R-:W-:Y:S01]  /*9950*/  IADD3 R9, -R16, UR6, RZ ;  /* 0x0000000610097c10 */ /* 0x000fe2000fffe1ff */
[----:B------:R-:W-:Y:S02]  /*9960*/  IMAD.MOV R8, RZ, RZ, -R2 ;  /* 0x000000ffff087224 */ /* 0x000fe400078e0a02 */
[----:B------:R-:W-:Y:S01]  /*9970*/  IMAD R7, R7, R4, RZ ;  /* 0x0000000407077224 */ /* 0x000fe200078e02ff */
[----:B------:R-:W-:Y:S01]  /*9980*/  IABS R6, R9 ;  /* 0x0000000900067213 */ /* 0x000fe20000000000 */
[----:B------:R-:W-:-:S04]  /*9990*/  IMAD.MOV.U32 R2, RZ, RZ, RZ ;  /* 0x000000ffff027224 */ /* 0x000fc800078e00ff */
[----:B------:R-:W-:-:S04]  /*99a0*/  IMAD.HI.U32 R2, R3, R7, R2 ;  /* 0x0000000703027227 */ /* 0x000fc800078e0002 */
[----:B------:R-:W-:Y:S02]  /*99b0*/  IMAD.MOV.U32 R3, RZ, RZ, R6 ;  /* 0x000000ffff037224 */ /* 0x000fe400078e0006 */
[----:B------:R-:W-:Y:S02]  /*99c0*/  IMAD.MOV.U32 R6, RZ, RZ, R8 ;  /* 0x000000ffff067224 */ /* 0x000fe400078e0008 */
[----:B------:R-:W-:-:S04]  /*99d0*/  IMAD.HI.U32 R2, R2, R3, RZ ;  /* 0x0000000302027227 */ /* 0x000fc800078e00ff */
[----:B------:R-:W-:-:S05]  /*99e0*/  IMAD R3, R2, R6, R3 ;  /* 0x0000000602037224 */ /* 0x000fca00078e0203 */
[----:B------:R-:W-:-:S13]  /*99f0*/  ISETP.GT.U32.AND P1, PT, R4, R3, PT ;  /* 0x000000030400720c */ /* 0x000fda0003f24070 */
[----:B------:R-:W-:Y:S02]  /*9a00*/  @!P1 IMAD.IADD R3, R3, 0x1, -R4 ;  /* 0x0000000103039824 */ /* 0x000fe400078e0a04 */
[----:B------:R-:W-:Y:S01]  /*9a10*/  @!P1 VIADD R2, R2, 0x1 ;  /* 0x0000000102029836 */ /* 0x000fe20000000000 */
[----:B------:R-:W-:Y:S02]  /*9a20*/  ISETP.NE.AND P1, PT, R0, RZ, PT ;  /* 0x000000ff0000720c */ /* 0x000fe40003f25270 */
[----:B------:R-:W-:Y:S02]  /*9a30*/  ISETP.GE.U32.AND P0, PT, R3, R4, PT ;  /* 0x000000040300720c */ /* 0x000fe40003f06070 */
[----:B------:R-:W-:-:S04]  /*9a40*/  LOP3.LUT R3, R9, R0, RZ, 0x3c, !PT ;  /* 0x0000000009037212 */ /* 0x000fc800078e3cff */
[----:B------:R-:W-:-:S07]  /*9a50*/  ISETP.GE.AND P2, PT, R3, RZ, PT ;  /* 0x000000ff0300720c */ /* 0x000fce0003f46270 */
[----:B------:R-:W-:-:S06]  /*9a60*/  @P0 VIADD R2, R2, 0x1 ;  /* 0x0000000102020836 */ /* 0x000fcc0000000000 */
[----:B------:R-:W-:Y:S01]  /*9a70*/  @!P2 IMAD.MOV R2, RZ, RZ, -R2 ;  /* 0x000000ffff02a224 */ /* 0x000fe200078e0a02 */
[----:B------:R-:W-:-:S04]  /*9a80*/  @!P1 LOP3.LUT R2, RZ, R0, RZ, 0x33, !PT ;  /* 0x00000000ff029212 */ /* 0x000fc800078e33ff */
[----:B------:R-:W-:Y:S01]  /*9a90*/  IADD3 R17, -R2, RZ, RZ ;  /* 0x000000ff02117210 */ /* 0x000fe20007ffe1ff */
[----:B------:R-:W-:-:S04]  /*9aa0*/  IMAD.MOV.U32 R18, RZ, RZ, R2 ;  /* 0x000000ffff127224 */ /* 0x000fc800078e0002 */
[----:B------:R-:W-:Y:S01]  /*9ab0*/  IMAD R17, R0, R17, R9 ;  /* 0x0000001100117224 */ /* 0x000fe200078e0209 */
[----:B------:R-:W-:Y:S06]  /*9ac0*/  BRA `(.L_x_206) ;  /* 0x00000000000c7947 */ /* 0x000fec0003800000 */
.L_x_201:
[----:B------:R-:W-:Y:S02]  /*9ad0*/  IMAD.MOV.U32 R17, RZ, RZ, RZ ;  /* 0x000000ffff117224 */ /* 0x000fe400078e00ff */
[----:B------:R-:W-:Y:S02]  /*9ae0*/  IMAD.U32 R16, RZ, RZ, UR6 ;  /* 0x00000006ff107e24 */ /* 0x000fe4000f8e00ff */
[----:B------:R-:W-:-:S07]  /*9af0*/  IMAD.MOV.U32 R18, RZ, RZ, RZ ;  /* 0x000000ffff127224 */ /* 0x000fce00078e00ff */
.L_x_206:
[----:B------:R-:W-:-:S13]  /*9b00*/  ISETP.NE.AND P0, PT, R5, RZ, PT ;  /* 0x000000ff0500720c */ /* 0x000fda0003f05270 */
[----:B------:R-:W0:Y:S01]  /*9b10*/  @!P0 S2R R3, SR_CgaCtaId ;  /* 0x0000000000038919 */ /* 0x000e220000008800 */
[----:B------:R-:W-:-:S04]  /*9b20*/  @!P0 MOV R0, 0x400 ;  /* 0x0000040000008802 */ /* 0x000fc80000000f00 */
[----:B0-----:R-:W-:-:S05]  /*9b30*/  @!P0 LEA R0, R3, R0, 0x18 ;  /* 0x0000000003008211 */ /* 0x001fca00078ec0ff */
[----:B------:R1:W-:Y:S01]  /*9b40*/  @!P0 STS.128 [R0+0x308d0], R16 ;  /* 0x0308d01000008388 */ /* 0x0003e20000000c00 */
[----:B------:R-:W-:Y:S06]  /*9b50*/  BAR.ARV 0x5, 0x200 ;  /* 0x0148000000007b1d */ /* 0x000fec0000002000 */
.L_x_199:
[----:B------:R2:W-:Y:S01]  /*9b60*/  STL [R1+0x30], RZ ;  /* 0x000030ff01007387 */ /* 0x0005e20000100800 */
[----:B------:R-:W-:Y:S01]  /*9b70*/  ULDC UR4, c[0x0][0xc3c] ;  /* 0x00030f0000047ab9 */ /* 0x000fe20000000800 */
[----:B------:R-:W-:Y:S01]  /*9b80*/  IMAD.MOV.U32 R26, RZ, RZ, 0x1 ;  /* 0x00000001ff1a7424 */ /* 0x000fe200078e00ff */
[----:B0-----:R-:W-:Y:S01]  /*9b90*/  ISETP.GE.AND P0, PT, R19, UR4, PT ;  /* 0x0000000413007c0c */ /* 0x001fe2000bf06270 */
[----:B------:R-:W-:-:S12]  /*9ba0*/  IMAD.MOV.U32 R23, RZ, RZ, RZ ;  /* 0x000000ffff177224 */ /* 0x000fd800078e00ff */
[----:B--2---:R-:W-:Y:S05]  /*9bb0*/  @P0 BRA `(.L_x_207) ;  /* 0x00000044005c0947 */ /* 0x004fea0003800000 */
[----:B------:R-:W0:Y:S01]  /*9bc0*/  S2R R5, SR_TID.X ;  /* 0x0000000000057919 */ /* 0x000e220000002100 */
[----:B------:R-:W2:Y:S01]  /*9bd0*/  S2UR UR5, SR_CgaCtaId ;  /* 0x00000000000579c3 */ /* 0x000ea20000008800 */
[----:B------:R-:W-:Y:S01]  /*9be0*/  UMOV UR4, 0x400 ;  /* 0x0000040000047882 */ /* 0x000fe20000000000 */
[----:B------:R-:W-:Y:S01]  /*9bf0*/  BSSY B8, `(.L_x_207) ;  /* 0x0000453000087945 */ /* 0x000fe20003800000 */
[----:B------:R3:W-:Y:S01]  /*9c00*/  STL [R1+0x30], RZ ;  /* 0x000030ff01007387 */ /* 0x0007e20000100800 */
[----:B------:R-:W-:Y:S01]  /*9c10*/  IMAD.MOV.U32 R26, RZ, RZ, 0x1 ;  /* 0x00000001ff1a7424 */ /* 0x000fe200078e00ff */
[----:B------:R-:W-:Y:S01]  /*9c20*/  ULDC UR37, c[0x0][0xc] ;  /* 0x0000030000257ab9 */ /* 0x000fe20000000800 */
[----:B------:R-:W-:Y:S01]  /*9c30*/  IMAD.MOV.U32 R23, RZ, RZ, RZ ;  /* 0x000000ffff177224 */ /* 0x000fe200078e00ff */
[----:B------:R-:W-:Y:S01]  /*9c40*/  ULDC.64 UR38, c[0x0][0x198] ;  /* 0x0000660000267ab9 */ /* 0x000fe20000000a00 */
[----:B--2---:R-:W-:-:S06]  /*9c50*/  ULEA UR4, UR5, UR4, 0x18 ;  /* 0x0000000405047291 */ /* 0x004fcc000f8ec03f */
[----:B------:R-:W-:Y:S01]  /*9c60*/  IMAD.U32 R22, RZ, RZ, UR4 ;  /* 0x00000004ff167e24 */ /* 0x000fe2000f8e00ff */
[C---:B0-----:R-:W-:Y:S01]  /*9c70*/  LOP3.LUT R4, R5.reuse, 0x7f, RZ, 0xc0, !PT ;  /* 0x0000007f05047812 */ /* 0x041fe200078ec0ff */
[----:B-1----:R-:W-:-:S04]  /*9c80*/  IMAD.SHL.U32 R0, R5, 0x8, RZ ;  /* 0x0000000805007824 */ /* 0x002fc800078e00ff */
[----:B------:R-:W-:Y:S01]  /*9c90*/  IMAD.SHL.U32 R3, R4, 0x8, RZ ;  /* 0x0000000804037824 */ /* 0x000fe200078e00ff */
[----:B------:R-:W-:Y:S02]  /*9ca0*/  LOP3.LUT R2, R0, 0x1f8, RZ, 0xc0, !PT ;  /* 0x000001f800027812 */ /* 0x000fe400078ec0ff */
[----:B------:R-:W-:Y:S02]  /*9cb0*/  SHF.R.U32.HI R4, RZ, 0x3, R4 ;  /* 0x00000003ff047819 */ /* 0x000fe40000011604 */
[----:B------:R-:W-:-:S04]  /*9cc0*/  LOP3.LUT R2, R2, 0x38, R5, 0x78, !PT ;  /* 0x0000003802027812 */ /* 0x000fc800078e7805 */
[----:B------:R-:W-:Y:S01]  /*9cd0*/  LOP3.LUT R3, R2, 0x200, R3, 0xf8, !PT ;  /* 0x0000020002037812 */ /* 0x000fe200078ef803 */
[----:B------:R-:W-:-:S04]  /*9ce0*/  IMAD.SHL.U32 R2, R5, 0x10, RZ ;  /* 0x0000001005027824 */ /* 0x000fc800078e00ff */
[----:B------:R-:W-:Y:S01]  /*9cf0*/  IMAD R0, R3, 0x2, R22 ;  /* 0x0000000203007824 */ /* 0x000fe200078e0216 */
[----:B------:R-:W-:-:S04]  /*9d00*/  LOP3.LUT R2, R4, 0x70, R2, 0xf8, !PT ;  /* 0x0000007004027812 */ /* 0x000fc800078ef802 */
[----:B------:R3:W-:Y:S03]  /*9d10*/  STL [R1+0x4], R0 ;  /* 0x0000040001007387 */ /* 0x0007e60000100800 */
.L_x_297:
[----:B0-----:R-:W0:Y:S02]  /*9d20*/  LDC.64 R2, c[0x0][0xc88] ;  /* 0x00032200ff027b82 */ /* 0x001e240000000a00 */
[----:B0-----:R-:W-:-:S05]  /*9d30*/  IMAD.WIDE R2, R19, 0x4, R2 ;  /* 0x0000000413027825 */ /* 0x001fca00078e0202 */
[----:B------:R-:W2:Y:S01]  /*9d40*/  LDG.E R10, desc[UR48][R2.64] ;  /* 0x00000030020a7981 */ /* 0x000ea2000c1e1900 */
[----:B------:R-:W-:Y:S05]  /*9d50*/  YIELD ;  /* 0x0000000000007946 */ /* 0x000fea0003800000 */
[----:B------:R-:W-:Y:S01]  /*9d60*/  ULDC.64 UR4, c[0x0][0xa28] ;  /* 0x00028a0000047ab9 */ /* 0x000fe20000000a00 */
[----:B---3--:R-:W-:Y:S01]  /*9d70*/  IMAD.MOV.U32 R0, RZ, RZ, RZ ;  /* 0x000000ffff007224 */ /* 0x008fe200078e00ff */
[----:B------:R-:W-:Y:S01]  /*9d80*/  ISETP.NE.U32.AND P0, PT, RZ, UR4, PT ;  /* 0x00000004ff007c0c */ /* 0x000fe2000bf05070 */
[----:B------:R-:W-:Y:S01]  /*9d90*/  IMAD.MOV.U32 R6, RZ, RZ, RZ ;  /* 0x000000ffff067224 */ /* 0x000fe200078e00ff */
[----:B------:R-:W-:Y:S01]  /*9da0*/  ULDC.64 UR6, c[0x0][0xa18] ;  /* 0x0002860000067ab9 */ /* 0x000fe20000000a00 */
[----:B------:R-:W-:Y:S01]  /*9db0*/  ULDC.64 UR8, c[0x0][0xa08] ;  /* 0x0002820000087ab9 */ /* 0x000fe20000000a00 */
[----:B------:R-:W-:-:S02]  /*9dc0*/  ISETP.NE.AND.EX P0, PT, RZ, UR5, PT, P0 ;  /* 0x00000005ff007c0c */ /* 0x000fc4000bf05300 */
[----:B-12---:R-:W-:Y:S01]  /*9dd0*/  SHF.R.S32.HI R4, RZ, 0x1f, R10 ;  /* 0x0000001fff047819 */ /* 0x006fe2000001140a */
[----:B------:R-:W-:-:S10]  /*9de0*/  IMAD.SHL.U32 R24, R10, 0x4, RZ ;  /* 0x000000040a187824 */ /* 0x000fd400078e00ff */
[C---:B------:R-:W-:Y:S01]  /*9df0*/  @P0 LEA R2, P1, R10.reuse, UR4, 0x2 ;  /* 0x000000040a020c11 */ /* 0x040fe2000f8210ff */
[----:B------:R-:W-:Y:S03]  /*9e00*/  STL [R1+0x8], R10 ;  /* 0x0000080a01007387 */ /* 0x000fe60000100800 */
[C-C-:B------:R-:W-:Y:S01]  /*9e10*/  @P0 LEA.HI.X R3, R10.reuse, UR5, R4.reuse, 0x2, P1 ;  /* 0x000000050a030c11 */ /* 0x140fe200088f1404 */
[----:B------:R-:W-:Y:S01]  /*9e20*/  ULDC.64 UR4, c[0x0][0xa00] ;  /* 0x0002800000047ab9 */ /* 0x000fe20000000a00 */
[----:B------:R-:W-:Y:S01]  /*9e30*/  SHF.L.U64.HI R9, R10, 0x2, R4 ;  /* 0x000000020a097819 */ /* 0x000fe20000010204 */
[----:B------:R0:W-:Y:S01]  /*9e40*/  STL [R1+0x1c], R4 ;  /* 0x00001c0401007387 */ /* 0x0001e20000100800 */
[----:B------:R-:W-:-:S03]  /*9e50*/  ISETP.NE.U32.AND P1, PT, RZ, UR4, PT ;  /* 0x00000004ff007c0c */ /* 0x000fc6000bf25070 */
[----:B------:R1:W5:Y:S01]  /*9e60*/  @P0 LDG.E R0, desc[UR48][R2.64] ;  /* 0x0000003002000981 */ /* 0x000362000c1e1900 */
[----:B------:R-:W-:Y:S01]  /*9e70*/  ISETP.NE.AND.EX P1, PT, RZ, UR5, PT, P1 ;  /* 0x00000005ff007c0c */ /* 0x000fe2000bf25310 */
[----:B------:R-:W-:Y:S01]  /*9e80*/  IMAD.MOV.U32 R28, RZ, RZ, RZ ;  /* 0x000000ffff1c7224 */ /* 0x000fe200078e00ff */
[----:B------:R-:W-:Y:S01]  /*9e90*/  ISETP.NE.U32.AND P2, PT, RZ, UR6, PT ;  /* 0x00000006ff007c0c */ /* 0x000fe2000bf45070 */
[----:B------:R-:W-:Y:S01]  /*9ea0*/  STL [R1], R9 ;  /* 0x0000000901007387 */ /* 0x000fe20000100800 */
[----:B------:R-:W-:Y:S02]  /*9eb0*/  ISETP.NE.U32.AND P0, PT, RZ, UR8, PT ;  /* 0x00000008ff007c0c */ /* 0x000fe4000bf05070 */
[----:B------:R-:W-:Y:S02]  /*9ec0*/  ISETP.NE.AND.EX P2, PT, RZ, UR7, PT, P2 ;  /* 0x00000007ff007c0c */ /* 0x000fe4000bf45320 */
[----:B------:R-:W-:Y:S02]  /*9ed0*/  ISETP.NE.AND.EX P0, PT, RZ, UR9, PT, P0 ;  /* 0x00000009ff007c0c */ /* 0x000fe4000bf05300 */
[----:B-1----:R-:W-:-:S02]  /*9ee0*/  IADD3 R2, P3, R24, UR4, RZ ;  /* 0x0000000418027c10 */ /* 0x002fc4000ff7e0ff */
[----:B0-----:R-:W-:Y:S02]  /*9ef0*/  IADD3 R4, P4, R24, UR8, RZ ;  /* 0x0000000818047c10 */ /* 0x001fe4000ff9e0ff */
[C---:B------:R-:W-:Y:S01]  /*9f00*/  IADD3.X R3, R9.reuse, UR5, RZ, P3, !PT ;  /* 0x0000000509037c10 */ /* 0x040fe20009ffe4ff */
[----:B------:R-:W-:Y:S01]  /*9f10*/  ULDC UR4, c[0x0][0x288] ;  /* 0x0000a20000047ab9 */ /* 0x000fe20000000800 */
[----:B------:R-:W-:-:S03]  /*9f20*/  IADD3.X R5, R9, UR9, RZ, P4, !PT ;  /* 0x0000000909057c10 */ /* 0x000fc6000a7fe4ff */
[----:B------:R-:W2:Y:S01]  /*9f30*/  @P1 LDG.E R6, desc[UR48][R2.64] ;  /* 0x0000003002061981 */ /* 0x000ea2000c1e1900 */
[----:B------:R-:W-:Y:S01]  /*9f40*/  IMAD.U32 R8, RZ, RZ, UR4 ;  /* 0x00000004ff087e24 */ /* 0x000fe2000f8e00ff */
[----:B------:R-:W-:Y:S02]  /*9f50*/  ULDC.64 UR4, c[0x0][0x418] ;  /* 0x0001060000047ab9 */ /* 0x000fe40000000a00 */
[----:B------:R-:W5:Y:S04]  /*9f60*/  @P0 LDG.E R28, desc[UR48][R4.64] ;  /* 0x00000030041c0981 */ /* 0x000f68000c1e1900 */
[----:B--2---:R0:W-:Y:S02]  /*9f70*/  STL [R1+0x18], R6 ;  /* 0x0000180601007387 */ /* 0x0041e40000100800 */
[----:B0-----:R-:W-:-:S04]  /*9f80*/  @P2 IADD3 R6, P3, R24, UR6, RZ ;  /* 0x0000000618062c10 */ /* 0x001fc8000ff7e0ff */
[----:B------:R-:W-:-:S05]  /*9f90*/  @P2 IADD3.X R7, R9, UR7, RZ, P3, !PT ;  /* 0x0000000709072c10 */ /* 0x000fca0009ffe4ff */
[----:B------:R0:W2:Y:S01]  /*9fa0*/  @P2 LDG.E R8, desc[UR48][R6.64] ;  /* 0x0000003006082981 */ /* 0x0000a2000c1e1900 */
[----:B------:R-:W-:-:S03]  /*9fb0*/  UISETP.NE.U32.AND UP0, UPT, UR4, URZ, UPT ;  /* 0x0000003f0400728c */ /* 0x000fc6000bf05070 */
[----:B------:R-:W-:Y:S01]  /*9fc0*/  ULDC UR4, c[0x0][0x424] ;  /* 0x0001090000047ab9 */ /* 0x000fe20000000800 */
[----:B------:R-:W-:-:S03]  /*9fd0*/  UISETP.NE.AND.EX UP0, UPT, UR5, URZ, UPT, UP0 ;  /* 0x0000003f0500728c */ /* 0x000fc6000bf05300 */
[----:B------:R-:W-:Y:S01]  /*9fe0*/  ULDC UR5, c[0x0][0x2f0] ;  /* 0x0000bc0000057ab9 */ /* 0x000fe20000000800 */
[----:B------:R-:W-:-:S04]  /*9ff0*/  USEL UR4, UR4, 0x1, UP0 ;  /* 0x0000000104047887 */ /* 0x000fc80008000000 */
[----:B------:R-:W-:-:S06]  /*a000*/  UIMAD UR4, UR4, UR5, URZ ;  /* 0x00000005040472a4 */ /* 0x000fcc000f8e023f */
[----:B0-----:R-:W-:Y:S01]  /*a010*/  IMAD.U32 R6, RZ, RZ, UR4 ;  /* 0x00000004ff067e24 */ /* 0x001fe2000f8e00ff */
[----:B--2---:R0:W-:Y:S01]  /*a020*/  STL [R1+0x24], R8 ;  /* 0x0000240801007387 */ /* 0x0041e20000100800 */
[----:B------:R-:W-:Y:S05]  /*a030*/  @P2 BRA `(.L_x_208) ;  /* 0x0000000000142947 */ /* 0x000fea0003800000 */
[----:B------:R-:W-:Y:S05]  /*a040*/  @!P1 BRA `(.L_x_208) ;  /* 0x0000000000109947 */ /* 0x000fea0003800000 */
[----:B------:R-:W2:Y:S04]  /*a050*/  LDG.E R7, desc[UR48][R2.64] ;  /* 0x0000003002077981 */ /* 0x000ea8000c1e1900 */
[----:B0-----:R-:W2:Y:S02]  /*a060*/  LDG.E R8, desc[UR48][R2.64+0x4] ;  /* 0x0000043002087981 */ /* 0x001ea4000c1e1900 */
[----:B--2---:R-:W-:-:S05]  /*a070*/  IMAD.IADD R2, R8, 0x1, -R7 ;  /* 0x0000000108027824 */ /* 0x004fca00078e0a07 */
[----:B------:R1:W-:Y:S02]  /*a080*/  STL [R1+0x24], R2 ;  /* 0x0000240201007387 */ /* 0x0003e40000100800 */
.L_x_208:
[----:B------:R-:W-:Y:S01]  /*a090*/  ULDC.64 UR4, c[0x0][0xa20] ;  /* 0x0002880000047ab9 */ /* 0x000fe20000000a00 */
[----:B-----5:R-:W-:Y:S01]  /*a0a0*/  IMAD.IADD R28, R28, 0x1, R0 ;  /* 0x000000011c1c7824 */ /* 0x020fe200078e0200 */
[----:B------:R-:W-:Y:S01]  /*a0b0*/  ISETP.NE.U32.AND P1, PT, RZ, UR4, PT ;  /* 0x00000004ff007c0c */ /* 0x000fe2000bf25070 */
[----:B------:R-:W-:-:S03]  /*a0c0*/  IMAD.MOV.U32 R25, RZ, RZ, R10 ;  /* 0x000000ffff197224 */ /* 0x000fc600078e000a */
[----:B------:R-:W-:-:S13]  /*a0d0*/  ISETP.NE.AND.EX P1, PT, RZ, UR5, PT, P1 ;  /* 0x00000005ff007c0c */ /* 0x000fda000bf25310 */
[----:B------:R-:W-:Y:S05]  /*a0e0*/  @!P1 BRA `(.L_x_209) ;  /* 0x0000000000109947 */ /* 0x000fea0003800000 */
[----:B-1----:R-:W-:-:S04]  /*a0f0*/  IADD3 R2, P0, R24, UR4, RZ ;  /* 0x0000000418027c10 */ /* 0x002fc8000ff1e0ff */
[----:B------:R-:W-:-:S05]  /*a100*/  IADD3.X R3, R9, UR5, RZ, P0, !PT ;  /* 0x0000000509037c10 */ /* 0x000fca00087fe4ff */
[----:B------:R1:W5:Y:S01]  /*a110*/  LDG.E R6, desc[UR48][R2.64] ;  /* 0x0000003002067981 */ /* 0x000362000c1e1900 */
[----:B------:R-:W-:Y:S05]  /*a120*/  BRA `(.L_x_210) ;  /* 0x0000000000107947 */ /* 0x000fea0003800000 */
.L_x_209:
[----:B------:R-:W-:Y:S05]  /*a130*/  @!P0 BRA `(.L_x_210) ;  /* 0x00000000000c8947 */ /* 0x000fea0003800000 */
[----:B------:R-:W2:Y:S04]  /*a140*/  LDG.E R6, desc[UR48][R4.64] ;  /* 0x0000003004067981 */ /* 0x000ea8000c1e1900 */
[----:B------:R-:W2:Y:S02]  /*a150*/  LDG.E R3, desc[UR48][R4.64+0x4] ;  /* 0x0000043004037981 */ /* 0x000ea4000c1e1900 */
[----:B--2---:R-:W-:-:S07]  /*a160*/  IMAD.IADD R6, R3, 0x1, -R6 ;  /* 0x0000000103067824 */ /* 0x004fce00078e0a06 */
.L_x_210:
[----:B-1---5:R-:W-:Y:S01]  /*a170*/  IMAD.IADD R2, R6, 0x1, -R0 ;  /* 0x0000000106027824 */ /* 0x022fe200078e0a00 */
[----:B------:R-:W-:Y:S03]  /*a180*/  BSSY B7, `(.L_x_211) ;  /* 0x000035b000077945 */ /* 0x000fe60003800000 */
[C---:B------:R-:W-:Y:S01]  /*a190*/  VIADD R0, R2.reuse, 0xbf ;  /* 0x000000bf02007836 */ /* 0x040fe20000000000 */
[----:B------:R1:W-:Y:S01]  /*a1a0*/  STL [R1+0x20], R2 ;  /* 0x0000200201007387 */ /* 0x0003e20000100800 */
[----:B------:R-:W-:Y:S02]  /*a1b0*/  ISETP.GT.AND P0, PT, R2, RZ, PT ;  /* 0x000000ff0200720c */ /* 0x000fe40003f04270 */
[----:B------:R-:W-:-:S05]  /*a1c0*/  IMAD.HI R0, R0, 0x2aaaaaab, RZ ;  /* 0x2aaaaaab00007827 */ /* 0x000fca00078e02ff */
[----:B------:R-:W-:-:S04]  /*a1d0*/  SHF.R.U32.HI R3, RZ, 0x1f, R0 ;  /* 0x0000001fff037819 */ /* 0x000fc80000011600 */
[----:B------:R-:W-:-:S05]  /*a1e0*/  LEA.HI.SX32 R0, R0, R3, 0x1b ;  /* 0x0000000300007211 */ /* 0x000fca00078fdaff */
[----:B------:R1:W-:Y:S01]  /*a1f0*/  STL [R1+0x10], R0 ;  /* 0x0000100001007387 */ /* 0x0003e20000100800 */
[----:B------:R-:W-:Y:S05]  /*a200*/  @P0 BRA `(.L_x_212) ;  /* 0x0000000000440947 */ /* 0x000fea0003800000 */
[----:B-1----:R-:W1:Y:S02]  /*a210*/  S2R R2, SR_TID.X ;  /* 0x0000000000027919 */ /* 0x002e640000002100 */
[----:B-1----:R-:W-:-:S04]  /*a220*/  LOP3.LUT R2, R2, 0x7f, RZ, 0xc0, !PT ;  /* 0x0000007f02027812 */ /* 0x002fc800078ec0ff */
[----:B------:R-:W-:-:S13]  /*a230*/  ISETP.NE.AND P0, PT, R2, RZ, PT ;  /* 0x000000ff0200720c */ /* 0x000fda0003f05270 */
[----:B------:R-:W-:Y:S05]  /*a240*/  @P0 BRA `(.L_x_213) ;  /* 0x0000003400380947 */ /* 0x000fea0003800000 */
[----:B------:R-:W1:Y:S01]  /*a250*/  S2R R5, SR_LANEID ;  /* 0x0000000000057919 */ /* 0x000e620000000000 */
[----:B------:R-:W-:Y:S01]  /*a260*/  VOTEU.ANY UR4, UPT, PT ;  /* 0x0000000000047886 */ /* 0x000fe200038e0100 */
[----:B------:R-:W2:Y:S01]  /*a270*/  LDC.64 R2, c[0x0][0xc60] ;  /* 0x00031800ff027b82 */ /* 0x000ea20000000a00 */
[----:B------:R-:W1:Y:S02]  /*a280*/  FLO.U32 R0, UR4 ;  /* 0x0000000400007d00 */ /* 0x000e6400080e0000 */
[----:B-1----:R-:W-:-:S06]  /*a290*/  ISETP.EQ.U32.AND P0, PT, R0, R5, PT ;  /* 0x000000050000720c */ /* 0x002fcc0003f02070 */
[----:B------:R-:W2:Y:S07]  /*a2a0*/  POPC R5, UR4 ;  /* 0x0000000400057d09 */ /* 0x000eae0008000000 */
[----:B--2---:R-:W2:Y:S01]  /*a2b0*/  @P0 ATOMG.E.ADD.STRONG.GPU PT, R3, desc[UR48][R2.64], R5 ;  /* 0x00000005020309a8 */ /* 0x004ea200081ee1f0 */
[----:B------:R-:W1:Y:S02]  /*a2c0*/  S2R R4, SR_LTMASK ;  /* 0x0000000000047919 */ /* 0x000e640000003900 */
[----:B-1----:R-:W-:-:S04]  /*a2d0*/  LOP3.LUT R4, R4, UR4, RZ, 0xc0, !PT ;  /* 0x0000000404047c12 */ /* 0x002fc8000f8ec0ff */
[----:B------:R-:W1:Y:S01]  /*a2e0*/  POPC R7, R4 ;  /* 0x0000000400077309 */ /* 0x000e620000000000 */
[----:B--2---:R-:W1:Y:S02]  /*a2f0*/  SHFL.IDX PT, R0, R3, R0, 0x1f ;  /* 0x00001f0003007589 */ /* 0x004e6400000e0000 */
[----:B-1----:R-:W-:Y:S01]  /*a300*/  IADD3 R16, R0, UR37, R7 ;  /* 0x0000002500107c10 */ /* 0x002fe2000fffe007 */
[----:B------:R-:W-:Y:S06]  /*a310*/  BRA `(.L_x_213) ;  /* 0x0000003400047947 */ /* 0x000fec0003800000 */
.L_x_212:
[----:B-1----:R-:W-:Y:S01]  /*a320*/  VIADD R0, R22, 0x12400 ;  /* 0x0001240016007836 */ /* 0x002fe20000000000 */
[----:B------:R-:W-:Y:S04]  /*a330*/  BSSY B6, `(.L_x_214) ;  /* 0x0000013000067945 */ /* 0x000fe80003800000 */
[----:B------:R-:W-:-:S13]  /*a340*/  LOP3.LUT P0, RZ, R0, 0x3ff, RZ, 0xc0, !PT ;  /* 0x000003ff00ff7812 */ /* 0x000fda000780c0ff */
[----:B------:R-:W-:Y:S05]  /*a350*/  @!P0 BRA `(.L_x_215) ;  /* 0x0000000000408947 */ /* 0x000fea0003800000 */
[----:B------:R-:W-:Y:S01]  /*a360*/  MOV R2, 0x0 ;  /* 0x0000000000027802 */ /* 0x000fe20000000f00 */
[----:B------:R-:W-:Y:S01]  /*a370*/  ULDC.64 UR6, c[0x4][0xa8] ;  /* 0x01002a0000067ab9 */ /* 0x000fe20000000a00 */
[----:B------:R-:W-:Y:S01]  /*a380*/  ULDC.64 UR8, c[0x4][0xb0] ;  /* 0x01002c0000087ab9 */ /* 0x000fe20000000a00 */
[----:B------:R-:W-:Y:S01]  /*a390*/  ULDC.64 UR4, c[0x4][0x30] ;  /* 0x01000c0000047ab9 */ /* 0x000fe20000000a00 */
[----:B------:R-:W-:Y:S02]  /*a3a0*/  IMAD.U32 R4, RZ, RZ, UR6 ;  /* 0x00000006ff047e24 */ /* 0x000fe4000f8e00ff */
[----:B------:R-:W1:Y:S01]  /*a3b0*/  LDC.64 R2, c[0x4][R2] ;  /* 0x0100000002027b82 */ /* 0x000e620000000a00 */
[----:B------:R-:W-:Y:S02]  /*a3c0*/  IMAD.U32 R5, RZ, RZ, UR7 ;  /* 0x00000007ff057e24 */ /* 0x000fe4000f8e00ff */
[----:B------:R-:W-:Y:S02]  /*a3d0*/  IMAD.U32 R6, RZ, RZ, UR8 ;  /* 0x00000008ff067e24 */ /* 0x000fe4000f8e00ff */
[----:B------:R-:W-:-:S02]  /*a3e0*/  IMAD.U32 R7, RZ, RZ, UR9 ;  /* 0x00000009ff077e24 */ /* 0x000fc4000f8e00ff */
[----:B------:R-:W-:Y:S02]  /*a3f0*/  IMAD.U32 R10, RZ, RZ, UR4 ;  /* 0x00000004ff0a7e24 */ /* 0x000fe4000f8e00ff */
[----:B------:R-:W-:Y:S02]  /*a400*/  IMAD.U32 R11, RZ, RZ, UR5 ;  /* 0x00000005ff0b7e24 */ /* 0x000fe4000f8e00ff */
[----:B0-----:R-:W-:Y:S02]  /*a410*/  IMAD.MOV.U32 R8, RZ, RZ, 0x70 ;  /* 0x00000070ff087424 */ /* 0x001fe400078e00ff */
[----:B------:R-:W-:Y:S02]  /*a420*/  IMAD.MOV.U32 R12, RZ, RZ, 0x1 ;  /* 0x00000001ff0c7424 */ /* 0x000fe400078e00ff */
[----:B------:R-:W-:-:S07]  /*a430*/  IMAD.MOV.U32 R13, RZ, RZ, RZ ;  /* 0x000000ffff0d7224 */ /* 0x000fce00078e00ff */
[----:B------:R-:W-:-:S07]  /*a440*/  LEPC R20, `(.L_x_215) ;  /* 0x000000001014794e */ /* 0x000fce0000000000 */
[----:B-1----:R-:W-:Y:S05]  /*a450*/  CALL.ABS.NOINC R2 ;  /* 0x0000000002007343 */ /* 0x002fea0003c00000 */
.L_x_215:
[----:B------:R-:W-:Y:S05]  /*a460*/  BSYNC B6 ;  /* 0x0000000000067941 */ /* 0x000fea0003800000 */
.L_x_214:
[----:B------:R-:W-:Y:S01]  /*a470*/  VIADD R0, R22, 0x400 ;  /* 0x0000040016007836 */ /* 0x000fe20000000000 */
[----:B------:R-:W-:Y:S04]  /*a480*/  BSSY B6, `(.L_x_216) ;  /* 0x0000023000067945 */ /* 0x000fe80003800000 */
[----:B------:R-:W-:-:S13]  /*a490*/  LOP3.LUT P0, RZ, R0, 0x3ff, RZ, 0xc0, !PT ;  /* 0x000003ff00ff7812 */ /* 0x000fda000780c0ff */
[----:B------:R-:W-:Y:S05]  /*a4a0*/  @!P0 BRA `(.L_x_217) ;  /* 0x0000000000808947 */ /* 0x000fea0003800000 */
[----:B------:R-:W-:Y:S01]  /*a4b0*/  MOV R0, 0x0 ;  /* 0x0000000000007802 */ /* 0x000fe20000000f00 */
[----:B------:R-:W-:Y:S01]  /*a4c0*/  ULDC.64 UR6, c[0x4][0xa8] ;  /* 0x01002a0000067ab9 */ /* 0x000fe20000000a00 */
[----:B------:R-:W-:Y:S01]  /*a4d0*/  ULDC.64 UR8, c[0x4][0xb0] ;  /* 0x01002c0000087ab9 */ /* 0x000fe20000000a00 */
[----:B------:R-:W-:Y:S01]  /*a4e0*/  ULDC.64 UR4, c[0x4][0x38] ;  /* 0x01000e0000047ab9 */ /* 0x000fe20000000a00 */
[----:B------:R1:W2:Y:S01]  /*a4f0*/  LDC.64 R2, c[0x4][R0] ;  /* 0x0100000000027b82 */ /* 0x0002a20000000a00 */
[----:B------:R-:W-:Y:S02]  /*a500*/  IMAD.U32 R4, RZ, RZ, UR6 ;  /* 0x00000006ff047e24 */ /* 0x000fe4000f8e00ff */
[----:B------:R-:W-:Y:S02]  /*a510*/  IMAD.U32 R5, RZ, RZ, UR7 ;  /* 0x00000007ff057e24 */ /* 0x000fe4000f8e00ff */
[----:B------:R-:W-:Y:S02]  /*a520*/  IMAD.U32 R6, RZ, RZ, UR8 ;  /* 0x00000008ff067e24 */ /* 0x000fe4000f8e00ff */
[----:B------:R-:W-:-:S02]  /*a530*/  IMAD.U32 R7, RZ, RZ, UR9 ;  /* 0x00000009ff077e24 */ /* 0x000fc4000f8e00ff */
[----:B------:R-:W-:Y:S02]  /*a540*/  IMAD.U32 R10, RZ, RZ, UR4 ;  /* 0x00000004ff0a7e24 */ /* 0x000fe4000f8e00ff */
[----:B------:R-:W-:Y:S02]  /*a550*/  IMAD.U32 R11, RZ, RZ, UR5 ;  /* 0x00000005ff0b7e24 */ /* 0x000fe4000f8e00ff */
[----:B0-----:R-:W-:Y:S02]  /*a560*/  IMAD.MOV.U32 R8, RZ, RZ, 0x70 ;  /* 0x00000070ff087424 */ /* 0x001fe400078e00ff */
[----:B------:R-:W-:Y:S02]  /*a570*/  IMAD.MOV.U32 R12, RZ, RZ, 0x1 ;  /* 0x00000001ff0c7424 */ /* 0x000fe400078e00ff */
[----:B-1----:R-:W-:-:S07]  /*a580*/  IMAD.MOV.U32 R13, RZ, RZ, RZ ;  /* 0x000000ffff0d7224 */ /* 0x002fce00078e00ff */
[----:B------:R-:W-:-:S07]  /*a590*/  LEPC R20, `(.L_x_218) ;  /* 0x000000001014794e */ /* 0x000fce0000000000 */
[----:B--2---:R-:W-:Y:S05]  /*a5a0*/  CALL.ABS.NOINC R2 ;  /* 0x0000000002007343 */ /* 0x004fea0003c00000 */
.L_x_218:
[----:B------:R-:W-:Y:S01]  /*a5b0*/  MOV R2, 0x0 ;  /* 0x0000000000027802 */ /* 0x000fe20000000f00 */
[----:B------:R-:W-:Y:S01]  /*a5c0*/  ULDC.64 UR6, c[0x4][0xa8] ;  /* 0x01002a0000067ab9 */ /* 0x000fe20000000a00 */
[----:B------:R-:W-:Y:S01]  /*a5d0*/  ULDC.64 UR8, c[0x4][0xb0] ;  /* 0x01002c0000087ab9 */ /* 0x000fe20000000a00 */
[----:B------:R-:W-:Y:S01]  /*a5e0*/  ULDC.64 UR4, c[0x4][0x40] ;  /* 0x0100100000047ab9 */ /* 0x000fe20000000a00 */
[----:B------:R-:W-:Y:S01]  /*a5f0*/  IMAD.U32 R4, RZ, RZ, UR6 ;  /* 0x00000006ff047e24 */ /* 0x000fe2000f8e00ff */
[----:B------:R-:W-:Y:S01]  /*a600*/  MOV R7, UR9 ;  /* 0x0000000900077c02 */ /* 0x000fe20008000f00 */
[----:B------:R-:W0:Y:S01]  /*a610*/  LDC.64 R2, c[0x4][R2] ;  /* 0x0100000002027b82 */ /* 0x000e220000000a00 */
[----:B------:R-:W-:Y:S02]  /*a620*/  IMAD.U32 R5, RZ, RZ, UR7 ;  /* 0x00000007ff057e24 */ /* 0x000fe4000f8e00ff */
[----:B------:R-:W-:Y:S02]  /*a630*/  IMAD.U32 R6, RZ, RZ, UR8 ;  /* 0x00000008ff067e24 */ /* 0x000fe4000f8e00ff */
[----:B------:R-:W-:-:S02]  /*a640*/  IMAD.U32 R10, RZ, RZ, UR4 ;  /* 0x00000004ff0a7e24 */ /* 0x000fc4000f8e00ff */
[----:B------:R-:W-:Y:S02]  /*a650*/  IMAD.U32 R11, RZ, RZ, UR5 ;  /* 0x00000005ff0b7e24 */ /* 0x000fe4000f8e00ff */
[----:B------:R-:W-:Y:S02]  /*a660*/  IMAD.MOV.U32 R8, RZ, RZ, 0x70 ;  /* 0x00000070ff087424 */ /* 0x000fe400078e00ff */
[----:B------:R-:W-:Y:S02]  /*a670*/  IMAD.MOV.U32 R12, RZ, RZ, 0x1 ;  /* 0x00000001ff0c7424 */ /* 0x000fe400078e00ff */
[----:B------:R-:W-:-:S07]  /*a680*/  IMAD.MOV.U32 R13, RZ, RZ, RZ ;  /* 0x000000ffff0d7224 */ /* 0x000fce00078e00ff */
[----:B------:R-:W-:-:S07]  /*a690*/  LEPC R20, `(.L_x_217) ;  /* 0x000000001014794e */ /* 0x000fce0000000000 */
[----:B0-----:R-:W-:Y:S05]  /*a6a0*/  CALL.ABS.NOINC R2 ;  /* 0x0000000002007343 */ /* 0x001fea0003c00000 */
.L_x_217:
[----:B------:R-:W-:Y:S05]  /*a6b0*/  BSYNC B6 ;  /* 0x0000000000067941 */ /* 0x000fea0003800000 */
.L_x_216:
[----:B------:R-:W2:Y:S01]  /*a6c0*/  LDL.LU R21, [R1] ;  /* 0x0000000001157983 */ /* 0x000ea20000300800 */
[----:B------:R-:W-:Y:S02]  /*a6d0*/  ULDC.64 UR4, c[0x0][0x9f8] ;  /* 0x00027e0000047ab9 */ /* 0x000fe40000000a00 */
[----:B------:R-:W-:Y:S01]  /*a6e0*/  ISETP.NE.U32.AND P0, PT, RZ, UR4, PT ;  /* 0x00000004ff007c0c */ /* 0x000fe2000bf05070 */
[----:B------:R-:W3:Y:S03]  /*a6f0*/  LDL R20, [R1+0x10] ;  /* 0x0000100001147983 */ /* 0x000ee60000100800 */
[----:B------:R-:W-:-:S13]  /*a700*/  ISETP.NE.AND.EX P0, PT, RZ, UR5, PT, P0 ;  /* 0x00000005ff007c0c */ /* 0x000fda000bf05300 */
[----:B------:R-:W-:-:S04]  /*a710*/  @P0 IADD3 R2, P1, R24, UR4, RZ ;  /* 0x0000000418020c10 */ /* 0x000fc8000ff3e0ff */
[----:B--2---:R-:W-:Y:S01]  /*a720*/  @P0 IADD3.X R3, R21, UR5, RZ, P1, !PT ;  /* 0x0000000515030c10 */ /* 0x004fe20008ffe4ff */
[----:B------:R-:W-:-:S04]  /*a730*/  ULDC.64 UR4, c[0x0][0xa08] ;  /* 0x0002820000047ab9 */ /* 0x000fc80000000a00 */
[----:B------:R1:W2:Y:S01]  /*a740*/  @P0 LDG.E R25, desc[UR48][R2.64] ;  /* 0x0000003002190981 */ /* 0x0002a2000c1e1900 */
[----:B---3--:R-:W-:-:S05]  /*a750*/  VIADD R7, R20, 0xffffffff ;  /* 0xffffffff14077836 */ /* 0x008fca0000000000 */
[----:B------:R3:W-:Y:S01]  /*a760*/  STL [R1+0xc], R7 ;  /* 0x00000c0701007387 */ /* 0x0007e20000100800 */
[----:B-1----:R-:W1:Y:S02]  /*a770*/  LDC.64 R2, c[0x0][0x418] ;  /* 0x00010600ff027b82 */ /* 0x002e640000000a00 */
[----:B-1----:R-:W-:Y:S01]  /*a780*/  LOP3.LUT P0, RZ, R2, UR4, RZ, 0xfc, !PT ;  /* 0x0000000402ff7c12 */ /* 0x002fe2000f80fcff */
[----:B------:R-:W-:-:S03]  /*a790*/  UMOV UR4, 0xffffffff ;  /* 0xffffffff00047882 */ /* 0x000fc60000000000 */
[----:B------:R-:W-:Y:S02]  /*a7a0*/  LOP3.LUT P0, RZ, R3, UR5, RZ, 0xfc, P0 ;  /* 0x0000000503ff7c12 */ /* 0x000fe4000800fcff */
[----:B--2---:R-:W-:Y:S02]  /*a7b0*/  SHF.R.S32.HI R6, RZ, 0x1f, R25 ;  /* 0x0000001fff067819 */ /* 0x004fe40000011419 */
[----:B------:R-:W-:-:S03]  /*a7c0*/  SEL R24, R25, RZ, !P0 ;  /* 0x000000ff19187207 */ /* 0x000fc60004000000 */
[----:B------:R3:W-:Y:S01]  /*a7d0*/  STL [R1], R6 ;  /* 0x0000000601007387 */ /* 0x0007e20000100800 */
[----:B------:R-:W-:Y:S05]  /*a7e0*/  BRA.DIV UR4, `(.L_x_219) ;  /* 0x0000003e04ac7947 */ /* 0x000fea000b800000 */
[----:B------:R-:W1:Y:S02]  /*a7f0*/  S2R R0, SR_TID.X ;  /* 0x0000000000007919 */ /* 0x000e640000002100 */
[----:B-1----:R-:W-:-:S04]  /*a800*/  SHF.R.U32.HI R0, RZ, 0x5, R0 ;  /* 0x00000005ff007819 */ /* 0x002fc80000011600 */
[----:B------:R-:W-:-:S05]  /*a810*/  LOP3.LUT R0, R0, 0x3, RZ, 0xc0, !PT ;  /* 0x0000000300007812 */ /* 0x000fca00078ec0ff */
[----:B------:R1:W2:Y:S02]  /*a820*/  SHFL.IDX PT, R14, R0, RZ, 0x1f ;  /* 0x00001fff000e7589 */ /* 0x0002a400000e0000 */
.L_x_313:
        /* <DEDUP_REMOVED lines=8> */
.L_x_316:
[----:B------:R-:W-:Y:S05]  /*a8b0*/  @!P6 BRA `(.L_x_220) ;  /* 0x0000000000e0e947 */ /* 0x000fea0003800000 */
[----:B------:R-:W-:Y:S01]  /*a8c0*/  ISETP.NE.U32.AND P0, PT, R2, RZ, PT ;  /* 0x000000ff0200720c */ /* 0x000fe20003f05070 */
[----:B------:R-:W-:-:S03]  /*a8d0*/  IMAD.MOV.U32 R27, RZ, RZ, R7 ;  /* 0x000000ffff1b7224 */ /* 0x000fc600078e0007 */
[----:B------:R-:W-:-:S13]  /*a8e0*/  ISETP.NE.AND.EX P0, PT, R3, RZ, PT, P0 ;  /* 0x000000ff0300720c */ /* 0x000fda0003f05300 */
[----:B------:R-:W-:Y:S05]  /*a8f0*/  @!P0 BRA `(.L_x_222) ;  /* 0x0000000000448947 */ /* 0x000fea0003800000 */
[----:B------:R-:W2:Y:S01]  /*a900*/  LDC R27, c[0x0][0x43c] ;  /* 0x00010f00ff1b7b82 */ /* 0x000ea20000000800 */
[----:B------:R-:W-:Y:S01]  /*a910*/  ULDC.64 UR4, c[0x0][0x428] ;  /* 0x00010a0000047ab9 */ /* 0x000fe20000000a00 */
[----:B--2---:R-:W-:-:S13]  /*a920*/  ISETP.NE.AND P0, PT, R27, 0x1, PT ;  /* 0x000000011b00780c */ /* 0x004fda0003f05270 */
[----:B------:R-:W1:Y:S02]  /*a930*/  @P0 LDC.64 R4, c[0x0][0x440] ;  /* 0x00011000ff040b82 */ /* 0x000e640000000a00 */
[----:B-1----:R-:W-:-:S04]  /*a940*/  @P0 IMAD.HI.U32 R0, R7, R4, RZ ;  /* 0x0000000407000227 */ /* 0x002fc800078e00ff */
[----:B------:R-:W-:Y:S01]  /*a950*/  IMAD.MOV.U32 R4, RZ, RZ, R7 ;  /* 0x000000ffff047224 */ /* 0x000fe200078e0007 */
[----:B------:R-:W-:-:S04]  /*a960*/  @P0 SHF.R.U32.HI R4, RZ, R5, R0 ;  /* 0x00000005ff040219 */ /* 0x000fc80000011600 */
[--C-:B------:R-:W-:Y:S01]  /*a970*/  SHF.R.S32.HI R5, RZ, 0x1f, R4.reuse ;  /* 0x0000001fff057819 */ /* 0x100fe20000011404 */
[----:B------:R-:W-:-:S04]  /*a980*/  IMAD.MOV R0, RZ, RZ, -R4 ;  /* 0x000000ffff007224 */ /* 0x000fc800078e0a04 */
[----:B------:R-:W-:Y:S02]  /*a990*/  IMAD R27, R27, R0, R7 ;  /* 0x000000001b1b7224 */ /* 0x000fe400078e0207 */
[----:B------:R-:W-:Y:S02]  /*a9a0*/  IMAD R0, R6, UR4, RZ ;  /* 0x0000000406007c24 */ /* 0x000fe4000f8e02ff */
[----:B------:R-:W-:-:S04]  /*a9b0*/  IMAD.WIDE.U32 R4, R25, UR4, R4 ;  /* 0x0000000419047c25 */ /* 0x000fc8000f8e0004 */
[----:B------:R-:W-:Y:S01]  /*a9c0*/  IMAD R0, R25, UR5, R0 ;  /* 0x0000000519007c24 */ /* 0x000fe2000f8e0200 */
[----:B------:R-:W-:-:S03]  /*a9d0*/  LEA R2, P0, R4, R2, 0x2 ;  /* 0x0000000204027211 */ /* 0x000fc600078010ff */
[----:B------:R-:W-:-:S05]  /*a9e0*/  IMAD.IADD R0, R5, 0x1, R0 ;  /* 0x0000000105007824 */ /* 0x000fca00078e0200 */
[----:B------:R-:W-:-:S05]  /*a9f0*/  LEA.HI.X R3, R4, R3, R0, 0x2, P0 ;  /* 0x0000000304037211 */ /* 0x000fca00000f1400 */
[----:B------:R2:W5:Y:S02]  /*aa00*/  LDG.E R24, desc[UR48][R2.64] ;  /* 0x0000003002187981 */ /* 0x000564000c1e1900 */
.L_x_222:
[----:B-1----:R-:W-:Y:S01]  /*aa10*/  IMAD R0, R23, 0x8, R22 ;  /* 0x0000000817007824 */ /* 0x002fe200078e0216 */
[----:B--2---:R-:W-:-:S04]  /*aa20*/  SHF.L.U32 R2, R26, 0x1f, RZ ;  /* 0x0000001f1a027819 */ /* 0x004fc800000006ff */
[----:B------:R-:W1:Y:S02]  /*aa30*/  SYNCS.PHASECHK.TRANS64.TRYWAIT P0, [R0+URZ+0x30840], R2 ;  /* 0x03084002000075a7 */ /* 0x000e64000800017f */
[----:B-1----:R-:W-:Y:S05]  /*aa40*/  @!P0 BRA `(.L_x_223) ;  /* 0x0000003c00688947 */ /* 0x002fea0003800000 */
.L_x_317:
[----:B------:R-:W2:Y:S02]  /*aa50*/  S2R R3, SR_TID.X ;  /* 0x0000000000037919 */ /* 0x000ea40000002100 */
[----:B--2---:R-:W-:-:S04]  /*aa60*/  LOP3.LUT R3, R3, 0x7f, RZ, 0xc0, !PT ;  /* 0x0000007f03037812 */ /* 0x004fc800078ec0ff */
[----:B------:R-:W-:-:S13]  /*aa70*/  ISETP.NE.AND P0, PT, R3, RZ, PT ;  /* 0x000000ff0300720c */ /* 0x000fda0003f05270 */
[----:B------:R-:W-:Y:S05]  /*aa80*/  @P0 BRA `(.L_x_224) ;  /* 0x00000000001c0947 */ /* 0x000fea0003800000 */
[----:B------:R-:W2:Y:S01]  /*aa90*/  S2R R3, SR_TID.X ;  /* 0x0000000000037919 */ /* 0x000ea20000002100 */
[----:B-1----:R-:W-:-:S04]  /*aaa0*/  IMAD.MOV.U32 R2, RZ, RZ, 0x6000 ;  /* 0x00006000ff027424 */ /* 0x002fc800078e00ff */
[----:B------:R4:W-:Y:S01]  /*aab0*/  SYNCS.ARRIVE.TRANS64 RZ, [R0+URZ+0x30830], R2 ;  /* 0x0308300200ff79a7 */ /* 0x0009e2000800003f */
[----:B--2---:R-:W-:-:S04]  /*aac0*/  LOP3.LUT R3, R3, 0x1f, RZ, 0xc0, !PT ;  /* 0x0000001f03037812 */ /* 0x004fc800078ec0ff */
[----:B------:R-:W-:-:S13]  /*aad0*/  ISETP.NE.AND P0, PT, R3, RZ, PT ;  /* 0x000000ff0300720c */ /* 0x000fda0003f05270 */
[----:B----4-:R-:W-:Y:S05]  /*aae0*/  @!P0 BRA `(.L_x_224) ;  /* 0x0000000000048947 */ /* 0x010fea0003800000 */
[----:B------:R-:W-:Y:S01]  /*aaf0*/  BPT.TRAP 0x1 ;  /* 0x000000040000795c */ /* 0x000fe20000300000 */
.L_x_224:
[----:B------:R-:W-:Y:S01]  /*ab00*/  R2UR UR9, R0 ;  /* 0x00000000000972ca */ /* 0x000fe200000e0000 */
[----:B-1----:R-:W-:Y:S01]  /*ab10*/  IMAD R0, R23, 0x6000, R22 ;  /* 0x0000600017007824 */ /* 0x002fe200078e0216 */
[----:B------:R-:W-:Y:S01]  /*ab20*/  R2UR UR11, R27 ;  /* 0x000000001b0b72ca */ /* 0x000fe200000e0000 */
[----:B------:R-:W-:Y:S01]  /*ab30*/  UIADD3 UR6, UP0, UR38, 0x370, URZ ;  /* 0x0000037026067890 */ /* 0x000fe2000ff1e03f */
[----:B------:R-:W-:Y:S01]  /*ab40*/  R2UR UR4, R28 ;  /* 0x000000001c0472ca */ /* 0x000fe200000e0000 */
[----:B------:R-:W-:Y:S01]  /*ab50*/  UMOV UR5, 0x14f00000 ;  /* 0x14f0000000057882 */ /* 0x000fe20000000000 */
[----:B------:R-:W-:Y:S01]  /*ab60*/  R2UR UR8, R0 ;  /* 0x00000000000872ca */ /* 0x000fe200000e0000 */
[----:B------:R-:W-:Y:S01]  /*ab70*/  UIADD3.X UR7, URZ, UR39, URZ, UP0, !UPT ;  /* 0x000000273f077290 */ /* 0x000fe200087fe43f */
[----:B------:R-:W-:Y:S01]  /*ab80*/  R2UR UR12, R18 ;  /* 0x00000000120c72ca */ /* 0x000fe200000e0000 */
[----:B------:R-:W-:Y:S01]  /*ab90*/  UMOV UR10, URZ ;  /* 0x0000003f000a7c82 */ /* 0x000fe20008000000 */
[----:B-----5:R-:W-:-:S02]  /*aba0*/  R2UR UR13, R24 ;  /* 0x00000000180d72ca */ /* 0x020fc400000e0000 */
[----:B------:R-:W-:Y:S01]  /*abb0*/  PLOP3.LUT P0, PT, PT, PT, PT, 0x80, 0x0 ;  /* 0x000000000000781c */ /* 0x000fe20003f0f070 */
[----:B------:R-:W-:Y:S01]  /*abc0*/  UIADD3 UR9, UR9, 0x30830, URZ ;  /* 0x0003083009097890 */ /* 0x000fe2000fffe03f */
[----:B------:R-:W-:-:S03]  /*abd0*/  LOP3.LUT R29, R29, 0xfffffffe, RZ, 0xc0, !PT ;  /* 0xfffffffe1d1d7812 */ /* 0x000fc600078ec0ff */
[----:B------:R-:W-:Y:S02]  /*abe0*/  UIMAD UR11, UR11, 0xc0, UR4 ;  /* 0x000000c00b0b78a4 */ /* 0x000fe4000f8e0204 */
[----:B------:R-:W-:Y:S01]  /*abf0*/  UIADD3 UR8, UR8, 0x12400, URZ ;  /* 0x0001240008087890 */ /* 0x000fe2000fffe03f */
[----:B------:R-:W-:-:S05]  /*ac00*/  UMOV UR4, 0x0 ;  /* 0x0000000000047882 */ /* 0x000fca0000000000 */
[----:B------:R-:W-:-:S03]  /*ac10*/  @P0 LOP3.LUT R29, R29, 0x1, RZ, 0xfc, !PT ;  /* 0x000000011d1d0812 */ /* 0x000fc600078efcff */
[----:B------:R2:W-:Y:S02]  /*ac20*/  UTMALDG.4D [UR8], [UR6], desc[UR4] ;  /* 0x00000408060075b4 */ /* 0x0005e40008019000 */
[----:B--2---:R-:W-:Y:S02]  /*ac30*/  NOP ;  /* 0x0000000000007918 */ /* 0x004fe40000000000 */
.L_x_220:
[----:B------:R-:W2:Y:S04]  /*ac40*/  LDL.LU R4, [R1+0x18] ;  /* 0x0000180001047983 */ /* 0x000ea80000300800 */
[----:B---3--:R-:W3:Y:S04]  /*ac50*/  LDL.LU R6, [R1+0x8] ;  /* 0x0000080001067983 */ /* 0x008ee80000300800 */
[----:B------:R-:W4:Y:S01]  /*ac60*/  LDL.LU R3, [R1+0x1c] ;  /* 0x00001c0001037983 */ /* 0x000f220000300800 */
[----:B------:R-:W-:Y:S05]  /*ac70*/  WARPSYNC.ALL ;  /* 0x0000000000007948 */ /* 0x000fea0003800000 */
[----:B------:R-:W-:Y:S01]  /*ac80*/  ULDC.64 UR6, c[0x0][0xa00] ;  /* 0x0002800000067ab9 */ /* 0x000fe20000000a00 */
[----:B------:R-:W-:Y:S01]  /*ac90*/  ULDC.64 UR4, c[0x0][0x298] ;  /* 0x0000a60000047ab9 */ /* 0x000fe20000000a00 */
[----:B------:R-:W-:Y:S01]  /*aca0*/  BAR.SYNC.DEFER_BLOCKING 0x8, 0x200 ;  /* 0x0208000000007b1d */ /* 0x000fe20000010000 */
[----:B------:R-:W-:Y:S01]  /*acb0*/  ISETP.NE.U32.AND P0, PT, RZ, UR6, PT ;  /* 0x00000006ff007c0c */ /* 0x000fe2000bf05070 */
[----:B-1----:R-:W-:-:S03]  /*acc0*/  VIADD R0, R22, 0xc400 ;  /* 0x0000c40016007836 */ /* 0x002fc60000000000 */
[----:B------:R-:W-:Y:S01]  /*acd0*/  ISETP.NE.AND.EX P0, PT, RZ, UR7, PT, P0 ;  /* 0x00000007ff007c0c */ /* 0x000fe2000bf05300 */
[----:B------:R-:W-:Y:S01]  /*ace0*/  BSSY B6, `(.L_x_225) ;  /* 0x0000020000067945 */ /* 0x000fe20003800000 */
[----:B------:R-:W-:Y:S02]  /*acf0*/  LOP3.LUT P1, RZ, R0, 0x3ff, RZ, 0xc0, !PT ;  /* 0x000003ff00ff7812 */ /* 0x000fe4000782c0ff */
[----:B--2---:R-:W-:-:S05]  /*ad00*/  SHF.R.S32.HI R2, RZ, 0x1f, R4 ;  /* 0x0000001fff027819 */ /* 0x004fca0000011404 */
[----:B------:R-:W-:Y:S01]  /*ad10*/  IMAD R2, R2, UR4, RZ ;  /* 0x0000000402027c24 */ /* 0x000fe2000f8e02ff */
[----:B----4-:R-:W-:-:S03]  /*ad20*/  SEL R3, R3, RZ, !P0 ;  /* 0x000000ff03037207 */ /* 0x010fc60004000000 */
[----:B------:R-:W-:Y:S01]  /*ad30*/  IMAD R0, R4, UR5, R2 ;  /* 0x0000000504007c24 */ /* 0x000fe2000f8e0202 */
[----:B---3--:R-:W-:Y:S01]  /*ad40*/  SEL R2, R6, RZ, !P0 ;  /* 0x000000ff06027207 */ /* 0x008fe20004000000 */
[----:B------:R-:W-:-:S05]  /*ad50*/  IMAD.WIDE.U32 R4, R4, UR4, RZ ;  /* 0x0000000404047c25 */ /* 0x000fca000f8e00ff */
[----:B------:R-:W-:Y:S04]  /*ad60*/  STL.64 [R1+0x28], R4 ;  /* 0x0000280401007387 */ /* 0x000fe80000100a00 */
[----:B------:R1:W-:Y:S04]  /*ad70*/  STL [R1+0x8], R2 ;  /* 0x0000080201007387 */ /* 0x0003e80000100800 */
[----:B------:R2:W-:Y:S01]  /*ad80*/  STL [R1+0x34], R3 ;  /* 0x0000340301007387 */ /* 0x0005e20000100800 */
[----:B-1----:R-:W-:Y:S01]  /*ad90*/  IMAD.IADD R2, R5, 0x1, R0 ;  /* 0x0000000105027824 */ /* 0x002fe200078e0200 */
[----:B------:R-:W-:-:S05]  /*ada0*/  SHF.R.S32.HI R0, RZ, 0x1f, R18 ;  /* 0x0000001fff007819 */ /* 0x000fca0000011412 */
[----:B------:R2:W-:Y:S04]  /*adb0*/  STL [R1+0x1c], R0 ;  /* 0x00001c0001007387 */ /* 0x0005e80000100800 */
[----:B------:R2:W-:Y:S01]  /*adc0*/  STL [R1+0x18], R2 ;  /* 0x0000180201007387 */ /* 0x0005e20000100800 */
[----:B------:R-:W-:Y:S05]  /*add0*/  @!P1 BRA `(.L_x_226) ;  /* 0x0000000000409947 */ /* 0x000fea0003800000 */
[----:B--2---:R-:W-:Y:S01]  /*ade0*/  MOV R2, 0x0 ;  /* 0x0000000000027802 */ /* 0x004fe20000000f00 */
        /* <DEDUP_REMOVED lines=15> */
.L_x_226:
[----:B------:R-:W-:Y:S05]  /*aee0*/  BSYNC B6 ;  /* 0x0000000000067941 */ /* 0x000fea0003800000 */
.L_x_225:
[----:B--2---:R-:W2:Y:S01]  /*aef0*/  LDL.LU R0, [R1+0x18] ;  /* 0x0000180001007983 */ /* 0x004ea20000300800 */
[----:B------:R-:W1:Y:S01]  /*af00*/  LDC R9, c[0x0][0x448] ;  /* 0x00011200ff097b82 */ /* 0x000e620000000800 */
[----:B------:R-:W-:Y:S01]  /*af10*/  ULDC.64 UR4, c[0x0][0x2d8] ;  /* 0x0000b60000047ab9 */ /* 0x000fe20000000a00 */
[----:B------:R-:W-:Y:S01]  /*af20*/  ULDC.64 UR6, c[0x0][0x2c8] ;  /* 0x0000b20000067ab9 */ /* 0x000fe20000000a00 */
[----:B------:R-:W2:Y:S01]  /*af30*/  LDL.LU.64 R2, [R1+0x28] ;  /* 0x0000280001027983 */ /* 0x000ea20000300a00 */
[----:B------:R-:W-:-:S03]  /*af40*/  ULDC.64 UR8, c[0x0][0x280] ;  /* 0x0000a00000087ab9 */ /* 0x000fc60000000a00 */
[----:B------:R-:W3:Y:S04]  /*af50*/  LDL.LU R20, [R1+0x1c] ;  /* 0x00001c0001147983 */ /* 0x000ee80000300800 */
[----:B------:R-:W4:Y:S04]  /*af60*/  LDL.LU R21, [R1+0x34] ;  /* 0x0000340001157983 */ /* 0x000f280000300800 */
[----:B------:R-:W4:Y:S04]  /*af70*/  LDL.LU R4, [R1+0x8] ;  /* 0x0000080001047983 */ /* 0x000f280000300800 */
[----:B------:R0:W5:Y:S01]  /*af80*/  LDL R10, [R1+0x4] ;  /* 0x00000400010a7983 */ /* 0x0001620000100800 */
[----:B-1----:R-:W-:-:S13]  /*af90*/  ISETP.NE.AND P0, PT, R9, 0x1, PT ;  /* 0x000000010900780c */ /* 0x002fda0003f05270 */
[----:B------:R-:W1:Y:S08]  /*afa0*/  @P0 LDC R5, c[0x0][0x44c] ;  /* 0x00011300ff050b82 */ /* 0x000e700000000800 */
[----:B0-----:R-:W0:Y:S01]  /*afb0*/  @P0 LDC R8, c[0x0][0x450] ;  /* 0x00011400ff080b82 */ /* 0x001e220000000800 */
[----:B------:R-:W0:Y:S01]  /*afc0*/  S2R R11, SR_TID.X ;  /* 0x00000000000b7919 */ /* 0x000e220000002100 */
[----:B--2---:R-:W-:-:S02]  /*afd0*/  IMAD.MOV.U32 R3, RZ, RZ, R0 ;  /* 0x000000ffff037224 */ /* 0x004fc400078e0000 */
[----:B---3--:R-:W-:Y:S02]  /*afe0*/  IMAD R0, R20, UR4, RZ ;  /* 0x0000000414007c24 */ /* 0x008fe4000f8e02ff */
[C---:B------:R-:W-:Y:S01]  /*aff0*/  IMAD.WIDE.U32 R2, R18.reuse, UR4, R2 ;  /* 0x0000000412027c25 */ /* 0x040fe2000f8e0002 */
[----:B------:R-:W2:Y:S03]  /*b000*/  S2R R20, SR_TID.X ;  /* 0x0000000000147919 */ /* 0x000ea60000002100 */
[----:B------:R-:W-:Y:S01]  /*b010*/  IMAD R0, R18, UR5, R0 ;  /* 0x0000000512007c24 */ /* 0x000fe2000f8e0200 */
[----:B------:R-:W-:-:S03]  /*b020*/  ULDC.64 UR4, c[0x0][0x2e0] ;  /* 0x0000b80000047ab9 */ /* 0x000fc60000000a00 */
[----:B------:R-:W-:Y:S02]  /*b030*/  IMAD.IADD R3, R3, 0x1, R0 ;  /* 0x0000000103037824 */ /* 0x000fe400078e0200 */
[----:B----4-:R-:W-:Y:S02]  /*b040*/  IMAD R0, R21, UR4, RZ ;  /* 0x0000000415007c24 */ /* 0x010fe4000f8e02ff */
[----:B------:R-:W3:Y:S01]  /*b050*/  S2R R21, SR_TID.X ;  /* 0x0000000000157919 */ /* 0x000ee20000002100 */
[----:B------:R-:W-:-:S04]  /*b060*/  IMAD.WIDE.U32 R2, R4, UR4, R2 ;  /* 0x0000000404027c25 */ /* 0x000fc8000f8e0002 */
[----:B------:R-:W-:Y:S01]  /*b070*/  IMAD R0, R4, UR5, R0 ;  /* 0x0000000504007c24 */ /* 0x000fe2000f8e0200 */
[----:B------:R-:W-:Y:S01]  /*b080*/  ULDC.64 UR4, c[0x0][0x2d0] ;  /* 0x0000b40000047ab9 */ /* 0x000fe20000000a00 */
[----:B------:R-:W4:Y:S02]  /*b090*/  @P0 LDC R4, c[0x0][0x450] ;  /* 0x00011400ff040b82 */ /* 0x000f240000000800 */
[----:B------:R-:W-:Y:S01]  /*b0a0*/  IMAD.IADD R3, R3, 0x1, R0 ;  /* 0x0000000103037824 */ /* 0x000fe200078e0200 */
[----:B--2---:R-:W-:-:S04]  /*b0b0*/  LOP3.LUT R20, R20, 0x7f, RZ, 0xc0, !PT ;  /* 0x0000007f14147812 */ /* 0x004fc800078ec0ff */
[----:B------:R-:W-:Y:S01]  /*b0c0*/  SHF.R.U32.HI R20, RZ, 0x3, R20 ;  /* 0x00000003ff147819 */ /* 0x000fe20000011614 */
[----:B---3--:R-:W-:-:S05]  /*b0d0*/  IMAD.SHL.U32 R6, R21, 0x10, RZ ;  /* 0x0000001015067824 */ /* 0x008fca00078e00ff */
[----:B------:R-:W-:-:S05]  /*b0e0*/  LOP3.LUT R6, R20, 0x70, R6, 0xf8, !PT ;  /* 0x0000007014067812 */ /* 0x000fca00078ef806 */
[----:B------:R-:W-:-:S04]  /*b0f0*/  IMAD R6, R17, 0xc0, R6 ;  /* 0x000000c011067824 */ /* 0x000fc800078e0206 */
[----:B-1----:R-:W-:-:S04]  /*b100*/  @P0 IMAD.HI.U32 R0, R6, R5, RZ ;  /* 0x0000000506000227 */ /* 0x002fc800078e00ff */
[----:B------:R-:W-:Y:S01]  /*b110*/  IMAD.MOV.U32 R5, RZ, RZ, R6 ;  /* 0x000000ffff057224 */ /* 0x000fe200078e0006 */
[----:B----4-:R-:W-:-:S04]  /*b120*/  @P0 SHF.R.U32.HI R5, RZ, R4, R0 ;  /* 0x00000004ff050219 */ /* 0x010fc80000011600 */
[----:B------:R-:W-:-:S05]  /*b130*/  SHF.R.S32.HI R0, RZ, 0x1f, R5 ;  /* 0x0000001fff007819 */ /* 0x000fca0000011405 */
[----:B------:R-:W-:-:S04]  /*b140*/  IMAD R0, R0, UR4, RZ ;  /* 0x0000000400007c24 */ /* 0x000fc8000f8e02ff */
[C---:B------:R-:W-:Y:S02]  /*b150*/  IMAD R7, R5.reuse, UR5, R0 ;  /* 0x0000000505077c24 */ /* 0x040fe4000f8e0200 */
[----:B------:R-:W-:Y:S02]  /*b160*/  IMAD.MOV R0, RZ, RZ, -R5 ;  /* 0x000000ffff007224 */ /* 0x000fe400078e0a05 */
[----:B------:R-:W-:-:S04]  /*b170*/  IMAD.WIDE.U32 R4, R5, UR4, R2 ;  /* 0x0000000405047c25 */ /* 0x000fc8000f8e0002 */
[----:B------:R-:W-:Y:S02]  /*b180*/  IMAD R0, R9, R0, R6 ;  /* 0x0000000009007224 */ /* 0x000fe400078e0206 */
[----:B------:R-:W-:-:S03]  /*b190*/  IMAD.IADD R5, R5, 0x1, R7 ;  /* 0x0000000105057824 */ /* 0x000fc600078e0207 */
[----:B------:R-:W-:-:S05]  /*b1a0*/  SHF.R.S32.HI R7, RZ, 0x1f, R0 ;  /* 0x0000001fff077819 */ /* 0x000fca0000011400 */
[----:B------:R-:W-:Y:S02]  /*b1b0*/  IMAD R7, R7, UR6, RZ ;  /* 0x0000000607077c24 */ /* 0x000fe4000f8e02ff */
[----:B------:R-:W-:-:S04]  /*b1c0*/  IMAD.WIDE.U32 R4, R0, UR6, R4 ;  /* 0x0000000600047c25 */ /* 0x000fc8000f8e0004 */
[----:B------:R-:W-:-:S04]  /*b1d0*/  IMAD R7, R0, UR7, R7 ;  /* 0x0000000700077c24 */ /* 0x000fc8000f8e0207 */
[----:B------:R-:W-:Y:S02]  /*b1e0*/  IMAD.IADD R5, R5, 0x1, R7 ;  /* 0x0000000105057824 */ /* 0x000fe400078e0207 */
[----:B------:R-:W1:Y:S01]  /*b1f0*/  @P0 LDC R7, c[0x0][0x44c] ;  /* 0x00011300ff070b82 */ /* 0x000e620000000800 */
[----:B------:R-:W-:-:S04]  /*b200*/  LEA R0, P1, R4, UR8, 0x1 ;  /* 0x0000000804007c11 */ /* 0x000fc8000f8208ff */
[----:B------:R-:W-:Y:S01]  /*b210*/  LEA.HI.X R4, R4, UR9, R5, 0x1, P1 ;  /* 0x0000000904047c11 */ /* 0x000fe200088f0c05 */
[----:B------:R-:W-:-:S04]  /*b220*/  VIADD R5, R6, 0x80 ;  /* 0x0000008006057836 */ /* 0x000fc80000000000 */
[----:B------:R-:W-:Y:S02]  /*b230*/  IMAD.MOV.U32 R6, RZ, RZ, R5 ;  /* 0x000000ffff067224 */ /* 0x000fe400078e0005 */
[----:B-1----:R-:W-:-:S05]  /*b240*/  @P0 IMAD.HI.U32 R7, R5, R7, RZ ;  /* 0x0000000705070227 */ /* 0x002fca00078e00ff */
[----:B0-----:R-:W-:-:S05]  /*b250*/  @P0 SHF.R.U32.HI R6, RZ, R8, R7 ;  /* 0x00000008ff060219 */ /* 0x001fca0000011607 */
[----:B------:R-:W-:-:S04]  /*b260*/  IMAD.MOV R7, RZ, RZ, -R6 ;  /* 0x000000ffff077224 */ /* 0x000fc800078e0a06 */
[----:B------:R-:W-:Y:S01]  /*b270*/  IMAD R5, R9, R7, R5 ;  /* 0x0000000709057224 */ /* 0x000fe200078e0205 */
[----:B------:R-:W-:Y:S01]  /*b280*/  SHF.R.S32.HI R7, RZ, 0x1f, R6 ;  /* 0x0000001fff077819 */ /* 0x000fe20000011406 */
[----:B------:R-:W-:-:S04]  /*b290*/  IMAD.WIDE.U32 R2, R6, UR4, R2 ;  /* 0x0000000406027c25 */ /* 0x000fc8000f8e0002 */
[----:B------:R-:W-:Y:S01]  /*b2a0*/  IMAD R7, R7, UR4, RZ ;  /* 0x0000000407077c24 */ /* 0x000fe2000f8e02ff */
[----:B------:R-:W-:-:S03]  /*b2b0*/  ULDC UR4, c[0x0][0x2b8] ;  /* 0x0000ae0000047ab9 */ /* 0x000fc60000000800 */
[----:B------:R-:W-:Y:S01]  /*b2c0*/  IMAD R7, R6, UR5, R7 ;  /* 0x0000000506077c24 */ /* 0x000fe2000f8e0207 */
[----:B------:R-:W-:Y:S01]  /*b2d0*/  SHF.R.S32.HI R6, RZ, 0x1f, R5 ;  /* 0x0000001fff067819 */ /* 0x000fe20000011405 */
[----:B------:R-:W-:Y:S02]  /*b2e0*/  IMAD.SHL.U32 R20, R11, 0x8, RZ ;  /* 0x000000080b147824 */ /* 0x000fe400078e00ff */
[----:B------:R-:W-:Y:S02]  /*b2f0*/  IMAD.IADD R3, R3, 0x1, R7 ;  /* 0x0000000103037824 */ /* 0x000fe400078e0207 */
[----:B------:R-:W-:Y:S02]  /*b300*/  IMAD R6, R6, UR6, RZ ;  /* 0x0000000606067c24 */ /* 0x000fe4000f8e02ff */
[----:B------:R-:W-:Y:S01]  /*b310*/  IMAD.WIDE.U32 R2, R5, UR6, R2 ;  /* 0x0000000605027c25 */ /* 0x000fe2000f8e0002 */
[----:B------:R-:W-:-:S03]  /*b320*/  LOP3.LUT R20, R20, 0x38, RZ, 0xc0, !PT ;  /* 0x0000003814147812 */ /* 0x000fc600078ec0ff */
[----:B------:R-:W-:Y:S01]  /*b330*/  IMAD R6, R5, UR7, R6 ;  /* 0x0000000705067c24 */ /* 0x000fe2000f8e0206 */
[----:B------:R-:W-:-:S03]  /*b340*/  LEA R5, P1, R2, UR8, 0x1 ;  /* 0x0000000802057c11 */ /* 0x000fc6000f8208ff */
[----:B------:R-:W-:Y:S01]  /*b350*/  IMAD.IADD R6, R3, 0x1, R6 ;  /* 0x0000000103067824 */ /* 0x000fe200078e0206 */
[----:B------:R-:W-:Y:S01]  /*b360*/  ISETP.GE.AND P0, PT, R20, UR4, PT ;  /* 0x0000000414007c0c */ /* 0x000fe2000bf06270 */
[----:B------:R-:W-:Y:S01]  /*b370*/  UMOV UR4, 0xffffffff ;  /* 0xffffffff00047882 */ /* 0x000fe20000000000 */
[----:B------:R-:W-:Y:S02]  /*b380*/  LOP3.LUT R21, R11, 0x7f, RZ, 0xc0, !PT ;  /* 0x0000007f0b157812 */ /* 0x000fe400078ec0ff */
[----:B------:R-:W-:Y:S02]  /*b390*/  LEA.HI.X R2, R2, UR9, R6, 0x1, P1 ;  /* 0x0000000902027c11 */ /* 0x000fe400088f0c06 */
[----:B------:R-:W-:Y:S01]  /*b3a0*/  SHF.R.U32.HI R21, RZ, 0x3, R21 ;  /* 0x00000003ff157819 */ /* 0x000fe20000011615 */
[----:B------:R-:W-:Y:S06]  /*b3b0*/  BRA.DIV UR4, `(.L_x_227) ;  /* 0x0000003604207947 */ /* 0x000fec000b800000 */
[----:B------:R-:W2:Y:S01]  /*b3c0*/  LDL.LU R6, [R1+0x24] ;  /* 0x0000240001067983 */ /* 0x000ea20000300800 */
[----:B------:R-:W-:-:S03]  /*b3d0*/  IMAD R17, R17, 0xc0, R21 ;  /* 0x000000c011117824 */ /* 0x000fc600078e0215 */
[----:B------:R-:W0:Y:S04]  /*b3e0*/  SHFL.IDX PT, R7, R0, RZ, 0x181f ;  /* 0x00181fff00077589 */ /* 0x000e2800000e0000 */
[----:B------:R-:W-:Y:S04]  /*b3f0*/  SHFL.IDX PT, R8, R5, RZ, 0x181f ;  /* 0x00181fff05087589 */ /* 0x000fe800000e0000 */
[----:B------:R-:W-:Y:S01]  /*b400*/  SHFL.IDX PT, R14, R5, 0x1, 0x181f ;  /* 0x00381f00050e7f89 */ /* 0x000fe200000e0000 */
[----:B--2---:R-:W-:-:S03]  /*b410*/  IMAD R3, R6, R9, RZ ;  /* 0x0000000906037224 */ /* 0x004fc600078e02ff */
[----:B------:R-:W1:Y:S02]  /*b420*/  SHFL.IDX PT, R6, R4, RZ, 0x181f ;  /* 0x00181fff04067589 */ /* 0x000e6400000e0000 */
[----:B------:R-:W-:-:S13]  /*b430*/  ISETP.GE.AND P1, PT, R17, R3, PT ;  /* 0x000000031100720c */ /* 0x000fda0003f26270 */
[----:B0-----:R-:W-:-:S05]  /*b440*/  @!P1 LEA R7, P2, R20, R7, 0x1 ;  /* 0x0000000714079211 */ /* 0x001fca00078408ff */
[----:B-1----:R-:W-:-:S05]  /*b450*/  @!P1 IMAD.X R6, RZ, RZ, R6, P2 ;  /* 0x000000ffff069224 */ /* 0x002fca00010e0606 */
[----:B------:R-:W-:-:S04]  /*b460*/  @!P1 LOP3.LUT R7, R7, R6, RZ, 0x3c, !PT ;  /* 0x0000000607079212 */ /* 0x000fc800078e3cff */
[----:B------:R-:W-:-:S04]  /*b470*/  @!P1 LOP3.LUT R6, R7, R6, RZ, 0x3c, !PT ;  /* 0x0000000607069212 */ /* 0x000fc800078e3cff */
[----:B------:R-:W-:-:S05]  /*b480*/  @!P1 LOP3.LUT R7, R7, R6, RZ, 0x3c, !PT ;  /* 0x0000000607079212 */ /* 0x000fca00078e3cff */
[----:B-----5:R0:W-:Y:S02]  /*b490*/  @!P1 LDGSTS.E.BYPASS.LTC128B.128 [R10+0xc400], desc[UR48][R6.64], !P0 ;  /* 0x0c400000060a9fae */ /* 0x0201e4000c101d70 */
[----:B0-----:R-:W-:Y:S02]  /*b4a0*/  VIADD R6, R17, 0x10 ;  /* 0x0000001011067836 */ /* 0x001fe40000000000 */
[----:B------:R-:W0:Y:S03]  /*b4b0*/  SHFL.IDX PT, R7, R0, 0x1, 0x181f ;  /* 0x00381f0000077f89 */ /* 0x000e2600000e0000 */
[----:B------:R-:W-:Y:S02]  /*b4c0*/  ISETP.GE.AND P1, PT, R6, R3, PT ;  /* 0x000000030600720c */ /* 0x000fe40003f26270 */
[----:B------:R-:W1:Y:S11]  /*b4d0*/  SHFL.IDX PT, R6, R4, 0x1, 0x181f ;  /* 0x00381f0004067f89 */ /* 0x000e7600000e0000 */
[----:B0-----:R-:W-:-:S05]  /*b4e0*/  @!P1 LEA R7, P2, R20, R7, 0x1 ;  /* 0x0000000714079211 */ /* 0x001fca00078408ff */
[----:B-1----:R-:W-:-:S05]  /*b4f0*/  @!P1 IMAD.X R6, RZ, RZ, R6, P2 ;  /* 0x000000ffff069224 */ /* 0x002fca00010e0606 */
[----:B------:R-:W-:-:S04]  /*b500*/  @!P1 LOP3.LUT R7, R7, R6, RZ, 0x3c, !PT ;  /* 0x0000000607079212 */ /* 0x000fc800078e3cff */
[----:B------:R-:W-:-:S04]  /*b510*/  @!P1 LOP3.LUT R6, R7, R6, RZ, 0x3c, !PT ;  /* 0x0000000607069212 */ /* 0x000fc800078e3cff */
[----:B------:R-:W-:-:S05]  /*b520*/  @!P1 LOP3.LUT R7, R7, R6, RZ, 0x3c, !PT ;  /* 0x0000000607079212 */ /* 0x000fca00078e3cff */
[----:B------:R0:W-:Y:S02]  /*b530*/  @!P1 LDGSTS.E.BYPASS.LTC128B.128 [R10+0xcc00], desc[UR48][R6.64], !P0 ;  /* 0x0cc00000060a9fae */ /* 0x0001e4000c101d70 */
        /* <DEDUP_REMOVED lines=43> */
[----:B------:R-:W1:Y:S04]  /*b7f0*/  SHFL.IDX PT, R6, R4, 0x6, 0x181f ;  /* 0x00d81f0004067f89 */ /* 0x000e6800000e0000 */
[----:B------:R-:W-:Y:S07]  /*b800*/  SHFL.IDX PT, R4, R4, 0x7, 0x181f ;  /* 0x00f81f0004047f89 */ /* 0x000fee00000e0000 */
[----:B0-----:R-:W-:-:S04]  /*b810*/  @!P1 LEA R7, P2, R20, R7, 0x1 ;  /* 0x0000000714079211 */ /* 0x001fc800078408ff */
[----:B-1----:R-:W-:-:S04]  /*b820*/  @!P1 IADD3.X R6, RZ, R6, RZ, P2, !PT ;  /* 0x00000006ff069210 */ /* 0x002fc800017fe4ff */
[----:B------:R-:W-:-:S04]  /*b830*/  @!P1 LOP3.LUT R7, R7, R6, RZ, 0x3c, !PT ;  /* 0x0000000607079212 */ /* 0x000fc800078e3cff */
[----:B------:R-:W-:-:S04]  /*b840*/  @!P1 LOP3.LUT R6, R7, R6, RZ, 0x3c, !PT ;  /* 0x0000000607069212 */ /* 0x000fc800078e3cff */
[----:B------:R-:W-:-:S05]  /*b850*/  @!P1 LOP3.LUT R7, R7, R6, RZ, 0x3c, !PT ;  /* 0x0000000607079212 */ /* 0x000fca00078e3cff */
[----:B------:R0:W-:Y:S04]  /*b860*/  @!P1 LDGSTS.E.BYPASS.LTC128B.128 [R10+0xf400], desc[UR48][R6.64], !P0 ;  /* 0x0f400000060a9fae */ /* 0x0001e8000c101d70 */
[----:B0-----:R0:W1:Y:S02]  /*b870*/  SHFL.IDX PT, R6, R0, 0x7, 0x181f ;  /* 0x00f81f0000067f89 */ /* 0x00106400000e0000 */
[----:B0-----:R-:W-:-:S05]  /*b880*/  VIADD R0, R17, 0x80 ;  /* 0x0000008011007836 */ /* 0x001fca0000000000 */
[----:B------:R-:W-:Y:S01]  /*b890*/  ISETP.GE.AND P2, PT, R0, R3, PT ;  /* 0x000000030000720c */ /* 0x000fe20003f46270 */
[----:B------:R-:W-:-:S05]  /*b8a0*/  VIADD R0, R17, 0x70 ;  /* 0x0000007011007836 */ /* 0x000fca0000000000 */
[----:B------:R-:W-:Y:S02]  /*b8b0*/  ISETP.GE.AND P1, PT, R0, R3, PT ;  /* 0x000000030000720c */ /* 0x000fe40003f26270 */
[----:B------:R-:W0:Y:S11]  /*b8c0*/  SHFL.IDX PT, R0, R2, RZ, 0x181f ;  /* 0x00181fff02007589 */ /* 0x000e3600000e0000 */
[----:B-1----:R-:W-:-:S05]  /*b8d0*/  @!P1 LEA R6, P3, R20, R6, 0x1 ;  /* 0x0000000614069211 */ /* 0x002fca00078608ff */
[----:B------:R-:W-:-:S04]  /*b8e0*/  @!P1 IMAD.X R4, RZ, RZ, R4, P3 ;  /* 0x000000ffff049224 */ /* 0x000fc800018e0604 */
[----:B------:R-:W-:-:S05]  /*b8f0*/  @!P1 IMAD.MOV.U32 R7, RZ, RZ, R4 ;  /* 0x000000ffff079224 */ /* 0x000fca00078e0004 */
[----:B------:R1:W-:Y:S02]  /*b900*/  @!P1 LDGSTS.E.BYPASS.LTC128B.128 [R10+0xfc00], desc[UR48][R6.64], !P0 ;  /* 0x0fc00000060a9fae */ /* 0x0003e4000c101d70 */
[----:B-1----:R-:W-:-:S05]  /*b910*/  @!P2 LEA R6, P1, R20, R8, 0x1 ;  /* 0x000000081406a211 */ /* 0x002fca00078208ff */
[----:B0-----:R-:W-:Y:S02]  /*b920*/  @!P2 IMAD.X R7, RZ, RZ, R0, P1 ;  /* 0x000000ffff07a224 */ /* 0x001fe400008e0600 */
[----:B------:R-:W-:-:S03]  /*b930*/  VIADD R0, R17, 0x90 ;  /* 0x0000009011007836 */ /* 0x000fc60000000000 */
[----:B------:R0:W-:Y:S02]  /*b940*/  @!P2 LDGSTS.E.BYPASS.LTC128B.128 [R10+0x10400], desc[UR48][R6.64], !P0 ;  /* 0x10400000060aafae */ /* 0x0001e4000c101d70 */
[----:B------:R-:W-:Y:S02]  /*b950*/  ISETP.GE.AND P1, PT, R0, R3, PT ;  /* 0x000000030000720c */ /* 0x000fe40003f26270 */
[----:B------:R-:W1:Y:S11]  /*b960*/  SHFL.IDX PT, R0, R2, 0x1, 0x181f ;  /* 0x00381f0002007f89 */ /* 0x000e7600000e0000 */
[----:B------:R-:W-:-:S02]  /*b970*/  @!P1 LEA R4, P2, R20, R14, 0x1 ;  /* 0x0000000e14049211 */ /* 0x000fc400078408ff */
[----:B------:R-:W-:Y:S03]  /*b980*/  SHFL.IDX PT, R14, R5, 0x3, 0x181f ;  /* 0x00781f00050e7f89 */ /* 0x000fe600000e0000 */
[----:B0-----:R-:W-:Y:S02]  /*b990*/  @!P1 IMAD.MOV.U32 R6, RZ, RZ, R4 ;  /* 0x000000ffff069224 */ /* 0x001fe400078e0004 */
[----:B------:R-:W0:Y:S01]  /*b9a0*/  SHFL.IDX PT, R4, R5, 0x2, 0x181f ;  /* 0x00581f0005047f89 */ /* 0x000e2200000e0000 */
[----:B-1----:R-:W-:Y:S02]  /*b9b0*/  @!P1 IMAD.X R9, RZ, RZ, R0, P2 ;  /* 0x000000ffff099224 */ /* 0x002fe400010e0600 */
[----:B------:R-:W-:Y:S02]  /*b9c0*/  VIADD R0, R17, 0xa0 ;  /* 0x000000a011007836 */ /* 0x000fe40000000000 */
[----:B------:R-:W-:-:S05]  /*b9d0*/  @!P1 IMAD.MOV.U32 R7, RZ, RZ, R9 ;  /* 0x000000ffff079224 */ /* 0x000fca00078e0009 */
[----:B------:R0:W-:Y:S01]  /*b9e0*/  @!P1 LDGSTS.E.BYPASS.LTC128B.128 [R10+0x10c00], desc[UR48][R6.64], !P0 ;  /* 0x10c00000060a9fae */ /* 0x0001e2000c101d70 */
[----:B------:R-:W-:-:S03]  /*b9f0*/  ISETP.GE.AND P1, PT, R0, R3, PT ;  /* 0x000000030000720c */ /* 0x000fc60003f26270 */
[----:B------:R-:W1:Y:S10]  /*ba00*/  SHFL.IDX PT, R0, R2, 0x2, 0x181f ;  /* 0x00581f0002007f89 */ /* 0x000e7400000e0000 */
[----:B0-----:R-:W-:-:S05]  /*ba10*/  @!P1 LEA R6, P2, R20, R4, 0x1 ;  /* 0x0000000414069211 */ /* 0x001fca00078408ff */
[----:B-1----:R-:W-:Y:S02]  /*ba20*/  @!P1 IMAD.X R7, RZ, RZ, R0, P2 ;  /* 0x000000ffff079224 */ /* 0x002fe400010e0600 */
[----:B------:R0:W1:Y:S04]  /*ba30*/  SHFL.IDX PT, R0, R2, 0x3, 0x181f ;  /* 0x00781f0002007f89 */ /* 0x00006800000e0000 */
[----:B------:R0:W-:Y:S02]  /*ba40*/  @!P1 LDGSTS.E.BYPASS.LTC128B.128 [R10+0x11400], desc[UR48][R6.64], !P0 ;  /* 0x11400000060a9fae */ /* 0x0001e4000c101d70 */
.L_x_342:
[----:B0-----:R-:W-:-:S05]  /*ba50*/  VIADD R2, R17, 0xb0 ;  /* 0x000000b011027836 */ /* 0x001fca0000000000 */
[----:B------:R-:W-:-:S13]  /*ba60*/  ISETP.GE.AND P1, PT, R2, R3, PT ;  /* 0x000000030200720c */ /* 0x000fda0003f26270 */
[----:B------:R-:W-:-:S05]  /*ba70*/  @!P1 LEA R2, P2, R20, R14, 0x1 ;  /* 0x0000000e14029211 */ /* 0x000fca00078408ff */
[----:B-1----:R-:W-:Y:S02]  /*ba80*/  @!P1 IMAD.X R3, RZ, RZ, R0, P2 ;  /* 0x000000ffff039224 */ /* 0x002fe400010e0600 */
[----:B------:R-:W-:-:S03]  /*ba90*/  VIADD R0, R22, 0x30800 ;  /* 0x0003080016007836 */ /* 0x000fc60000000000 */
[----:B------:R-:W-:Y:S01]  /*baa0*/  @!PT LDS RZ, [RZ] ;  /* 0x00000000fffff984 */ /* 0x000fe20000000800 */
[----:B------:R-:W-:Y:S01]  /*bab0*/  @!PT LDS RZ, [RZ] ;  /* 0x00000000fffff984 */ /* 0x000fe20000000800 */
[----:B------:R-:W-:Y:S01]  /*bac0*/  @!PT LDS RZ, [RZ] ;  /* 0x00000000fffff984 */ /* 0x000fe20000000800 */
[----:B------:R0:W-:Y:S01]  /*bad0*/  @!P1 LDGSTS.E.BYPASS.LTC128B.128 [R10+0x11c00], desc[UR48][R2.64], !P0 ;  /* 0x11c00000020a9fae */ /* 0x0001e2000c101d70 */
[----:B------:R-:W-:Y:S01]  /*bae0*/  PLOP3.LUT P0, PT, PT, PT, PT, 0x80, 0x0 ;  /* 0x000000000000781c */ /* 0x000fe20003f0f070 */
[----:B------:R-:W-:-:S12]  /*baf0*/  NOP ;  /* 0x0000000000007918 */ /* 0x000fd80000000000 */
.L_x_228:
[----:B------:R-:W-:Y:S02]  /*bb00*/  PLOP3.LUT P1, PT, P1, P0, PT, 0xa2, 0x0 ;  /* 0x000000000000781c */ /* 0x000fe40000f21472 */
[----:B------:R-:W-:-:S08]  /*bb10*/  @P0 R2UR P1, UR4, R22 ;  /* 0x00000000160402ca */ /* 0x000fd00000020000 */
[----:B------:R-:W-:-:S05]  /*bb20*/  @P0 PLOP3.LUT P0, PT, P1, PT, PT, 0x80, 0x0 ;  /* 0x000000000000081c */ /* 0x000fca0000f0f070 */
[----:B------:R-:W-:Y:S01]  /*bb30*/  @!P1 SYNCS.ARRIVE.TRANS64.RED.A0T1 RZ, [UR4+0x30800], RZ ;  /* 0x030800ffffff99a7 */ /* 0x000fe20008200404 */
[----:B------:R-:W-:Y:S07]  /*bb40*/  @!P1 ARRIVES.LDGSTSBAR.64.TRANSCNT [UR4+0x30800] ;  /* 0x03080000ff0099b0 */ /* 0x000fee0008000a84 */
[----:B------:R-:W-:Y:S05]  /*bb50*/  @P0 BRA.U.ANY `(.L_x_228) ;  /* 0xfffffffd00e80947 */ /* 0x000fea000393ffff */
[----:B0-----:R-:W2:Y:S02]  /*bb60*/  LDL.LU R3, [R1+0x30] ;  /* 0x0000300001037983 */ /* 0x001ea40000300800 */
[----:B--2---:R-:W-:-:S05]  /*bb70*/  VIADD R3, R3, 0x1 ;  /* 0x0000000103037836 */ /* 0x004fca0000000000 */
[----:B------:R-:W-:Y:S01]  /*bb80*/  LEA.HI R2, R3, R3, RZ, 0x1 ;  /* 0x0000000303027211 */ /* 0x000fe200078f08ff */
[----:B------:R0:W-:Y:S03]  /*bb90*/  STL [R1+0x30], R3 ;  /* 0x0000300301007387 */ /* 0x0001e60000100800 */
[----:B------:R-:W-:-:S05]  /*bba0*/  LOP3.LUT R2, R2, 0xfffffffe, RZ, 0xc0, !PT ;  /* 0xfffffffe02027812 */ /* 0x000fca00078ec0ff */
[----:B------:R-:W-:-:S05]  /*bbb0*/  IMAD.IADD R2, R3, 0x1, -R2 ;  /* 0x0000000103027824 */ /* 0x000fca00078e0a02 */
[----:B0-----:R-:W-:Y:S01]  /*bbc0*/  SHF.L.U32 R3, R2, 0x1f, RZ ;  /* 0x0000001f02037819 */ /* 0x001fe200000006ff */
[----:B------:R-:W-:Y:S01]  /*bbd0*/  NOP ;  /* 0x0000000000007918 */ /* 0x000fe20000000000 */
[----:B------:R-:W2:Y:S01]  /*bbe0*/  LDL.LU R4, [R1+0x20] ;  /* 0x0000200001047983 */ /* 0x000ea20000300800 */
[----:B------:R0:W-:Y:S01]  /*bbf0*/  SYNCS.ARRIVE.TRANS64.A1T0 RZ, [R22+URZ+0x30800], RZ ;  /* 0x030800ff16ff79a7 */ /* 0x0001e2000810003f */
[----:B------:R-:W-:Y:S01]  /*bc00*/  BSSY B0, `(.L_x_229) ;  /* 0x0000004000007945 */ /* 0x000fe20003800000 */
[----:B------:R-:W1:Y:S01]  /*bc10*/  SYNCS.PHASECHK.TRANS64.TRYWAIT P0, [R22+URZ+0x30820], R3 ;  /* 0x03082003160075a7 */ /* 0x000e62000800017f */
[----:B--2---:R-:W-:Y:S02]  /*bc20*/  ISETP.GE.AND P1, PT, R4, 0xc1, PT ;  /* 0x000000c10400780c */ /* 0x004fe40003f26270 */
[----:B01----:R-:W-:Y:S11]  /*bc30*/  @!P0 BRA `(.L_x_230) ;  /* 0x0000003800dc8947 */ /* 0x003ff60003800000 */
.L_x_343:
[----:B------:R-:W-:Y:S05]  /*bc40*/  BSYNC B0 ;  /* 0x0000000000007941 */ /* 0x000fea0003800000 */
.L_x_229:
[----:B------:R-:W-:Y:S04]  /*bc50*/  BSSY B0, `(.L_x_231) ;  /* 0x000016d000007945 */ /* 0x000fe80003800000 */
[----:B------:R-:W-:Y:S05]  /*bc60*/  @!P1 BRA `(.L_x_232) ;  /* 0x0000001400ac9947 */ /* 0x000fea0003800000 */
[----:B------:R-:W2:Y:S01]  /*bc70*/  LDL R4, [R1+0x10] ;  /* 0x0000100001047983 */ /* 0x000ea20000100800 */
[----:B------:R-:W-:Y:S01]  /*bc80*/  IMAD.MOV.U32 R2, RZ, RZ, 0x1 ;  /* 0x00000001ff027424 */ /* 0x000fe200078e00ff */
[----:B------:R-:W-:Y:S01]  /*bc90*/  BSSY B2, `(.L_x_233) ;  /* 0x000007e000027945 */ /* 0x000fe20003800000 */
[----:B--2---:R-:W-:Y:S02]  /*bca0*/  IMAD.MOV R7, RZ, RZ, -R4 ;  /* 0x000000ffff077224 */ /* 0x004fe400078e0a04 */
[----:B------:R-:W-:-:S03]  /*bcb0*/  VIADD R6, R4, 0xfffffffe ;  /* 0xfffffffe04067836 */ /* 0x000fc60000000000 */
[----:B------:R-:W-:-:S05]  /*bcc0*/  VIADDMNMX R7, R7, R2, 0xffffffff, !PT ;  /* 0xffffffff07077446 */ /* 0x000fca0007800102 */
[----:B------:R-:W-:-:S05]  /*bcd0*/  IMAD.IADD R2, R4, 0x1, R7 ;  /* 0x0000000104027824 */ /* 0x000fca00078e0207 */
[----:B------:R-:W-:-:S04]  /*bce0*/  LOP3.LUT R2, R2, 0x1, RZ, 0xc0, !PT ;  /* 0x0000000102027812 */ /* 0x000fc800078ec0ff */
[----:B------:R-:W-:-:S13]  /*bcf0*/  ISETP.NE.U32.AND P0, PT, R2, 0x1, PT ;  /* 0x000000010200780c */ /* 0x000fda0003f05070 */
        /* <DEDUP_REMOVED lines=9> */
[----:B------:R-:W-:Y:S01]  /*bd90*/  ULDC.64 UR4, c[0x0][0x418] ;  /* 0x0001060000047ab9 */ /* 0x000fe20000000a00 */
[----:B------:R-:W-:Y:S01]  /*bda0*/  IMAD.MOV.U32 R4, RZ, RZ, R24 ;  /* 0x000000ffff047224 */ /* 0x000fe200078e0018 */
[----:B------:R-:W-:-:S04]  /*bdb0*/  ISETP.NE.U32.AND P0, PT, RZ, UR4, PT ;  /* 0x00000004ff007c0c */ /* 0x000fc8000bf05070 */
[----:B------:R-:W-:-:S13]  /*bdc0*/  ISETP.NE.AND.EX P0, PT, RZ, UR5, PT, P0 ;  /* 0x00000005ff007c0c */ /* 0x000fda000bf05300 */
[----:B------:R-:W-:Y:S05]  /*bdd0*/  @!P0 BRA `(.L_x_237) ;  /* 0x0000000000488947 */ /* 0x000fea0003800000 */
[----:B------:R-:W2:Y:S01]  /*bde0*/  LDL R10, [R1] ;  /* 0x00000000010a7983 */ /* 0x000ea20000100800 */
[----:B------:R-:W1:Y:S01]  /*bdf0*/  LDC R4, c[0x0][0x43c] ;  /* 0x00010f00ff047b82 */ /* 0x000e620000000800 */
[----:B------:R-:W-:Y:S01]  /*be00*/  ULDC.64 UR6, c[0x0][0x428] ;  /* 0x00010a0000067ab9 */ /* 0x000fe20000000a00 */
[----:B-1----:R-:W-:-:S13]  /*be10*/  ISETP.NE.AND P0, PT, R4, 0x1, PT ;  /* 0x000000010400780c */ /* 0x002fda0003f05270 */
[----:B0-----:R-:W0:Y:S02]  /*be20*/  @P0 LDC.64 R2, c[0x0][0x440] ;  /* 0x00011000ff020b82 */ /* 0x001e240000000a00 */
[----:B0-----:R-:W-:-:S04]  /*be30*/  @P0 IMAD.HI.U32 R5, R6, R2, RZ ;  /* 0x0000000206050227 */ /* 0x001fc800078e00ff */
[----:B------:R-:W-:Y:S01]  /*be40*/  IMAD.MOV.U32 R2, RZ, RZ, R6 ;  /* 0x000000ffff027224 */ /* 0x000fe200078e0006 */
[----:B------:R-:W-:-:S05]  /*be50*/  @P0 SHF.R.U32.HI R2, RZ, R3, R5 ;  /* 0x00000003ff020219 */ /* 0x000fca0000011605 */
[----:B------:R-:W-:-:S04]  /*be60*/  IMAD.MOV R3, RZ, RZ, -R2 ;  /* 0x000000ffff037224 */ /* 0x000fc800078e0a02 */
[----:B------:R-:W-:Y:S01]  /*be70*/  IMAD R6, R4, R3, R6 ;  /* 0x0000000304067224 */ /* 0x000fe200078e0206 */
[----:B------:R-:W-:-:S03]  /*be80*/  SHF.R.S32.HI R3, RZ, 0x1f, R2 ;  /* 0x0000001fff037819 */ /* 0x000fc60000011402 */
[----:B------:R-:W-:-:S04]  /*be90*/  IMAD.WIDE.U32 R2, R25, UR6, R2 ;  /* 0x0000000619027c25 */ /* 0x000fc8000f8e0002 */
[----:B--2---:R-:W-:-:S04]  /*bea0*/  IMAD R4, R10, UR6, RZ ;  /* 0x000000060a047c24 */ /* 0x004fc8000f8e02ff */
[----:B------:R-:W-:-:S04]  /*beb0*/  IMAD R4, R25, UR7, R4 ;  /* 0x0000000719047c24 */ /* 0x000fc8000f8e0204 */
[----:B------:R-:W-:Y:S01]  /*bec0*/  IMAD.IADD R3, R4, 0x1, R3 ;  /* 0x0000000104037824 */ /* 0x000fe200078e0203 */
[----:B------:R-:W-:-:S04]  /*bed0*/  LEA R4, P0, R2, UR4, 0x2 ;  /* 0x0000000402047c11 */ /* 0x000fc8000f8010ff */
[----:B------:R-:W-:-:S05]  /*bee0*/  LEA.HI.X R5, R2, UR5, R3, 0x2, P0 ;  /* 0x0000000502057c11 */ /* 0x000fca00080f1403 */
[----:B------:R1:W5:Y:S04]  /*bef0*/  LDG.E R4, desc[UR48][R4.64] ;  /* 0x0000003004047981 */ /* 0x000368000c1e1900 */
.L_x_237:
[----:B------:R-:W-:Y:S01]  /*bf00*/  IMAD R2, R8, 0x8, R22 ;  /* 0x0000000808027824 */ /* 0x000fe200078e0216 */
[----:B0-----:R-:W-:Y:S01]  /*bf10*/  SHF.L.U32 R3, R9, 0x1f, RZ ;  /* 0x0000001f09037819 */ /* 0x001fe200000006ff */
[----:B------:R-:W-:Y:S03]  /*bf20*/  BSSY B3, `(.L_x_238) ;  /* 0x0000003000037945 */ /* 0x000fe60003800000 */
[----:B------:R-:W0:Y:S02]  /*bf30*/  SYNCS.PHASECHK.TRANS64.TRYWAIT P0, [R2+URZ+0x30840], R3 ;  /* 0x03084003020075a7 */ /* 0x000e24000800017f */
[----:B0-----:R-:W-:Y:S05]  /*bf40*/  @!P0 BRA `(.L_x_239) ;  /* 0x00000038002c8947 */ /* 0x001fea0003800000 */
.L_x_344:
[----:B------:R-:W-:Y:S05]  /*bf50*/  BSYNC B3 ;  /* 0x0000000000037941 */ /* 0x000fea0003800000 */
.L_x_238:
[----:B-1----:R-:W1:Y:S01]  /*bf60*/  S2R R5, SR_TID.X ;  /* 0x0000000000057919 */ /* 0x002e620000002100 */
[----:B------:R-:W-:Y:S01]  /*bf70*/  BSSY B3, `(.L_x_240) ;  /* 0x000000b000037945 */ /* 0x000fe20003800000 */
[----:B-1----:R-:W-:-:S04]  /*bf80*/  LOP3.LUT R5, R5, 0x7f, RZ, 0xc0, !PT ;  /* 0x0000007f05057812 */ /* 0x002fc800078ec0ff */
[----:B------:R-:W-:-:S13]  /*bf90*/  ISETP.NE.AND P1, PT, R5, RZ, PT ;  /* 0x000000ff0500720c */ /* 0x000fda0003f25270 */
        /* <DEDUP_REMOVED lines=8> */
.L_x_241:
[----:B------:R-:W-:Y:S05]  /*c020*/  BSYNC B3 ;  /* 0x0000000000037941 */ /* 0x000fea0003800000 */
.L_x_240:
        /* <DEDUP_REMOVED lines=8> */
[----:B------:R-:W-:Y:S01]  /*c0b0*/  IMAD R5, R6, 0xc0, R28 ;  /* 0x000000c006057824 */ /* 0x000fe200078e021c */
[----:B------:R-:W-:Y:S01]  /*c0c0*/  UMOV UR6, 0x0 ;  /* 0x0000000000067882 */ /* 0x000fe20000000000 */
[----:B------:R-:W-:-:S10]  /*c0d0*/  UMOV UR7, 0x14f00000 ;  /* 0x14f0000000077882 */ /* 0x000fd40000000000 */
.L_x_242:
        /* <DEDUP_REMOVED lines=15> */
.L_x_345:
[----:B------:R-:W-:Y:S05]  /*c1d0*/  BSYNC B3 ;  /* 0x0000000000037941 */ /* 0x000fea0003800000 */
.L_x_243:
[----:B------:R-:W-:Y:S01]  /*c1e0*/  BSSY B3, `(.L_x_245) ;  /* 0x000000c000037945 */ /* 0x000fe20003800000 */
[----:B------:R-:W-:Y:S02]  /*c1f0*/  IMAD.MOV.U32 R12, RZ, RZ, 0x0 ;  /* 0x00000000ff0c7424 */ /* 0x000fe400078e00ff */
[----:B------:R-:W-:Y:S01]  /*c200*/  IMAD.MOV.U32 R13, RZ, RZ, 0x14f00000 ;  /* 0x14f00000ff0d7424 */ /* 0x000fe200078e00ff */
[----:B------:R-:W-:Y:S06]  /*c210*/  @P1 BRA `(.L_x_246) ;  /* 0x0000000000201947 */ /* 0x000fec0003800000 */
[----:B------:R-:W1:Y:S01]  /*c220*/  S2R R5, SR_TID.X ;  /* 0x0000000000057919 */ /* 0x000e620000002100 */
[----:B0-----:R-:W-:Y:S02]  /*c230*/  IMAD R2, R23, 0x8, R22 ;  /* 0x0000000817027824 */ /* 0x001fe400078e0216 */
[----:B------:R-:W-:-:S04]  /*c240*/  IMAD.MOV.U32 R3, RZ, RZ, 0x6000 ;  /* 0x00006000ff037424 */ /* 0x000fc800078e00ff */
[----:B------:R2:W-:Y:S01]  /*c250*/  SYNCS.ARRIVE.TRANS64 RZ, [R2+URZ+0x30850], R3 ;  /* 0x0308500302ff79a7 */ /* 0x0005e2000800003f */
[----:B-1----:R-:W-:-:S04]  /*c260*/  LOP3.LUT R5, R5, 0x1f, RZ, 0xc0, !PT ;  /* 0x0000001f05057812 */ /* 0x002fc800078ec0ff */
[----:B------:R-:W-:-:S13]  /*c270*/  ISETP.NE.AND P0, PT, R5, RZ, PT ;  /* 0x000000ff0500720c */ /* 0x000fda0003f05270 */
[----:B--2---:R-:W-:Y:S05]  /*c280*/  @!P0 BRA `(.L_x_246) ;  /* 0x0000000000048947 */ /* 0x004fea0003800000 */
[----:B------:R-:W-:Y:S01]  /*c290*/  BPT.TRAP 0x1 ;  /* 0x000000040000795c */ /* 0x000fe20000300000 */
.L_x_246:
[----:B------:R-:W-:Y:S05]  /*c2a0*/  BSYNC B3 ;  /* 0x0000000000037941 */ /* 0x000fea0003800000 */
.L_x_245:
[----:B------:R-:W-:Y:S01]  /*c2b0*/  R2UR UR10, R10 ;  /* 0x000000000a0a72ca */ /* 0x000fe200000e0000 */
[C-C-:B0-----:R-:W-:Y:S01]  /*c2c0*/  IMAD R2, R23.reuse, 0x6000, R22.reuse ;  /* 0x0000600017027824 */ /* 0x141fe200078e0216 */
[----:B------:R-:W-:Y:S01]  /*c2d0*/  R2UR UR6, R12 ;  /* 0x000000000c0672ca */ /* 0x000fe200000e0000 */
[----:B------:R-:W-:Y:S01]  /*c2e0*/  IMAD R3, R23, 0x8, R22 ;  /* 0x0000000817037824 */ /* 0x000fe200078e0216 */
[----:B------:R-:W-:Y:S01]  /*c2f0*/  R2UR UR7, R13 ;  /* 0x000000000d0772ca */ /* 0x000fe200000e0000 */
[----:B------:R-:W-:Y:S01]  /*c300*/  UIADD3 UR4, UP0, UR38, 0x470, URZ ;  /* 0x0000047026047890 */ /* 0x000fe2000ff1e03f */
[----:B------:R-:W-:Y:S01]  /*c310*/  PLOP3.LUT P0, PT, PT, PT, PT, 0x80, 0x0 ;  /* 0x000000000000781c */ /* 0x000fe20003f0f070 */
[----:B------:R-:W-:Y:S02]  /*c320*/  IMAD R5, R27, 0xc0, R28 ;  /* 0x000000c01b057824 */ /* 0x000fe400078e021c */
[----:B------:R-:W-:Y:S01]  /*c330*/  VIADD R2, R2, 0x400 ;  /* 0x0000040002027836 */ /* 0x000fe20000000000 */
[----:B------:R-:W-:Y:S01]  /*c340*/  UIADD3.X UR5, URZ, UR39, URZ, UP0, !UPT ;  /* 0x000000273f057290 */ /* 0x000fe200087fe43f */
[----:B------:R-:W-:-:S11]  /*c350*/  VIADD R3, R3, 0x30850 ;  /* 0x0003085003037836 */ /* 0x000fd60000000000 */
.L_x_247:
        /* <DEDUP_REMOVED lines=12> */
.L_x_236:
[----:B------:R-:W-:Y:S05]  /*c420*/  BSYNC B1 ;  /* 0x0000000000017941 */ /* 0x000fea0003800000 */
.L_x_235:
[----:B------:R-:W2:Y:S01]  /*c430*/  LDL.LU R2, [R1+0x10] ;  /* 0x0000100001027983 */ /* 0x000ea20000300800 */
[----:B------:R-:W-:Y:S02]  /*c440*/  IMAD.MOV.U32 R23, RZ, RZ, R8 ;  /* 0x000000ffff177224 */ /* 0x000fe400078e0008 */
[----:B------:R-:W-:Y:S02]  /*c450*/  IMAD.MOV.U32 R26, RZ, RZ, R9 ;  /* 0x000000ffff1a7224 */ /* 0x000fe400078e0009 */
[----:B--2---:R-:W-:-:S07]  /*c460*/  VIADD R6, R2, 0xfffffffd ;  /* 0xfffffffd02067836 */ /* 0x004fce0000000000 */
.L_x_234:
[----:B------:R-:W-:Y:S05]  /*c470*/  BSYNC B2 ;  /* 0x0000000000027941 */ /* 0x000fea0003800000 */
.L_x_233:
[----:B------:R-:W2:Y:S01]  /*c480*/  LDL.LU R2, [R1+0xc] ;  /* 0x00000c0001027983 */ /* 0x000ea20000300800 */
[----:B------:R-:W-:-:S05]  /*c490*/  IMAD.MOV R7, RZ, RZ, -R7 ;  /* 0x000000ffff077224 */ /* 0x000fca00078e0a07 */
[----:B--2---:R-:W-:-:S13]  /*c4a0*/  ISETP.NE.AND P0, PT, R2, R7, PT ;  /* 0x000000070200720c */ /* 0x004fda0003f05270 */
[----:B------:R-:W-:Y:S05]  /*c4b0*/  @!P0 BRA `(.L_x_232) ;  /* 0x0000000c00988947 */ /* 0x000fea0003800000 */
[----:B------:R-:W-:-:S07]  /*c4c0*/  IMAD.MOV.U32 R4, RZ, RZ, R24 ;  /* 0x000000ffff047224 */ /* 0x000fce00078e0018 */
.L_x_274:
[----:B------:R-:W-:Y:S01]  /*c4d0*/  LOP3.LUT P1, RZ, R29, 0x1, RZ, 0xc0, !PT ;  /* 0x000000011dff7812 */ /* 0x000fe2000782c0ff */
[----:B------:R-:W-:Y:S01]  /*c4e0*/  VIADD R7, R23, 0x1 ;  /* 0x0000000117077836 */ /* 0x000fe20000000000 */
[----:B------:R-:W-:Y:S05]  /*c4f0*/  YIELD ;  /* 0x0000000000007946 */ /* 0x000fea0003800000 */
[----:B------:R-:W-:Y:S01]  /*c500*/  ISETP.NE.AND P0, PT, R7, 0x2, PT ;  /* 0x000000020700780c */ /* 0x000fe20003f05270 */
[----:B------:R-:W-:Y:S03]  /*c510*/  BSSY B1, `(.L_x_248) ;  /* 0x000006c000017945 */ /* 0x000fe60003800000 */
[----:B0-----:R-:W-:-:S02]  /*c520*/  SEL R3, RZ, 0x1, P0 ;  /* 0x00000001ff037807 */ /* 0x001fc40000000000 */
        /* <DEDUP_REMOVED lines=21> */
[----:B------:R-:W-:-:S05]  /*c680*/  IMAD R4, R25, UR7, R4 ;  /* 0x0000000719047c24 */ /* 0x000fca000f8e0204 */
[----:B------:R-:W-:Y:S02]  /*c690*/  IADD3 R3, R4, R3, RZ ;  /* 0x0000000304037210 */ /* 0x000fe40007ffe0ff */
[----:B------:R-:W-:-:S04]  /*c6a0*/  LEA R4, P0, R2, UR4, 0x2 ;  /* 0x0000000402047c11 */ /* 0x000fc8000f8010ff */
[----:B------:R-:W-:-:S05]  /*c6b0*/  LEA.HI.X R5, R2, UR5, R3, 0x2, P0 ;  /* 0x0000000502057c11 */ /* 0x000fca00080f1403 */
[----:B------:R0:W5:Y:S04]  /*c6c0*/  LDG.E R4, desc[UR48][R4.64] ;  /* 0x0000003004047981 */ /* 0x000168000c1e1900 */
.L_x_250:
[----:B------:R-:W-:Y:S01]  /*c6d0*/  IMAD R2, R7, 0x8, R22 ;  /* 0x0000000807027824 */ /* 0x000fe200078e0216 */
[----:B------:R-:W-:Y:S01]  /*c6e0*/  SHF.L.U32 R3, R8, 0x1f, RZ ;  /* 0x0000001f08037819 */ /* 0x000fe200000006ff */
[----:B------:R-:W-:Y:S03]  /*c6f0*/  BSSY B2, `(.L_x_251) ;  /* 0x0000003000027945 */ /* 0x000fe60003800000 */
[----:B------:R-:W1:Y:S02]  /*c700*/  SYNCS.PHASECHK.TRANS64.TRYWAIT P0, [R2+URZ+0x30840], R3 ;  /* 0x03084003020075a7 */ /* 0x000e64000800017f */
[----:B-1----:R-:W-:Y:S05]  /*c710*/  @!P0 BRA `(.L_x_252) ;  /* 0x0000003000608947 */ /* 0x002fea0003800000 */
.L_x_346:
[----:B------:R-:W-:Y:S05]  /*c720*/  BSYNC B2 ;  /* 0x0000000000027941 */ /* 0x000fea0003800000 */
.L_x_251:
        /* <DEDUP_REMOVED lines=12> */
.L_x_254:
[----:B------:R-:W-:Y:S05]  /*c7f0*/  BSYNC B2 ;  /* 0x0000000000027941 */ /* 0x000fea0003800000 */
.L_x_253:
[----:B------:R-:W-:Y:S01]  /*c800*/  IMAD.MOV.U32 R5, RZ, RZ, RZ ;  /* 0x000000ffff057224 */ /* 0x000fe200078e00ff */
[----:B------:R-:W-:Y:S01]  /*c810*/  UIADD3 UR4, UP0, UR38, 0x370, URZ ;  /* 0x0000037026047890 */ /* 0x000fe2000ff1e03f */
[----:B-1----:R-:W-:Y:S01]  /*c820*/  IMAD R3, R7, 0x6000, R22 ;  /* 0x0000600007037824 */ /* 0x002fe200078e0216 */
        /* <DEDUP_REMOVED lines=8> */
.L_x_255:
        /* <DEDUP_REMOVED lines=15> */
.L_x_347:
[----:B------:R-:W-:Y:S05]  /*c9a0*/  BSYNC B2 ;  /* 0x0000000000027941 */ /* 0x000fea0003800000 */
.L_x_256:
[----:B------:R-:W-:Y:S01]  /*c9b0*/  BSSY B2, `(.L_x_258) ;  /* 0x000000b000027945 */ /* 0x000fe20003800000 */
[----:B------:R-:W-:Y:S02]  /*c9c0*/  IMAD.MOV.U32 R2, RZ, RZ, 0x0 ;  /* 0x00000000ff027424 */ /* 0x000fe400078e00ff */
[----:B0-----:R-:W-:Y:S01]  /*c9d0*/  IMAD.MOV.U32 R3, RZ, RZ, 0x14f00000 ;  /* 0x14f00000ff037424 */ /* 0x001fe200078e00ff */
        /* <DEDUP_REMOVED lines=8> */
.L_x_259:
[----:B------:R-:W-:Y:S05]  /*ca60*/  BSYNC B2 ;  /* 0x0000000000027941 */ /* 0x000fea0003800000 */
.L_x_258:
[----:B------:R-:W-:Y:S01]  /*ca70*/  R2UR UR7, R3 ;  /* 0x00000000030772ca */ /* 0x000fe200000e0000 */
[----:B------:R-:W-:Y:S01]  /*ca80*/  IMAD R23, R23, 0x6000, R22 ;  /* 0x0000600017177824 */ /* 0x000fe200078e0216 */
[----:B------:R-:W-:Y:S01]  /*ca90*/  R2UR UR10, R5 ;  /* 0x00000000050a72ca */ /* 0x000fe200000e0000 */
[----:B------:R-:W-:Y:S01]  /*caa0*/  UIADD3 UR4, UP0, UR38, 0x470, URZ ;  /* 0x0000047026047890 */ /* 0x000fe2000ff1e03f */
[----:B------:R-:W-:Y:S01]  /*cab0*/  R2UR UR6, R2 ;  /* 0x00000000020672ca */ /* 0x000fe200000e0000 */
[----:B------:R-:W-:Y:S01]  /*cac0*/  IMAD R2, R27, 0xc0, R28 ;  /* 0x000000c01b027824 */ /* 0x000fe200078e021c */
[----:B------:R-:W-:Y:S01]  /*cad0*/  PLOP3.LUT P0, PT, PT, PT, PT, 0x80, 0x0 ;  /* 0x000000000000781c */ /* 0x000fe20003f0f070 */
[----:B------:R-:W-:Y:S01]  /*cae0*/  VIADD R10, R10, 0x50 ;  /* 0x000000500a0a7836 */ /* 0x000fe20000000000 */
[----:B------:R-:W-:Y:S01]  /*caf0*/  UIADD3.X UR5, URZ, UR39, URZ, UP0, !UPT ;  /* 0x000000273f057290 */ /* 0x000fe200087fe43f */
[----:B------:R-:W-:-:S11]  /*cb00*/  VIADD R23, R23, 0x400 ;  /* 0x0000040017177836 */ /* 0x000fd60000000000 */
.L_x_260:
        /* <DEDUP_REMOVED lines=12> */
.L_x_249:
[----:B------:R-:W-:Y:S05]  /*cbd0*/  BSYNC B1 ;  /* 0x0000000000017941 */ /* 0x000fea0003800000 */
.L_x_248:
        /* <DEDUP_REMOVED lines=9> */
[----:B------:R-:W-:Y:S01]  /*cc70*/  VIADD R9, R6, 0xffffffff ;  /* 0xffffffff06097836 */ /* 0x000fe20000000000 */
        /* <DEDUP_REMOVED lines=21> */
.L_x_263:
[----:B------:R-:W-:Y:S01]  /*cdd0*/  IMAD R2, R23, 0x8, R22 ;  /* 0x0000000817027824 */ /* 0x000fe200078e0216 */
[----:B------:R-:W-:Y:S01]  /*cde0*/  SHF.L.U32 R3, R26, 0x1f, RZ ;  /* 0x0000001f1a037819 */ /* 0x000fe200000006ff */
[----:B------:R-:W-:Y:S03]  /*cdf0*/  BSSY B2, `(.L_x_264) ;  /* 0x0000003000027945 */ /* 0x000fe60003800000 */
[----:B------:R-:W1:Y:S02]  /*ce00*/  SYNCS.PHASECHK.TRANS64.TRYWAIT P0, [R2+URZ+0x30840], R3 ;  /* 0x03084003020075a7 */ /* 0x000e64000800017f */
[----:B-1----:R-:W-:Y:S05]  /*ce10*/  @!P0 BRA `(.L_x_265) ;  /* 0x0000002800c88947 */ /* 0x002fea0003800000 */
.L_x_348:
[----:B------:R-:W-:Y:S05]  /*ce20*/  BSYNC B2 ;  /* 0x0000000000027941 */ /* 0x000fea0003800000 */
.L_x_264:
        /* <DEDUP_REMOVED lines=12> */
.L_x_267:
[----:B------:R-:W-:Y:S05]  /*cef0*/  BSYNC B2 ;  /* 0x0000000000027941 */ /* 0x000fea0003800000 */
.L_x_266:
[----:B------:R-:W-:Y:S01]  /*cf00*/  IMAD.MOV.U32 R5, RZ, RZ, RZ ;  /* 0x000000ffff057224 */ /* 0x000fe200078e00ff */
[----:B------:R-:W-:Y:S01]  /*cf10*/  UIADD3 UR4, UP0, UR38, 0x370, URZ ;  /* 0x0000037026047890 */ /* 0x000fe2000ff1e03f */
[C---:B-1----:R-:W-:Y:S01]  /*cf20*/  IMAD R2, R23.reuse, 0x6000, R22 ;  /* 0x0000600017027824 */ /* 0x042fe200078e0216 */
[----:B------:R-:W-:Y:S01]  /*cf30*/  PLOP3.LUT P0, PT, PT, PT, PT, 0x80, 0x0 ;  /* 0x000000000000781c */ /* 0x000fe20003f0f070 */
[----:B------:R-:W-:Y:S01]  /*cf40*/  IMAD R3, R23, 0x8, R0 ;  /* 0x0000000817037824 */ /* 0x000fe200078e0200 */
[----:B------:R-:W-:Y:S01]  /*cf50*/  R2UR UR10, R5 ;  /* 0x00000000050a72ca */ /* 0x000fe200000e0000 */
[----:B------:R-:W-:Y:S01]  /*cf60*/  VIADD R2, R2, 0x12400 ;  /* 0x0001240002027836 */ /* 0x000fe20000000000 */
[----:B------:R-:W-:Y:S01]  /*cf70*/  UIADD3.X UR5, URZ, UR39, URZ, UP0, !UPT ;  /* 0x000000273f057290 */ /* 0x000fe200087fe43f */
[----:B------:R-:W-:Y:S01]  /*cf80*/  VIADD R3, R3, 0x30 ;  /* 0x0000003003037836 */ /* 0x000fe20000000000 */
[----:B------:R-:W-:Y:S01]  /*cf90*/  UMOV UR6, 0x0 ;  /* 0x0000000000067882 */ /* 0x000fe20000000000 */
[----:B------:R-:W-:Y:S01]  /*cfa0*/  IMAD R10, R9, 0xc0, R28 ;  /* 0x000000c0090a7824 */ /* 0x000fe200078e021c */
[----:B------:R-:W-:-:S09]  /*cfb0*/  UMOV UR7, 0x14f00000 ;  /* 0x14f0000000077882 */ /* 0x000fd20000000000 */
.L_x_268:
        /* <DEDUP_REMOVED lines=15> */
.L_x_349:
[----:B------:R-:W-:Y:S05]  /*d0b0*/  BSYNC B2 ;  /* 0x0000000000027941 */ /* 0x000fea0003800000 */
.L_x_269:
        /* <DEDUP_REMOVED lines=11> */
.L_x_272:
[----:B------:R-:W-:Y:S05]  /*d170*/  BSYNC B2 ;  /* 0x0000000000027941 */ /* 0x000fea0003800000 */
.L_x_271:
[----:B------:R-:W-:Y:S01]  /*d180*/  R2UR UR10, R5 ;  /* 0x00000000050a72ca */ /* 0x000fe200000e0000 */
[----:B------:R-:W-:Y:S01]  /*d190*/  UIADD3 UR4, UP0, UR38, 0x470, URZ ;  /* 0x0000047026047890 */ /* 0x000fe2000ff1e03f */
[----:B------:R-:W-:Y:S01]  /*d1a0*/  R2UR UR6, R2 ;  /* 0x00000000020672ca */ /* 0x000fe200000e0000 */
[----:B------:R-:W-:Y:S01]  /*d1b0*/  IMAD R2, R7, 0x6000, R22 ;  /* 0x0000600007027824 */ /* 0x000fe200078e0216 */
[----:B------:R-:W-:Y:S01]  /*d1c0*/  R2UR UR7, R3 ;  /* 0x00000000030772ca */ /* 0x000fe200000e0000 */
[----:B------:R-:W-:Y:S01]  /*d1d0*/  IMAD R3, R27, 0xc0, R28 ;  /* 0x000000c01b037824 */ /* 0x000fe200078e021c */
[----:B------:R-:W-:Y:S01]  /*d1e0*/  PLOP3.LUT P0, PT, PT, PT, PT, 0x80, 0x0 ;  /* 0x000000000000781c */ /* 0x000fe20003f0f070 */
[----:B------:R-:W-:Y:S01]  /*d1f0*/  VIADD R8, R8, 0x50 ;  /* 0x0000005008087836 */ /* 0x000fe20000000000 */
[----:B------:R-:W-:Y:S01]  /*d200*/  UIADD3.X UR5, URZ, UR39, URZ, UP0, !UPT ;  /* 0x000000273f057290 */ /* 0x000fe200087fe43f */
[----:B------:R-:W-:-:S11]  /*d210*/  VIADD R2, R2, 0x400 ;  /* 0x0000040002027836 */ /* 0x000fd60000000000 */
.L_x_273:
        /* <DEDUP_REMOVED lines=12> */
.L_x_262:
[----:B------:R-:W-:Y:S05]  /*d2e0*/  BSYNC B1 ;  /* 0x0000000000017941 */ /* 0x000fea0003800000 */
.L_x_261:
[C---:B------:R-:W-:Y:S01]  /*d2f0*/  ISETP.GT.AND P0, PT, R6.reuse, 0x1, PT ;  /* 0x000000010600780c */ /* 0x040fe20003f04270 */
[----:B------:R-:W-:-:S12]  /*d300*/  VIADD R6, R6, 0xfffffffe ;  /* 0xfffffffe06067836 */ /* 0x000fd80000000000 */
[----:B------:R-:W-:Y:S05]  /*d310*/  @P0 BRA `(.L_x_274) ;  /* 0xfffffff0006c0947 */ /* 0x000fea000383ffff */
.L_x_232:
[----:B------:R-:W-:Y:S05]  /*d320*/  BSYNC B0 ;  /* 0x0000000000007941 */ /* 0x000fea0003800000 */
.L_x_231:
[----:B------:R-:W1:Y:S01]  /*d330*/  S2R R2, SR_TID.X ;  /* 0x0000000000027919 */ /* 0x000e620000002100 */
[----:B------:R-:W-:Y:S01]  /*d340*/  BSSY B0, `(.L_x_275) ;  /* 0x0000010000007945 */ /* 0x000fe20003800000 */
[----:B-1----:R-:W-:-:S04]  /*d350*/  LOP3.LUT R8, R2, 0x7f, RZ, 0xc0, !PT ;  /* 0x0000007f02087812 */ /* 0x002fc800078ec0ff */
[----:B------:R-:W-:-:S13]  /*d360*/  ISETP.NE.AND P0, PT, R8, RZ, PT ;  /* 0x000000ff0800720c */ /* 0x000fda0003f05270 */
[----:B------:R-:W-:Y:S05]  /*d370*/  @P0 BRA `(.L_x_276) ;  /* 0x0000000000300947 */ /* 0x000fea0003800000 */
[----:B------:R-:W1:Y:S01]  /*d380*/  S2R R5, SR_LANEID ;  /* 0x0000000000057919 */ /* 0x000e620000000000 */
[----:B------:R-:W-:Y:S01]  /*d390*/  VOTEU.ANY UR4, UPT, PT ;  /* 0x0000000000047886 */ /* 0x000fe200038e0100 */
[----:B0-----:R-:W0:Y:S01]  /*d3a0*/  LDC.64 R2, c[0x0][0xc60] ;  /* 0x00031800ff027b82 */ /* 0x001e220000000a00 */
[----:B------:R-:W1:Y:S02]  /*d3b0*/  FLO.U32 R0, UR4 ;  /* 0x0000000400007d00 */ /* 0x000e6400080e0000 */
[----:B-1----:R-:W-:-:S06]  /*d3c0*/  ISETP.EQ.U32.AND P0, PT, R0, R5, PT ;  /* 0x000000050000720c */ /* 0x002fcc0003f02070 */
[----:B------:R-:W0:Y:S07]  /*d3d0*/  POPC R5, UR4 ;  /* 0x0000000400057d09 */ /* 0x000e2e0008000000 */
[----:B0-----:R-:W2:Y:S01]  /*d3e0*/  @P0 ATOMG.E.ADD.STRONG.GPU PT, R3, desc[UR48][R2.64], R5 ;  /* 0x00000005020309a8 */ /* 0x001ea200081ee1f0 */
[----:B------:R-:W0:Y:S02]  /*d3f0*/  S2R R4, SR_LTMASK ;  /* 0x0000000000047919 */ /* 0x000e240000003900 */
[----:B0-----:R-:W-:-:S04]  /*d400*/  LOP3.LUT R4, R4, UR4, RZ, 0xc0, !PT ;  /* 0x0000000404047c12 */ /* 0x001fc8000f8ec0ff */
[----:B------:R-:W0:Y:S01]  /*d410*/  POPC R7, R4 ;  /* 0x0000000400077309 */ /* 0x000e220000000000 */
[----:B--2---:R-:W0:Y:S02]  /*d420*/  SHFL.IDX PT, R0, R3, R0, 0x1f ;  /* 0x00001f0003007589 */ /* 0x004e2400000e0000 */
[----:B0-----:R-:W-:-:S07]  /*d430*/  IADD3 R16, R0, UR37, R7 ;  /* 0x0000002500107c10 */ /* 0x001fce000fffe007 */
.L_x_276:
[----:B------:R-:W-:Y:S05]  /*d440*/  BSYNC B0 ;  /* 0x0000000000007941 */ /* 0x000fea0003800000 */
.L_x_275:
[----:B------:R-:W-:Y:S01]  /*d450*/  LOP3.LUT P0, RZ, R29, 0x1, RZ, 0xc0, !PT ;  /* 0x000000011dff7812 */ /* 0x000fe2000780c0ff */
[----:B------:R-:W-:-:S12]  /*d460*/  BSSY B0, `(.L_x_277) ;  /* 0x0000027000007945 */ /* 0x000fd80003800000 */
[----:B------:R-:W-:Y:S05]  /*d470*/  @!P0 BRA `(.L_x_278) ;  /* 0x0000000000948947 */ /* 0x000fea0003800000 */
[----:B0-----:R-:W-:Y:S01]  /*d480*/  IMAD R3, R23, 0x8, R22 ;  /* 0x0000000817037824 */ /* 0x001fe200078e0216 */
[----:B------:R-:W-:Y:S01]  /*d490*/  SHF.L.U32 R0, R26, 0x1f, RZ ;  /* 0x0000001f1a007819 */ /* 0x000fe200000006ff */
[----:B------:R-:W-:Y:S01]  /*d4a0*/  BSSY B1, `(.L_x_279) ;  /* 0x0000004000017945 */ /* 0x000fe20003800000 */
[----:B------:R-:W-:Y:S02]  /*d4b0*/  ISETP.NE.AND P1, PT, R8, RZ, PT ;  /* 0x000000ff0800720c */ /* 0x000fe40003f25270 */
[----:B------:R-:W0:Y:S02]  /*d4c0*/  SYNCS.PHASECHK.TRANS64.TRYWAIT P0, [R3+URZ+0x30860], R0 ;  /* 0x03086000030075a7 */ /* 0x000e24000800017f */
[----:B0-----:R-:W-:Y:S09]  /*d4d0*/  @!P0 BRA `(.L_x_280) ;  /* 0x0000002400408947 */ /* 0x001ff20003800000 */
.L_x_350:
[----:B------:R-:W-:Y:S05]  /*d4e0*/  BSYNC B1 ;  /* 0x0000000000017941 */ /* 0x000fea0003800000 */
.L_x_279:
        /* <DEDUP_REMOVED lines=9> */
.L_x_282:
[----:B------:R-:W-:Y:S05]  /*d580*/  BSYNC B1 ;  /* 0x0000000000017941 */ /* 0x000fea0003800000 */
.L_x_281:
[----:B0-----:R-:W-:Y:S01]  /*d590*/  IMAD R0, R23, 0x6000, R22 ;  /* 0x0000600017007824 */ /* 0x001fe200078e0216 */
[----:B------:R-:W-:Y:S01]  /*d5a0*/  UIADD3 UR4, UP0, UR38, 0x470, URZ ;  /* 0x0000047026047890 */ /* 0x000fe2000ff1e03f */
[----:B------:R-:W-:Y:S01]  /*d5b0*/  PLOP3.LUT P0, PT, PT, PT, PT, 0x80, 0x0 ;  /* 0x000000000000781c */ /* 0x000fe20003f0f070 */
[----:B------:R-:W-:Y:S01]  /*d5c0*/  IMAD R28, R27, 0xc0, R28 ;  /* 0x000000c01b1c7824 */ /* 0x000fe200078e021c */
[----:B------:R-:W-:Y:S01]  /*d5d0*/  UMOV UR6, 0x0 ;  /* 0x0000000000067882 */ /* 0x000fe20000000000 */
[----:B------:R-:W-:Y:S01]  /*d5e0*/  VIADD R2, R3, 0x30850 ;  /* 0x0003085003027836 */ /* 0x000fe20000000000 */
[----:B------:R-:W-:Y:S01]  /*d5f0*/  UIADD3.X UR5, URZ, UR39, URZ, UP0, !UPT ;  /* 0x000000273f057290 */ /* 0x000fe200087fe43f */
[----:B------:R-:W-:Y:S01]  /*d600*/  VIADD R0, R0, 0x400 ;  /* 0x0000040000007836 */ /* 0x000fe20000000000 */
[----:B------:R-:W-:Y:S01]  /*d610*/  UMOV UR7, 0x14f00000 ;  /* 0x14f0000000077882 */ /* 0x000fe20000000000 */
[----:B------:R-:W-:-:S09]  /*d620*/  UMOV UR10, URZ ;  /* 0x0000003f000a7c82 */ /* 0x000fd20008000000 */
.L_x_283:
        /* <DEDUP_REMOVED lines=10> */
.L_x_278:
[----:B------:R-:W-:Y:S05]  /*d6d0*/  BSYNC B0 ;  /* 0x0000000000007941 */ /* 0x000fea0003800000 */
.L_x_277:
[----:B------:R-:W-:-:S05]  /*d6e0*/  VIADD R23, R23, 0x1 ;  /* 0x0000000117177836 */ /* 0x000fca0000000000 */
[----:B------:R-:W-:-:S04]  /*d6f0*/  ISETP.NE.AND P0, PT, R23, 0x2, PT ;  /* 0x000000021700780c */ /* 0x000fc80003f05270 */
[----:B0-----:R-:W-:Y:S02]  /*d700*/  SEL R3, RZ, 0x1, P0 ;  /* 0x00000001ff037807 */ /* 0x001fe40000000000 */
[----:B------:R-:W-:Y:S02]  /*d710*/  SEL R23, R23, RZ, P0 ;  /* 0x000000ff17177207 */ /* 0x000fe40000000000 */
[----:B------:R-:W-:-:S07]  /*d720*/  LOP3.LUT R26, R26, R3, RZ, 0x3c, !PT ;  /* 0x000000031a1a7212 */ /* 0x000fce00078e3cff */
.L_x_213:
[----:B------:R-:W-:Y:S05]  /*d730*/  BSYNC B7 ;  /* 0x0000000000077941 */ /* 0x000fea0003800000 */
.L_x_211:
[----:B------:R-:W-:-:S13]  /*d740*/  LOP3.LUT P0, RZ, R29, 0x2, RZ, 0xc0, !PT ;  /* 0x000000021dff7812 */ /* 0x000fda000780c0ff */
[----:B------:R-:W-:Y:S05]  /*d750*/  @!P0 BRA `(.L_x_284) ;  /* 0x0000000000248947 */ /* 0x000fea0003800000 */
[----:B------:R-:W-:Y:S05]  /*d760*/  WARPSYNC.ALL ;  /* 0x0000000000007948 */ /* 0x000fea0003800000 */
[----:B------:R-:W1:Y:S08]  /*d770*/  S2UR UR5, SR_CgaCtaId ;  /* 0x00000000000579c3 */ /* 0x000e700000008800 */
[----:B------:R-:W-:Y:S06]  /*d780*/  BAR.SYNC.DEFER_BLOCKING 0x5, 0x200 ;  /* 0x0148000000007b1d */ /* 0x000fec0000010000 */
[----:B------:R-:W-:-:S02]  /*d790*/  UMOV UR4, 0x400 ;  /* 0x0000040000047882 */ /* 0x000fc40000000000 */
[----:B-1----:R-:W-:-:S06]  /*d7a0*/  ULEA UR4, UR5, UR4, 0x18 ;  /* 0x0000000405047291 */ /* 0x002fcc000f8ec03f */
[----:B------:R-:W-:-:S05]  /*d7b0*/  IMAD.U32 R22, RZ, RZ, UR4 ;  /* 0x00000004ff167e24 */ /* 0x000fca000f8e00ff */
[----:B------:R1:W2:Y:S01]  /*d7c0*/  LDS.128 R16, [R22+0x308d0] ;  /* 0x0308d00016107984 */ /* 0x0002a20000000c00 */
[----:B------:R-:W-:Y:S06]  /*d7d0*/  BAR.ARV 0x4, 0x200 ;  /* 0x0108000000007b1d */ /* 0x000fec0000002000 */
[----:B------:R-:W-:Y:S05]  /*d7e0*/  BRA `(.L_x_285) ;  /* 0x0000000800407947 */ /* 0x000fea0003800000 */
.L_x_284:
[----:B------:R-:W0:Y:S01]  /*d7f0*/  S2R R0, SR_TID.X ;  /* 0x0000000000007919 */ /* 0x000e220000002100 */
[----:B------:R-:W-:Y:S01]  /*d800*/  UMOV UR4, 0xffffffff ;  /* 0xffffffff00047882 */ /* 0x000fe20000000000 */
[----:B0-----:R-:W-:-:S04]  /*d810*/  LOP3.LUT R8, R0, 0x1f, RZ, 0xc0, !PT ;  /* 0x0000001f00087812 */ /* 0x001fc800078ec0ff */
[----:B------:R-:W-:Y:S01]  /*d820*/  ISETP.NE.AND P0, PT, R8, 0x1f, PT ;  /* 0x0000001f0800780c */ /* 0x000fe20003f05270 */
[----:B------:R-:W-:-:S12]  /*d830*/  BRA.DIV UR4, `(.L_x_286) ;  /* 0x00000022047c7947 */ /* 0x000fd8000b800000 */
[----:B------:R-:W-:Y:S01]  /*d840*/  IMAD.IADD R5, R19, 0x1, R8 ;  /* 0x0000000113057824 */ /* 0x000fe200078e0208 */
[----:B------:R-:W-:-:S04]  /*d850*/  ULDC UR4, c[0x0][0xc3c] ;  /* 0x00030f0000047ab9 */ /* 0x000fc80000000800 */
[----:B------:R-:W-:-:S13]  /*d860*/  ISETP.GE.OR P1, PT, R5, UR4, !P0 ;  /* 0x0000000405007c0c */ /* 0x000fda000c726670 */
[----:B------:R-:W0:Y:S02]  /*d870*/  @!P1 LDC.64 R2, c[0x0][0xc80] ;  /* 0x00032000ff029b82 */ /* 0x000e240000000a00 */
[----:B0-----:R-:W-:-:S06]  /*d880*/  @!P1 IMAD.WIDE R2, R5, 0x4, R2 ;  /* 0x0000000405029825 */ /* 0x001fcc00078e0202 */
[----:B------:R-:W2:Y:S01]  /*d890*/  @!P1 LDG.E R2, desc[UR48][R2.64] ;  /* 0x0000003002029981 */ /* 0x000ea2000c1e1900 */
[----:B------:R-:W-:Y:S01]  /*d8a0*/  IMAD.MOV.U32 R5, RZ, RZ, RZ ;  /* 0x000000ffff057224 */ /* 0x000fe200078e00ff */
[C---:B------:R-:W-:Y:S02]  /*d8b0*/  ISETP.GE.U32.AND P2, PT, R8.reuse, 0x2, PT ;  /* 0x000000020800780c */ /* 0x040fe40003f46070 */
[C---:B------:R-:W-:Y:S01]  /*d8c0*/  ISETP.GE.U32.AND P3, PT, R8.reuse, 0x4, PT ;  /* 0x000000040800780c */ /* 0x040fe20003f66070 */
[----:B------:R-:W-:Y:S01]  /*d8d0*/  SHFL.IDX PT, R0, R16, RZ, 0x1f ;  /* 0x00001fff10007589 */ /* 0x000fe200000e0000 */
[C---:B------:R-:W-:Y:S02]  /*d8e0*/  ISETP.GE.U32.AND P4, PT, R8.reuse, 0x8, PT ;  /* 0x000000080800780c */ /* 0x040fe40003f86070 */
[C---:B------:R-:W-:Y:S01]  /*d8f0*/  ISETP.GE.U32.AND P5, PT, R8.reuse, 0x10, PT ;  /* 0x000000100800780c */ /* 0x040fe20003fa6070 */
[----:B------:R-:W-:Y:S01]  /*d900*/  SHFL.IDX PT, R4, R16, 0x1, 0x1f ;  /* 0x00201f0010047f89 */ /* 0x000fe200000e0000 */
[----:B--2---:R-:W-:Y:S01]  /*d910*/  @!P1 IMAD.MOV.U32 R5, RZ, RZ, R2 ;  /* 0x000000ffff059224 */ /* 0x004fe200078e0002 */
[----:B------:R-:W-:-:S04]  /*d920*/  ISETP.NE.AND P1, PT, R8, RZ, PT ;  /* 0x000000ff0800720c */ /* 0x000fc80003f25270 */
        /* <DEDUP_REMOVED lines=15> */
[----:B------:R0:W1:Y:S02]  /*da20*/  SHFL.IDX PT, R14, R2, 0x1f, 0x1f ;  /* 0x03e01f00020e7f89 */ /* 0x00006400000e0000 */
.L_x_360:
[----:B------:R-:W-:Y:S02]  /*da30*/  ULDC UR4, c[0x0][0xc38] ;  /* 0x00030e0000047ab9 */ /* 0x000fe40000000800 */
[----:B------:R-:W-:-:S04]  /*da40*/  IMAD.U32 R7, RZ, RZ, UR4 ;  /* 0x00000004ff077e24 */ /* 0x000fc8000f8e00ff */
[----:B-1----:R-:W-:-:S04]  /*da50*/  IMAD R14, R14, R7, RZ ;  /* 0x000000070e0e7224 */ /* 0x002fc800078e02ff */
[----:B------:R-:W-:-:S05]  /*da60*/  IMAD.IADD R9, R4, 0x1, R14 ;  /* 0x0000000104097824 */ /* 0x000fca00078e020e */
[----:B------:R-:W-:-:S13]  /*da70*/  ISETP.GT.AND P6, PT, R9, R0, PT ;  /* 0x000000000900720c */ /* 0x000fda0003fc4270 */
[----:B------:R-:W-:Y:S05]  /*da80*/  @P6 BRA `(.L_x_287) ;  /* 0x00000000009c6947 */ /* 0x000fea0003800000 */
.L_x_292:
[----:B0-----:R-:W0:Y:S01]  /*da90*/  LDC R2, c[0x0][0xc3c] ;  /* 0x00030f00ff027b82 */ /* 0x001e220000000800 */
[----:B------:R-:W-:-:S04]  /*daa0*/  IADD3 R19, R19, 0x1f, RZ ;  /* 0x0000001f13137810 */ /* 0x000fc80007ffe0ff */
[----:B0-----:R-:W-:-:S13]  /*dab0*/  ISETP.GE.AND P6, PT, R19, R2, PT ;  /* 0x000000021300720c */ /* 0x001fda0003fc6270 */
[----:B------:R-:W-:Y:S05]  /*dac0*/  @P6 BRA `(.L_x_288) ;  /* 0x0000000400446947 */ /* 0x000fea0003800000 */
[----:B------:R-:W0:Y:S01]  /*dad0*/  S2R R3, SR_TID.X ;  /* 0x0000000000037919 */ /* 0x000e220000002100 */
[----:B------:R-:W-:Y:S01]  /*dae0*/  BSSY B0, `(.L_x_289) ;  /* 0x0000009000007945 */ /* 0x000fe20003800000 */
[----:B------:R-:W-:Y:S01]  /*daf0*/  IMAD.MOV.U32 R5, RZ, RZ, RZ ;  /* 0x000000ffff057224 */ /* 0x000fe200078e00ff */
[----:B0-----:R-:W-:-:S05]  /*db00*/  LOP3.LUT R3, R3, 0x1f, RZ, 0xc0, !PT ;  /* 0x0000001f03037812 */ /* 0x001fca00078ec0ff */
[----:B------:R-:W-:-:S05]  /*db10*/  IMAD.IADD R7, R19, 0x1, R3 ;  /* 0x0000000113077824 */ /* 0x000fca00078e0203 */
[----:B------:R-:W-:-:S13]  /*db20*/  ISETP.GE.OR P6, PT, R7, R2, !P0 ;  /* 0x000000020700720c */ /* 0x000fda00047c6670 */
[----:B------:R-:W-:Y:S05]  /*db30*/  @P6 BRA `(.L_x_290) ;  /* 0x00000000000c6947 */ /* 0x000fea0003800000 */
[----:B------:R-:W0:Y:S02]  /*db40*/  LDC.64 R2, c[0x0][0xc80] ;  /* 0x00032000ff027b82 */ /* 0x000e240000000a00 */
[----:B0-----:R-:W-:-:S05]  /*db50*/  IMAD.WIDE R2, R7, 0x4, R2 ;  /* 0x0000000407027825 */ /* 0x001fca00078e0202 */
[----:B------:R0:W5:Y:S02]  /*db60*/  LDG.E R5, desc[UR48][R2.64] ;  /* 0x0000003002057981 */ /* 0x000164000c1e1900 */
.L_x_290:
[----:B------:R-:W-:Y:S05]  /*db70*/  BSYNC B0 ;  /* 0x0000000000007941 */ /* 0x000fea0003800000 */
.L_x_289:
[----:B------:R-:W-:-:S03]  /*db80*/  UMOV UR4, 0xffffffff ;  /* 0xffffffff00047882 */ /* 0x000fc60000000000 */
[----:B------:R-:W-:Y:S05]  /*db90*/  BRA.DIV UR4, `(.L_x_291) ;  /* 0x0000002204c87947 */ /* 0x000fea000b800000 */
[----:B-----5:R-:W1:Y:S02]  /*dba0*/  SHFL.UP PT, R14, R5, 0x1, RZ ;  /* 0x04200000050e7989 */ /* 0x020e6400000e00ff */
[----:B-1----:R-:W-:-:S05]  /*dbb0*/  SEL R14, R14, RZ, P1 ;  /* 0x000000ff0e0e7207 */ /* 0x002fca0000800000 */
        /* <DEDUP_REMOVED lines=14> */
.L_x_368:
[----:B------:R-:W-:Y:S02]  /*dca0*/  ULDC UR4, c[0x0][0xc38] ;  /* 0x00030e0000047ab9 */ /* 0x000fe40000000800 */
[----:B------:R-:W-:-:S04]  /*dcb0*/  IMAD.U32 R7, RZ, RZ, UR4 ;  /* 0x00000004ff077e24 */ /* 0x000fc8000f8e00ff */
[----:B-1----:R-:W-:-:S04]  /*dcc0*/  IMAD R14, R14, R7, RZ ;  /* 0x000000070e0e7224 */ /* 0x002fc800078e02ff */
[----:B------:R-:W-:-:S05]  /*dcd0*/  IMAD.IADD R9, R14, 0x1, R9 ;  /* 0x000000010e097824 */ /* 0x000fca00078e0209 */
[----:B------:R-:W-:-:S13]  /*dce0*/  ISETP.GT.AND P6, PT, R9, R0, PT ;  /* 0x000000000900720c */ /* 0x000fda0003fc4270 */
[----:B------:R-:W-:Y:S05]  /*dcf0*/  @!P6 BRA `(.L_x_292) ;  /* 0xfffffffc0064e947 */ /* 0x000fea000383ffff */
.L_x_287:
[----:B------:R-:W-:Y:S01]  /*dd00*/  IMAD.IADD R16, R9, 0x1, -R14 ;  /* 0x0000000109107824 */ /* 0x000fe200078e0a0e */
[----:B------:R-:W-:-:S03]  /*dd10*/  UMOV UR4, 0xffffffff ;  /* 0xffffffff00047882 */ /* 0x000fc60000000000 */
[----:B------:R-:W-:-:S05]  /*dd20*/  IMAD R3, R2, R7, R16 ;  /* 0x0000000702037224 */ /* 0x000fca00078e0210 */
[----:B------:R-:W-:Y:S01]  /*dd30*/  ISETP.GT.AND P6, PT, R3, R0, PT ;  /* 0x000000000300720c */ /* 0x000fe20003fc4270 */
[----:B------:R-:W-:-:S12]  /*dd40*/  BRA.DIV UR4, `(.L_x_293) ;  /* 0x0000002604187947 */ /* 0x000fd8000b800000 */
[----:B------:R-:W-:-:S04]  /*dd50*/  VOTE.ANY R3, PT, !P6 ;  /* 0x0000000000037806 */ /* 0x000fc800070e0100 */
[----:B------:R-:W1:Y:S02]  /*dd60*/  POPC R4, R3 ;  /* 0x0000000300047309 */ /* 0x000e640000000000 */
[----:B-1----:R1:W2:Y:S02]  /*dd70*/  SHFL.IDX PT, R5, R5, R4, 0x1f ;  /* 0x00001f0405057589 */ /* 0x0022a400000e0000 */
.L_x_372:
[----:B------:R-:W-:Y:S01]  /*dd80*/  ISETP.NE.AND P0, PT, R3, RZ, PT ;  /* 0x000000ff0300720c */ /* 0x000fe20003f05270 */
[----:B------:R-:W-:-:S12]  /*dd90*/  IMAD.MOV.U32 R14, RZ, RZ, RZ ;  /* 0x000000ffff0e7224 */ /* 0x000fd800078e00ff */
[----:B------:R-:W-:Y:S05]  /*dda0*/  @!P0 BRA `(.L_x_294) ;  /* 0x0000000000108947 */ /* 0x000fea0003800000 */
[----:B------:R-:W-:Y:S01]  /*ddb0*/  UMOV UR4, 0xffffffff ;  /* 0xffffffff00047882 */ /* 0x000fe20000000000 */
[----:B------:R-:W-:Y:S02]  /*ddc0*/  VIADD R12, R4, 0xffffffff ;  /* 0xffffffff040c7836 */ /* 0x000fe40000000000 */
[----:B------:R-:W-:Y:S05]  /*ddd0*/  BRA.DIV UR4, `(.L_x_295) ;  /* 0x00000026043c7947 */ /* 0x000fea000b800000 */
[----:B------:R3:W4:Y:S02]  /*dde0*/  SHFL.IDX PT, R14, R2, R12, 0x1f ;  /* 0x00001f0c020e7589 */ /* 0x00072400000e0000 */
.L_x_294:
[----:B--2---:R-:W-:Y:S01]  /*ddf0*/  IABS R6, R5 ;  /* 0x0000000500067213 */ /* 0x004fe20000000000 */
[----:B----4-:R-:W-:Y:S02]  /*de00*/  IMAD R16, R14, R7, R16 ;  /* 0x000000070e107224 */ /* 0x010fe400078e0210 */
[----:B------:R-:W-:Y:S01]  /*de10*/  IMAD.IADD R19, R4, 0x1, R19 ;  /* 0x0000000104137824 */ /* 0x000fe200078e0213 */
[----:B------:R-:W2:Y:S01]  /*de20*/  I2F.RP R8, R6 ;  /* 0x0000000600087306 */ /* 0x000ea20000209400 */
[----:B------:R-:W-:-:S07]  /*de30*/  IMAD.IADD R0, R0, 0x1, -R16 ;  /* 0x0000000100007824 */ /* 0x000fce00078e0a10 */
[----:B--2---:R-:W0:Y:S02]  /*de40*/  MUFU.RCP R8, R8 ;  /* 0x0000000800087308 */ /* 0x004e240000001000 */
[----:B0--3--:R-:W-:-:S06]  /*de50*/  VIADD R2, R8, 0xffffffe ;  /* 0x0ffffffe08027836 */ /* 0x009fcc0000000000 */
[----:B------:R0:W2:Y:S02]  /*de60*/  F2I.FTZ.U32.TRUNC.NTZ R3, R2 ;  /* 0x0000000200037305 */ /* 0x0000a4000021f000 */
[----:B0-----:R-:W-:Y:S02]  /*de70*/  IMAD.MOV.U32 R2, RZ, RZ, RZ ;  /* 0x000000ffff027224 */ /* 0x001fe400078e00ff */
[----:B--2---:R-:W-:-:S04]  /*de80*/  IMAD.MOV R7, RZ, RZ, -R3 ;  /* 0x000000ffff077224 */ /* 0x004fc800078e0a03 */
[----:B------:R-:W-:-:S04]  /*de90*/  IMAD R7, R7, R6, RZ ;  /* 0x0000000607077224 */ /* 0x000fc800078e02ff */
[----:B------:R-:W-:Y:S01]  /*dea0*/  IMAD.HI.U32 R3, R3, R7, R2 ;  /* 0x0000000703037227 */ /* 0x000fe200078e0002 */
[----:B------:R-:W-:Y:S02]  /*deb0*/  IABS R7, R5 ;  /* 0x0000000500077213 */ /* 0x000fe40000000000 */
[----:B------:R-:W-:-:S03]  /*dec0*/  IABS R2, R0 ;  /* 0x0000000000027213 */ /* 0x000fc60000000000 */
[----:B------:R-:W-:Y:S02]  /*ded0*/  IMAD.MOV R7, RZ, RZ, -R7 ;  /* 0x000000ffff077224 */ /* 0x000fe400078e0a07 */
[----:B------:R-:W-:-:S04]  /*dee0*/  IMAD.HI.U32 R3, R3, R2, RZ ;  /* 0x0000000203037227 */ /* 0x000fc800078e00ff */
[----:B------:R-:W-:Y:S01]  /*def0*/  IMAD R7, R3, R7, R2 ;  /* 0x0000000703077224 */ /* 0x000fe200078e0202 */
[----:B------:R-:W-:-:S04]  /*df00*/  LOP3.LUT R2, R0, R5, RZ, 0x3c, !PT ;  /* 0x0000000500027212 */ /* 0x000fc800078e3cff */
[----:B------:R-:W-:Y:S02]  /*df10*/  ISETP.GT.U32.AND P1, PT, R6, R7, PT ;  /* 0x000000070600720c */ /* 0x000fe40003f24070 */
[----:B------:R-:W-:-:S11]  /*df20*/  ISETP.GE.AND P2, PT, R2, RZ, PT ;  /* 0x000000ff0200720c */ /* 0x000fd60003f46270 */
[----:B------:R-:W-:Y:S02]  /*df30*/  @!P1 IMAD.IADD R7, R7, 0x1, -R6 ;  /* 0x0000000107079824 */ /* 0x000fe400078e0a06 */
[----:B------:R-:W-:Y:S01]  /*df40*/  @!P1 VIADD R3, R3, 0x1 ;  /* 0x0000000103039836 */ /* 0x000fe20000000000 */
[----:B------:R-:W-:Y:S02]  /*df50*/  ISETP.NE.AND P1, PT, R5, RZ, PT ;  /* 0x000000ff0500720c */ /* 0x000fe40003f25270 */
[----:B------:R-:W-:-:S13]  /*df60*/  ISETP.GE.U32.AND P0, PT, R7, R6, PT ;  /* 0x000000060700720c */ /* 0x000fda0003f06070 */
[----:B------:R-:W-:-:S04]  /*df70*/  @P0 VIADD R3, R3, 0x1 ;  /* 0x0000000103030836 */ /* 0x000fc80000000000 */
[----:B------:R-:W-:Y:S01]  /*df80*/  @!P2 IMAD.MOV R3, RZ, RZ, -R3 ;  /* 0x000000ffff03a224 */ /* 0x000fe200078e0a03 */
[----:B------:R-:W-:-:S05]  /*df90*/  @!P1 LOP3.LUT R3, RZ, R5, RZ, 0x33, !PT ;  /* 0x00000005ff039212 */ /* 0x000fca00078e33ff */
[--C-:B------:R-:W-:Y:S02]  /*dfa0*/  IMAD.MOV R17, RZ, RZ, -R3.reuse ;  /* 0x000000ffff117224 */ /* 0x100fe400078e0a03 */
[----:B------:R-:W-:Y:S02]  /*dfb0*/  IMAD.MOV.U32 R18, RZ, RZ, R3 ;  /* 0x000000ffff127224 */ /* 0x000fe400078e0003 */
[----:B------:R-:W-:Y:S01]  /*dfc0*/  IMAD R17, R5, R17, R0 ;  /* 0x0000001105117224 */ /* 0x000fe200078e0200 */
[----:B------:R-:W-:Y:S06]  /*dfd0*/  BRA `(.L_x_296) ;  /* 0x00000000001c7947 */ /* 0x000fec0003800000 */
.L_x_288:
[----:B------:R-:W-:Y:S01]  /*dfe0*/  UMOV UR4, URZ ;  /* 0x0000003f00047c82 */ /* 0x000fe20008000000 */
[----:B------:R-:W-:Y:S01]  /*dff0*/  UMOV UR5, URZ ;  /* 0x0000003f00057c82 */ /* 0x000fe20008000000 */
[----:B------:R-:W-:Y:S01]  /*e000*/  ULDC UR6, c[0x0][0xc3c] ;  /* 0x00030f0000067ab9 */ /* 0x000fe20000000800 */
[----:B------:R-:W-:Y:S02]  /*e010*/  IMAD.MOV.U32 R16, RZ, RZ, R0 ;  /* 0x000000ffff107224 */ /* 0x000fe400078e0000 */
[----:B------:R-:W-:Y:S02]  /*e020*/  IMAD.U32 R17, RZ, RZ, UR4 ;  /* 0x00000004ff117e24 */ /* 0x000fe4000f8e00ff */
[----:B------:R-:W-:Y:S02]  /*e030*/  IMAD.U32 R18, RZ, RZ, UR5 ;  /* 0x00000005ff127e24 */ /* 0x000fe4000f8e00ff */
[----:B------:R-:W-:-:S07]  /*e040*/  IMAD.U32 R19, RZ, RZ, UR6 ;  /* 0x00000006ff137e24 */ /* 0x000fce000f8e00ff */
.L_x_296:
[----:B------:R-:W0:Y:S01]  /*e050*/  S2R R0, SR_TID.X ;  /* 0x0000000000007919 */ /* 0x000e220000002100 */
[----:B------:R-:W-:Y:S05]  /*e060*/  WARPSYNC.ALL ;  /* 0x0000000000007948 */ /* 0x000fea0003800000 */
[----:B------:R-:W-:Y:S01]  /*e070*/  BAR.SYNC.DEFER_BLOCKING 0x4, 0x200 ;  /* 0x0108000000007b1d */ /* 0x000fe20000010000 */
[----:B0-----:R-:W-:-:S04]  /*e080*/  LOP3.LUT R0, R0, 0x1f, RZ, 0xc0, !PT ;  /* 0x0000001f00007812 */ /* 0x001fc800078ec0ff */
[----:B------:R-:W-:-:S13]  /*e090*/  ISETP.NE.AND P0, PT, R0, RZ, PT ;  /* 0x000000ff0000720c */ /* 0x000fda0003f05270 */
[----:B------:R-:W0:Y:S01]  /*e0a0*/  @!P0 S2R R3, SR_CgaCtaId ;  /* 0x0000000000038919 */ /* 0x000e220000008800 */
[----:B------:R-:W-:-:S04]  /*e0b0*/  @!P0 MOV R0, 0x400 ;  /* 0x0000040000008802 */ /* 0x000fc80000000f00 */
[----:B0-----:R-:W-:-:S05]  /*e0c0*/  @!P0 LEA R22, R3, R0, 0x18 ;  /* 0x0000000003168211 */ /* 0x001fca00078ec0ff */
[----:B------:R3:W-:Y:S01]  /*e0d0*/  @!P0 STS.128 [R22+0x308d0], R16 ;  /* 0x0308d01016008388 */ /* 0x0007e20000000c00 */
[----:B------:R-:W-:Y:S06]  /*e0e0*/  BAR.ARV 0x5, 0x200 ;  /* 0x0148000000007b1d */ /* 0x000fec0000002000 */
.L_x_285:
[----:B------:R-:W-:Y:S02]  /*e0f0*/  ULDC UR4, c[0x0][0xc3c] ;  /* 0x00030f0000047ab9 */ /* 0x000fe40000000800 */
[----:B--2---:R-:W-:-:S13]  /*e100*/  ISETP.GE.AND P0, PT, R19, UR4, PT ;  /* 0x0000000413007c0c */ /* 0x004fda000bf06270 */
[----:B------:R-:W-:Y:S05]  /*e110*/  @!P0 BRA `(.L_x_297) ;  /* 0xffffffbc00008947 */ /* 0x000fea000383ffff */
[----:B------:R-:W-:Y:S05]  /*e120*/  BSYNC B8 ;  /* 0x0000000000087941 */ /* 0x000fea0003800000 */
.L_x_207:
[----:B-1----:R-:W2:Y:S01]  /*e130*/  LDL.LU R0, [R1+0x30] ;  /* 0x0000300001007983 */ /* 0x002ea20000300800 */
[----:B------:R-:W-:Y:S01]  /*e140*/  BSSY B0, `(.L_x_298) ;  /* 0x000000b000007945 */ /* 0x000fe20003800000 */
[----:B------:R-:W1:Y:S01]  /*e150*/  S2R R5, SR_CgaCtaId ;  /* 0x0000000000057919 */ /* 0x000e620000008800 */
[----:B--2---:R-:W-:-:S05]  /*e160*/  VIADD R0, R0, 0x1 ;  /* 0x0000000100007836 */ /* 0x004fca0000000000 */
[----:B------:R-:W-:-:S04]  /*e170*/  LEA.HI R2, R0, R0, RZ, 0x1 ;  /* 0x0000000000027211 */ /* 0x000fc800078f08ff */
[----:B------:R-:W-:Y:S02]  /*e180*/  LOP3.LUT R3, R2, 0xfffffffe, RZ, 0xc0, !PT ;  /* 0xfffffffe02037812 */ /* 0x000fe400078ec0ff */
[----:B------:R-:W-:-:S03]  /*e190*/  MOV R2, 0x400 ;  /* 0x0000040000027802 */ /* 0x000fc60000000f00 */
[----:B------:R-:W-:Y:S01]  /*e1a0*/  IMAD.IADD R0, R0, 0x1, -R3 ;  /* 0x0000000100007824 */ /* 0x000fe200078e0a03 */
[----:B-1----:R-:W-:-:S04]  /*e1b0*/  LEA R9, R5, R2, 0x18 ;  /* 0x0000000205097211 */ /* 0x002fc800078ec0ff */
[----:B------:R-:W-:-:S04]  /*e1c0*/  SHF.L.U32 R0, R0, 0x1f, RZ ;  /* 0x0000001f00007819 */ /* 0x000fc800000006ff */
[----:B------:R-:W1:Y:S02]  /*e1d0*/  SYNCS.PHASECHK.TRANS64.TRYWAIT P0, [R9+URZ+0x30820], R0 ;  /* 0x03082000090075a7 */ /* 0x000e64000800017f */
[----:B-1----:R-:W-:Y:S05]  /*e1e0*/  @!P0 BRA `(.L_x_299) ;  /* 0x00000020005c8947 */ /* 0x002fea0003800000 */
.L_x_375:
[----:B------:R-:W-:Y:S05]  /*e1f0*/  BSYNC B0 ;  /* 0x0000000000007941 */ /* 0x000fea0003800000 */
.L_x_298:
[----:B------:R-:W-:-:S03]  /*e200*/  UMOV UR4, 0xffffffff ;  /* 0xffffffff00047882 */ /* 0x000fc60000000000 */
[----:B------:R-:W-:Y:S05]  /*e210*/  BRA.DIV UR4, `(.L_x_300) ;  /* 0x0000002204647947 */ /* 0x000fea000b800000 */
[----:B-1----:R-:W1:Y:S02]  /*e220*/  S2R R0, SR_TID.X ;  /* 0x0000000000007919 */ /* 0x002e640000002100 */
[----:B-1----:R-:W-:-:S04]  /*e230*/  SHF.R.U32.HI R0, RZ, 0x5, R0 ;  /* 0x00000005ff007819 */ /* 0x002fc80000011600 */
[----:B------:R-:W-:-:S05]  /*e240*/  LOP3.LUT R0, R0, 0x3, RZ, 0xc0, !PT ;  /* 0x0000000300007812 */ /* 0x000fca00078ec0ff */
[----:B------:R1:W2:Y:S02]  /*e250*/  SHFL.IDX PT, R14, R0, RZ, 0x1f ;  /* 0x00001fff000e7589 */ /* 0x0002a400000e0000 */
.L_x_378:
[----:B--2---:R-:W-:Y:S01]  /*e260*/  ISETP.NE.AND P0, PT, R14, RZ, PT ;  /* 0x000000ff0e00720c */ /* 0x004fe20003f05270 */
[----:B------:R-:W-:-:S12]  /*e270*/  BSSY B0, `(.L_x_301) ;  /* 0x0000024000007945 */ /* 0x000fd80003800000 */
[----:B------:R-:W-:Y:S05]  /*e280*/  @P0 BRA `(.L_x_302) ;  /* 0x0000000000880947 */ /* 0x000fea0003800000 */
[----:B------:R-:W-:-:S03]  /*e290*/  UMOV UR4, 0xffffffff ;  /* 0xffffffff00047882 */ /* 0x000fc60000000000 */
[----:B------:R-:W-:Y:S05]  /*e2a0*/  BRA.DIV UR4, `(.L_x_303) ;  /* 0x0000002204747947 */ /* 0x000fea000b800000 */
[----:B------:R-:W-:-:S13]  /*e2b0*/  ELECT P6, URZ, PT ;  /* 0x00000000003f782f */ /* 0x000fda00038c0000 */
.L_x_381:
[----:B------:R-:W-:Y:S05]  /*e2c0*/  @!P6 BRA `(.L_x_302) ;  /* 0x000000000078e947 */ /* 0x000fea0003800000 */
[----:B------:R-:W-:-:S06]  /*e2d0*/  ULOP3.LUT UR4, UR36, 0x2, URZ, 0xfc, !UPT ;  /* 0x0000000224047892 */ /* 0x000fcc000f8efc3f */
[----:B-1----:R-:W-:-:S05]  /*e2e0*/  IMAD.U32 R0, RZ, RZ, UR4 ;  /* 0x00000004ff007e24 */ /* 0x002fca000f8e00ff */
[----:B------:R-:W-:-:S13]  /*e2f0*/  ISETP.NE.AND P2, PT, R0, 0x3, PT ;  /* 0x000000030000780c */ /* 0x000fda0003f45270 */
[----:B------:R-:W-:Y:S05]  /*e300*/  @!P2 BRA `(.L_x_304) ;  /* 0x000000000004a947 */ /* 0x000fea0003800000 */
[----:B------:R-:W-:Y:S01]  /*e310*/  BPT.TRAP 0x1 ;  /* 0x000000040000795c */ /* 0x000fe20000300000 */
.L_x_304:
[----:B------:R-:W-:Y:S01]  /*e320*/  VIADD R0, R9, 0x30840 ;  /* 0x0003084009007836 */ /* 0x000fe20000000000 */
[----:B------:R-:W-:Y:S01]  /*e330*/  SHF.L.U32 R4, R26, 0x1f, RZ ;  /* 0x0000001f1a047819 */ /* 0x000fe200000006ff */
[C---:B------:R-:W-:Y:S02]  /*e340*/  VIADD R2, R23.reuse, 0x1 ;  /* 0x0000000117027836 */ /* 0x040fe40000000000 */
[----:B------:R-:W-:-:S03]  /*e350*/  IMAD R5, R23, 0x8, R0 ;  /* 0x0000000817057824 */ /* 0x000fc600078e0200 */
[C---:B------:R-:W-:Y:S01]  /*e360*/  ISETP.NE.AND P1, PT, R2.reuse, 0x2, PT ;  /* 0x000000020200780c */ /* 0x040fe20003f25270 */
[----:B------:R-:W1:Y:S03]  /*e370*/  SYNCS.PHASECHK.TRANS64.TRYWAIT P0, [R5+URZ], R4 ;  /* 0x00000004050075a7 */ /* 0x000e66000800017f */
[----:B------:R-:W-:Y:S02]  /*e380*/  SEL R3, RZ, 0x1, P1 ;  /* 0x00000001ff037807 */ /* 0x000fe40000800000 */
[----:B------:R-:W-:Y:S02]  /*e390*/  SEL R7, R2, RZ, P1 ;  /* 0x000000ff02077207 */ /* 0x000fe40000800000 */
[----:B------:R-:W-:-:S03]  /*e3a0*/  LOP3.LUT R2, R26, R3, RZ, 0x3c, !PT ;  /* 0x000000031a027212 */ /* 0x000fc600078e3cff */
[----:B------:R-:W-:Y:S01]  /*e3b0*/  IMAD R3, R7, 0x8, R0 ;  /* 0x0000000807037824 */ /* 0x000fe200078e0200 */
[----:B------:R-:W-:Y:S01]  /*e3c0*/  SHF.L.U32 R2, R2, 0x1f, RZ ;  /* 0x0000001f02027819 */ /* 0x000fe200000006ff */
[----:B-1----:R-:W-:Y:S06]  /*e3d0*/  @!P0 BRA `(.L_x_305) ;  /* 0x0000002000488947 */ /* 0x002fec0003800000 */
.L_x_382:
[----:B------:R-:W2:Y:S02]  /*e3e0*/  SYNCS.PHASECHK.TRANS64.TRYWAIT P0, [R3+URZ], R2 ;  /* 0x00000002030075a7 */ /* 0x000ea4000800017f */
[----:B--2---:R-:W-:Y:S05]  /*e3f0*/  @!P0 BRA `(.L_x_306) ;  /* 0x0000002000548947 */ /* 0x004fea0003800000 */
.L_x_383:
[----:B------:R-:W-:Y:S05]  /*e400*/  @!P2 BRA `(.L_x_307) ;  /* 0x000000000004a947 */ /* 0x000fea0003800000 */
[----:B------:R-:W-:Y:S01]  /*e410*/  BPT.TRAP 0x1 ;  /* 0x000000040000795c */ /* 0x000fe20000300000 */
.L_x_307:
[----:B------:R-:W-:-:S04]  /*e420*/  VIADD R0, R9, 0x30860 ;  /* 0x0003086009007836 */ /* 0x000fc80000000000 */
[----:B------:R-:W-:-:S04]  /*e430*/  IMAD R23, R23, 0x8, R0 ;  /* 0x0000000817177824 */ /* 0x000fc800078e0200 */
[----:B------:R-:W4:Y:S02]  /*e440*/  SYNCS.PHASECHK.TRANS64.TRYWAIT P0, [R23+URZ], R4 ;  /* 0x00000004170075a7 */ /* 0x000f24000800017f */
[----:B----4-:R-:W-:Y:S05]  /*e450*/  @!P0 BRA `(.L_x_308) ;  /* 0x0000002000508947 */ /* 0x010fea0003800000 */
.L_x_384:
[----:B------:R-:W-:-:S07]  /*e460*/  IMAD R7, R7, 0x8, R0 ;  /* 0x0000000807077824 */ /* 0x000fce00078e0200 */
.L_x_309:
[----:B------:R0:W0:Y:S02]  /*e470*/  SYNCS.PHASECHK.TRANS64.TRYWAIT P0, [R7+URZ], R2 ;  /* 0x00000002070075a7 */ /* 0x000024000800017f */
[----:B0-----:R-:W-:Y:S05]  /*e480*/  @!P0 NANOSLEEP.SYNCS 0x989680 ;  /* 0x009896800000895d */ /* 0x001fea0003900000 */
[----:B------:R-:W0:Y:S02]  /*e490*/  @!P0 SYNCS.PHASECHK.TRANS64 P0, [R7+URZ], R2 ;  /* 0x00000002070085a7 */ /* 0x000e24000800007f */
[----:B0-----:R-:W-:Y:S05]  /*e4a0*/  @!P0 BRA `(.L_x_309) ;  /* 0xfffffffc00f08947 */ /* 0x001fea000383ffff */
.L_x_302:
[----:B------:R-:W-:Y:S05]  /*e4b0*/  BSYNC B0 ;  /* 0x0000000000007941 */ /* 0x000fea0003800000 */
.L_x_301:
[----:B------:R-:W-:Y:S05]  /*e4c0*/  EXIT ;  /* 0x000000000000794d */ /* 0x000fea0003800000 */
.L_x_171:
[----:B0-----:R-:W-:-:S04]  /*e4d0*/  IMAD.U32 R3, RZ, RZ, UR39 ;  /* 0x00000027ff037e24 */ /* 0x001fc8000f8e00ff */
[----:B------:R0:W1:Y:S03]  /*e4e0*/  SYNCS.PHASECHK.TRANS64.TRYWAIT P1, [R3+URZ+0x30800], R0 ;  /* 0x03080000030075a7 */ /* 0x000066000802017f */
[----:B-1----:R-:W-:Y:S05]  /*e4f0*/  @!P1 NANOSLEEP.SYNCS 0x989680 ;  /* 0x009896800000995d */ /* 0x002fea0003900000 */
[----:B------:R-:W1:Y:S02]  /*e500*/  @!P1 SYNCS.PHASECHK.TRANS64 P1, [R3+URZ+0x30800], R0 ;  /* 0x03080000030095a7 */ /* 0x000e64000802007f */
[----:B-1----:R-:W-:Y:S05]  /*e510*/  @!P1 BRA `(.L_x_171) ;  /* 0xfffffffc00ec9947 */ /* 0x002fea000383ffff */
[----:B------:R-:W-:Y:S05]  /*e520*/  BRA `(.L_x_310) ;  /* 0xffffff3000607947 */ /* 0x000fea000383ffff */
.L_x_175:
[----:B-1----:R1:W2:Y:S02]  /*e530*/  SYNCS.PHASECHK.TRANS64.TRYWAIT P2, [R4+URZ+0x30830], R3 ;  /* 0x03083003040075a7 */ /* 0x0022a4000804017f */
[----:B--2---:R-:W-:Y:S05]  /*e540*/  @!P2 NANOSLEEP.SYNCS 0x989680 ;  /* 0x009896800000a95d */ /* 0x004fea0003900000 */
[----:B------:R-:W2:Y:S02]  /*e550*/  @!P2 SYNCS.PHASECHK.TRANS64 P2, [R4+URZ+0x30830], R3 ;  /* 0x030830030400a5a7 */ /* 0x000ea4000804007f */
[----:B--2---:R-:W-:Y:S05]  /*e560*/  @!P2 BRA `(.L_x_175) ;  /* 0xfffffffc00f0a947 */ /* 0x004fea000383ffff */
[----:B------:R-:W-:Y:S05]  /*e570*/  BRA `(.L_x_174) ;  /* 0xffffff3000887947 */ /* 0x000fea000383ffff */
.L_x_180:
[----:B-1----:R-:W-:-:S04]  /*e580*/  IMAD.U32 R3, RZ, RZ, UR6 ;  /* 0x00000006ff037e24 */ /* 0x002fc8000f8e00ff */
[----:B------:R1:W3:Y:S03]  /*e590*/  SYNCS.PHASECHK.TRANS64.TRYWAIT P2, [R3+URZ+0x30830], R0 ;  /* 0x03083000030075a7 */ /* 0x0002e6000804017f */
[----:B---3--:R-:W-:Y:S05]  /*e5a0*/  @!P2 NANOSLEEP.SYNCS 0x989680 ;  /* 0x009896800000a95d */ /* 0x008fea0003900000 */
[----:B------:R-:W3:Y:S02]  /*e5b0*/  @!P2 SYNCS.PHASECHK.TRANS64 P2, [R3+URZ+0x30830], R0 ;  /* 0x030830000300a5a7 */ /* 0x000ee4000804007f */
[----:B---3--:R-:W-:Y:S05]  /*e5c0*/  @!P2 BRA `(.L_x_180) ;  /* 0xfffffffc00eca947 */ /* 0x008fea000383ffff */
[----:B------:R-:W-:Y:S05]  /*e5d0*/  BRA `(.L_x_177) ;  /* 0xffffff5c00dc7947 */ /* 0x000fea000383ffff */
.L_x_184:
[----:B-1----:R-:W-:-:S04]  /*e5e0*/  IMAD.U32 R3, RZ, RZ, UR6 ;  /* 0x00000006ff037e24 */ /* 0x002fc8000f8e00ff */
[----:B------:R1:W2:Y:S03]  /*e5f0*/  SYNCS.PHASECHK.TRANS64.TRYWAIT P2, [R3+URZ+0x30850], R0 ;  /* 0x03085000030075a7 */ /* 0x0002a6000804017f */
[----:B--2---:R-:W-:Y:S05]  /*e600*/  @!P2 NANOSLEEP.SYNCS 0x989680 ;  /* 0x009896800000a95d */ /* 0x004fea0003900000 */
[----:B------:R-:W2:Y:S02]  /*e610*/  @!P2 SYNCS.PHASECHK.TRANS64 P2, [R3+URZ+0x30850], R0 ;  /* 0x030850000300a5a7 */ /* 0x000ea4000804007f */
[----:B--2---:R-:W-:Y:S05]  /*e620*/  @!P2 BRA `(.L_x_184) ;  /* 0xfffffffc00eca947 */ /* 0x004fea000383ffff */
[----:B------:R-:W-:Y:S05]  /*e630*/  BRA `(.L_x_181) ;  /* 0xffffff6000547947 */ /* 0x000fea000383ffff */
.L_x_189:
[----:B---3--:R-:W-:-:S04]  /*e640*/  IMAD.U32 R5, RZ, RZ, UR12 ;  /* 0x0000000cff057e24 */ /* 0x008fc8000f8e00ff */
[----:B------:R3:W4:Y:S03]  /*e650*/  SYNCS.PHASECHK.TRANS64.TRYWAIT P0, [R5+URZ+0x30850], R4 ;  /* 0x03085004050075a7 */ /* 0x000726000800017f */
[----:B----4-:R-:W-:Y:S05]  /*e660*/  @!P0 NANOSLEEP.SYNCS 0x989680 ;  /* 0x009896800000895d */ /* 0x010fea0003900000 */
[----:B------:R-:W4:Y:S02]  /*e670*/  @!P0 SYNCS.PHASECHK.TRANS64 P0, [R5+URZ+0x30850], R4 ;  /* 0x03085004050085a7 */ /* 0x000f24000800007f */
[----:B----4-:R-:W-:Y:S05]  /*e680*/  @!P0 BRA `(.L_x_189) ;  /* 0xfffffffc00ec8947 */ /* 0x010fea000383ffff */
[----:B------:R-:W-:Y:S05]  /*e690*/  BRA `(.L_x_188) ;  /* 0xffffff8400f87947 */ /* 0x000fea000383ffff */
.L_x_219:
        /* <DEDUP_REMOVED lines=8> */
[----:B0--3--:R-:W-:Y:S05]  /*e720*/  WARPSYNC.COLLECTIVE R15, `(.L_x_312) ;  /* 0x000000000f087348 */ /* 0x009fea0003c00000 */
[----:B------:R1:W2:Y:S02]  /*e730*/  SHFL.IDX P6, R14, R13, R12, R11 ;  /* 0x0000000c0d0e7389 */ /* 0x0002a400000c000b */
[----:B0123--:R-:W-:Y:S01]  /*e740*/  ENDCOLLECTIVE ;  /* 0x000000000000791b */ /* 0x00ffe20003800000 */
.L_x_312:
[----:B------:R-:W-:Y:S05]  /*e750*/  BSYNC B0 ;  /* 0x0000000000007941 */ /* 0x000fea0003800000 */
.L_x_311:
[----:B------:R-:W-:Y:S05]  /*e760*/  BRA `(.L_x_313) ;  /* 0xffffffc000307947 */ /* 0x000fea000383ffff */
.L_x_221:
[----:B------:R-:W-:Y:S01]  /*e770*/  BSSY B0, `(.L_x_314) ;  /* 0x0000006000007945 */ /* 0x000fe20003800000 */
[----:B------:R-:W-:-:S07]  /*e780*/  IMAD.MOV.U32 R15, RZ, RZ, -0x1 ;  /* 0xffffffffff0f7424 */ /* 0x000fce00078e00ff */
[----:B01-3--:R-:W-:Y:S05]  /*e790*/  WARPSYNC.COLLECTIVE R15, `(.L_x_315) ;  /* 0x000000000f0c7348 */ /* 0x00bfea0003c00000 */
[----:B------:R-:W-:Y:S02]  /*e7a0*/  ELECT P6, UR62, PT ;  /* 0x00000000003e782f */ /* 0x000fe400038c0000 */
[----:B------:R-:W-:Y:S01]  /*e7b0*/  MOV R14, UR62 ;  /* 0x0000003e000e7c02 */ /* 0x000fe20008000f00 */
[----:B01-3--:R-:W-:Y:S10]  /*e7c0*/  ENDCOLLECTIVE ;  /* 0x000000000000791b */ /* 0x00bff40003800000 */
.L_x_315:
[----:B------:R-:W-:Y:S05]  /*e7d0*/  BSYNC B0 ;  /* 0x0000000000007941 */ /* 0x000fea0003800000 */
.L_x_314:
[----:B------:R-:W-:Y:S05]  /*e7e0*/  BRA `(.L_x_316) ;  /* 0xffffffc000307947 */ /* 0x000fea000383ffff */
.L_x_223:
[----:B-1----:R1:W2:Y:S02]  /*e7f0*/  SYNCS.PHASECHK.TRANS64.TRYWAIT P0, [R0+URZ+0x30840], R2 ;  /* 0x03084002000075a7 */ /* 0x0022a4000800017f */
[----:B--2---:R-:W-:Y:S05]  /*e800*/  @!P0 NANOSLEEP.SYNCS 0x989680 ;  /* 0x009896800000895d */ /* 0x004fea0003900000 */
[----:B------:R-:W2:Y:S02]  /*e810*/  @!P0 SYNCS.PHASECHK.TRANS64 P0, [R0+URZ+0x30840], R2 ;  /* 0x03084002000085a7 */ /* 0x000ea4000800007f */
[----:B--2---:R-:W-:Y:S05]  /*e820*/  @!P0 BRA `(.L_x_223) ;  /* 0xfffffffc00f08947 */ /* 0x004fea000383ffff */
[----:B------:R-:W-:Y:S05]  /*e830*/  BRA `(.L_x_317) ;  /* 0xffffffc000847947 */ /* 0x000fea000383ffff */
.L_x_227:
[----:B------:R-:W2:Y:S01]  /*e840*/  LDL.LU R11, [R1+0x24] ;  /* 0x00002400010b7983 */ /* 0x000ea20000300800 */
[----:B------:R-:W-:Y:S02]  /*e850*/  IMAD.MOV.U32 R13, RZ, RZ, R4 ;  /* 0x000000ffff0d7224 */ /* 0x000fe400078e0004 */
[----:B------:R-:W-:Y:S02]  /*e860*/  IMAD.MOV.U32 R12, RZ, RZ, RZ ;  /* 0x000000ffff0c7224 */ /* 0x000fe400078e00ff */
[----:B------:R-:W-:Y:S02]  /*e870*/  IMAD.MOV.U32 R15, RZ, RZ, -0x1 ;  /* 0xffffffffff0f7424 */ /* 0x000fe400078e00ff */
[----:B------:R-:W-:-:S04]  /*e880*/  IMAD R17, R17, 0xc0, R21 ;  /* 0x000000c011117824 */ /* 0x000fc800078e0215 */
[----:B------:R-:W-:Y:S02]  /*e890*/  VIADD R8, R17, 0x10 ;  /* 0x0000001011087836 */ /* 0x000fe40000000000 */
[----:B--2---:R-:W-:Y:S01]  /*e8a0*/  IMAD R3, R11, R9, RZ ;  /* 0x000000090b037224 */ /* 0x004fe200078e02ff */
[----:B------:R-:W-:-:S04]  /*e8b0*/  MOV R11, 0x181f ;  /* 0x0000181f000b7802 */ /* 0x000fc80000000f00 */
[----:B------:R-:W-:-:S13]  /*e8c0*/  ISETP.GE.AND P1, PT, R17, R3, PT ;  /* 0x000000031100720c */ /* 0x000fda0003f26270 */
[----:B-----5:R-:W-:Y:S05]  /*e8d0*/  WARPSYNC.COLLECTIVE R15, `(.L_x_318) ;  /* 0x000000000f087348 */ /* 0x020fea0003c00000 */
[----:B------:R0:W1:Y:S02]  /*e8e0*/  SHFL.IDX P6, R14, R13, R12, R11 ;  /* 0x0000000c0d0e7389 */ /* 0x00006400000c000b */
[----:B01---5:R-:W-:Y:S01]  /*e8f0*/  ENDCOLLECTIVE ;  /* 0x000000000000791b */ /* 0x023fe20003800000 */
.L_x_318:
[----:B------:R-:W-:Y:S02]  /*e900*/  IMAD.MOV.U32 R13, RZ, RZ, R0 ;  /* 0x000000ffff0d7224 */ /* 0x000fe400078e0000 */
[----:B------:R-:W-:-:S07]  /*e910*/  IMAD.MOV.U32 R6, RZ, RZ, R14 ;  /* 0x000000ffff067224 */ /* 0x000fce00078e000e */
[----:B------:R-:W-:Y:S05]  /*e920*/  WARPSYNC.COLLECTIVE R15, `(.L_x_319) ;  /* 0x000000000f087348 */ /* 0x000fea0003c00000 */
[----:B------:R0:W1:Y:S02]  /*e930*/  SHFL.IDX P6, R14, R13, R12, R11 ;  /* 0x0000000c0d0e7389 */ /* 0x00006400000c000b */
[----:B01----:R-:W-:Y:S01]  /*e940*/  ENDCOLLECTIVE ;  /* 0x000000000000791b */ /* 0x003fe20003800000 */
.L_x_319:
[----:B------:R-:W-:Y:S02]  /*e950*/  IMAD.MOV.U32 R13, RZ, RZ, R4 ;  /* 0x000000ffff0d7224 */ /* 0x000fe400078e0004 */
[----:B------:R-:W-:Y:S02]  /*e960*/  IMAD.MOV.U32 R12, RZ, RZ, 0x1 ;  /* 0x00000001ff0c7424 */ /* 0x000fe400078e00ff */
[----:B------:R-:W-:-:S07]  /*e970*/  IMAD.MOV.U32 R7, RZ, RZ, R14 ;  /* 0x000000ffff077224 */ /* 0x000fce00078e000e */
[----:B------:R-:W-:Y:S05]  /*e980*/  WARPSYNC.COLLECTIVE R15, `(.L_x_320) ;  /* 0x000000000f087348 */ /* 0x000fea0003c00000 */
[----:B------:R0:W1:Y:S02]  /*e990*/  SHFL.IDX P6, R14, R13, R12, R11 ;  /* 0x0000000c0d0e7389 */ /* 0x00006400000c000b */
[----:B01----:R-:W-:Y:S01]  /*e9a0*/  ENDCOLLECTIVE ;  /* 0x000000000000791b */ /* 0x003fe20003800000 */
.L_x_320:
[----:B------:R-:W-:-:S05]  /*e9b0*/  @!P1 LEA R7, P2, R20, R7, 0x1 ;  /* 0x0000000714079211 */ /* 0x000fca00078408ff */
[----:B------:R-:W-:-:S05]  /*e9c0*/  @!P1 IMAD.X R6, RZ, RZ, R6, P2 ;  /* 0x000000ffff069224 */ /* 0x000fca00010e0606 */
[----:B------:R-:W-:Y:S01]  /*e9d0*/  @!P1 LOP3.LUT R7, R7, R6, RZ, 0x3c, !PT ;  /* 0x0000000607079212 */ /* 0x000fe200078e3cff */
[----:B------:R-:W-:-:S03]  /*e9e0*/  IMAD.MOV.U32 R13, RZ, RZ, R0 ;  /* 0x000000ffff0d7224 */ /* 0x000fc600078e0000 */
[----:B------:R-:W-:-:S04]  /*e9f0*/  @!P1 LOP3.LUT R6, R7, R6, RZ, 0x3c, !PT ;  /* 0x0000000607069212 */ /* 0x000fc800078e3cff */
[----:B------:R-:W-:-:S05]  /*ea00*/  @!P1 LOP3.LUT R7, R7, R6, RZ, 0x3c, !PT ;  /* 0x0000000607079212 */ /* 0x000fca00078e3cff */
[----:B------:R-:W-:Y:S01]  /*ea10*/  @!PT LDS RZ, [RZ] ;  /* 0x00000000fffff984 */ /* 0x000fe20000000800 */
[----:B------:R-:W-:Y:S01]  /*ea20*/  @!PT LDS RZ, [RZ] ;  /* 0x00000000fffff984 */ /* 0x000fe20000000800 */
[----:B------:R-:W-:Y:S01]  /*ea30*/  @!PT LDS RZ, [RZ] ;  /* 0x00000000fffff984 */ /* 0x000fe20000000800 */
[----:B------:R0:W-:Y:S01]  /*ea40*/  @!P1 LDGSTS.E.BYPASS.LTC128B.128 [R10+0xc400], desc[UR48][R6.64], !P0 ;  /* 0x0c400000060a9fae */ /* 0x0001e2000c101d70 */
[----:B------:R-:W-:Y:S01]  /*ea50*/  ISETP.GE.AND P1, PT, R8, R3, PT ;  /* 0x000000030800720c */ /* 0x000fe20003f26270 */
[----:B0-----:R-:W-:-:S12]  /*ea60*/  IMAD.MOV.U32 R6, RZ, RZ, R14 ;  /* 0x000000ffff067224 */ /* 0x001fd800078e000e */
[----:B------:R-:W-:Y:S05]  /*ea70*/  WARPSYNC.COLLECTIVE R15, `(.L_x_321) ;  /* 0x000000000f087348 */ /* 0x000fea0003c00000 */
[----:B------:R0:W1:Y:S02]  /*ea80*/  SHFL.IDX P6, R14, R13, R12, R11 ;  /* 0x0000000c0d0e7389 */ /* 0x00006400000c000b */
[----:B01----:R-:W-:Y:S01]  /*ea90*/  ENDCOLLECTIVE ;  /* 0x000000000000791b */ /* 0x003fe20003800000 */
.L_x_321:
[----:B------:R-:W-:Y:S02]  /*eaa0*/  IMAD.MOV.U32 R13, RZ, RZ, R4 ;  /* 0x000000ffff0d7224 */ /* 0x000fe400078e0004 */
[----:B------:R-:W-:Y:S02]  /*eab0*/  IMAD.MOV.U32 R12, RZ, RZ, 0x2 ;  /* 0x00000002ff0c7424 */ /* 0x000fe400078e00ff */
[----:B------:R-:W-:-:S07]  /*eac0*/  IMAD.MOV.U32 R7, RZ, RZ, R14 ;  /* 0x000000ffff077224 */ /* 0x000fce00078e000e */
[----:B------:R-:W-:Y:S05]  /*ead0*/  WARPSYNC.COLLECTIVE R15, `(.L_x_322) ;  /* 0x000000000f087348 */ /* 0x000fea0003c00000 */
[----:B------:R0:W1:Y:S02]  /*eae0*/  SHFL.IDX P6, R14, R13, R12, R11 ;  /* 0x0000000c0d0e7389 */ /* 0x00006400000c000b */
[----:B01----:R-:W-:Y:S01]  /*eaf0*/  ENDCOLLECTIVE ;  /* 0x000000000000791b */ /* 0x003fe20003800000 */
.L_x_322:
        /* <DEDUP_REMOVED lines=9> */
[----:B------:R0:W-:Y:S02]  /*eb90*/  @!P1 LDGSTS.E.BYPASS.LTC128B.128 [R10+0xcc00], desc[UR48][R6.64], !P0 ;  /* 0x0cc00000060a9fae */ /* 0x0001e4000c101d70 */
[----:B0-----:R-:W-:-:S05]  /*eba0*/  VIADD R6, R17, 0x20 ;  /* 0x0000002011067836 */ /* 0x001fca0000000000 */
[----:B------:R-:W-:Y:S01]  /*ebb0*/  ISETP.GE.AND P1, PT, R6, R3, PT ;  /* 0x000000030600720c */ /* 0x000fe20003f26270 */
[----:B------:R-:W-:-:S12]  /*ebc0*/  IMAD.MOV.U32 R6, RZ, RZ, R14 ;  /* 0x000000ffff067224 */ /* 0x000fd800078e000e */
[----:B------:R-:W-:Y:S05]  /*ebd0*/  WARPSYNC.COLLECTIVE R15, `(.L_x_323) ;  /* 0x000000000f087348 */ /* 0x000fea0003c00000 */
[----:B------:R0:W1:Y:S02]  /*ebe0*/  SHFL.IDX P6, R14, R13, R12, R11 ;  /* 0x0000000c0d0e7389 */ /* 0x00006400000c000b */
[----:B01----:R-:W-:Y:S01]  /*ebf0*/  ENDCOLLECTIVE ;  /* 0x000000000000791b */ /* 0x003fe20003800000 */
.L_x_323:
[----:B------:R-:W-:Y:S02]  /*ec00*/  IMAD.MOV.U32 R13, RZ, RZ, R4 ;  /* 0x000000ffff0d7224 */ /* 0x000fe400078e0004 */
[----:B------:R-:W-:Y:S02]  /*ec10*/  IMAD.MOV.U32 R12, RZ, RZ, 0x3 ;  /* 0x00000003ff0c7424 */ /* 0x000fe400078e00ff */
[----:B------:R-:W-:-:S07]  /*ec20*/  IMAD.MOV.U32 R7, RZ, RZ, R14 ;  /* 0x000000ffff077224 */ /* 0x000fce00078e000e */
[----:B------:R-:W-:Y:S05]  /*ec30*/  WARPSYNC.COLLECTIVE R15, `(.L_x_324) ;  /* 0x000000000f087348 */ /* 0x000fea0003c00000 */
[----:B------:R0:W1:Y:S02]  /*ec40*/  SHFL.IDX P6, R14, R13, R12, R11 ;  /* 0x0000000c0d0e7389 */ /* 0x00006400000c000b */
[----:B01----:R-:W-:Y:S01]  /*ec50*/  ENDCOLLECTIVE ;  /* 0x000000000000791b */ /* 0x003fe20003800000 */
.L_x_324:
        /* <DEDUP_REMOVED lines=16> */
.L_x_325:
[----:B------:R-:W-:Y:S02]  /*ed60*/  IMAD.MOV.U32 R13, RZ, RZ, R4 ;  /* 0x000000ffff0d7224 */ /* 0x000fe400078e0004 */
[----:B------:R-:W-:Y:S02]  /*ed70*/  IMAD.MOV.U32 R12, RZ, RZ, 0x4 ;  /* 0x00000004ff0c7424 */ /* 0x000fe400078e00ff */
[----:B------:R-:W-:-:S07]  /*ed80*/  IMAD.MOV.U32 R7, RZ, RZ, R14 ;  /* 0x000000ffff077224 */ /* 0x000fce00078e000e */
[----:B------:R-:W-:Y:S05]  /*ed90*/  WARPSYNC.COLLECTIVE R15, `(.L_x_326) ;  /* 0x000000000f087348 */ /* 0x000fea0003c00000 */
[----:B------:R0:W1:Y:S02]  /*eda0*/  SHFL.IDX P6, R14, R13, R12, R11 ;  /* 0x0000000c0d0e7389 */ /* 0x00006400000c000b */
[----:B01----:R-:W-:Y:S01]  /*edb0*/  ENDCOLLECTIVE ;  /* 0x000000000000791b */ /* 0x003fe20003800000 */
.L_x_326:
        /* <DEDUP_REMOVED lines=16> */
.L_x_327:
[----:B------:R-:W-:Y:S02]  /*eec0*/  IMAD.MOV.U32 R13, RZ, RZ, R4 ;  /* 0x000000ffff0d7224 */ /* 0x000fe400078e0004 */
[----:B------:R-:W-:Y:S02]  /*eed0*/  IMAD.MOV.U32 R12, RZ, RZ, 0x5 ;  /* 0x00000005ff0c7424 */ /* 0x000fe400078e00ff */
[----:B------:R-:W-:-:S07]  /*eee0*/  IMAD.MOV.U32 R7, RZ, RZ, R14 ;  /* 0x000000ffff077224 */ /* 0x000fce00078e000e */
[----:B------:R-:W-:Y:S05]  /*eef0*/  WARPSYNC.COLLECTIVE R15, `(.L_x_328) ;  /* 0x000000000f087348 */ /* 0x000fea0003c00000 */
[----:B------:R0:W1:Y:S02]  /*ef00*/  SHFL.IDX P6, R14, R13, R12, R11 ;  /* 0x0000000c0d0e7389 */ /* 0x00006400000c000b */
[----:B01----:R-:W-:Y:S01]  /*ef10*/  ENDCOLLECTIVE ;  /* 0x000000000000791b */ /* 0x003fe20003800000 */
.L_x_328:
        /* <DEDUP_REMOVED lines=16> */
.L_x_329:
[----:B------:R-:W-:Y:S02]  /*f020*/  IMAD.MOV.U32 R13, RZ, RZ, R4 ;  /* 0x000000ffff0d7224 */ /* 0x000fe400078e0004 */
[----:B------:R-:W-:Y:S02]  /*f030*/  IMAD.MOV.U32 R12, RZ, RZ, 0x6 ;  /* 0x00000006ff0c7424 */ /* 0x000fe400078e00ff */
[----:B------:R-:W-:-:S07]  /*f040*/  IMAD.MOV.U32 R7, RZ, RZ, R14 ;  /* 0x000000ffff077224 */ /* 0x000fce00078e000e */
[----:B------:R-:W-:Y:S05]  /*f050*/  WARPSYNC.COLLECTIVE R15, `(.L_x_330) ;  /* 0x000000000f087348 */ /* 0x000fea0003c00000 */
[----:B------:R0:W1:Y:S02]  /*f060*/  SHFL.IDX P6, R14, R13, R12, R11 ;  /* 0x0000000c0d0e7389 */ /* 0x00006400000c000b */
[----:B01----:R-:W-:Y:S01]  /*f070*/  ENDCOLLECTIVE ;  /* 0x000000000000791b */ /* 0x003fe20003800000 */
.L_x_330:
        /* <DEDUP_REMOVED lines=16> */
.L_x_331:
[----:B------:R-:W-:Y:S02]  /*f180*/  IMAD.MOV.U32 R13, RZ, RZ, R4 ;  /* 0x000000ffff0d7224 */ /* 0x000fe400078e0004 */
[----:B------:R-:W-:Y:S02]  /*f190*/  IMAD.MOV.U32 R12, RZ, RZ, 0x7 ;  /* 0x00000007ff0c7424 */ /* 0x000fe400078e00ff */
[----:B------:R-:W-:-:S07]  /*f1a0*/  IMAD.MOV.U32 R7, RZ, RZ, R14 ;  /* 0x000000ffff077224 */ /* 0x000fce00078e000e */
[----:B------:R-:W-:Y:S05]  /*f1b0*/  WARPSYNC.COLLECTIVE R15, `(.L_x_332) ;  /* 0x000000000f087348 */ /* 0x000fea0003c00000 */
[----:B------:R0:W1:Y:S02]  /*f1c0*/  SHFL.IDX P6, R14, R13, R12, R11 ;  /* 0x0000000c0d0e7389 */ /* 0x00006400000c000b */
[----:B01----:R-:W-:Y:S01]  /*f1d0*/  ENDCOLLECTIVE ;  /* 0x000000000000791b */ /* 0x003fe20003800000 */
.L_x_332:
[----:B------:R-:W-:-:S05]  /*f1e0*/  @!P1 LEA R7, P2, R20, R7, 0x1 ;  /* 0x0000000714079211 */ /* 0x000fca00078408ff */
[----:B------:R-:W-:-:S05]  /*f1f0*/  @!P1 IMAD.X R6, RZ, RZ, R6, P2 ;  /* 0x000000ffff069224 */ /* 0x000fca00010e0606 */
[-C--:B------:R-:W-:Y:S01]  /*f200*/  @!P1 LOP3.LUT R7, R7, R6.reuse, RZ, 0x3c, !PT ;  /* 0x0000000607079212 */ /* 0x080fe200078e3cff */
[----:B------:R-:W-:Y:S02]  /*f210*/  IMAD.MOV.U32 R13, RZ, RZ, R0 ;  /* 0x000000ffff0d7224 */ /* 0x000fe400078e0000 */
[----:B------:R-:W-:Y:S01]  /*f220*/  VIADD R0, R17, 0x70 ;  /* 0x0000007011007836 */ /* 0x000fe20000000000 */
[----:B------:R-:W-:-:S04]  /*f230*/  @!P1 LOP3.LUT R6, R7, R6, RZ, 0x3c, !PT ;  /* 0x0000000607069212 */ /* 0x000fc800078e3cff */
[----:B------:R-:W-:Y:S02]  /*f240*/  @!P1 LOP3.LUT R7, R7, R6, RZ, 0x3c, !PT ;  /* 0x0000000607079212 */ /* 0x000fe400078e3cff */
[----:B------:R-:W-:-:S07]  /*f250*/  MOV R4, R14 ;  /* 0x0000000e00047202 */ /* 0x000fce0000000f00 */
[----:B------:R-:W-:Y:S05]  /*f260*/  WARPSYNC.COLLECTIVE R15, `(.L_x_333) ;  /* 0x000000000f087348 */ /* 0x000fea0003c00000 */
[----:B------:R0:W1:Y:S02]  /*f270*/  SHFL.IDX P6, R14, R13, R12, R11 ;  /* 0x0000000c0d0e7389 */ /* 0x00006400000c000b */
[----:B01----:R-:W-:Y:S01]  /*f280*/  ENDCOLLECTIVE ;  /* 0x000000000000791b */ /* 0x003fe20003800000 */
.L_x_333:
[----:B------:R-:W-:Y:S01]  /*f290*/  @!PT LDS RZ, [RZ] ;  /* 0x00000000fffff984 */ /* 0x000fe20000000800 */
[----:B------:R-:W-:Y:S01]  /*f2a0*/  @!PT LDS RZ, [RZ] ;  /* 0x00000000fffff984 */ /* 0x000fe20000000800 */
[----:B------:R-:W-:Y:S01]  /*f2b0*/  @!PT LDS RZ, [RZ] ;  /* 0x00000000fffff984 */ /* 0x000fe20000000800 */
[----:B------:R0:W-:Y:S01]  /*f2c0*/  @!P1 LDGSTS.E.BYPASS.LTC128B.128 [R10+0xf400], desc[UR48][R6.64], !P0 ;  /* 0x0f400000060a9fae */ /* 0x0001e2000c101d70 */
[----:B------:R-:W-:Y:S01]  /*f2d0*/  ISETP.GE.AND P1, PT, R0, R3, PT ;  /* 0x000000030000720c */ /* 0x000fe20003f26270 */
[----:B------:R-:W-:-:S05]  /*f2e0*/  VIADD R0, R17, 0x80 ;  /* 0x0000008011007836 */ /* 0x000fca0000000000 */
[----:B------:R-:W-:Y:S01]  /*f2f0*/  ISETP.GE.AND P2, PT, R0, R3, PT ;  /* 0x000000030000720c */ /* 0x000fe20003f46270 */
[----:B------:R-:W-:Y:S02]  /*f300*/  IMAD.MOV.U32 R13, RZ, RZ, R2 ;  /* 0x000000ffff0d7224 */ /* 0x000fe400078e0002 */
[----:B------:R-:W-:Y:S02]  /*f310*/  IMAD.MOV.U32 R12, RZ, RZ, RZ ;  /* 0x000000ffff0c7224 */ /* 0x000fe400078e00ff */
[----:B0-----:R-:W-:-:S08]  /*f320*/  IMAD.MOV.U32 R6, RZ, RZ, R14 ;  /* 0x000000ffff067224 */ /* 0x001fd000078e000e */
[----:B------:R-:W-:Y:S05]  /*f330*/  WARPSYNC.COLLECTIVE R15, `(.L_x_334) ;  /* 0x000000000f087348 */ /* 0x000fea0003c00000 */
[----:B------:R0:W1:Y:S02]  /*f340*/  SHFL.IDX P6, R14, R13, R12, R11 ;  /* 0x0000000c0d0e7389 */ /* 0x00006400000c000b */
[----:B01----:R-:W-:Y:S01]  /*f350*/  ENDCOLLECTIVE ;  /* 0x000000000000791b */ /* 0x003fe20003800000 */
.L_x_334:
[----:B------:R-:W-:-:S05]  /*f360*/  @!P1 LEA R6, P3, R20, R6, 0x1 ;  /* 0x0000000614069211 */ /* 0x000fca00078608ff */
[----:B------:R-:W-:-:S04]  /*f370*/  @!P1 IMAD.X R4, RZ, RZ, R4, P3 ;  /* 0x000000ffff049224 */ /* 0x000fc800018e0604 */
[----:B------:R-:W-:Y:S02]  /*f380*/  @!P1 IMAD.MOV.U32 R7, RZ, RZ, R4 ;  /* 0x000000ffff079224 */ /* 0x000fe400078e0004 */
[----:B------:R-:W-:-:S03]  /*f390*/  IMAD.MOV.U32 R13, RZ, RZ, R5 ;  /* 0x000000ffff0d7224 */ /* 0x000fc600078e0005 */
[----:B------:R-:W-:Y:S01]  /*f3a0*/  @!PT LDS RZ, [RZ] ;  /* 0x00000000fffff984 */ /* 0x000fe20000000800 */
[----:B------:R-:W-:Y:S01]  /*f3b0*/  @!PT LDS RZ, [RZ] ;  /* 0x00000000fffff984 */ /* 0x000fe20000000800 */
[----:B------:R-:W-:Y:S01]  /*f3c0*/  @!PT LDS RZ, [RZ] ;  /* 0x00000000fffff984 */ /* 0x000fe20000000800 */
[----:B------:R0:W-:Y:S01]  /*f3d0*/  @!P1 LDGSTS.E.BYPASS.LTC128B.128 [R10+0xfc00], desc[UR48][R6.64], !P0 ;  /* 0x0fc00000060a9fae */ /* 0x0001e2000c101d70 */
[----:B------:R-:W-:-:S07]  /*f3e0*/  IMAD.MOV.U32 R0, RZ, RZ, R14 ;  /* 0x000000ffff007224 */ /* 0x000fce00078e000e */
[----:B0-----:R-:W-:Y:S05]  /*f3f0*/  WARPSYNC.COLLECTIVE R15, `(.L_x_335) ;  /* 0x000000000f087348 */ /* 0x001fea0003c00000 */
[----:B------:R1:W2:Y:S02]  /*f400*/  SHFL.IDX P6, R14, R13, R12, R11 ;  /* 0x0000000c0d0e7389 */ /* 0x0002a400000c000b */
[----:B012---:R-:W-:Y:S01]  /*f410*/  ENDCOLLECTIVE ;  /* 0x000000000000791b */ /* 0x007fe20003800000 */
.L_x_335:
[----:B------:R-:W-:Y:S02]  /*f420*/  IMAD.MOV.U32 R13, RZ, RZ, R2 ;  /* 0x000000ffff0d7224 */ /* 0x000fe400078e0002 */
[----:B------:R-:W-:Y:S02]  /*f430*/  IMAD.MOV.U32 R12, RZ, RZ, 0x1 ;  /* 0x00000001ff0c7424 */ /* 0x000fe400078e00ff */
[----:B------:R-:W-:-:S07]  /*f440*/  IMAD.MOV.U32 R8, RZ, RZ, R14 ;  /* 0x000000ffff087224 */ /* 0x000fce00078e000e */
[----:B------:R-:W-:Y:S05]  /*f450*/  WARPSYNC.COLLECTIVE R15, `(.L_x_336) ;  /* 0x000000000f087348 */ /* 0x000fea0003c00000 */
[----:B------:R0:W1:Y:S02]  /*f460*/  SHFL.IDX P6, R14, R13, R12, R11 ;  /* 0x0000000c0d0e7389 */ /* 0x00006400000c000b */
[----:B01----:R-:W-:Y:S01]  /*f470*/  ENDCOLLECTIVE ;  /* 0x000000000000791b */ /* 0x003fe20003800000 */
.L_x_336:
[----:B------:R-:W-:-:S05]  /*f480*/  @!P2 LEA R6, P1, R20, R8, 0x1 ;  /* 0x000000081406a211 */ /* 0x000fca00078208ff */
[----:B------:R-:W-:Y:S02]  /*f490*/  @!P2 IMAD.X R7, RZ, RZ, R0, P1 ;  /* 0x000000ffff07a224 */ /* 0x000fe400008e0600 */
[----:B------:R-:W-:-:S03]  /*f4a0*/  VIADD R0, R17, 0x90 ;  /* 0x0000009011007836 */ /* 0x000fc60000000000 */
[----:B------:R-:W-:Y:S01]  /*f4b0*/  @!PT LDS RZ, [RZ] ;  /* 0x00000000fffff984 */ /* 0x000fe20000000800 */
[----:B------:R-:W-:Y:S01]  /*f4c0*/  @!PT LDS RZ, [RZ] ;  /* 0x00000000fffff984 */ /* 0x000fe20000000800 */
[----:B------:R-:W-:Y:S01]  /*f4d0*/  @!PT LDS RZ, [RZ] ;  /* 0x00000000fffff984 */ /* 0x000fe20000000800 */
[----:B------:R0:W-:Y:S01]  /*f4e0*/  @!P2 LDGSTS.E.BYPASS.LTC128B.128 [R10+0x10400], desc[UR48][R6.64], !P0 ;  /* 0x10400000060aafae */ /* 0x0001e2000c101d70 */
[----:B------:R-:W-:Y:S01]  /*f4f0*/  IMAD.MOV.U32 R13, RZ, RZ, R5 ;  /* 0x000000ffff0d7224 */ /* 0x000fe200078e0005 */
[----:B------:R-:W-:Y:S01]  /*f500*/  ISETP.GE.AND P1, PT, R0, R3, PT ;  /* 0x000000030000720c */ /* 0x000fe20003f26270 */
[----:B------:R-:W-:-:S12]  /*f510*/  IMAD.MOV.U32 R0, RZ, RZ, R14 ;  /* 0x000000ffff007224 */ /* 0x000fd800078e000e */
[----:B0-----:R-:W-:Y:S05]  /*f520*/  WARPSYNC.COLLECTIVE R15, `(.L_x_337) ;  /* 0x000000000f087348 */ /* 0x001fea0003c00000 */
[----:B------:R1:W2:Y:S02]  /*f530*/  SHFL.IDX P6, R14, R13, R12, R11 ;  /* 0x0000000c0d0e7389 */ /* 0x0002a400000c000b */
[----:B012---:R-:W-:Y:S01]  /*f540*/  ENDCOLLECTIVE ;  /* 0x000000000000791b */ /* 0x007fe20003800000 */
.L_x_337:
[----:B------:R-:W-:Y:S02]  /*f550*/  IMAD.MOV.U32 R13, RZ, RZ, R2 ;  /* 0x000000ffff0d7224 */ /* 0x000fe400078e0002 */
[----:B------:R-:W-:Y:S01]  /*f560*/  IMAD.MOV.U32 R12, RZ, RZ, 0x2 ;  /* 0x00000002ff0c7424 */ /* 0x000fe200078e00ff */
[----:B------:R-:W-:-:S13]  /*f570*/  @!P1 LEA R4, P2, R20, R14, 0x1 ;  /* 0x0000000e14049211 */ /* 0x000fda00078408ff */
[----:B------:R-:W-:Y:S05]  /*f580*/  WARPSYNC.COLLECTIVE R15, `(.L_x_338) ;  /* 0x000000000f087348 */ /* 0x000fea0003c00000 */
[----:B------:R0:W1:Y:S02]  /*f590*/  SHFL.IDX P6, R14, R13, R12, R11 ;  /* 0x0000000c0d0e7389 */ /* 0x00006400000c000b */
[----:B01----:R-:W-:Y:S01]  /*f5a0*/  ENDCOLLECTIVE ;  /* 0x000000000000791b */ /* 0x003fe20003800000 */
.L_x_338:
[----:B------:R-:W-:Y:S02]  /*f5b0*/  @!P1 IMAD.X R9, RZ, RZ, R0, P2 ;  /* 0x000000ffff099224 */ /* 0x000fe400010e0600 */
[----:B------:R-:W-:Y:S02]  /*f5c0*/  @!P1 IMAD.MOV.U32 R6, RZ, RZ, R4 ;  /* 0x000000ffff069224 */ /* 0x000fe400078e0004 */
[----:B------:R-:W-:-:S05]  /*f5d0*/  @!P1 IMAD.MOV.U32 R7, RZ, RZ, R9 ;  /* 0x000000ffff079224 */ /* 0x000fca00078e0009 */
        /* <DEDUP_REMOVED lines=9> */
.L_x_339:
[----:B------:R-:W-:-:S05]  /*f670*/  VIADD R6, R17, 0xa0 ;  /* 0x000000a011067836 */ /* 0x000fca0000000000 */
[----:B------:R-:W-:Y:S01]  /*f680*/  ISETP.GE.AND P1, PT, R6, R3, PT ;  /* 0x000000030600720c */ /* 0x000fe20003f26270 */
[----:B------:R-:W-:Y:S02]  /*f690*/  IMAD.MOV.U32 R13, RZ, RZ, R2 ;  /* 0x000000ffff0d7224 */ /* 0x000fe400078e0002 */
[----:B------:R-:W-:Y:S02]  /*f6a0*/  IMAD.MOV.U32 R12, RZ, RZ, 0x3 ;  /* 0x00000003ff0c7424 */ /* 0x000fe400078e00ff */
[----:B------:R-:W-:-:S08]  /*f6b0*/  IMAD.MOV.U32 R4, RZ, RZ, R14 ;  /* 0x000000ffff047224 */ /* 0x000fd000078e000e */
[----:B------:R-:W-:Y:S05]  /*f6c0*/  WARPSYNC.COLLECTIVE R15, `(.L_x_340) ;  /* 0x000000000f087348 */ /* 0x000fea0003c00000 */
[----:B------:R0:W1:Y:S02]  /*f6d0*/  SHFL.IDX P6, R14, R13, R12, R11 ;  /* 0x0000000c0d0e7389 */ /* 0x00006400000c000b */
[----:B01----:R-:W-:Y:S01]  /*f6e0*/  ENDCOLLECTIVE ;  /* 0x000000000000791b */ /* 0x003fe20003800000 */
.L_x_340:
[----:B------:R-:W-:-:S05]  /*f6f0*/  @!P1 LEA R6, P2, R20, R4, 0x1 ;  /* 0x0000000414069211 */ /* 0x000fca00078408ff */
        /* <DEDUP_REMOVED lines=10> */
.L_x_341:
[----:B------:R-:W-:Y:S05]  /*f7a0*/  BRA `(.L_x_342) ;  /* 0xffffffc000a87947 */ /* 0x000fea000383ffff */
.L_x_230:
[----:B0-----:R0:W1:Y:S02]  /*f7b0*/  SYNCS.PHASECHK.TRANS64.TRYWAIT P0, [R22+URZ+0x30820], R3 ;  /* 0x03082003160075a7 */ /* 0x001064000800017f */
[----:B-1----:R-:W-:Y:S05]  /*f7c0*/  @!P0 NANOSLEEP.SYNCS 0x989680 ;  /* 0x009896800000895d */ /* 0x002fea0003900000 */
[----:B------:R-:W1:Y:S02]  /*f7d0*/  @!P0 SYNCS.PHASECHK.TRANS64 P0, [R22+URZ+0x30820], R3 ;  /* 0x03082003160085a7 */ /* 0x000e64000800007f */
[----:B-1----:R-:W-:Y:S05]  /*f7e0*/  @!P0 BRA `(.L_x_230) ;  /* 0xfffffffc00f08947 */ /* 0x002fea000383ffff */
[----:B------:R-:W-:Y:S05]  /*f7f0*/  BRA `(.L_x_343) ;  /* 0xffffffc400107947 */ /* 0x000fea000383ffff */
.L_x_239:
[----:B0-----:R0:W2:Y:S02]  /*f800*/  SYNCS.PHASECHK.TRANS64.TRYWAIT P0, [R2+URZ+0x30840], R3 ;  /* 0x03084003020075a7 */ /* 0x0010a4000800017f */
[----:B--2---:R-:W-:Y:S05]  /*f810*/  @!P0 NANOSLEEP.SYNCS 0x989680 ;  /* 0x009896800000895d */ /* 0x004fea0003900000 */
[----:B------:R-:W2:Y:S02]  /*f820*/  @!P0 SYNCS.PHASECHK.TRANS64 P0, [R2+URZ+0x30840], R3 ;  /* 0x03084003020085a7 */ /* 0x000ea4000800007f */
[----:B--2---:R-:W-:Y:S05]  /*f830*/  @!P0 BRA `(.L_x_239) ;  /* 0xfffffffc00f08947 */ /* 0x004fea000383ffff */
[----:B------:R-:W-:Y:S05]  /*f840*/  BRA `(.L_x_344) ;  /* 0xffffffc400c07947 */ /* 0x000fea000383ffff */
.L_x_244:
[----:B0-----:R0:W1:Y:S02]  /*f850*/  SYNCS.PHASECHK.TRANS64.TRYWAIT P0, [R3+URZ+0x60], R2 ;  /* 0x00006002030075a7 */ /* 0x001064000800017f */
[----:B-1----:R-:W-:Y:S05]  /*f860*/  @!P0 NANOSLEEP.SYNCS 0x989680 ;  /* 0x009896800000895d */ /* 0x002fea0003900000 */
[----:B------:R-:W1:Y:S02]  /*f870*/  @!P0 SYNCS.PHASECHK.TRANS64 P0, [R3+URZ+0x60], R2 ;  /* 0x00006002030085a7 */ /* 0x000e64000800007f */
[----:B-1----:R-:W-:Y:S05]  /*f880*/  @!P0 BRA `(.L_x_244) ;  /* 0xfffffffc00f08947 */ /* 0x002fea000383ffff */
[----:B------:R-:W-:Y:S05]  /*f890*/  BRA `(.L_x_345) ;  /* 0xffffffc8004c7947 */ /* 0x000fea000383ffff */
.L_x_252:
[----:B-1----:R1:W2:Y:S02]  /*f8a0*/  SYNCS.PHASECHK.TRANS64.TRYWAIT P0, [R2+URZ+0x30840], R3 ;  /* 0x03084003020075a7 */ /* 0x0022a4000800017f */
[----:B--2---:R-:W-:Y:S05]  /*f8b0*/  @!P0 NANOSLEEP.SYNCS 0x989680 ;  /* 0x009896800000895d */ /* 0x004fea0003900000 */
[----:B------:R-:W2:Y:S02]  /*f8c0*/  @!P0 SYNCS.PHASECHK.TRANS64 P0, [R2+URZ+0x30840], R3 ;  /* 0x03084003020085a7 */ /* 0x000ea4000800007f */
[----:B--2---:R-:W-:Y:S05]  /*f8d0*/  @!P0 BRA `(.L_x_252) ;  /* 0xfffffffc00f08947 */ /* 0x004fea000383ffff */
[----:B------:R-:W-:Y:S05]  /*f8e0*/  BRA `(.L_x_346) ;  /* 0xffffffcc008c7947 */ /* 0x000fea000383ffff */
.L_x_257:
[----:B0-----:R0:W1:Y:S02]  /*f8f0*/  SYNCS.PHASECHK.TRANS64.TRYWAIT P0, [R10+URZ+0x60], R3 ;  /* 0x000060030a0075a7 */ /* 0x001064000800017f */
[----:B-1----:R-:W-:Y:S05]  /*f900*/  @!P0 NANOSLEEP.SYNCS 0x989680 ;  /* 0x009896800000895d */ /* 0x002fea0003900000 */
[----:B------:R-:W1:Y:S02]  /*f910*/  @!P0 SYNCS.PHASECHK.TRANS64 P0, [R10+URZ+0x60], R3 ;  /* 0x000060030a0085a7 */ /* 0x000e64000800007f */
[----:B-1----:R-:W-:Y:S05]  /*f920*/  @!P0 BRA `(.L_x_257) ;  /* 0xfffffffc00f08947 */ /* 0x002fea000383ffff */
[----:B------:R-:W-:Y:S05]  /*f930*/  BRA `(.L_x_347) ;  /* 0xffffffd000187947 */ /* 0x000fea000383ffff */
.L_x_265:
[----:B-1----:R1:W2:Y:S02]  /*f940*/  SYNCS.PHASECHK.TRANS64.TRYWAIT P0, [R2+URZ+0x30840], R3 ;  /* 0x03084003020075a7 */ /* 0x0022a4000800017f */
[----:B--2---:R-:W-:Y:S05]  /*f950*/  @!P0 NANOSLEEP.SYNCS 0x989680 ;  /* 0x009896800000895d */ /* 0x004fea0003900000 */
[----:B------:R-:W2:Y:S02]  /*f960*/  @!P0 SYNCS.PHASECHK.TRANS64 P0, [R2+URZ+0x30840], R3 ;  /* 0x03084003020085a7 */ /* 0x000ea4000800007f */
[----:B--2---:R-:W-:Y:S05]  /*f970*/  @!P0 BRA `(.L_x_265) ;  /* 0xfffffffc00f08947 */ /* 0x004fea000383ffff */
[----:B------:R-:W-:Y:S05]  /*f980*/  BRA `(.L_x_348) ;  /* 0xffffffd400247947 */ /* 0x000fea000383ffff */
.L_x_270:
[----:B0-----:R0:W1:Y:S02]  /*f990*/  SYNCS.PHASECHK.TRANS64.TRYWAIT P0, [R8+URZ+0x60], R3 ;  /* 0x00006003080075a7 */ /* 0x001064000800017f */
[----:B-1----:R-:W-:Y:S05]  /*f9a0*/  @!P0 NANOSLEEP.SYNCS 0x989680 ;  /* 0x009896800000895d */ /* 0x002fea0003900000 */
[----:B------:R-:W1:Y:S02]  /*f9b0*/  @!P0 SYNCS.PHASECHK.TRANS64 P0, [R8+URZ+0x60], R3 ;  /* 0x00006003080085a7 */ /* 0x000e64000800007f */
[----:B-1----:R-:W-:Y:S05]  /*f9c0*/  @!P0 BRA `(.L_x_270) ;  /* 0xfffffffc00f08947 */ /* 0x002fea000383ffff */
[----:B------:R-:W-:Y:S05]  /*f9d0*/  BRA `(.L_x_349) ;  /* 0xffffffd400b47947 */ /* 0x000fea000383ffff */
.L_x_280:
[----:B0-----:R0:W1:Y:S02]  /*f9e0*/  SYNCS.PHASECHK.TRANS64.TRYWAIT P0, [R3+URZ+0x30860], R0 ;  /* 0x03086000030075a7 */ /* 0x001064000800017f */
[----:B-1----:R-:W-:Y:S05]  /*f9f0*/  @!P0 NANOSLEEP.SYNCS 0x989680 ;  /* 0x009896800000895d */ /* 0x002fea0003900000 */
[----:B------:R-:W1:Y:S02]  /*fa00*/  @!P0 SYNCS.PHASECHK.TRANS64 P0, [R3+URZ+0x30860], R0 ;  /* 0x03086000030085a7 */ /* 0x000e64000800007f */
[----:B-1----:R-:W-:Y:S05]  /*fa10*/  @!P0 BRA `(.L_x_280) ;  /* 0xfffffffc00f08947 */ /* 0x002fea000383ffff */
[----:B------:R-:W-:Y:S05]  /*fa20*/  BRA `(.L_x_350) ;  /* 0xffffffd800ac7947 */ /* 0x000fea000383ffff */
.L_x_286:
[----:B------:R-:W-:Y:S01]  /*fa30*/  BSSY B0, `(.L_x_351) ;  /* 0x0000008000007945 */ /* 0x000fe20003800000 */
[----:B------:R-:W-:Y:S02]  /*fa40*/  IMAD.MOV.U32 R13, RZ, RZ, R16 ;  /* 0x000000ffff0d7224 */ /* 0x000fe400078e0010 */
[----:B------:R-:W-:Y:S02]  /*fa50*/  IMAD.MOV.U32 R12, RZ, RZ, RZ ;  /* 0x000000ffff0c7224 */ /* 0x000fe400078e00ff */
[----:B------:R-:W-:Y:S02]  /*fa60*/  IMAD.MOV.U32 R11, RZ, RZ, 0x1f ;  /* 0x0000001fff0b7424 */ /* 0x000fe400078e00ff */
[----:B------:R-:W-:-:S07]  /*fa70*/  IMAD.MOV.U32 R15, RZ, RZ, -0x1 ;  /* 0xffffffffff0f7424 */ /* 0x000fce00078e00ff */
[----:B------:R-:W-:Y:S05]  /*fa80*/  WARPSYNC.COLLECTIVE R15, `(.L_x_352) ;  /* 0x000000000f087348 */ /* 0x000fea0003c00000 */
[----:B------:R0:W1:Y:S02]  /*fa90*/  SHFL.IDX P6, R14, R13, R12, R11 ;  /* 0x0000000c0d0e7389 */ /* 0x00006400000c000b */
[----:B01----:R-:W-:Y:S01]  /*faa0*/  ENDCOLLECTIVE ;  /* 0x000000000000791b */ /* 0x003fe20003800000 */
.L_x_352:
[----:B------:R-:W-:Y:S05]  /*fab0*/  BSYNC B0 ;  /* 0x0000000000007941 */ /* 0x000fea0003800000 */
.L_x_351:
[----:B------:R-:W-:Y:S02]  /*fac0*/  IMAD.MOV.U32 R13, RZ, RZ, R16 ;  /* 0x000000ffff0d7224 */ /* 0x000fe400078e0010 */
[----:B------:R-:W-:Y:S02]  /*fad0*/  IMAD.MOV.U32 R12, RZ, RZ, 0x1 ;  /* 0x00000001ff0c7424 */ /* 0x000fe400078e00ff */
[----:B------:R-:W-:Y:S02]  /*fae0*/  IMAD.MOV.U32 R11, RZ, RZ, 0x1f ;  /* 0x0000001fff0b7424 */ /* 0x000fe400078e00ff */
[----:B------:R-:W-:Y:S02]  /*faf0*/  IMAD.MOV.U32 R15, RZ, RZ, -0x1 ;  /* 0xffffffffff0f7424 */ /* 0x000fe400078e00ff */
[----:B------:R-:W-:Y:S02]  /*fb00*/  IMAD.IADD R5, R19, 0x1, R8 ;  /* 0x0000000113057824 */ /* 0x000fe400078e0208 */
[----:B------:R-:W-:-:S07]  /*fb10*/  IMAD.MOV.U32 R0, RZ, RZ, R14 ;  /* 0x000000ffff007224 */ /* 0x000fce00078e000e */
[----:B------:R-:W-:Y:S05]  /*fb20*/  WARPSYNC.COLLECTIVE R15, `(.L_x_353) ;  /* 0x000000000f087348 */ /* 0x000fea0003c00000 */
[----:B------:R0:W1:Y:S02]  /*fb30*/  SHFL.IDX P6, R14, R13, R12, R11 ;  /* 0x0000000c0d0e7389 */ /* 0x00006400000c000b */
[----:B01----:R-:W-:Y:S01]  /*fb40*/  ENDCOLLECTIVE ;  /* 0x000000000000791b */ /* 0x003fe20003800000 */
.L_x_353:
[----:B------:R-:W-:Y:S02]  /*fb50*/  ULDC UR4, c[0x0][0xc3c] ;  /* 0x00030f0000047ab9 */ /* 0x000fe40000000800 */
[----:B------:R-:W-:-:S13]  /*fb60*/  ISETP.GE.OR P1, PT, R5, UR4, !P0 ;  /* 0x0000000405007c0c */ /* 0x000fda000c726670 */
[----:B------:R-:W0:Y:S01]  /*fb70*/  @!P1 LDC.64 R2, c[0x0][0xc80] ;  /* 0x00032000ff029b82 */ /* 0x000e220000000a00 */
[----:B------:R-:W-:Y:S02]  /*fb80*/  IMAD.MOV.U32 R11, RZ, RZ, RZ ;  /* 0x000000ffff0b7224 */ /* 0x000fe400078e00ff */
[----:B------:R-:W-:Y:S02]  /*fb90*/  IMAD.MOV.U32 R4, RZ, RZ, R14 ;  /* 0x000000ffff047224 */ /* 0x000fe400078e000e */
[----:B0-----:R-:W-:-:S06]  /*fba0*/  @!P1 IMAD.WIDE R2, R5, 0x4, R2 ;  /* 0x0000000405029825 */ /* 0x001fcc00078e0202 */
[----:B------:R-:W2:Y:S01]  /*fbb0*/  @!P1 LDG.E R2, desc[UR48][R2.64] ;  /* 0x0000003002029981 */ /* 0x000ea2000c1e1900 */
[----:B------:R-:W-:Y:S01]  /*fbc0*/  IMAD.MOV.U32 R5, RZ, RZ, RZ ;  /* 0x000000ffff057224 */ /* 0x000fe200078e00ff */
[C---:B------:R-:W-:Y:S02]  /*fbd0*/  ISETP.GE.U32.AND P2, PT, R8.reuse, 0x2, PT ;  /* 0x000000020800780c */ /* 0x040fe40003f46070 */
[C---:B------:R-:W-:Y:S02]  /*fbe0*/  ISETP.GE.U32.AND P3, PT, R8.reuse, 0x4, PT ;  /* 0x000000040800780c */ /* 0x040fe40003f66070 */
[C---:B------:R-:W-:Y:S02]  /*fbf0*/  ISETP.GE.U32.AND P4, PT, R8.reuse, 0x8, PT ;  /* 0x000000080800780c */ /* 0x040fe40003f86070 */
[C---:B------:R-:W-:Y:S01]  /*fc00*/  ISETP.GE.U32.AND P5, PT, R8.reuse, 0x10, PT ;  /* 0x000000100800780c */ /* 0x040fe20003fa6070 */
[----:B--2---:R-:W-:Y:S01]  /*fc10*/  @!P1 IMAD.MOV.U32 R5, RZ, RZ, R2 ;  /* 0x000000ffff059224 */ /* 0x004fe200078e0002 */
[----:B------:R-:W-:-:S03]  /*fc20*/  ISETP.NE.AND P1, PT, R8, RZ, PT ;  /* 0x000000ff0800720c */ /* 0x000fc60003f25270 */
[----:B------:R-:W-:-:S10]  /*fc30*/  IMAD.MOV.U32 R13, RZ, RZ, R5 ;  /* 0x000000ffff0d7224 */ /* 0x000fd400078e0005 */
[----:B------:R-:W-:Y:S05]  /*fc40*/  WARPSYNC.COLLECTIVE R15, `(.L_x_354) ;  /* 0x000000000f087348 */ /* 0x000fea0003c00000 */
[----:B------:R0:W1:Y:S02]  /*fc50*/  SHFL.UP P6, R14, R13, R12, R11 ;  /* 0x0400000c0d0e7389 */ /* 0x00006400000c000b */
[----:B01----:R-:W-:Y:S01]  /*fc60*/  ENDCOLLECTIVE ;  /* 0x000000000000791b */ /* 0x003fe20003800000 */
.L_x_354:
[----:B------:R-:W-:Y:S01]  /*fc70*/  IMAD.MOV.U32 R12, RZ, RZ, 0x2 ;  /* 0x00000002ff0c7424 */ /* 0x000fe200078e00ff */
[----:B------:R-:W-:-:S05]  /*fc80*/  SEL R6, R14, RZ, P1 ;  /* 0x000000ff0e067207 */ /* 0x000fca0000800000 */
[----:B------:R-:W-:-:S04]  /*fc90*/  IMAD.IADD R6, R5, 0x1, R6 ;  /* 0x0000000105067824 */ /* 0x000fc800078e0206 */
[----:B------:R-:W-:-:S07]  /*fca0*/  IMAD.MOV.U32 R13, RZ, RZ, R6 ;  /* 0x000000ffff0d7224 */ /* 0x000fce00078e0006 */
[----:B------:R-:W-:Y:S05]  /*fcb0*/  WARPSYNC.COLLECTIVE R15, `(.L_x_355) ;  /* 0x000000000f087348 */ /* 0x000fea0003c00000 */
[----:B------:R0:W1:Y:S02]  /*fcc0*/  SHFL.UP P6, R14, R13, R12, R11 ;  /* 0x0400000c0d0e7389 */ /* 0x00006400000c000b */
[----:B01----:R-:W-:Y:S01]  /*fcd0*/  ENDCOLLECTIVE ;  /* 0x000000000000791b */ /* 0x003fe20003800000 */
.L_x_355:
[----:B------:R-:W-:Y:S01]  /*fce0*/  IMAD.MOV.U32 R12, RZ, RZ, 0x4 ;  /* 0x00000004ff0c7424 */ /* 0x000fe200078e00ff */
[----:B------:R-:W-:-:S04]  /*fcf0*/  SEL R7, R14, RZ, P2 ;  /* 0x000000ff0e077207 */ /* 0x000fc80001000000 */
[----:B------:R-:W-:-:S05]  /*fd00*/  IADD3 R7, R6, R7, RZ ;  /* 0x0000000706077210 */ /* 0x000fca0007ffe0ff */
[----:B------:R-:W-:-:S07]  /*fd10*/  IMAD.MOV.U32 R13, RZ, RZ, R7 ;  /* 0x000000ffff0d7224 */ /* 0x000fce00078e0007 */
[----:B------:R-:W-:Y:S05]  /*fd20*/  WARPSYNC.COLLECTIVE R15, `(.L_x_356) ;  /* 0x000000000f087348 */ /* 0x000fea0003c00000 */
[----:B------:R0:W1:Y:S02]  /*fd30*/  SHFL.UP P6, R14, R13, R12, R11 ;  /* 0x0400000c0d0e7389 */ /* 0x00006400000c000b */
[----:B01----:R-:W-:Y:S01]  /*fd40*/  ENDCOLLECTIVE ;  /* 0x000000000000791b */ /* 0x003fe20003800000 */
.L_x_356:
[----:B------:R-:W-:Y:S01]  /*fd50*/  IMAD.MOV.U32 R12, RZ, RZ, 0x8 ;  /* 0x00000008ff0c7424 */ /* 0x000fe200078e00ff */
[----:B------:R-:W-:-:S05]  /*fd60*/  SEL R2, R14, RZ, P3 ;  /* 0x000000ff0e027207 */ /* 0x000fca0001800000 */
[----:B------:R-:W-:-:S04]  /*fd70*/  IMAD.IADD R2, R7, 0x1, R2 ;  /* 0x0000000107027824 */ /* 0x000fc800078e0202 */
[----:B------:R-:W-:-:S07]  /*fd80*/  IMAD.MOV.U32 R13, RZ, RZ, R2 ;  /* 0x000000ffff0d7224 */ /* 0x000fce00078e0002 */
[----:B------:R-:W-:Y:S05]  /*fd90*/  WARPSYNC.COLLECTIVE R15, `(.L_x_357) ;  /* 0x000000000f087348 */ /* 0x000fea0003c00000 */
[----:B------:R0:W1:Y:S02]  /*fda0*/  SHFL.UP P6, R14, R13, R12, R11 ;  /* 0x0400000c0d0e7389 */ /* 0x00006400000c000b */
[----:B01----:R-:W-:Y:S01]  /*fdb0*/  ENDCOLLECTIVE ;  /* 0x000000000000791b */ /* 0x003fe20003800000 */
.L_x_357:
[----:B------:R-:W-:Y:S01]  /*fdc0*/  IMAD.MOV.U32 R12, RZ, RZ, 0x10 ;  /* 0x00000010ff0c7424 */ /* 0x000fe200078e00ff */
[----:B------:R-:W-:-:S05]  /*fdd0*/  SEL R3, R14, RZ, P4 ;  /* 0x000000ff0e037207 */ /* 0x000fca0002000000 */
[----:B------:R-:W-:-:S04]  /*fde0*/  IMAD.IADD R3, R2, 0x1, R3 ;  /* 0x0000000102037824 */ /* 0x000fc800078e0203 */
[----:B------:R-:W-:-:S07]  /*fdf0*/  IMAD.MOV.U32 R13, RZ, RZ, R3 ;  /* 0x000000ffff0d7224 */ /* 0x000fce00078e0003 */
[----:B------:R-:W-:Y:S05]  /*fe00*/  WARPSYNC.COLLECTIVE R15, `(.L_x_358) ;  /* 0x000000000f087348 */ /* 0x000fea0003c00000 */
[----:B------:R0:W1:Y:S02]  /*fe10*/  SHFL.UP P6, R14, R13, R12, R11 ;  /* 0x0400000c0d0e7389 */ /* 0x00006400000c000b */
[----:B01----:R-:W-:Y:S01]  /*fe20*/  ENDCOLLECTIVE ;  /* 0x000000000000791b */ /* 0x003fe20003800000 */
.L_x_358:
[----:B------:R-:W-:Y:S02]  /*fe30*/  IMAD.MOV.U32 R12, RZ, RZ, 0x1f ;  /* 0x0000001fff0c7424 */ /* 0x000fe400078e00ff */
[----:B------:R-:W-:Y:S01]  /*fe40*/  IMAD.MOV.U32 R11, RZ, RZ, 0x1f ;  /* 0x0000001fff0b7424 */ /* 0x000fe200078e00ff */
[----:B------:R-:W-:-:S05]  /*fe50*/  SEL R2, R14, RZ, P5 ;  /* 0x000000ff0e027207 */ /* 0x000fca0002800000 */
[----:B------:R-:W-:-:S04]  /*fe60*/  IMAD.IADD R2, R3, 0x1, R2 ;  /* 0x0000000103027824 */ /* 0x000fc800078e0202 */
[----:B------:R-:W-:-:S07]  /*fe70*/  IMAD.MOV.U32 R13, RZ, RZ, R2 ;  /* 0x000000ffff0d7224 */ /* 0x000fce00078e0002 */
[----:B------:R-:W-:Y:S05]  /*fe80*/  WARPSYNC.COLLECTIVE R15, `(.L_x_359) ;  /* 0x000000000f087348 */ /* 0x000fea0003c00000 */
[----:B------:R0:W1:Y:S02]  /*fe90*/  SHFL.IDX P6, R14, R13, R12, R11 ;  /* 0x0000000c0d0e7389 */ /* 0x00006400000c000b */
[----:B01----:R-:W-:Y:S01]  /*fea0*/  ENDCOLLECTIVE ;  /* 0x000000000000791b */ /* 0x003fe20003800000 */
.L_x_359:
[----:B------:R-:W-:Y:S05]  /*feb0*/  BRA `(.L_x_360) ;  /* 0xffffffd800dc7947 */ /* 0x000fea000383ffff */
.L_x_291:
[----:B------:R-:W-:Y:S01]  /*fec0*/  BSSY B0, `(.L_x_361) ;  /* 0x0000008000007945 */ /* 0x000fe20003800000 */
[----:B-----5:R-:W-:Y:S02]  /*fed0*/  IMAD.MOV.U32 R13, RZ, RZ, R5 ;  /* 0x000000ffff0d7224 */ /* 0x020fe400078e0005 */
[----:B------:R-:W-:Y:S02]  /*fee0*/  IMAD.MOV.U32 R12, RZ, RZ, 0x1 ;  /* 0x00000001ff0c7424 */ /* 0x000fe400078e00ff */
[----:B------:R-:W-:Y:S02]  /*fef0*/  IMAD.MOV.U32 R11, RZ, RZ, RZ ;  /* 0x000000ffff0b7224 */ /* 0x000fe400078e00ff */
[----:B------:R-:W-:-:S07]  /*ff00*/  IMAD.MOV.U32 R15, RZ, RZ, -0x1 ;  /* 0xffffffffff0f7424 */ /* 0x000fce00078e00ff */
[----:B0-----:R-:W-:Y:S05]  /*ff10*/  WARPSYNC.COLLECTIVE R15, `(.L_x_362) ;  /* 0x000000000f087348 */ /* 0x001fea0003c00000 */
[----:B------:R1:W2:Y:S02]  /*ff20*/  SHFL.UP P6, R14, R13, R12, R11 ;  /* 0x0400000c0d0e7389 */ /* 0x0002a400000c000b */
[----:B012---:R-:W-:Y:S01]  /*ff30*/  ENDCOLLECTIVE ;  /* 0x000000000000791b */ /* 0x007fe20003800000 */
.L_x_362:
[----:B------:R-:W-:Y:S05]  /*ff40*/  BSYNC B0 ;  /* 0x0000000000007941 */ /* 0x000fea0003800000 */
.L_x_361:
[----:B------:R-:W-:Y:S01]  /*ff50*/  SEL R14, R14, RZ, P1 ;  /* 0x000000ff0e0e7207 */ /* 0x000fe20000800000 */
[----:B------:R-:W-:Y:S02]  /*ff60*/  IMAD.MOV.U32 R12, RZ, RZ, 0x2 ;  /* 0x00000002ff0c7424 */ /* 0x000fe400078e00ff */
[----:B------:R-:W-:Y:S02]  /*ff70*/  IMAD.MOV.U32 R11, RZ, RZ, RZ ;  /* 0x000000ffff0b7224 */ /* 0x000fe400078e00ff */
[----:B------:R-:W-:Y:S02]  /*ff80*/  IMAD.IADD R13, R5, 0x1, R14 ;  /* 0x00000001050d7824 */ /* 0x000fe400078e020e */
[----:B------:R-:W-:-:S07]  /*ff90*/  IMAD.MOV.U32 R15, RZ, RZ, -0x1 ;  /* 0xffffffffff0f7424 */ /* 0x000fce00078e00ff */
[----:B------:R-:W-:Y:S05]  /*ffa0*/  WARPSYNC.COLLECTIVE R15, `(.L_x_363) ;  /* 0x000000000f087348 */ /* 0x000fea0003c00000 */
[----:B------:R0:W1:Y:S02]  /*ffb0*/  SHFL.UP P6, R14, R13, R12, R11 ;  /* 0x0400000c0d0e7389 */ /* 0x00006400000c000b */
[----:B01----:R-:W-:Y:S01]  /*ffc0*/  ENDCOLLECTIVE ;  /* 0x000000000000791b */ /* 0x003fe20003800000 */
.L_x_363:
[----:B------:R-:W-:Y:S01]  /*ffd0*/  IMAD.MOV.U32 R12, RZ, RZ, 0x4 ;  /* 0x00000004ff0c7424 */ /* 0x000fe200078e00ff */
[----:B------:R-:W-:-:S05]  /*ffe0*/  SEL R2, R14, RZ, P2 ;  /* 0x000000ff0e027207 */ /* 0x000fca0001000000 */
[----:B------:R-:W-:-:S04]  /*fff0*/  IMAD.IADD R2, R13, 0x1, R2 ;  /* 0x000000010d027824 */ /* 0x000fc800078e0202 */
[----:B------:R-:W-:-:S07]  /*10000*/  IMAD.MOV.U32 R13, RZ, RZ, R2 ;  /* 0x000000ffff0d7224 */ /* 0x000fce00078e0002 */
[----:B------:R-:W-:Y:S05]  /*10010*/  WARPSYNC.COLLECTIVE R15, `(.L_x_364) ;  /* 0x000000000f087348 */ /* 0x000fea0003c00000 */
[----:B------:R0:W1:Y:S02]  /*10020*/  SHFL.UP P6, R14, R13, R12, R11 ;  /* 0x0400000c0d0e7389 */ /* 0x00006400000c000b */
[----:B01----:R-:W-:Y:S01]  /*10030*/  ENDCOLLECTIVE ;  /* 0x000000000000791b */ /* 0x003fe20003800000 */
.L_x_364:
[----:B------:R-:W-:Y:S01]  /*10040*/  IMAD.MOV.U32 R12, RZ, RZ, 0x8 ;  /* 0x00000008ff0c7424 */ /* 0x000fe200078e00ff */
[----:B------:R-:W-:-:S05]  /*10050*/  SEL R3, R14, RZ, P3 ;  /* 0x000000ff0e037207 */ /* 0x000fca0001800000 */
[----:B------:R-:W-:-:S04]  /*10060*/  IMAD.IADD R3, R2, 0x1, R3 ;  /* 0x0000000102037824 */ /* 0x000fc800078e0203 */
[----:B------:R-:W-:-:S07]  /*10070*/  IMAD.MOV.U32 R13, RZ, RZ, R3 ;  /* 0x000000ffff0d7224 */ /* 0x000fce00078e0003 */
[----:B------:R-:W-:Y:S05]  /*10080*/  WARPSYNC.COLLECTIVE R15, `(.L_x_365) ;  /* 0x000000000f087348 */ /* 0x000fea0003c00000 */
[----:B------:R0:W1:Y:S02]  /*10090*/  SHFL.UP P6, R14, R13, R12, R11 ;  /* 0x0400000c0d0e7389 */ /* 0x00006400000c000b */
[----:B01----:R-:W-:Y:S01]  /*100a0*/  ENDCOLLECTIVE ;  /* 0x000000000000791b */ /* 0x003fe20003800000 */
.L_x_365:
[----:B------:R-:W-:Y:S01]  /*100b0*/  IMAD.MOV.U32 R12, RZ, RZ, 0x10 ;  /* 0x00000010ff0c7424 */ /* 0x000fe200078e00ff */
[----:B------:R-:W-:-:S05]  /*100c0*/  SEL R4, R14, RZ, P4 ;  /* 0x000000ff0e047207 */ /* 0x000fca0002000000 */
[----:B------:R-:W-:-:S04]  /*100d0*/  IMAD.IADD R4, R3, 0x1, R4 ;  /* 0x0000000103047824 */ /* 0x000fc800078e0204 */
[----:B------:R-:W-:-:S07]  /*100e0*/  IMAD.MOV.U32 R13, RZ, RZ, R4 ;  /* 0x000000ffff0d7224 */ /* 0x000fce00078e0004 */
[----:B------:R-:W-:Y:S05]  /*100f0*/  WARPSYNC.COLLECTIVE R15, `(.L_x_366) ;  /* 0x000000000f087348 */ /* 0x000fea0003c00000 */
[----:B------:R0:W1:Y:S02]  /*10100*/  SHFL.UP P6, R14, R13, R12, R11 ;  /* 0x0400000c0d0e7389 */ /* 0x00006400000c000b */
[----:B01----:R-:W-:Y:S01]  /*10110*/  ENDCOLLECTIVE ;  /* 0x000000000000791b */ /* 0x003fe20003800000 */
.L_x_366:
        /* <DEDUP_REMOVED lines=8> */
.L_x_367:
[----:B------:R-:W-:Y:S05]  /*101a0*/  BRA `(.L_x_368) ;  /* 0xffffffd800bc7947 */ /* 0x000fea000383ffff */
.L_x_293:
[----:B------:R-:W-:Y:S01]  /*101b0*/  BSSY B0, `(.L_x_369) ;  /* 0x0000006000007945 */ /* 0x000fe20003800000 */
[----:B------:R-:W-:Y:S01]  /*101c0*/  PLOP3.LUT P6, PT, P6, PT, PT, 0x8, 0x0 ;  /* 0x000000000000781c */ /* 0x000fe200037ce170 */
[----:B------:R-:W-:-:S12]  /*101d0*/  IMAD.MOV.U32 R15, RZ, RZ, -0x1 ;  /* 0xffffffffff0f7424 */ /* 0x000fd800078e00ff */
[----:B0-----:R-:W-:Y:S05]  /*101e0*/  WARPSYNC.COLLECTIVE R15, `(.L_x_370) ;  /* 0x000000000f087348 */ /* 0x001fea0003c00000 */
[----:B------:R-:W-:Y:S01]  /*101f0*/  VOTE.ANY R14, PT, P6 ;  /* 0x00000000000e7806 */ /* 0x000fe200030e0100 */
[----:B0-----:R-:W-:Y:S06]  /*10200*/  ENDCOLLECTIVE ;  /* 0x000000000000791b */ /* 0x001fec0003800000 */
.L_x_370:
[----:B------:R-:W-:Y:S05]  /*10210*/  BSYNC B0 ;  /* 0x0000000000007941 */ /* 0x000fea0003800000 */
.L_x_369:
[----:B------:R-:W-:Y:S02]  /*10220*/  IMAD.MOV.U32 R3, RZ, RZ, R14 ;  /* 0x000000ffff037224 */ /* 0x000fe400078e000e */
[----:B------:R-:W-:Y:S02]  /*10230*/  IMAD.MOV.U32 R13, RZ, RZ, R5 ;  /* 0x000000ffff0d7224 */ /* 0x000fe400078e0005 */
[----:B------:R-:W0:Y:S01]  /*10240*/  POPC R4, R3 ;  /* 0x0000000300047309 */ /* 0x000e220000000000 */
[----:B------:R-:W-:Y:S02]  /*10250*/  IMAD.MOV.U32 R11, RZ, RZ, 0x1f ;  /* 0x0000001fff0b7424 */ /* 0x000fe400078e00ff */
[----:B------:R-:W-:Y:S02]  /*10260*/  IMAD.MOV.U32 R15, RZ, RZ, -0x1 ;  /* 0xffffffffff0f7424 */ /* 0x000fe400078e00ff */
[----:B0-----:R-:W-:-:S07]  /*10270*/  IMAD.MOV.U32 R12, RZ, RZ, R4 ;  /* 0x000000ffff0c7224 */ /* 0x001fce00078e0004 */
[----:B------:R-:W-:Y:S05]  /*10280*/  WARPSYNC.COLLECTIVE R15, `(.L_x_371) ;  /* 0x000000000f087348 */ /* 0x000fea0003c00000 */
[----:B------:R0:W1:Y:S02]  /*10290*/  SHFL.IDX P6, R14, R13, R12, R11 ;  /* 0x0000000c0d0e7389 */ /* 0x00006400000c000b */
[----:B01----:R-:W-:Y:S01]  /*102a0*/  ENDCOLLECTIVE ;  /* 0x000000000000791b */ /* 0x003fe20003800000 */
.L_x_371:
[----:B------:R-:W-:Y:S01]  /*102b0*/  IMAD.MOV.U32 R5, RZ, RZ, R14 ;  /* 0x000000ffff057224 */ /* 0x000fe200078e000e */
[----:B------:R-:W-:Y:S06]  /*102c0*/  BRA `(.L_x_372) ;  /* 0xffffffd800ac7947 */ /* 0x000fec000383ffff */
.L_x_295:
[----:B------:R-:W-:Y:S01]  /*102d0*/  BSSY B0, `(.L_x_373) ;  /* 0x0000007000007945 */ /* 0x000fe20003800000 */
[----:B------:R-:W-:Y:S02]  /*102e0*/  IMAD.MOV.U32 R13, RZ, RZ, R2 ;  /* 0x000000ffff0d7224 */ /* 0x000fe400078e0002 */
[----:B------:R-:W-:Y:S02]  /*102f0*/  IMAD.MOV.U32 R11, RZ, RZ, 0x1f ;  /* 0x0000001fff0b7424 */ /* 0x000fe400078e00ff */
[----:B------:R-:W-:-:S07]  /*10300*/  IMAD.MOV.U32 R15, RZ, RZ, -0x1 ;  /* 0xffffffffff0f7424 */ /* 0x000fce00078e00ff */
[----:B012---:R-:W-:Y:S05]  /*10310*/  WARPSYNC.COLLECTIVE R15, `(.L_x_374) ;  /* 0x000000000f087348 */ /* 0x007fea0003c00000 */
[----:B------:R3:W4:Y:S02]  /*10320*/  SHFL.IDX P6, R14, R13, R12, R11 ;  /* 0x0000000c0d0e7389 */ /* 0x00072400000c000b */
[----:B01234-:R-:W-:Y:S01]  /*10330*/  ENDCOLLECTIVE ;  /* 0x000000000000791b */ /* 0x01ffe20003800000 */
.L_x_374:
[----:B------:R-:W-:Y:S05]  /*10340*/  BSYNC B0 ;  /* 0x0000000000007941 */ /* 0x000fea0003800000 */
.L_x_373:
[----:B------:R-:W-:Y:S05]  /*10350*/  BRA `(.L_x_294) ;  /* 0xffffffd800a47947 */ /* 0x000fea000383ffff */
.L_x_299:
[----:B-1----:R1:W2:Y:S02]  /*10360*/  SYNCS.PHASECHK.TRANS64.TRYWAIT P0, [R9+URZ+0x30820], R0 ;  /* 0x03082000090075a7 */ /* 0x0022a4000800017f */
[----:B--2---:R-:W-:Y:S05]  /*10370*/  @!P0 NANOSLEEP.SYNCS 0x989680 ;  /* 0x009896800000895d */ /* 0x004fea0003900000 */
[----:B------:R-:W2:Y:S02]  /*10380*/  @!P0 SYNCS.PHASECHK.TRANS64 P0, [R9+URZ+0x30820], R0 ;  /* 0x03082000090085a7 */ /* 0x000ea4000800007f */
[----:B--2---:R-:W-:Y:S05]  /*10390*/  @!P0 BRA `(.L_x_299) ;  /* 0xfffffffc00f08947 */ /* 0x004fea000383ffff */
[----:B------:R-:W-:Y:S05]  /*103a0*/  BRA `(.L_x_375) ;  /* 0xffffffdc00907947 */ /* 0x000fea000383ffff */
.L_x_300:
[----:B------:R-:W2:Y:S01]  /*103b0*/  S2R R2, SR_TID.X ;  /* 0x0000000000027919 */ /* 0x000ea20000002100 */
[----:B------:R-:W-:Y:S01]  /*103c0*/  BSSY B0, `(.L_x_376) ;  /* 0x000000a000007945 */ /* 0x000fe20003800000 */
[----:B------:R-:W-:Y:S02]  /*103d0*/  IMAD.MOV.U32 R12, RZ, RZ, RZ ;  /* 0x000000ffff0c7224 */ /* 0x000fe400078e00ff */
[----:B------:R-:W-:Y:S02]  /*103e0*/  IMAD.MOV.U32 R11, RZ, RZ, 0x1f ;  /* 0x0000001fff0b7424 */ /* 0x000fe400078e00ff */
[----:B------:R-:W-:Y:S01]  /*103f0*/  IMAD.MOV.U32 R15, RZ, RZ, -0x1 ;  /* 0xffffffffff0f7424 */ /* 0x000fe200078e00ff */
[----:B--2---:R-:W-:-:S04]  /*10400*/  SHF.R.U32.HI R2, RZ, 0x5, R2 ;  /* 0x00000005ff027819 */ /* 0x004fc80000011602 */
[----:B------:R-:W-:-:S05]  /*10410*/  LOP3.LUT R2, R2, 0x3, RZ, 0xc0, !PT ;  /* 0x0000000302027812 */ /* 0x000fca00078ec0ff */
[----:B------:R-:W-:-:S07]  /*10420*/  IMAD.MOV.U32 R13, RZ, RZ, R2 ;  /* 0x000000ffff0d7224 */ /* 0x000fce00078e0002 */
[----:B01-3--:R-:W-:Y:S05]  /*10430*/  WARPSYNC.COLLECTIVE R15, `(.L_x_377) ;  /* 0x000000000f087348 */ /* 0x00bfea0003c00000 */
[----:B------:R2:W4:Y:S02]  /*10440*/  SHFL.IDX P6, R14, R13, R12, R11 ;  /* 0x0000000c0d0e7389 */ /* 0x00052400000c000b */
[----:B01234-:R-:W-:Y:S01]  /*10450*/  ENDCOLLECTIVE ;  /* 0x000000000000791b */ /* 0x01ffe20003800000 */
.L_x_377:
[----:B------:R-:W-:Y:S05]  /*10460*/  BSYNC B0 ;  /* 0x0000000000007941 */ /* 0x000fea0003800000 */
.L_x_376:
[----:B------:R-:W-:Y:S05]  /*10470*/  BRA `(.L_x_378) ;  /* 0xffffffdc00787947 */ /* 0x000fea000383ffff */
.L_x_303:
[----:B------:R-:W-:Y:S01]  /*10480*/  BSSY B1, `(.L_x_379) ;  /* 0x0000006000017945 */ /* 0x000fe20003800000 */
[----:B------:R-:W-:-:S07]  /*10490*/  IMAD.MOV.U32 R15, RZ, RZ, -0x1 ;  /* 0xffffffffff0f7424 */ /* 0x000fce00078e00ff */
[----:B01-3--:R-:W-:Y:S05]  /*104a0*/  WARPSYNC.COLLECTIVE R15, `(.L_x_380) ;  /* 0x000000000f0c7348 */ /* 0x00bfea0003c00000 */
[----:B------:R-:W-:Y:S02]  /*104b0*/  ELECT P6, UR62, PT ;  /* 0x00000000003e782f */ /* 0x000fe400038c0000 */
[----:B------:R-:W-:Y:S01]  /*104c0*/  MOV R14, UR62 ;  /* 0x0000003e000e7c02 */ /* 0x000fe20008000f00 */
[----:B01-3--:R-:W-:Y:S10]  /*104d0*/  ENDCOLLECTIVE ;  /* 0x000000000000791b */ /* 0x00bff40003800000 */
.L_x_380:
[----:B------:R-:W-:Y:S05]  /*104e0*/  BSYNC B1 ;  /* 0x0000000000017941 */ /* 0x000fea0003800000 */
.L_x_379:
[----:B------:R-:W-:Y:S05]  /*104f0*/  BRA `(.L_x_381) ;  /* 0xffffffdc00707947 */ /* 0x000fea000383ffff */
.L_x_305:
[----:B-1----:R1:W2:Y:S02]  /*10500*/  SYNCS.PHASECHK.TRANS64.TRYWAIT P0, [R5+URZ], R4 ;  /* 0x00000004050075a7 */ /* 0x0022a4000800017f */
[----:B--2---:R-:W-:Y:S05]  /*10510*/  @!P0 NANOSLEEP.SYNCS 0x989680 ;  /* 0x009896800000895d */ /* 0x004fea0003900000 */
[----:B------:R-:W2:Y:S02]  /*10520*/  @!P0 SYNCS.PHASECHK.TRANS64 P0, [R5+URZ], R4 ;  /* 0x00000004050085a7 */ /* 0x000ea4000800007f */
[----:B--2---:R-:W-:Y:S05]  /*10530*/  @!P0 BRA `(.L_x_305) ;  /* 0xfffffffc00f08947 */ /* 0x004fea000383ffff */
[----:B------:R-:W-:Y:S05]  /*10540*/  BRA `(.L_x_382) ;  /* 0xffffffdc00a47947 */ /* 0x000fea000383ffff */
.L_x_306:
[----:B--2---:R2:W4:Y:S02]  /*10550*/  SYNCS.PHASECHK.TRANS64.TRYWAIT P0, [R3+URZ], R2 ;  /* 0x00000002030075a7 */ /* 0x004524000800017f */
[----:B----4-:R-:W-:Y:S05]  /*10560*/  @!P0 NANOSLEEP.SYNCS 0x989680 ;  /* 0x009896800000895d */ /* 0x010fea0003900000 */
[----:B------:R-:W4:Y:S02]  /*10570*/  @!P0 SYNCS.PHASECHK.TRANS64 P0, [R3+URZ], R2 ;  /* 0x00000002030085a7 */ /* 0x000f24000800007f */
[----:B----4-:R-:W-:Y:S05]  /*10580*/  @!P0 BRA `(.L_x_306) ;  /* 0xfffffffc00f08947 */ /* 0x010fea000383ffff */
[----:B------:R-:W-:Y:S05]  /*10590*/  BRA `(.L_x_383) ;  /* 0xffffffdc00987947 */ /* 0x000fea000383ffff */
.L_x_308:
[----:B----4-:R4:W0:Y:S02]  /*105a0*/  SYNCS.PHASECHK.TRANS64.TRYWAIT P0, [R23+URZ], R4 ;  /* 0x00000004170075a7 */ /* 0x010824000800017f */
[----:B0-----:R-:W-:Y:S05]  /*105b0*/  @!P0 NANOSLEEP.SYNCS 0x989680 ;  /* 0x009896800000895d */ /* 0x001fea0003900000 */
[----:B------:R-:W0:Y:S02]  /*105c0*/  @!P0 SYNCS.PHASECHK.TRANS64 P0, [R23+URZ], R4 ;  /* 0x00000004170085a7 */ /* 0x000e24000800007f */
[----:B0-----:R-:W-:Y:S05]  /*105d0*/  @!P0 BRA `(.L_x_308) ;  /* 0xfffffffc00f08947 */ /* 0x001fea000383ffff */
[----:B------:R-:W-:Y:S05]  /*105e0*/  BRA `(.L_x_384) ;  /* 0xffffffdc009c7947 */ /* 0x000fea000383ffff */
.L_x_385:
        /* <DEDUP_REMOVED lines=9> */
.L_x_2642:


//--------------------- .text._ZN7cutlass13device_kernelIN5flash11enable_sm90INS1_16FlashAttnFwdSm90INS1_25CollectiveMainloopFwdSm90ILi2EN4cute5tupleIJNS5_1CILi1EEES8_S8_EEENS6_IJNS7_ILi192EEESA_NS7_ILi64EEEEEELi64ENS_6half_tEfNS_4arch4Sm90ELb0ELb0ELb0ELb1ELb0ELb1ELb0ELb0ELb1ELb1ELb0ELb0EEENS1_21CollectiveEpilogueFwdINS6_IJSA_SB_SA_EEES9_SD_SF_Li384ELb1ELb1ELb0ELb0EEENS1_36VarlenDynamicPersistentTileSchedulerILi192ELi192ELi384ELi128ELb0ELb1ELb1ELb0ELb1ELb1EEEEEEEEEvNT_6ParamsE --------------------------
	.section	.text._ZN7cutlass13device_kernelIN5flash11enable_sm90INS1_16FlashAttnFwdSm90INS1_25CollectiveMainloopFwdSm90ILi2EN4cute5tupleIJNS5_1CILi1EEES8_S8_EEENS6_IJNS7_ILi192EEESA_NS7_ILi64EEEEEELi64ENS_6half_tEfNS_4arch4Sm90ELb0ELb0ELb0ELb1ELb0ELb1ELb0ELb0ELb1ELb1ELb0ELb0EEENS1_21CollectiveEpilogueFwdINS6_IJSA_SB_SA_EEES9_SD_SF_Li384ELb1ELb1ELb0ELb0EEENS1_36VarlenDynamicPersistentTileSchedulerILi192ELi192ELi384ELi128ELb0ELb1ELb1ELb0ELb1ELb1EEEEEEEEEvNT_6ParamsE,"ax",@progbits
	.align	128
.text._ZN7cutlass13device_kernelIN5flash11enable_sm90INS1_16FlashAttnFwdSm90INS1_25CollectiveMainloopFwdSm90ILi2EN4cute5tupleIJNS5_1CILi1EEES8_S8_EEENS6_IJNS7_ILi192EEESA_NS7_ILi64EEEEEELi64ENS_6half_tEfNS_4arch4Sm90ELb0ELb0ELb0ELb1ELb0ELb1ELb0ELb0ELb1ELb1ELb0ELb0EEENS1_21CollectiveEpilogueFwdINS6_IJSA_SB_SA_EEES9_SD_SF_Li384ELb1ELb1ELb0ELb0EEENS1_36VarlenDynamicPersistentTileSchedulerILi192ELi192ELi384ELi128ELb0ELb1ELb1ELb0ELb1ELb1EEEEEEEEEvNT_6ParamsE:
        .type           _ZN7cutlass13device_kernelIN5flash11enable_sm90INS1_16FlashAttnFwdSm90INS1_25CollectiveMainloopFwdSm90ILi2EN4cute5tupleIJNS5_1CILi1EEES8_S8_EEENS6_IJNS7_ILi192EEESA_NS7_ILi64EEEEEELi64ENS_6half_tEfNS_4arch4Sm90ELb0ELb0ELb0ELb1ELb0ELb1ELb0ELb0ELb1ELb1ELb0ELb0EEENS1_21CollectiveEpilogueFwdINS6_IJSA_SB_SA_EEES9_SD_SF_Li384ELb1ELb1ELb0ELb0EEENS1_36VarlenDynamicPersistentTileSchedulerILi192ELi192ELi384ELi128ELb0ELb1ELb1ELb0ELb1ELb1EEEEEEEEEvNT_6ParamsE,@function
        .size           _ZN7cutlass13device_kernelIN5flash11enable_sm90INS1_16FlashAttnFwdSm90INS1_25CollectiveMainloopFwdSm90ILi2EN4cute5tupleIJNS5_1CILi1EEES8_S8_EEENS6_IJNS7_ILi192EEESA_NS7_ILi64EEEEEELi64ENS_6half_tEfNS_4arch4Sm90ELb0ELb0ELb0ELb1ELb0ELb1ELb0ELb0ELb1ELb1ELb0ELb0EEENS1_21CollectiveEpilogueFwdINS6_IJSA_SB_SA_EEES9_SD_SF_Li384ELb1ELb1ELb0ELb0EEENS1_36VarlenDynamicPersistentTileSchedulerILi192ELi192ELi384ELi128ELb0ELb1ELb1ELb0ELb1ELb1EEEEEEEEEvNT_6ParamsE,(.L_x_2643 - _ZN7cutlass13device_kernelIN5flash11enable_sm90INS1_16FlashAttnFwdSm90INS1_25CollectiveMainloopFwdSm90ILi2EN4cute5tupleIJNS5_1CILi1EEES8_S8_EEENS6_IJNS7_ILi192EEESA_NS7_ILi64EEEEEELi64ENS_6half_tEfNS_4arch4Sm90ELb0ELb0ELb0ELb1ELb0ELb1ELb0ELb0ELb1ELb1ELb0ELb0EEENS1_21CollectiveEpilogueFwdINS6_IJSA_SB_SA_EEES9_SD_SF_Li384ELb1ELb1ELb0ELb0EEENS1_36VarlenDynamicPersistentTileSchedulerILi192ELi192ELi384ELi128ELb0ELb1ELb1ELb0ELb1ELb1EEEEEEEEEvNT_6ParamsE)
        .other          _ZN7cutlass13device_kernelIN5flash11enable_sm90INS1_16FlashAttnFwdSm90INS1_25CollectiveMainloopFwdSm90ILi2EN4cute5tupleIJNS5_1CILi1EEES8_S8_EEENS6_IJNS7_ILi192EEESA_NS7_ILi64EEEEEELi64ENS_6half_tEfNS_4arch4Sm90ELb0ELb0ELb0ELb1ELb0ELb1ELb0ELb0ELb1ELb1ELb0ELb0EEENS1_21CollectiveEpilogueFwdINS6_IJSA_SB_SA_EEES9_SD_SF_Li384ELb1ELb1ELb0ELb0EEENS1_36VarlenDynamicPersistentTileSchedulerILi192ELi192ELi384ELi128ELb0ELb1ELb1ELb0ELb1ELb1EEEEEEEEEvNT_6ParamsE,@"STO_CUDA_ENTRY STV_DEFAULT"
_ZN7cutlass13device_kernelIN5flash11enable_sm90INS1_16FlashAttnFwdSm90INS1_25CollectiveMainloopFwdSm90ILi2EN4cute5tupleIJNS5_1CILi1EEES8_S8_EEENS6_IJNS7_ILi192EEESA_NS7_ILi64EEEEEELi64ENS_6half_tEfNS_4arch4Sm90ELb0ELb0ELb0ELb1ELb0ELb1ELb0ELb0ELb1ELb1ELb0ELb0EEENS1_21CollectiveEpilogueFwdINS6_IJSA_SB_SA_EEES9_SD_SF_Li384ELb1ELb1ELb0ELb0EEENS1_36VarlenDynamicPersistentTileSchedulerILi192ELi192ELi384ELi128ELb0ELb1ELb1ELb0ELb1ELb1EEEEEEEEEvNT_6ParamsE:
[----:B------:R-:W0:Y:S02]  /*0000*/  LDC R1, c[0x0][0x28] ;  /* 0x00000a00ff017b82 */ /* 0x000e240000000800 */
[----:B0-----:R-:W-:Y:S01]  /*0010*/  VIADD R1, R1, 0xffffff80 ;  /* 0xffffff8001017836 */ /* 0x001fe20000000000 */
[----:B------:R-:W0:Y:S01]  /*0020*/  S2R R3, SR_TID.X ;  /* 0x0000000000037919 */ /* 0x000e220000002100 */
[----:B------:R-:W-:Y:S01]  /*0030*/  ELECT P0, URZ, PT ;  /* 0x00000000003f782f */ /* 0x000fe20003800000 */
[----:B------:R-:W-:Y:S01]  /*0040*/  BSSY B0, `(.L_x_386) ;  /* 0x0000013000007945 */ /* 0x000fe20003800000 */
[----:B0-----:R-:W-:-:S05]  /*0050*/  SHF.R.U32.HI R0, RZ, 0x5, R3 ;  /* 0x00000005ff007819 */ /* 0x001fca0000011603 */
[----:B------:R-:W0:Y:S02]  /*0060*/  SHFL.IDX PT, R2, R0, RZ, 0x1f ;  /* 0x00001fff00027589 */ /* 0x000e2400000e0000 */
[----:B0-----:R-:W-:-:S13]  /*0070*/  ISETP.EQ.AND P0, PT, R2, RZ, P0 ;  /* 0x000000ff0200720c */ /* 0x001fda0000702270 */
[----:B------:R-:W-:Y:S05]  /*0080*/  @!P0 BRA `(.L_x_387) ;  /* 0x0000000000388947 */ /* 0x000fea0003800000 */
[----:B------:R-:W-:Y:S02]  /*0090*/  ULDC.64 UR4, c[0x0][0x198] ;  /* 0x0000660000047ab9 */ /* 0x000fe40000000a00 */
[----:B------:R-:W-:Y:S02]  /*00a0*/  UIADD3 UR6, UP0, UR4, 0x370, URZ ;  /* 0x0000037004067890 */ /* 0x000fe4000ff1e03f */
[----:B------:R-:W-:Y:S02]  /*00b0*/  UIADD3 UR8, UP1, UR4, 0x470, URZ ;  /* 0x0000047004087890 */ /* 0x000fe4000ff3e03f */
[----:B------:R-:W-:Y:S02]  /*00c0*/  UIADD3 UR10, UP2, UR4, 0x570, URZ ;  /* 0x00000570040a7890 */ /* 0x000fe4000ff5e03f */
[----:B------:R-:W-:Y:S02]  /*00d0*/  UIADD3 UR4, UP3, UR4, 0x670, URZ ;  /* 0x0000067004047890 */ /* 0x000fe4000ff7e03f */
[----:B------:R-:W-:-:S02]  /*00e0*/  UIADD3.X UR7, URZ, UR5, URZ, UP0, !UPT ;  /* 0x000000053f077290 */ /* 0x000fc400087fe43f */
[----:B------:R-:W-:Y:S02]  /*00f0*/  UIADD3.X UR9, URZ, UR5, URZ, UP1, !UPT ;  /* 0x000000053f097290 */ /* 0x000fe40008ffe43f */
[----:B------:R-:W-:Y:S02]  /*0100*/  UIADD3.X UR11, URZ, UR5, URZ, UP2, !UPT ;  /* 0x000000053f0b7290 */ /* 0x000fe400097fe43f */
[----:B------:R-:W-:-:S03]  /*0110*/  UIADD3.X UR5, URZ, UR5, URZ, UP3, !UPT ;  /* 0x000000053f057290 */ /* 0x000fc60009ffe43f */
[----:B------:R0:W-:Y:S02]  /*0120*/  UTMACCTL.PF [UR6] ;  /* 0x00000000060079b9 */ /* 0x0001e40008040000 */
[----:B------:R0:W-:Y:S02]  /*0130*/  UTMACCTL.PF [UR8] ;  /* 0x00000000080079b9 */ /* 0x0001e40008040000 */
[----:B------:R0:W-:Y:S02]  /*0140*/  UTMACCTL.PF [UR10] ;  /* 0x000000000a0079b9 */ /* 0x0001e40008040000 */
[----:B------:R0:W-:Y:S02]  /*0150*/  UTMACCTL.PF [UR4] ;  /* 0x00000000040079b9 */ /* 0x0001e40008040000 */
[----:B0-----:R-:W-:Y:S01]  /*0160*/  NOP ;  /* 0x0000000000007918 */ /* 0x001fe20000000000 */
.L_x_387:
[----:B------:R-:W-:Y:S05]  /*0170*/  BSYNC B0 ;  /* 0x0000000000007941 */ /* 0x000fea0003800000 */
.L_x_386:
[----:B------:R-:W-:Y:S01]  /*0180*/  VOTEU.ANY UP0, P0 ;  /* 0x00000000003f7886 */ /* 0x000fe20000000100 */
[----:B------:R-:W0:Y:S01]  /*0190*/  SHFL.IDX PT, R2, R0, RZ, 0x1f ;  /* 0x00001fff00027589 */ /* 0x000e2200000e0000 */
[----:B------:R-:W-:Y:S01]  /*01a0*/  UMOV UR4, 0x80 ;  /* 0x0000008000047882 */ /* 0x000fe20000000000 */
[----:B------:R-:W-:Y:S01]  /*01b0*/  UMOV UR7, 0x180 ;  /* 0x0000018000077882 */ /* 0x000fe20000000000 */
[----:B------:R-:W-:Y:S01]  /*01c0*/  SHF.R.U32.HI R3, RZ, 0x7, R3 ;  /* 0x00000007ff037819 */ /* 0x000fe20000011603 */
[----:B------:R-:W1:Y:S01]  /*01d0*/  @UP0 S2UR UR8, SR_CgaCtaId ;  /* 0x00000000000809c3 */ /* 0x000e620000008800 */
[----:B------:R-:W-:Y:S01]  /*01e0*/  @UP0 UMOV UR6, 0x400 ;  /* 0x0000040000060882 */ /* 0x000fe20000000000 */
[----:B------:R-:W-:-:S04]  /*01f0*/  @UP0 UIADD3 UR4, -UR4, 0x100000, URZ ;  /* 0x0010000004040890 */ /* 0x000fc8000fffe13f */
[----:B------:R-:W-:Y:S02]  /*0200*/  @UP0 USHF.L.U32 UR5, UR4, 0xb, URZ ;  /* 0x0000000b04050899 */ /* 0x000fe4000800063f */
[----:B------:R-:W-:Y:S01]  /*0210*/  @UP0 USHF.L.U32 UR4, UR4, 0x1, URZ ;  /* 0x0000000104040899 */ /* 0x000fe2000800063f */
[----:B------:R-:W-:Y:S01]  /*0220*/  VOTEU.ANY UP1, P0 ;  /* 0x00000000003f7886 */ /* 0x000fe20000020100 */
[----:B0-----:R-:W-:Y:S02]  /*0230*/  ISETP.NE.AND P1, PT, R2, RZ, PT ;  /* 0x000000ff0200720c */ /* 0x001fe40003f25270 */
[----:B------:R0:W2:Y:S01]  /*0240*/  SHFL.IDX PT, R2, R3, RZ, 0x1f ;  /* 0x00001fff03027589 */ /* 0x0000a200000e0000 */
[----:B-1----:R-:W-:Y:S02]  /*0250*/  @UP0 ULEA UR8, UR8, UR6, 0x18 ;  /* 0x0000000608080291 */ /* 0x002fe4000f8ec03f */
[----:B------:R-:W-:-:S04]  /*0260*/  @UP0 UIADD3 UR6, -UR7, 0x100000, URZ ;  /* 0x0010000007060890 */ /* 0x000fc8000fffe13f */
[----:B------:R-:W-:Y:S02]  /*0270*/  @UP0 USHF.L.U32 UR7, UR6, 0xb, URZ ;  /* 0x0000000b06070899 */ /* 0x000fe4000800063f */
[----:B------:R-:W-:Y:S01]  /*0280*/  @UP0 USHF.L.U32 UR6, UR6, 0x1, URZ ;  /* 0x0000000106060899 */ /* 0x000fe2000800063f */
[----:B------:R-:W-:Y:S01]  /*0290*/  VOTEU.ANY UP0, P0 ;  /* 0x00000000003f7886 */ /* 0x000fe20000000100 */
[----:B------:R-:W1:Y:S04]  /*02a0*/  FENCE.VIEW.ASYNC.S ;  /* 0x00000000000073c6 */ /* 0x000e680000000000 */
[----:B-1----:R0:W1:Y:S06]  /*02b0*/  @UP0 SYNCS.EXCH.64 URZ, [UR8+0x30800], UR4 ;  /* 0x03080004083f05b2 */ /* 0x00206c0008000100 */
[----:B------:R0:W3:Y:S02]  /*02c0*/  @UP1 SYNCS.EXCH.64 URZ, [UR8+0x30820], UR6 ;  /* 0x03082006083f15b2 */ /* 0x0000e40008000100 */
[----:B0-----:R-:W-:Y:S05]  /*02d0*/  @P1 BRA `(.L_x_388) ;  /* 0x0000000000481947 */ /* 0x001fea0003800000 */
[----:B------:R-:W0:Y:S01]  /*02e0*/  S2UR UR5, SR_CgaCtaId ;  /* 0x00000000000579c3 */ /* 0x000e220000008800 */
        /* <DEDUP_REMOVED lines=15> */
[----:B------:R0:W0:Y:S01]  /*03e0*/  SYNCS.EXCH.64 URZ, [UR8+0x30848], UR6 ;  /* 0x03084806083f75b2 */ /* 0x0000220008000100 */
[----:B------:R-:W-:Y:S01]  /*03f0*/  NOP ;  /* 0x0000000000007918 */ /* 0x000fe20000000000 */
.L_x_388:
[----:B------:R-:W5:Y:S01]  /*0400*/  SHFL.IDX PT, R3, R0, RZ, 0x1f ;  /* 0x00001fff00037589 */ /* 0x000f6200000e0000 */
[----:B------:R-:W-:Y:S01]  /*0410*/  NOP ;  /* 0x0000000000007918 */ /* 0x000fe20000000000 */
[----:B-----5:R-:W-:-:S13]  /*0420*/  ISETP.NE.AND P0, PT, R3, RZ, PT ;  /* 0x000000ff0300720c */ /* 0x020fda0003f05270 */
        /* <DEDUP_REMOVED lines=17> */
[----:B------:R0:W0:Y:S01]  /*0540*/  SYNCS.EXCH.64 URZ, [UR8+0x30868], UR6 ;  /* 0x03086806083f75b2 */ /* 0x0000220008000100 */
[----:B------:R-:W-:Y:S01]  /*0550*/  NOP ;  /* 0x0000000000007918 */ /* 0x000fe20000000000 */
.L_x_389:
[----:B------:R-:W5:Y:S01]  /*0560*/  SHFL.IDX PT, R3, R0, RZ, 0x1f ;  /* 0x00001fff00037589 */ /* 0x000f6200000e0000 */
[----:B------:R-:W-:Y:S01]  /*0570*/  NOP ;  /* 0x0000000000007918 */ /* 0x000fe20000000000 */
[----:B-----5:R-:W-:-:S13]  /*0580*/  ISETP.NE.AND P0, PT, R3, RZ, PT ;  /* 0x000000ff0300720c */ /* 0x020fda0003f05270 */
        /* <DEDUP_REMOVED lines=13> */
[----:B------:R0:W0:Y:S01]  /*0660*/  SYNCS.EXCH.64 URZ, [UR6+0x30888], UR4 ;  /* 0x03088804063f75b2 */ /* 0x0000220008000100 */
[----:B------:R-:W-:Y:S01]  /*0670*/  NOP ;  /* 0x0000000000007918 */ /* 0x000fe20000000000 */
.L_x_390:
        /* <DEDUP_REMOVED lines=22> */
.L_x_391:
        /* <DEDUP_REMOVED lines=22> */
.L_x_392:
[----:B--2---:R-:W-:Y:S01]  /*0940*/  ISETP.NE.AND P0, PT, R2, RZ, PT ;  /* 0x000000ff0200720c */ /* 0x004fe20003f05270 */
[----:B------:R-:W-:Y:S01]  /*0950*/  IMAD.MOV.U32 R2, RZ, RZ, 0x1 ;  /* 0x00000001ff027424 */ /* 0x000fe200078e00ff */
[----:B------:R-:W-:Y:S01]  /*0960*/  NOP ;  /* 0x0000000000007918 */ /* 0x000fe20000000000 */
[----:B------:R-:W-:Y:S01]  /*0970*/  ULDC.64 UR56, c[0x0][0x208] ;  /* 0x0000820000387ab9 */ /* 0x000fe20000000a00 */
[----:B------:R-:W-:Y:S02]  /*0980*/  BSSY B9, `(.L_x_393) ;  /* 0x00015be000097945 */ /* 0x000fe40003800000 */
[----:B------:R-:W-:-:S05]  /*0990*/  SEL R2, R2, 0x2, !P0 ;  /* 0x0000000202027807 */ /* 0x000fca0004000000 */
[----:B------:R2:W-:Y:S01]  /*09a0*/  STL [R1+0x4c], R2 ;  /* 0x00004c0201007387 */ /* 0x0005e20000100800 */
[----:B01-34-:R-:W-:Y:S06]  /*09b0*/  BAR.SYNC.DEFER_BLOCKING 0x0 ;  /* 0x0000000000007b1d */ /* 0x01bfec0000010000 */
[----:B------:R-:W-:Y:S05]  /*09c0*/  @!P0 BRA `(.L_x_394) ;  /* 0x000000f8006c8947 */ /* 0x000fea0003800000 */
.L_x_395:
[----:B------:R-:W-:-:S08]  /*09d0*/  NOP ;  /* 0x0000000000007918 */ /* 0x000fd00000000000 */
[----:B------:R-:W0:Y:S02]  /*09e0*/  USETMAXREG.TRY_ALLOC.CTAPOOL UP0, 0xa0 ;  /* 0x000000a0000079c8 */ /* 0x000e240008000600 */
[----:B0-----:R-:W-:-:S13]  /*09f0*/  PLOP3.LUT P0, PT, PT, PT, UP0, 0x80, 0x0 ;  /* 0x000000000000781c */ /* 0x001fda0003f0f008 */
[----:B------:R-:W-:Y:S05]  /*0a00*/  @!P0 BRA `(.L_x_395) ;  /* 0xfffffffc00f08947 */ /* 0x000fea000383ffff */
[----:B------:R-:W3:Y:S01]  /*0a10*/  LDL.LU R0, [R1] ;  /* 0x0000000001007983 */ /* 0x000ee20000300800 */
[----:B--2---:R-:W0:Y:S01]  /*0a20*/  S2R R2, SR_TID.X ;  /* 0x0000000000027919 */ /* 0x004e220000002100 */
[----:B------:R-:W1:Y:S01]  /*0a30*/  S2UR UR5, SR_CgaCtaId ;  /* 0x00000000000579c3 */ /* 0x000e620000008800 */
[----:B------:R-:W-:Y:S01]  /*0a40*/  UMOV UR4, 0x400 ;  /* 0x0000040000047882 */ /* 0x000fe20000000000 */
[----:B0-----:R-:W-:-:S06]  /*0a50*/  SHF.R.U32.HI R2, RZ, 0x7, R2 ;  /* 0x00000007ff027819 */ /* 0x001fcc0000011602 */
[----:B------:R-:W-:Y:S06]  /*0a60*/  BAR.ARV 0x8, 0x200 ;  /* 0x0208000000007b1d */ /* 0x000fec0000002000 */
[----:B------:R-:W-:-:S13]  /*0a70*/  ISETP.NE.AND P0, PT, R2, 0x1, PT ;  /* 0x000000010200780c */ /* 0x000fda0003f05270 */
[----:B------:R-:W-:Y:S08]  /*0a80*/  @!P0 BAR.ARV 0x9, 0x100 ;  /* 0x0244000000008b1d */ /* 0x000ff00000002000 */
[----:B------:R-:W-:Y:S01]  /*0a90*/  BAR.SYNC.DEFER_BLOCKING 0x5, 0x200 ;  /* 0x0148000000007b1d */ /* 0x000fe20000010000 */
[----:B-1----:R-:W-:-:S06]  /*0aa0*/  ULEA UR4, UR5, UR4, 0x18 ;  /* 0x0000000405047291 */ /* 0x002fcc000f8ec03f */
[----:B------:R-:W-:Y:S01]  /*0ab0*/  IMAD.U32 R2, RZ, RZ, UR4 ;  /* 0x00000004ff027e24 */ /* 0x000fe2000f8e00ff */
[----:B------:R-:W-:-:S04]  /*0ac0*/  ULDC UR4, c[0x0][0xc3c] ;  /* 0x00030f0000047ab9 */ /* 0x000fc80000000800 */
[----:B------:R-:W0:Y:S01]  /*0ad0*/  LDS.128 R32, [R2+0x308d0] ;  /* 0x0308d00002207984 */ /* 0x000e220000000c00 */
[----:B------:R-:W-:Y:S06]  /*0ae0*/  BAR.ARV 0x4, 0x200 ;  /* 0x0108000000007b1d */ /* 0x000fec0000002000 */
[----:B---3--:R-:W-:-:S04]  /*0af0*/  LOP3.LUT R0, R0, 0xffffffef, RZ, 0xc0, !PT ;  /* 0xffffffef00007812 */ /* 0x008fc800078ec0ff */
[----:B------:R-:W-:-:S05]  /*0b00*/  @P0 LOP3.LUT R0, R0, 0x10, RZ, 0xfc, !PT ;  /* 0x0000001000000812 */ /* 0x000fca00078efcff */
[----:B------:R1:W-:Y:S01]  /*0b10*/  STL [R1], R0 ;  /* 0x0000000001007387 */ /* 0x0003e20000100800 */
[----:B0-----:R-:W-:-:S13]  /*0b20*/  ISETP.GE.AND P0, PT, R35, UR4, PT ;  /* 0x0000000423007c0c */ /* 0x001fda000bf06270 */
[----:B-1----:R-:W-:Y:S05]  /*0b30*/  @P0 BRA `(.L_x_396) ;  /* 0x0000015800880947 */ /* 0x002fea0003800000 */
[----:B------:R-:W2:Y:S01]  /*0b40*/  LDL.LU R14, [R1+0x4c] ;  /* 0x00004c00010e7983 */ /* 0x000ea20000300800 */
[----:B------:R-:W0:Y:S02]  /*0b50*/  S2R R0, SR_TID.X ;  /* 0x0000000000007919 */ /* 0x000e240000002100 */
[----:B0-----:R-:W-:-:S05]  /*0b60*/  VIADD R13, R0, 0xffffff80 ;  /* 0xffffff80000d7836 */ /* 0x001fca0000000000 */
[----:B------:R-:W-:-:S04]  /*0b70*/  SHF.R.S32.HI R0, RZ, 0x1f, R13 ;  /* 0x0000001fff007819 */ /* 0x000fc8000001140d */
[----:B------:R-:W-:-:S04]  /*0b80*/  LEA.HI R3, R0, R13, RZ, 0x7 ;  /* 0x0000000d00037211 */ /* 0x000fc800078f38ff */
[----:B------:R-:W-:-:S05]  /*0b90*/  LOP3.LUT R4, R3, 0xffffff80, RZ, 0xc0, !PT ;  /* 0xffffff8003047812 */ /* 0x000fca00078ec0ff */
[----:B------:R-:W-:-:S05]  /*0ba0*/  IMAD.IADD R16, R13, 0x1, -R4 ;  /* 0x000000010d107824 */ /* 0x000fca00078e0a04 */
[----:B------:R-:W-:-:S04]  /*0bb0*/  SHF.R.S32.HI R9, RZ, 0x1f, R16 ;  /* 0x0000001fff097819 */ /* 0x000fc80000011410 */
[----:B------:R-:W-:Y:S02]  /*0bc0*/  LEA.HI R10, R9, R16, RZ, 0x2 ;  /* 0x00000010090a7211 */ /* 0x000fe400078f10ff */
[----:B------:R-:W-:Y:S02]  /*0bd0*/  LEA.HI R4, R0, R13, RZ, 0x4 ;  /* 0x0000000d00047211 */ /* 0x000fe400078f20ff */
[--C-:B------:R-:W-:Y:S02]  /*0be0*/  SHF.R.S32.HI R8, RZ, 0x2, R10.reuse ;  /* 0x00000002ff087819 */ /* 0x100fe4000001140a */
[----:B------:R-:W-:Y:S02]  /*0bf0*/  SHF.R.S32.HI R7, RZ, 0x1f, R10 ;  /* 0x0000001fff077819 */ /* 0x000fe4000001140a */
[----:B------:R-:W-:Y:S02]  /*0c00*/  LOP3.LUT R5, R4, 0xfffffff0, RZ, 0xc0, !PT ;  /* 0xfffffff004057812 */ /* 0x000fe400078ec0ff */
[----:B------:R-:W-:-:S02]  /*0c10*/  LEA.HI R7, R7, R8, RZ, 0x3 ;  /* 0x0000000807077211 */ /* 0x000fc400078f18ff */
[----:B------:R-:W-:Y:S02]  /*0c20*/  IADD3 R5, R13, -R5, RZ ;  /* 0x800000050d057210 */ /* 0x000fe40007ffe0ff */
[----:B------:R-:W-:Y:S02]  /*0c30*/  LOP3.LUT R11, R7, 0xfffffff8, RZ, 0xc0, !PT ;  /* 0xfffffff8070b7812 */ /* 0x000fe400078ec0ff */
[----:B------:R-:W-:Y:S02]  /*0c40*/  SHF.R.S32.HI R7, RZ, 0x4, R4 ;  /* 0x00000004ff077819 */ /* 0x000fe40000011404 */
[----:B------:R-:W-:Y:S01]  /*0c50*/  SHF.R.S32.HI R6, RZ, 0x1f, R5 ;  /* 0x0000001fff067819 */ /* 0x000fe20000011405 */
[----:B------:R-:W-:Y:S01]  /*0c60*/  IMAD.IADD R12, R8, 0x1, -R11 ;  /* 0x00000001080c7824 */ /* 0x000fe200078e0a0b */
[----:B------:R-:W-:Y:S02]  /*0c70*/  LEA.HI R8, R0, R13, RZ, 0x5 ;  /* 0x0000000d00087211 */ /* 0x000fe400078f28ff */
[----:B------:R-:W-:-:S02]  /*0c80*/  LEA.HI R4, R4, R7, RZ, 0x1 ;  /* 0x0000000704047211 */ /* 0x000fc400078f08ff */
[----:B------:R-:W-:Y:S02]  /*0c90*/  LEA.HI R6, R6, R5, RZ, 0x3 ;  /* 0x0000000506067211 */ /* 0x000fe400078f18ff */
[----:B------:R-:W-:Y:S02]  /*0ca0*/  SHF.R.S32.HI R18, RZ, 0x5, R8 ;  /* 0x00000005ff127819 */ /* 0x000fe40000011408 */
[----:B------:R-:W-:Y:S02]  /*0cb0*/  LOP3.LUT R8, R4, 0x1ffffffe, RZ, 0xc0, !PT ;  /* 0x1ffffffe04087812 */ /* 0x000fe400078ec0ff */
[----:B------:R-:W-:Y:S02]  /*0cc0*/  LOP3.LUT R4, R6, 0xfffffff8, RZ, 0xc0, !PT ;  /* 0xfffffff806047812 */ /* 0x000fe400078ec0ff */
[----:B------:R-:W-:Y:S01]  /*0cd0*/  LOP3.LUT R10, R10, 0x7ffffffc, RZ, 0xc0, !PT ;  /* 0x7ffffffc0a0a7812 */ /* 0x000fe200078ec0ff */
[----:B------:R-:W-:Y:S02]  /*0ce0*/  IMAD.IADD R8, R7, 0x1, -R8 ;  /* 0x0000000107087824 */ /* 0x000fe400078e0a08 */
[----:B------:R-:W-:-:S02]  /*0cf0*/  IMAD.SHL.U32 R7, R18, 0x400, RZ ;  /* 0x0000040012077824 */ /* 0x000fc400078e00ff */
[C---:B------:R-:W-:Y:S01]  /*0d00*/  IMAD.IADD R4, R5.reuse, 0x1, -R4 ;  /* 0x0000000105047824 */ /* 0x040fe200078e0a04 */
[----:B------:R-:W-:Y:S01]  /*0d10*/  IADD3 R10, R16, -R10, RZ ;  /* 0x8000000a100a7210 */ /* 0x000fe20007ffe0ff */
[----:B------:R-:W-:Y:S01]  /*0d20*/  IMAD R5, R5, 0x40, R7 ;  /* 0x0000004005057824 */ /* 0x000fe200078e0207 */
[----:B------:R-:W-:Y:S01]  /*0d30*/  SHF.R.S32.HI R15, RZ, 0x7, R3 ;  /* 0x00000007ff0f7819 */ /* 0x000fe20000011403 */
[----:B------:R-:W-:Y:S01]  /*0d40*/  IMAD.SHL.U32 R8, R8, 0x8, RZ ;  /* 0x0000000808087824 */ /* 0x000fe200078e00ff */
[----:B------:R-:W-:Y:S01]  /*0d50*/  LEA.HI R9, R9, R16, RZ, 0x5 ;  /* 0x0000001009097211 */ /* 0x000fe200078f28ff */
[----:B------:R-:W-:Y:S01]  /*0d60*/  IMAD.MOV.U32 R11, RZ, RZ, -0x2 ;  /* 0xfffffffeff0b7424 */ /* 0x000fe200078e00ff */
[----:B------:R-:W-:Y:S01]  /*0d70*/  SHF.L.U32 R3, R4, 0x6, RZ ;  /* 0x0000000604037819 */ /* 0x000fe200000006ff */
[----:B------:R-:W-:Y:S01]  /*0d80*/  IMAD.IADD R5, R8, 0x1, R5 ;  /* 0x0000000108057824 */ /* 0x000fe200078e0205 */
[----:B------:R-:W-:Y:S01]  /*0d90*/  R2P PR, R4, 0x6 ;  /* 0x0000000604007804 */ /* 0x000fe20000000000 */
[----:B------:R-:W-:Y:S01]  /*0da0*/  IMAD R4, R10, R11, 0xc0 ;  /* 0x000000c00a047424 */ /* 0x000fe200078e020b */
[----:B------:R-:W-:-:S02]  /*0db0*/  LEA.HI R0, R0, R13, RZ, 0x2 ;  /* 0x0000000d00007211 */ /* 0x000fc400078f10ff */
[----:B------:R-:W-:Y:S02]  /*0dc0*/  SHF.R.S32.HI R9, RZ, 0x5, R9 ;  /* 0x00000005ff097819 */ /* 0x000fe40000011409 */
[----:B------:R-:W-:Y:S01]  /*0dd0*/  LOP3.LUT R3, R3, 0x1c0, RZ, 0xc0, !PT ;  /* 0x000001c003037812 */ /* 0x000fe200078ec0ff */
[----:B------:R-:W-:Y:S01]  /*0de0*/  STL [R1+0x78], R5 ;  /* 0x0000780501007387 */ /* 0x000fe20000100800 */
[----:B------:R-:W-:Y:S01]  /*0df0*/  SHF.R.S32.HI R18, RZ, 0x2, R0 ;  /* 0x00000002ff127819 */ /* 0x000fe20000011400 */
[----:B------:R-:W-:Y:S01]  /*0e00*/  IMAD.SHL.U32 R6, R6, 0x40, RZ ;  /* 0x0000004006067824 */ /* 0x000fe200078e00ff */
[----:B------:R-:W-:Y:S01]  /*0e10*/  LOP3.LUT R8, R3, 0x8, R8, 0xf8, !PT ;  /* 0x0000000803087812 */ /* 0x000fe200078ef808 */
[----:B------:R0:W-:Y:S01]  /*0e20*/  STL [R1+0x70], R4 ;  /* 0x0000700401007387 */ /* 0x0001e20000100800 */
[----:B------:R-:W-:Y:S01]  /*0e30*/  IMAD R12, R9, 0x10, R12 ;  /* 0x00000010090c7824 */ /* 0x000fe200078e020c */
[----:B------:R-:W-:Y:S01]  /*0e40*/  SHF.R.U32.HI R3, RZ, 0x3, R3 ;  /* 0x00000003ff037819 */ /* 0x000fe20000011603 */
[----:B------:R-:W-:Y:S01]  /*0e50*/  IMAD.HI R9, R15, 0x55555556, RZ ;  /* 0x555555560f097827 */ /* 0x000fe200078e02ff */
[----:B------:R-:W-:-:S02]  /*0e60*/  IADD3 R10, R18, 0x60, RZ ;  /* 0x00000060120a7810 */ /* 0x000fc40007ffe0ff */
[----:B------:R-:W-:Y:S02]  /*0e70*/  LOP3.LUT R3, R8, R3, RZ, 0x3c, !PT ;  /* 0x0000000308037212 */ /* 0x000fe400078e3cff */
[----:B0-----:R-:W-:Y:S02]  /*0e80*/  LOP3.LUT R4, R0, 0xfffffffc, RZ, 0xc0, !PT ;  /* 0xfffffffc00047812 */ /* 0x001fe400078ec0ff */
[----:B------:R-:W-:Y:S02]  /*0e90*/  LOP3.LUT R6, R6, 0x7ffffe00, RZ, 0xc0, !PT ;  /* 0x7ffffe0006067812 */ /* 0x000fe400078ec0ff */
[----:B------:R-:W-:Y:S01]  /*0ea0*/  SHF.R.S32.HI R5, RZ, 0x1f, R0 ;  /* 0x0000001fff057819 */ /* 0x000fe20000011400 */
[----:B------:R-:W-:Y:S01]  /*0eb0*/  IMAD.IADD R4, R13, 0x1, -R4 ;  /* 0x000000010d047824 */ /* 0x000fe200078e0a04 */
[----:B------:R-:W-:Y:S02]  /*0ec0*/  SHF.R.S32.HI R8, RZ, 0x1f, R10 ;  /* 0x0000001fff087819 */ /* 0x000fe4000001140a */
[----:B------:R-:W-:-:S02]  /*0ed0*/  LEA.HI R9, R9, R9, RZ, 0x1 ;  /* 0x0000000909097211 */ /* 0x000fc400078f08ff */
[----:B------:R-:W-:Y:S02]  /*0ee0*/  IADD3 R3, R3, R6, R7 ;  /* 0x0000000603037210 */ /* 0x000fe40007ffe007 */
[----:B------:R-:W-:Y:S02]  /*0ef0*/  LEA.HI R5, R5, R18, RZ, 0x3 ;  /* 0x0000001205057211 */ /* 0x000fe400078f18ff */
[----:B------:R-:W-:Y:S01]  /*0f00*/  SHF.R.S32.HI R6, RZ, 0x1f, R18 ;  /* 0x0000001fff067819 */ /* 0x000fe20000011412 */
[----:B------:R-:W-:Y:S01]  /*0f10*/  IMAD.SHL.U32 R6, R10, 0x40, RZ ;  /* 0x000000400a067824 */ /* 0x000fe200078e00ff */
[----:B------:R-:W-:Y:S01]  /*0f20*/  LEA.HI R8, R8, R10, RZ, 0x3 ;  /* 0x0000000a08087211 */ /* 0x000fe200078f18ff */
[----:B------:R-:W-:Y:S01]  /*0f30*/  IMAD R9, R9, -0x3, R15 ;  /* 0xfffffffd09097824 */ /* 0x000fe200078e020f */
[C---:B------:R-:W-:Y:S02]  /*0f40*/  LEA.HI R0, R4.reuse, R4, RZ, 0x1 ;  /* 0x0000000404007211 */ /* 0x040fe400078f08ff */
[----:B------:R-:W-:Y:S01]  /*0f50*/  LOP3.LUT R7, R5, 0xfffffff8, RZ, 0xc0, !PT ;  /* 0xfffffff805077812 */ /* 0x000fe200078ec0ff */
[----:B------:R-:W-:Y:S01]  /*0f60*/  IMAD.SHL.U32 R16, R4, 0x8, RZ ;  /* 0x0000000804107824 */ /* 0x000fe200078e00ff */
[----:B------:R-:W-:Y:S01]  /*0f70*/  LOP3.LUT R5, R0, 0x1ffffffe, RZ, 0xc0, !PT ;  /* 0x1ffffffe00057812 */ /* 0x000fe200078ec0ff */
[----:B------:R-:W-:Y:S01]  /*0f80*/  IMAD.SHL.U32 R8, R8, 0x40, RZ ;  /* 0x0000004008087824 */ /* 0x000fe200078e00ff */
[----:B------:R-:W-:Y:S01]  /*0f90*/  LOP3.LUT R0, R6, 0x1c0, RZ, 0xc0, !PT ;  /* 0x000001c006007812 */ /* 0x000fe200078ec0ff */
[----:B------:R-:W-:Y:S01]  /*0fa0*/  IMAD R12, R9, 0x40, R12 ;  /* 0x00000040090c7824 */ /* 0x000fe200078e020c */
[----:B------:R-:W-:Y:S01]  /*0fb0*/  LEA R157, R3, R2, 0x1 ;  /* 0x00000002039d7211 */ /* 0x000fe200078e08ff */
[----:B------:R-:W-:Y:S01]  /*0fc0*/  IMAD.IADD R7, R18, 0x1, -R7 ;  /* 0x0000000112077824 */ /* 0x000fe200078e0a07 */
[----:B------:R-:W-:Y:S01]  /*0fd0*/  SHF.R.U32.HI R10, RZ, 0x3, R0 ;  /* 0x00000003ff0a7819 */ /* 0x000fe20000011600 */
[----:B------:R-:W-:Y:S01]  /*0fe0*/  IMAD.MOV.U32 R9, RZ, RZ, 0x40 ;  /* 0x00000040ff097424 */ /* 0x000fe200078e00ff */
[----:B------:R-:W-:Y:S01]  /*0ff0*/  LOP3.LUT R3, R0, 0x38, R16, 0xf8, !PT ;  /* 0x0000003800037812 */ /* 0x000fe200078ef810 */
[----:B------:R-:W-:Y:S01]  /*1000*/  STL [R1+0x6c], R12 ;  /* 0x00006c0c01007387 */ /* 0x000fe20000100800 */
[----:B------:R-:W-:-:S03]  /*1010*/  LOP3.LUT R6, R8, 0xfffffe00, RZ, 0xc0, !PT ;  /* 0xfffffe0008067812 */ /* 0x000fc600078ec0ff */
[----:B------:R-:W-:Y:S01]  /*1020*/  STL [R1+0x5c], RZ ;  /* 0x00005cff01007387 */ /* 0x000fe20000100800 */
[----:B------:R-:W-:-:S03]  /*1030*/  VIADD R0, R157, 0x1e800 ;  /* 0x0001e8009d007836 */ /* 0x000fc60000000000 */
[----:B------:R0:W-:Y:S01]  /*1040*/  STL [R1+0x34], R7 ;  /* 0x0000340701007387 */ /* 0x0001e20000100800 */
[C---:B------:R-:W-:Y:S02]  /*1050*/  IMAD.IADD R5, R4.reuse, 0x1, -R5 ;  /* 0x0000000104057824 */ /* 0x040fe400078e0a05 */
[----:B------:R-:W-:Y:S01]  /*1060*/  IMAD.SHL.U32 R22, R4, 0x4, RZ ;  /* 0x0000000404167824 */ /* 0x000fe200078e00ff */
[----:B------:R1:W-:Y:S01]  /*1070*/  STL [R1+0x44], R6 ;  /* 0x0000440601007387 */ /* 0x0003e20000100800 */
[----:B------:R-:W-:Y:S01]  /*1080*/  VIADD R4, R157, 0x1e820 ;  /* 0x0001e8209d047836 */ /* 0x000fe20000000000 */
[----:B0-----:R-:W-:Y:S02]  /*1090*/  LOP3.LUT R7, R6, R3, R10, 0xf6, !PT ;  /* 0x0000000306077212 */ /* 0x001fe400078ef60a */
[----:B------:R-:W-:Y:S01]  /*10a0*/  SEL R3, R9, 0xffffffc0, !P2 ;  /* 0xffffffc009037807 */ /* 0x000fe20005000000 */
[----:B------:R-:W-:Y:S01]  /*10b0*/  @P1 VIADD R4, R0, 0xffffffe0 ;  /* 0xffffffe000041836 */ /* 0x000fe20000000000 */
[----:B-1----:R-:W-:Y:S01]  /*10c0*/  LEA R6, R7, R2, 0x1 ;  /* 0x0000000207067211 */ /* 0x002fe200078e08ff */
[----:B------:R-:W-:-:S02]  /*10d0*/  IMAD R5, R5, 0x8, R12 ;  /* 0x0000000805057824 */ /* 0x000fc400078e020c */
[----:B------:R-:W-:Y:S02]  /*10e0*/  IMAD.IADD R0, R0, 0x1, R3 ;  /* 0x0000000100007824 */ /* 0x000fe400078e0203 */
[----:B------:R-:W-:Y:S04]  /*10f0*/  STL [R1+0x68], R6 ;  /* 0x0000680601007387 */ /* 0x000fe80000100800 */
[----:B------:R-:W-:Y:S04]  /*1100*/  STL [R1+0x48], R4 ;  /* 0x0000480401007387 */ /* 0x000fe80000100800 */
[----:B------:R0:W-:Y:S04]  /*1110*/  STL [R1+0x74], R5 ;  /* 0x0000740501007387 */ /* 0x0001e80000100800 */
[----:B------:R1:W-:Y:S01]  /*1120*/  STL [R1+0x8], R0 ;  /* 0x0000080001007387 */ /* 0x0003e20000100800 */
[----:B0-----:R-:W-:-:S02]  /*1130*/  IMAD.IADD R5, R3, 0x1, R4 ;  /* 0x0000000103057824 */ /* 0x001fc400078e0204 */
[C---:B------:R-:W-:Y:S02]  /*1140*/  VIADD R3, R4.reuse, 0x6000 ;  /* 0x0000600004037836 */ /* 0x040fe40000000000 */
[----:B-1----:R-:W-:Y:S01]  /*1150*/  VIADD R0, R4, 0xc000 ;  /* 0x0000c00004007836 */ /* 0x002fe20000000000 */
[----:B------:R0:W-:Y:S04]  /*1160*/  STL [R1+0x4], R5 ;  /* 0x0000040501007387 */ /* 0x0001e80000100800 */
[----:B------:R0:W-:Y:S04]  /*1170*/  STL [R1+0x4c], R0 ;  /* 0x00004c0001007387 */ /* 0x0001e80000100800 */
[----:B------:R0:W-:Y:S01]  /*1180*/  STL [R1+0x50], R3 ;  /* 0x0000500301007387 */ /* 0x0001e20000100800 */
[----:B------:R-:W-:Y:S01]  /*1190*/  IMAD.MOV.U32 R19, RZ, RZ, RZ ;  /* 0x000000ffff137224 */ /* 0x000fe200078e00ff */
[----:B------:R-:W-:Y:S01]  /*11a0*/  CS2R R152, SRZ ;  /* 0x0000000000987805 */ /* 0x000fe2000001ff00 */
[----:B------:R-:W-:-:S02]  /*11b0*/  IMAD.MOV.U32 R156, RZ, RZ, RZ ;  /* 0x000000ffff9c7224 */ /* 0x000fc400078e00ff */
[----:B------:R-:W-:Y:S01]  /*11c0*/  VIADD R154, R22, 0x10 ;  /* 0x00000010169a7836 */ /* 0x000fe20000000000 */
[----:B0-2---:R-:W-:-:S07]  /*11d0*/  LOP3.LUT R155, R14, 0x1, RZ, 0xfc, !PT ;  /* 0x000000010e9b7812 */ /* 0x005fce00078efcff */
.L_x_516:
[----:B0--3-5:R-:W0:Y:S02]  /*11e0*/  LDC.64 R4, c[0x0][0xc88] ;  /* 0x00032200ff047b82 */ /* 0x029e240000000a00 */
[----:B0-----:R-:W-:-:S05]  /*11f0*/  IMAD.WIDE R4, R35, 0x4, R4 ;  /* 0x0000000423047825 */ /* 0x001fca00078e0204 */
[----:B--2---:R-:W2:Y:S01]  /*1200*/  LDG.E R10, desc[UR56][R4.64] ;  /* 0x00000038040a7981 */ /* 0x004ea2000c1e1900 */
[----:B------:R-:W-:Y:S05]  /*1210*/  YIELD ;  /* 0x0000000000007946 */ /* 0x000fea0003800000 */
[----:B------:R-:W-:Y:S01]  /*1220*/  ULDC.64 UR4, c[0x0][0xa28] ;  /* 0x00028a0000047ab9 */ /* 0x000fe20000000a00 */
[----:B------:R-:W-:Y:S01]  /*1230*/  ULDC.64 UR8, c[0x0][0xa18] ;  /* 0x0002860000087ab9 */ /* 0x000fe20000000a00 */
[----:B------:R-:W-:Y:S01]  /*1240*/  ISETP.NE.U32.AND P1, PT, RZ, UR4, PT ;  /* 0x00000004ff007c0c */ /* 0x000fe2000bf25070 */
[----:B------:R-:W-:Y:S01]  /*1250*/  ULDC.64 UR6, c[0x0][0xa08] ;  /* 0x0002820000067ab9 */ /* 0x000fe20000000a00 */
[----:B------:R-:W-:Y:S01]  /*1260*/  IMAD.MOV.U32 R3, RZ, RZ, RZ ;  /* 0x000000ffff037224 */ /* 0x000fe200078e00ff */
[----:B------:R-:W-:Y:S01]  /*1270*/  ISETP.NE.U32.AND P0, PT, RZ, UR6, PT ;  /* 0x00000006ff007c0c */ /* 0x000fe2000bf05070 */
[----:B------:R-:W-:Y:S01]  /*1280*/  IMAD.MOV.U32 R35, RZ, RZ, RZ ;  /* 0x000000ffff237224 */ /* 0x000fe200078e00ff */
[----:B------:R-:W-:-:S02]  /*1290*/  ISETP.NE.AND.EX P1, PT, RZ, UR5, PT, P1 ;  /* 0x00000005ff007c0c */ /* 0x000fc4000bf25310 */
[----:B------:R-:W-:Y:S02]  /*12a0*/  ISETP.NE.AND.EX P0, PT, RZ, UR7, PT, P0 ;  /* 0x00000007ff007c0c */ /* 0x000fe4000bf05300 */
[----:B--2---:R-:W-:Y:S01]  /*12b0*/  SHF.R.S32.HI R0, RZ, 0x1f, R10 ;  /* 0x0000001fff007819 */ /* 0x004fe2000001140a */
[----:B------:R0:W-:Y:S08]  /*12c0*/  STL [R1+0x54], R10 ;  /* 0x0000540a01007387 */ /* 0x0001f00000100800 */
[----:B------:R-:W-:-:S02]  /*12d0*/  @P1 LEA R6, P2, R10, UR4, 0x2 ;  /* 0x000000040a061c11 */ /* 0x000fc4000f8410ff */
[C---:B------:R-:W-:Y:S02]  /*12e0*/  SHF.L.U32 R32, R10.reuse, 0x2, RZ ;  /* 0x000000020a207819 */ /* 0x040fe400000006ff */
[C-C-:B------:R-:W-:Y:S02]  /*12f0*/  @P1 LEA.HI.X R7, R10.reuse, UR5, R0.reuse, 0x2, P2 ;  /* 0x000000050a071c11 */ /* 0x140fe400090f1400 */
[----:B------:R-:W-:Y:S01]  /*1300*/  ISETP.NE.U32.AND P2, PT, RZ, UR8, PT ;  /* 0x00000008ff007c0c */ /* 0x000fe2000bf45070 */
[----:B------:R-:W-:Y:S01]  /*1310*/  ULDC UR4, c[0x0][0x288] ;  /* 0x0000a20000047ab9 */ /* 0x000fe20000000800 */
[----:B------:R-:W-:Y:S01]  /*1320*/  SHF.L.U64.HI R36, R10, 0x2, R0 ;  /* 0x000000020a247819 */ /* 0x000fe20000010200 */
[----:B------:R0:W5:Y:S01]  /*1330*/  @P1 LDG.E R3, desc[UR56][R6.64] ;  /* 0x0000003806031981 */ /* 0x000162000c1e1900 */
[----:B------:R-:W-:Y:S02]  /*1340*/  ISETP.NE.AND.EX P2, PT, RZ, UR9, PT, P2 ;  /* 0x00000009ff007c0c */ /* 0x000fe4000bf45320 */
[----:B------:R-:W-:Y:S01]  /*1350*/  IADD3 R8, P3, R32, UR6, RZ ;  /* 0x0000000620087c10 */ /* 0x000fe2000ff7e0ff */
[----:B------:R-:W-:Y:S01]  /*1360*/  IMAD.U32 R25, RZ, RZ, UR4 ;  /* 0x00000004ff197e24 */ /* 0x000fe2000f8e00ff */
[----:B------:R-:W-:-:S02]  /*1370*/  ULDC.64 UR4, c[0x0][0x418] ;  /* 0x0001060000047ab9 */ /* 0x000fc40000000a00 */
[----:B------:R-:W-:-:S05]  /*1380*/  IADD3.X R9, R36, UR7, RZ, P3, !PT ;  /* 0x0000000724097c10 */ /* 0x000fca0009ffe4ff */
[----:B------:R0:W5:Y:S02]  /*1390*/  @P0 LDG.E R35, desc[UR56][R8.64] ;  /* 0x0000003808230981 */ /* 0x000164000c1e1900 */
[----:B------:R-:W-:-:S04]  /*13a0*/  @P2 IADD3 R4, P1, R32, UR8, RZ ;  /* 0x0000000820042c10 */ /* 0x000fc8000ff3e0ff */
[----:B------:R-:W-:-:S05]  /*13b0*/  @P2 IADD3.X R5, R36, UR9, RZ, P1, !PT ;  /* 0x0000000924052c10 */ /* 0x000fca0008ffe4ff */
[----:B------:R0:W5:Y:S01]  /*13c0*/  @P2 LDG.E R25, desc[UR56][R4.64] ;  /* 0x0000003804192981 */ /* 0x000162000c1e1900 */
[----:B------:R-:W-:-:S03]  /*13d0*/  UISETP.NE.U32.AND UP0, UPT, UR4, URZ, UPT ;  /* 0x0000003f0400728c */ /* 0x000fc6000bf05070 */
[----:B------:R-:W-:Y:S01]  /*13e0*/  ULDC UR4, c[0x0][0x424] ;  /* 0x0001090000047ab9 */ /* 0x000fe20000000800 */
[----:B------:R-:W-:-:S03]  /*13f0*/  UISETP.NE.AND.EX UP0, UPT, UR5, URZ, UPT, UP0 ;  /* 0x0000003f0500728c */ /* 0x000fc6000bf05300 */
[----:B------:R-:W-:Y:S01]  /*1400*/  ULDC UR5, c[0x0][0x2f0] ;  /* 0x0000bc0000057ab9 */ /* 0x000fe20000000800 */
[----:B------:R-:W-:-:S04]  /*1410*/  USEL UR4, UR4, 0x1, UP0 ;  /* 0x0000000104047887 */ /* 0x000fc80008000000 */
[----:B------:R-:W-:-:S03]  /*1420*/  UIMAD UR4, UR4, UR5, URZ ;  /* 0x00000005040472a4 */ /* 0x000fc6000f8e023f */
[----:B------:R-:W-:Y:S02]  /*1430*/  ULDC UR5, c[0x0][0x348] ;  /* 0x0000d20000057ab9 */ /* 0x000fe40000000800 */
[----:B------:R-:W-:Y:S01]  /*1440*/  IMAD.U32 R29, RZ, RZ, UR5 ;  /* 0x00000005ff1d7e24 */ /* 0x000fe2000f8e00ff */
[----:B------:R-:W-:Y:S01]  /*1450*/  MOV R30, UR4 ;  /* 0x00000004001e7c02 */ /* 0x000fe20008000f00 */
[----:B------:R-:W-:Y:S01]  /*1460*/  IMAD.MOV.U32 R31, RZ, RZ, R10 ;  /* 0x000000ffff1f7224 */ /* 0x000fe200078e000a */
[----:B01----:R-:W-:Y:S06]  /*1470*/  @P2 BRA `(.L_x_397) ;  /* 0x0000000000242947 */ /* 0x003fec0003800000 */
[----:B------:R-:W-:Y:S02]  /*1480*/  ULDC.64 UR4, c[0x0][0xa00] ;  /* 0x0002800000047ab9 */ /* 0x000fe40000000a00 */
[----:B------:R-:W-:-:S04]  /*1490*/  ISETP.NE.U32.AND P1, PT, RZ, UR4, PT ;  /* 0x00000004ff007c0c */ /* 0x000fc8000bf25070 */
[----:B------:R-:W-:-:S13]  /*14a0*/  ISETP.NE.AND.EX P1, PT, RZ, UR5, PT, P1 ;  /* 0x00000005ff007c0c */ /* 0x000fda000bf25310 */
[----:B------:R-:W-:Y:S05]  /*14b0*/  @!P1 BRA `(.L_x_397) ;  /* 0x0000000000149947 */ /* 0x000fea0003800000 */
[----:B------:R-:W0:Y:S02]  /*14c0*/  LDC.64 R4, c[0x0][0xa00] ;  /* 0x00028000ff047b82 */ /* 0x000e240000000a00 */
[----:B0-----:R-:W-:-:S05]  /*14d0*/  IMAD.WIDE R4, R31, 0x4, R4 ;  /* 0x000000041f047825 */ /* 0x001fca00078e0204 */
[----:B-----5:R-:W2:Y:S04]  /*14e0*/  LDG.E R25, desc[UR56][R4.64] ;  /* 0x0000003804197981 */ /* 0x020ea8000c1e1900 */
[----:B------:R-:W2:Y:S02]  /*14f0*/  LDG.E R0, desc[UR56][R4.64+0x4] ;  /* 0x0000043804007981 */ /* 0x000ea4000c1e1900 */
[----:B--2---:R-:W-:-:S07]  /*1500*/  IMAD.IADD R25, R0, 0x1, -R25 ;  /* 0x0000000100197824 */ /* 0x004fce00078e0a19 */
.L_x_397:
[----:B------:R-:W-:Y:S01]  /*1510*/  ULDC.64 UR4, c[0x0][0xa20] ;  /* 0x0002880000047ab9 */ /* 0x000fe20000000a00 */
[----:B------:R0:W-:Y:S01]  /*1520*/  STL [R1+0x60], R33 ;  /* 0x0000602101007387 */ /* 0x0001e20000100800 */
[----:B------:R-:W-:-:S03]  /*1530*/  ISETP.NE.U32.AND P1, PT, RZ, UR4, PT ;  /* 0x00000004ff007c0c */ /* 0x000fc6000bf25070 */
[----:B------:R0:W-:Y:S01]  /*1540*/  STL [R1+0x58], R34 ;  /* 0x0000582201007387 */ /* 0x0001e20000100800 */
[----:B------:R-:W-:-:S13]  /*1550*/  ISETP.NE.AND.EX P1, PT, RZ, UR5, PT, P1 ;  /* 0x00000005ff007c0c */ /* 0x000fda000bf25310 */
[----:B0-----:R-:W-:Y:S05]  /*1560*/  @!P1 BRA `(.L_x_398) ;  /* 0x0000000000109947 */ /* 0x001fea0003800000 */
[----:B------:R-:W-:-:S04]  /*1570*/  IADD3 R4, P0, R32, UR4, RZ ;  /* 0x0000000420047c10 */ /* 0x000fc8000ff1e0ff */
[----:B------:R-:W-:-:S05]  /*1580*/  IADD3.X R5, R36, UR5, RZ, P0, !PT ;  /* 0x0000000524057c10 */ /* 0x000fca00087fe4ff */
[----:B------:R0:W5:Y:S01]  /*1590*/  LDG.E R30, desc[UR56][R4.64] ;  /* 0x00000038041e7981 */ /* 0x000162000c1e1900 */
[----:B------:R-:W-:Y:S05]  /*15a0*/  BRA `(.L_x_399) ;  /* 0x0000000000107947 */ /* 0x000fea0003800000 */
.L_x_398:
[----:B------:R-:W-:Y:S05]  /*15b0*/  @!P0 BRA `(.L_x_399) ;  /* 0x00000000000c8947 */ /* 0x000fea0003800000 */
[----:B------:R-:W2:Y:S04]  /*15c0*/  LDG.E R5, desc[UR56][R8.64] ;  /* 0x0000003808057981 */ /* 0x000ea8000c1e1900 */
[----:B------:R-:W2:Y:S02]  /*15d0*/  LDG.E R30, desc[UR56][R8.64+0x4] ;  /* 0x00000438081e7981 */ /* 0x000ea4000c1e1900 */
[----:B--2---:R-:W-:-:S07]  /*15e0*/  IMAD.IADD R30, R30, 0x1, -R5 ;  /* 0x000000011e1e7824 */ /* 0x004fce00078e0a05 */
.L_x_399:
[----:B------:R-:W-:Y:S02]  /*15f0*/  ULDC.64 UR4, c[0x0][0xa10] ;  /* 0x0002840000047ab9 */ /* 0x000fe40000000a00 */
[----:B------:R-:W-:-:S04]  /*1600*/  ISETP.NE.U32.AND P0, PT, RZ, UR4, PT ;  /* 0x00000004ff007c0c */ /* 0x000fc8000bf05070 */
[----:B------:R-:W-:Y:S01]  /*1610*/  ISETP.NE.AND.EX P0, PT, RZ, UR5, PT, P0 ;  /* 0x00000005ff007c0c */ /* 0x000fe2000bf05300 */
[----:B-----5:R-:W-:Y:S01]  /*1620*/  IMAD.IADD R8, R30, 0x1, -R3 ;  /* 0x000000011e087824 */ /* 0x020fe200078e0a03 */
[----:B------:R-:W-:-:S11]  /*1630*/  ULDC.64 UR4, c[0x0][0xa30] ;  /* 0x00028c0000047ab9 */ /* 0x000fd60000000a00 */
[----:B0-----:R-:W0:Y:S02]  /*1640*/  @P0 LDC.64 R4, c[0x0][0xa10] ;  /* 0x00028400ff040b82 */ /* 0x001e240000000a00 */
[----:B0-----:R-:W-:-:S05]  /*1650*/  @P0 IMAD.WIDE R4, R31, 0x4, R4 ;  /* 0x000000041f040825 */ /* 0x001fca00078e0204 */
[----:B------:R-:W2:Y:S04]  /*1660*/  @P0 LDG.E R0, desc[UR56][R4.64] ;  /* 0x0000003804000981 */ /* 0x000ea8000c1e1900 */
[----:B------:R0:W2:Y:S01]  /*1670*/  @P0 LDG.E R9, desc[UR56][R4.64+0x4] ;  /* 0x0000043804090981 */ /* 0x0000a2000c1e1900 */
[----:B------:R-:W-:Y:S01]  /*1680*/  ISETP.NE.U32.AND P1, PT, RZ, UR4, PT ;  /* 0x00000004ff007c0c */ /* 0x000fe2000bf25070 */
[----:B------:R-:W-:-:S03]  /*1690*/  IMAD.MOV.U32 R24, RZ, RZ, R30 ;  /* 0x000000ffff187224 */ /* 0x000fc600078e001e */
[----:B------:R-:W-:Y:S01]  /*16a0*/  ISETP.NE.AND.EX P1, PT, RZ, UR5, PT, P1 ;  /* 0x00000005ff007c0c */ /* 0x000fe2000bf25310 */
[----:B0-----:R-:W-:-:S05]  /*16b0*/  IMAD.MOV R4, RZ, RZ, -R8 ;  /* 0x000000ffff047224 */ /* 0x001fca00078e0a08 */
[----:B------:R-:W-:-:S07]  /*16c0*/  VIMNMX R4, RZ, R4, !PT ;  /* 0x00000004ff047248 */ /* 0x000fce0007fe0100 */
[----:B------:R-:W-:-:S04]  /*16d0*/  @P1 IADD3 R6, P2, R32, UR4, RZ ;  /* 0x0000000420061c10 */ /* 0x000fc8000ff5e0ff */
[----:B------:R-:W-:-:S05]  /*16e0*/  @P1 IADD3.X R7, R36, UR5, RZ, P2, !PT ;  /* 0x0000000524071c10 */ /* 0x000fca00097fe4ff */
[----:B------:R0:W5:Y:S01]  /*16f0*/  @P1 LDG.E R24, desc[UR56][R6.64] ;  /* 0x0000003806181981 */ /* 0x000162000c1e1900 */
[----:B--2---:R-:W-:-:S05]  /*1700*/  @P0 IMAD.IADD R29, R9, 0x1, -R0 ;  /* 0x00000001091d0824 */ /* 0x004fca00078e0a00 */
[----:B------:R-:W-:-:S05]  /*1710*/  IADD3 R130, R8, R29, RZ ;  /* 0x0000001d08827210 */ /* 0x000fca0007ffe0ff */
[----:B------:R-:W-:-:S04]  /*1720*/  VIADD R0, R130, 0xbf ;  /* 0x000000bf82007836 */ /* 0x000fc80000000000 */
[----:B------:R-:W-:-:S05]  /*1730*/  IMAD.HI R0, R0, 0x2aaaaaab, RZ ;  /* 0x2aaaaaab00007827 */ /* 0x000fca00078e02ff */
[----:B------:R-:W-:-:S04]  /*1740*/  SHF.R.U32.HI R3, RZ, 0x1f, R0 ;  /* 0x0000001fff037819 */ /* 0x000fc80000011600 */
[----:B------:R-:W-:-:S05]  /*1750*/  LEA.HI.SX32 R10, R0, R3, 0x1b ;  /* 0x00000003000a7211 */ /* 0x000fca00078fdaff */
[----:B------:R-:W-:Y:S01]  /*1760*/  IMAD R0, R10, 0xc0, -R8 ;  /* 0x000000c00a007824 */ /* 0x000fe200078e0a08 */
[----:B------:R0:W-:Y:S04]  /*1770*/  STL [R1+0x64], R10 ;  /* 0x0000640a01007387 */ /* 0x0001e80000100800 */
[----:B------:R-:W-:-:S04]  /*1780*/  VIMNMX R3, R0, R29, PT ;  /* 0x0000001d00037248 */ /* 0x000fc80003fe0100 */
[----:B------:R-:W-:Y:S01]  /*1790*/  ISETP.GT.AND P0, PT, R3, R4, PT ;  /* 0x000000040300720c */ /* 0x000fe20003f04270 */
[----:B------:R-:W-:-:S05]  /*17a0*/  IMAD.WIDE.U32 R4, R4, -0x55555555, RZ ;  /* 0xaaaaaaab04047825 */ /* 0x000fca00078e00ff */
[----:B------:R-:W-:-:S05]  /*17b0*/  SHF.R.U32.HI R28, RZ, 0x7, R5 ;  /* 0x00000007ff1c7819 */ /* 0x000fca0000011605 */
[----:B------:R-:W-:Y:S02]  /*17c0*/  IMAD.MOV.U32 R27, RZ, RZ, R28 ;  /* 0x000000ffff1b7224 */ /* 0x000fe400078e001c */
[----:B------:R-:W-:-:S04]  /*17d0*/  @P0 VIADD R0, R3, 0xbf ;  /* 0x000000bf03000836 */ /* 0x000fc80000000000 */
[----:B------:R-:W-:-:S05]  /*17e0*/  @P0 IMAD.HI R0, R0, 0x2aaaaaab, RZ ;  /* 0x2aaaaaab00000827 */ /* 0x000fca00078e02ff */
[----:B------:R-:W-:-:S04]  /*17f0*/  @P0 SHF.R.U32.HI R3, RZ, 0x1f, R0 ;  /* 0x0000001fff030819 */ /* 0x000fc80000011600 */
[----:B------:R-:W-:Y:S02]  /*1800*/  @P0 LEA.HI.SX32 R27, R0, R3, 0x1b ;  /* 0x00000003001b0211 */ /* 0x000fe400078fdaff */
[----:B------:R-:W-:Y:S02]  /*1810*/  PLOP3.LUT P0, PT, PT, PT, PT, 0x80, 0x0 ;  /* 0x000000000000781c */ /* 0x000fe40003f0f070 */
[----:B------:R-:W-:-:S13]  /*1820*/  ISETP.GT.AND P1, PT, R27, R28, PT ;  /* 0x0000001c1b00720c */ /* 0x000fda0003f24270 */
[----:B0-----:R-:W-:Y:S05]  /*1830*/  @!P1 BRA `(.L_x_400) ;  /* 0x0000003c00849947 */ /* 0x001fea0003800000 */
[----:B------:R-:W-:Y:S01]  /*1840*/  VIADD R0, R2, 0x12400 ;  /* 0x0001240002007836 */ /* 0x000fe20000000000 */
[----:B------:R-:W-:Y:S04]  /*1850*/  BSSY B6, `(.L_x_401) ;  /* 0x0000013000067945 */ /* 0x000fe80003800000 */
[----:B------:R-:W-:-:S13]  /*1860*/  LOP3.LUT P0, RZ, R0, 0x3ff, RZ, 0xc0, !PT ;  /* 0x000003ff00ff7812 */ /* 0x000fda000780c0ff */
[----:B------:R-:W-:Y:S05]  /*1870*/  @!P0 BRA `(.L_x_402) ;  /* 0x0000000000408947 */ /* 0x000fea0003800000 */
[----:B------:R-:W-:Y:S01]  /*1880*/  MOV R0, 0x0 ;  /* 0x0000000000007802 */ /* 0x000fe20000000f00 */
[----:B------:R-:W-:Y:S01]  /*1890*/  ULDC.64 UR4, c[0x4][0xa8] ;  /* 0x01002a0000047ab9 */ /* 0x000fe20000000a00 */
[----:B------:R-:W-:Y:S01]  /*18a0*/  ULDC.64 UR6, c[0x4][0x40] ;  /* 0x0100100000067ab9 */ /* 0x000fe20000000a00 */
[----:B------:R-:W-:Y:S01]  /*18b0*/  MOV R4, UR4 ;  /* 0x0000000400047c02 */ /* 0x000fe20008000f00 */
[----:B------:R0:W1:Y:S01]  /*18c0*/  LDC.64 R14, c[0x4][R0] ;  /* 0x01000000000e7b82 */ /* 0x0000620000000a00 */
[----:B------:R-:W-:Y:S01]  /*18d0*/  IMAD.U32 R5, RZ, RZ, UR5 ;  /* 0x00000005ff057e24 */ /* 0x000fe2000f8e00ff */
[----:B------:R-:W-:Y:S01]  /*18e0*/  ULDC.64 UR4, c[0x4][0xb0] ;  /* 0x01002c0000047ab9 */ /* 0x000fe20000000a00 */
[----:B------:R-:W-:Y:S01]  /*18f0*/  IMAD.U32 R10, RZ, RZ, UR6 ;  /* 0x00000006ff0a7e24 */ /* 0x000fe2000f8e00ff */
[----:B------:R-:W-:Y:S01]  /*1900*/  MOV R8, 0x70 ;  /* 0x0000007000087802 */ /* 0x000fe20000000f00 */
[----:B------:R-:W-:Y:S02]  /*1910*/  IMAD.U32 R6, RZ, RZ, UR4 ;  /* 0x00000004ff067e24 */ /* 0x000fe4000f8e00ff */
[----:B------:R-:W-:-:S02]  /*1920*/  IMAD.U32 R7, RZ, RZ, UR5 ;  /* 0x00000005ff077e24 */ /* 0x000fc4000f8e00ff */
[----:B------:R-:W-:Y:S02]  /*1930*/  IMAD.U32 R11, RZ, RZ, UR7 ;  /* 0x00000007ff0b7e24 */ /* 0x000fe4000f8e00ff */
[----:B------:R-:W-:Y:S02]  /*1940*/  IMAD.MOV.U32 R12, RZ, RZ, 0x1 ;  /* 0x00000001ff0c7424 */ /* 0x000fe400078e00ff */
[----:B0-----:R-:W-:-:S07]  /*1950*/  IMAD.MOV.U32 R13, RZ, RZ, RZ ;  /* 0x000000ffff0d7224 */ /* 0x001fce00078e00ff */
[----:B------:R-:W-:-:S07]  /*1960*/  LEPC R20, `(.L_x_402) ;  /* 0x000000001014794e */ /* 0x000fce0000000000 */
[----:B-1---5:R-:W-:Y:S05]  /*1970*/  CALL.ABS.NOINC R14 ;  /* 0x000000000e007343 */ /* 0x022fea0003c00000 */
.L_x_402:
[----:B------:R-:W-:Y:S05]  /*1980*/  BSYNC B6 ;  /* 0x0000000000067941 */ /* 0x000fea0003800000 */
.L_x_401:
[----:B------:R-:W-:Y:S01]  /*1990*/  VIADD R26, R2, 0x400 ;  /* 0x00000400021a7836 */ /* 0x000fe20000000000 */
[----:B------:R-:W-:Y:S04]  /*19a0*/  BSSY B6, `(.L_x_403) ;  /* 0x0000013000067945 */ /* 0x000fe80003800000 */
[----:B------:R-:W-:-:S13]  /*19b0*/  LOP3.LUT P0, RZ, R26, 0x3ff, RZ, 0xc0, !PT ;  /* 0x000003ff1aff7812 */ /* 0x000fda000780c0ff */
[----:B------:R-:W-:Y:S05]  /*19c0*/  @!P0 BRA `(.L_x_404) ;  /* 0x0000000000408947 */ /* 0x000fea0003800000 */
[----:B------:R-:W-:Y:S01]  /*19d0*/  MOV R0, 0x0 ;  /* 0x0000000000007802 */ /* 0x000fe20000000f00 */
[----:B------:R-:W-:Y:S01]  /*19e0*/  ULDC.64 UR4, c[0x4][0xa8] ;  /* 0x01002a0000047ab9 */ /* 0x000fe20000000a00 */
[----:B------:R-:W-:Y:S01]  /*19f0*/  ULDC.64 UR6, c[0x4][0x40] ;  /* 0x0100100000067ab9 */ /* 0x000fe20000000a00 */
[----:B------:R-:W-:Y:S01]  /*1a00*/  IMAD.U32 R4, RZ, RZ, UR4 ;  /* 0x00000004ff047e24 */ /* 0x000fe2000f8e00ff */
[----:B------:R0:W1:Y:S01]  /*1a10*/  LDC.64 R14, c[0x4][R0] ;  /* 0x01000000000e7b82 */ /* 0x0000620000000a00 */
[----:B------:R-:W-:Y:S01]  /*1a20*/  IMAD.U32 R5, RZ, RZ, UR5 ;  /* 0x00000005ff057e24 */ /* 0x000fe2000f8e00ff */
[----:B------:R-:W-:Y:S01]  /*1a30*/  ULDC.64 UR4, c[0x4][0xb0] ;  /* 0x01002c0000047ab9 */ /* 0x000fe20000000a00 */
[----:B------:R-:W-:Y:S01]  /*1a40*/  IMAD.U32 R10, RZ, RZ, UR6 ;  /* 0x00000006ff0a7e24 */ /* 0x000fe2000f8e00ff */
[----:B------:R-:W-:Y:S01]  /*1a50*/  MOV R6, UR4 ;  /* 0x0000000400067c02 */ /* 0x000fe20008000f00 */
[----:B------:R-:W-:Y:S01]  /*1a60*/  IMAD.U32 R7, RZ, RZ, UR5 ;  /* 0x00000005ff077e24 */ /* 0x000fe2000f8e00ff */
[----:B------:R-:W-:Y:S01]  /*1a70*/  MOV R13, RZ ;  /* 0x000000ff000d7202 */ /* 0x000fe20000000f00 */
[----:B------:R-:W-:-:S02]  /*1a80*/  IMAD.U32 R11, RZ, RZ, UR7 ;  /* 0x00000007ff0b7e24 */ /* 0x000fc4000f8e00ff */
[----:B------:R-:W-:Y:S02]  /*1a90*/  IMAD.MOV.U32 R8, RZ, RZ, 0x70 ;  /* 0x00000070ff087424 */ /* 0x000fe400078e00ff */
[----:B0-----:R-:W-:-:S07]  /*1aa0*/  IMAD.MOV.U32 R12, RZ, RZ, 0x1 ;  /* 0x00000001ff0c7424 */ /* 0x001fce00078e00ff */
[----:B------:R-:W-:-:S07]  /*1ab0*/  LEPC R20, `(.L_x_404) ;  /* 0x000000001014794e */ /* 0x000fce0000000000 */
[----:B-1---5:R-:W-:Y:S05]  /*1ac0*/  CALL.ABS.NOINC R14 ;  /* 0x000000000e007343 */ /* 0x022fea0003c00000 */
.L_x_404:
[----:B------:R-:W-:Y:S05]  /*1ad0*/  BSYNC B6 ;  /* 0x0000000000067941 */ /* 0x000fea0003800000 */
.L_x_403:
[----:B------:R-:W2:Y:S01]  /*1ae0*/  LDL R14, [R1+0x34] ;  /* 0x00003400010e7983 */ /* 0x000ea20000100800 */
[----:B------:R-:W-:Y:S01]  /*1af0*/  ULDC.64 UR4, c[0x0][0x9f8] ;  /* 0x00027e0000047ab9 */ /* 0x000fe20000000a00 */
[----:B------:R-:W0:Y:S01]  /*1b00*/  LDC.64 R58, c[0x0][0x300] ;  /* 0x0000c000ff3a7b82 */ /* 0x000e220000000a00 */
[----:B------:R-:W-:Y:S01]  /*1b10*/  ISETP.NE.U32.AND P0, PT, RZ, UR4, PT ;  /* 0x00000004ff007c0c */ /* 0x000fe2000bf05070 */
[----:B------:R-:W-:Y:S01]  /*1b20*/  IMAD.IADD R39, R35, 0x1, R30 ;  /* 0x0000000123277824 */ /* 0x000fe200078e021e */
[----:B------:R-:W-:Y:S02]  /*1b30*/  ULDC.64 UR6, c[0x0][0xa08] ;  /* 0x0002820000067ab9 */ /* 0x000fe40000000a00 */
[----:B------:R-:W-:Y:S01]  /*1b40*/  ISETP.NE.AND.EX P0, PT, RZ, UR5, PT, P0 ;  /* 0x00000005ff007c0c */ /* 0x000fe2000bf05300 */
[----:B------:R-:W1:Y:S01]  /*1b50*/  S2R R20, SR_TID.X ;  /* 0x0000000000147919 */ /* 0x000e620000002100 */
[----:B------:R-:W-:Y:S01]  /*1b60*/  SHF.R.S32.HI R10, RZ, 0x1f, R34 ;  /* 0x0000001fff0a7819 */ /* 0x000fe20000011422 */
[----:B------:R-:W3:Y:S01]  /*1b70*/  LDC.64 R8, c[0x0][0x3f8] ;  /* 0x0000fe00ff087b82 */ /* 0x000ee20000000a00 */
[----:B------:R-:W-:-:S07]  /*1b80*/  SHF.R.S32.HI R17, RZ, 0x1f, R16 ;  /* 0x0000001fff117819 */ /* 0x000fce0000011410 */
[----:B------:R-:W4:Y:S02]  /*1b90*/  LDC R73, c[0x0][0x3f4] ;  /* 0x0000fd00ff497b82 */ /* 0x000f240000000800 */
[----:B------:R-:W-:-:S04]  /*1ba0*/  @P0 IADD3 R4, P1, R32, UR4, RZ ;  /* 0x0000000420040c10 */ /* 0x000fc8000ff3e0ff */
[----:B------:R-:W-:Y:S01]  /*1bb0*/  @P0 IADD3.X R5, R36, UR5, RZ, P1, !PT ;  /* 0x0000000524050c10 */ /* 0x000fe20008ffe4ff */
[----:B------:R-:W-:Y:S01]  /*1bc0*/  ULDC.64 UR4, c[0x0][0x308] ;  /* 0x0000c20000047ab9 */ /* 0x000fe20000000a00 */
[----:B------:R-:W4:Y:S04]  /*1bd0*/  LDL.LU R36, [R1] ;  /* 0x0000000001247983 */ /* 0x000f280000300800 */
[----:B------:R1:W3:Y:S01]  /*1be0*/  @P0 LDG.E R31, desc[UR56][R4.64] ;  /* 0x00000038041f0981 */ /* 0x0002e2000c1e1900 */
[----:B------:R-:W-:Y:S01]  /*1bf0*/  SHF.R.S32.HI R41, RZ, 0x1f, R39 ;  /* 0x0000001fff297819 */ /* 0x000fe20000011427 */
[----:B0-----:R-:W-:Y:S01]  /*1c00*/  IMAD.WIDE.U32 R6, R39, R58, RZ ;  /* 0x0000003a27067225 */ /* 0x001fe200078e00ff */
[----:B------:R-:W-:-:S03]  /*1c10*/  ISETP.NE.U32.AND P0, PT, RZ, UR6, PT ;  /* 0x00000006ff007c0c */ /* 0x000fc6000bf05070 */
[----:B------:R-:W-:Y:S01]  /*1c20*/  IMAD R0, R41, R58, RZ ;  /* 0x0000003a29007224 */ /* 0x000fe200078e02ff */
[----:B------:R-:W-:-:S03]  /*1c30*/  ISETP.NE.AND.EX P0, PT, RZ, UR7, PT, P0 ;  /* 0x00000007ff007c0c */ /* 0x000fc6000bf05300 */
[----:B------:R-:W-:Y:S01]  /*1c40*/  IMAD R3, R39, R59, R0 ;  /* 0x0000003b27037224 */ /* 0x000fe200078e0200 */
[----:B-1----:R-:W-:-:S03]  /*1c50*/  SHF.R.U32.HI R42, RZ, 0x7, R20 ;  /* 0x00000007ff2a7819 */ /* 0x002fc60000011614 */
[----:B------:R-:W-:Y:S01]  /*1c60*/  IMAD.IADD R7, R7, 0x1, R3 ;  /* 0x0000000107077824 */ /* 0x000fe200078e0203 */
[----:B------:R-:W-:Y:S01]  /*1c70*/  ISETP.NE.AND P6, PT, R42, 0x1, PT ;  /* 0x000000012a00780c */ /* 0x000fe20003fc5270 */
[----:B------:R-:W-:Y:S02]  /*1c80*/  IMAD R3, R10, UR4, RZ ;  /* 0x000000040a037c24 */ /* 0x000fe4000f8e02ff */
[----:B------:R-:W-:Y:S01]  /*1c90*/  IMAD.WIDE.U32 R4, R34, UR4, R6 ;  /* 0x0000000422047c25 */ /* 0x000fe2000f8e0006 */
[----:B------:R-:W-:-:S03]  /*1ca0*/  SHF.R.S32.HI R38, RZ, 0x1f, R18 ;  /* 0x0000001fff267819 */ /* 0x000fc60000011412 */
[----:B------:R-:W-:Y:S01]  /*1cb0*/  IMAD R3, R34, UR5, R3 ;  /* 0x0000000522037c24 */ /* 0x000fe2000f8e0203 */
[----:B------:R-:W-:-:S03]  /*1cc0*/  ULDC.64 UR4, c[0x0][0x310] ;  /* 0x0000c40000047ab9 */ /* 0x000fc60000000a00 */
[----:B------:R-:W-:Y:S02]  /*1cd0*/  IMAD.IADD R5, R5, 0x1, R3 ;  /* 0x0000000105057824 */ /* 0x000fe400078e0203 */
[----:B------:R-:W-:Y:S01]  /*1ce0*/  IMAD.WIDE.U32 R6, R18, R58, R16 ;  /* 0x0000003a12067225 */ /* 0x000fe200078e0010 */
[----:B------:R-:W0:Y:S03]  /*1cf0*/  S2R R40, SR_TID.X ;  /* 0x0000000000287919 */ /* 0x000e260000002100 */
[C---:B--2---:R-:W-:Y:S01]  /*1d00*/  IMAD.SHL.U32 R77, R14.reuse, 0x40, RZ ;  /* 0x000000400e4d7824 */ /* 0x044fe200078e00ff */
[----:B------:R-:W-:Y:S02]  /*1d10*/  LOP3.LUT P1, RZ, R14, 0x4, RZ, 0xc0, !PT ;  /* 0x000000040eff7812 */ /* 0x000fe4000782c0ff */
[----:B------:R-:W2:Y:S01]  /*1d20*/  LDL R14, [R1+0x44] ;  /* 0x00004400010e7983 */ /* 0x000ea20000100800 */
[----:B---3--:R-:W-:-:S02]  /*1d30*/  SHF.R.S32.HI R0, RZ, 0x1f, R31 ;  /* 0x0000001fff007819 */ /* 0x008fc4000001141f */
[----:B------:R-:W-:Y:S02]  /*1d40*/  SEL R61, R31, RZ, !P0 ;  /* 0x000000ff1f3d7207 */ /* 0x000fe40004000000 */
[----:B------:R-:W1:Y:S01]  /*1d50*/  LDC.64 R30, c[0x0][0x408] ;  /* 0x00010200ff1e7b82 */ /* 0x000e620000000a00 */
[----:B------:R-:W-:-:S05]  /*1d60*/  SEL R12, R0, RZ, !P0 ;  /* 0x000000ff000c7207 */ /* 0x000fca0004000000 */
[----:B------:R-:W-:Y:S02]  /*1d70*/  IMAD R0, R12, UR4, RZ ;  /* 0x000000040c007c24 */ /* 0x000fe4000f8e02ff */
[----:B------:R-:W-:-:S04]  /*1d80*/  IMAD.WIDE.U32 R4, R61, UR4, R4 ;  /* 0x000000043d047c25 */ /* 0x000fc8000f8e0004 */
[----:B------:R-:W-:Y:S01]  /*1d90*/  IMAD R79, R61, UR5, R0 ;  /* 0x000000053d4f7c24 */ /* 0x000fe2000f8e0200 */
[----:B------:R-:W-:Y:S05]  /*1da0*/  @!P6 WARPSYNC.ALL ;  /* 0x000000000000e948 */ /* 0x000fea0003800000 */
[----:B------:R-:W-:Y:S01]  /*1db0*/  IMAD R0, R38, R58, RZ ;  /* 0x0000003a26007224 */ /* 0x000fe200078e02ff */
[----:B------:R-:W-:Y:S01]  /*1dc0*/  ULDC.64 UR4, c[0x0][0x330] ;  /* 0x0000cc0000047ab9 */ /* 0x000fe20000000a00 */
[----:B------:R-:W-:Y:S01]  /*1dd0*/  IMAD.IADD R79, R5, 0x1, R79 ;  /* 0x00000001054f7824 */ /* 0x000fe200078e024f */
[----:B------:R-:W-:Y:S01]  /*1de0*/  IADD3 R80, P0, R4, R6, RZ ;  /* 0x0000000604507210 */ /* 0x000fe20007f1e0ff */
[----:B------:R-:W-:-:S02]  /*1df0*/  IMAD R3, R10, UR4, RZ ;  /* 0x000000040a037c24 */ /* 0x000fc4000f8e02ff */
[----:B------:R-:W-:Y:S02]  /*1e00*/  IMAD R0, R18, R59, R0 ;  /* 0x0000003b12007224 */ /* 0x000fe400078e0200 */
[C---:B------:R-:W-:Y:S02]  /*1e10*/  IMAD R3, R34.reuse, UR5, R3 ;  /* 0x0000000522037c24 */ /* 0x040fe4000f8e0203 */
[----:B------:R-:W-:Y:S01]  /*1e20*/  IMAD.WIDE.U32 R10, R34, UR4, R16 ;  /* 0x00000004220a7c25 */ /* 0x000fe2000f8e0010 */
[----:B------:R-:W-:Y:S01]  /*1e30*/  IADD3.X R78, R79, R7, R0, P0, !PT ;  /* 0x000000074f4e7210 */ /* 0x000fe200007fe400 */
[----:B------:R-:W-:Y:S02]  /*1e40*/  ULDC.64 UR4, c[0x0][0x338] ;  /* 0x0000ce0000047ab9 */ /* 0x000fe40000000a00 */
[----:B-1----:R-:W-:Y:S02]  /*1e50*/  IMAD R0, R38, R30, RZ ;  /* 0x0000001e26007224 */ /* 0x002fe400078e02ff */
[----:B------:R-:W-:Y:S01]  /*1e60*/  IMAD.IADD R11, R11, 0x1, R3 ;  /* 0x000000010b0b7824 */ /* 0x000fe200078e0203 */
[----:B------:R-:W-:Y:S01]  /*1e70*/  SHF.R.S32.HI R23, RZ, 0x1f, R22 ;  /* 0x0000001fff177819 */ /* 0x000fe20000011416 */
[----:B------:R-:W-:-:S02]  /*1e80*/  IMAD R3, R12, UR4, RZ ;  /* 0x000000040c037c24 */ /* 0x000fc4000f8e02ff */
[----:B------:R-:W-:Y:S02]  /*1e90*/  IMAD R13, R18, R31, R0 ;  /* 0x0000001f120d7224 */ /* 0x000fe400078e0200 */
[-C--:B------:R-:W-:Y:S02]  /*1ea0*/  IMAD R0, R38, R8.reuse, RZ ;  /* 0x0000000826007224 */ /* 0x080fe400078e02ff */
[C---:B------:R-:W-:Y:S02]  /*1eb0*/  IMAD R15, R61.reuse, UR5, R3 ;  /* 0x000000053d0f7c24 */ /* 0x040fe4000f8e0203 */
[----:B------:R-:W-:Y:S01]  /*1ec0*/  IMAD.WIDE.U32 R60, R61, UR4, R10 ;  /* 0x000000043d3c7c25 */ /* 0x000fe2000f8e000a */
[----:B----4-:R-:W-:Y:S01]  /*1ed0*/  ISETP.GE.AND P0, PT, R16, R73, PT ;  /* 0x000000491000720c */ /* 0x010fe20003f06270 */
[----:B------:R-:W-:Y:S02]  /*1ee0*/  ULDC UR4, c[0x0][0x2f4] ;  /* 0x0000bd0000047ab9 */ /* 0x000fe40000000800 */
[----:B------:R-:W-:-:S04]  /*1ef0*/  IMAD.WIDE.U32 R20, R18, R8, R22 ;  /* 0x0000000812147225 */ /* 0x000fc800078e0016 */
[C---:B------:R-:W-:Y:S02]  /*1f00*/  IMAD R7, R18.reuse, R9, R0 ;  /* 0x0000000912077224 */ /* 0x040fe400078e0200 */
[----:B------:R-:W-:-:S04]  /*1f10*/  IMAD.WIDE.U32 R10, R18, R8, R16 ;  /* 0x00000008120a7225 */ /* 0x000fc800078e0010 */
[----:B------:R-:W-:Y:S02]  /*1f20*/  IMAD.IADD R21, R21, 0x1, R7 ;  /* 0x0000000115157824 */ /* 0x000fe400078e0207 */
[----:B------:R-:W-:Y:S01]  /*1f30*/  IMAD.IADD R11, R7, 0x1, R11 ;  /* 0x00000001070b7824 */ /* 0x000fe200078e020b */
[----:B-----5:R-:W-:Y:S02]  /*1f40*/  SHF.R.S32.HI R7, RZ, 0x1f, R24 ;  /* 0x0000001fff077819 */ /* 0x020fe40000011418 */
[----:B------:R-:W-:-:S03]  /*1f50*/  LOP3.LUT R36, R36, 0xfffffffb, RZ, 0xc0, !PT ;  /* 0xfffffffb24247812 */ /* 0x000fc600078ec0ff */
[----:B------:R-:W-:Y:S01]  /*1f60*/  IMAD R6, R7, R30, RZ ;  /* 0x0000001e07067224 */ /* 0x000fe200078e02ff */
[----:B------:R-:W-:Y:S01]  /*1f70*/  SEL R3, R73, RZ, P0 ;  /* 0x000000ff49037207 */ /* 0x000fe20000000000 */
[----:B------:R-:W-:Y:S01]  /*1f80*/  IMAD R7, R7, R8, RZ ;  /* 0x0000000807077224 */ /* 0x000fe200078e02ff */
[----:B------:R-:W-:Y:S01]  /*1f90*/  @P1 LOP3.LUT R36, R36, 0x4, RZ, 0xfc, !PT ;  /* 0x0000000424241812 */ /* 0x000fe200078efcff */
[----:B------:R-:W-:Y:S01]  /*1fa0*/  IMAD R67, R24, R31, R6 ;  /* 0x0000001f18437224 */ /* 0x000fe200078e0206 */
[----:B------:R-:W-:Y:S01]  /*1fb0*/  IADD3 R6, P1, R18, R39, RZ ;  /* 0x0000002712067210 */ /* 0x000fe20007f3e0ff */
[----:B0-----:R-:W-:Y:S02]  /*1fc0*/  VIADD R40, R40, 0xffffff80 ;  /* 0xffffff8028287836 */ /* 0x001fe40000000000 */
[----:B------:R-:W-:Y:S02]  /*1fd0*/  IMAD.IADD R3, R16, 0x1, R3 ;  /* 0x0000000110037824 */ /* 0x000fe400078e0203 */
[----:B------:R-:W-:-:S02]  /*1fe0*/  IMAD R65, R24, R9, R7 ;  /* 0x0000000918417224 */ /* 0x000fc400078e0207 */
[----:B------:R-:W-:Y:S01]  /*1ff0*/  IMAD.X R7, R38, 0x1, R41, P1 ;  /* 0x0000000126077824 */ /* 0x000fe200008e0629 */
[----:B------:R-:W-:Y:S02]  /*2000*/  SHF.R.S32.HI R38, RZ, 0x1f, R40 ;  /* 0x0000001fff267819 */ /* 0x000fe40000011428 */
[----:B------:R-:W-:Y:S02]  /*2010*/  SHF.R.S32.HI R0, RZ, 0x1f, R3 ;  /* 0x0000001fff007819 */ /* 0x000fe40000011403 */
[----:B------:R-:W-:Y:S02]  /*2020*/  LOP3.LUT R77, R77, 0x1c0, RZ, 0xc0, !PT ;  /* 0x000001c04d4d7812 */ /* 0x000fe400078ec0ff */
[----:B------:R-:W-:Y:S02]  /*2030*/  IADD3 R32, R18, 0x60, RZ ;  /* 0x0000006012207810 */ /* 0x000fe40007ffe0ff */
[----:B------:R-:W-:Y:S01]  /*2040*/  LEA.HI R38, R38, R40, RZ, 0x5 ;  /* 0x0000002826267211 */ /* 0x000fe200078f28ff */
[----:B------:R-:W-:Y:S01]  /*2050*/  VIADD R40, R18, 0x60 ;  /* 0x0000006012287836 */ /* 0x000fe20000000000 */
[----:B------:R-:W-:Y:S01]  /*2060*/  LEA.HI R0, R0, R3, RZ, 0x3 ;  /* 0x0000000300007211 */ /* 0x000fe200078f18ff */
[----:B------:R0:W-:Y:S01]  /*2070*/  STL [R1], R36 ;  /* 0x0000002401007387 */ /* 0x0001e20000100800 */
[----:B------:R-:W-:-:S02]  /*2080*/  SHF.R.U32.HI R74, RZ, 0x3, R77 ;  /* 0x00000003ff4a7819 */ /* 0x000fc4000001164d */
[----:B------:R-:W-:Y:S01]  /*2090*/  LOP3.LUT R3, R77, 0x18, R16, 0xf8, !PT ;  /* 0x000000184d037812 */ /* 0x000fe200078ef810 */
[----:B------:R-:W-:Y:S01]  /*20a0*/  IMAD.SHL.U32 R40, R40, 0x40, RZ ;  /* 0x0000004028287824 */ /* 0x000fe200078e00ff */
[----:B------:R-:W-:Y:S01]  /*20b0*/  SHF.R.S32.HI R75, RZ, 0x1f, R32 ;  /* 0x0000001fff4b7819 */ /* 0x000fe20000011420 */
[----:B------:R-:W-:Y:S01]  /*20c0*/  IMAD.SHL.U32 R32, R32, 0x40, RZ ;  /* 0x0000004020207824 */ /* 0x000fe200078e00ff */
[----:B------:R-:W-:Y:S01]  /*20d0*/  LOP3.LUT R3, R3, R74, RZ, 0x3c, !PT ;  /* 0x0000004a03037212 */ /* 0x000fe200078e3cff */
[-C--:B------:R-:W-:Y:S01]  /*20e0*/  IMAD.WIDE.U32 R56, R18, R30.reuse, R22 ;  /* 0x0000001e12387225 */ /* 0x080fe200078e0016 */
[----:B------:R-:W-:Y:S02]  /*20f0*/  SHF.R.S32.HI R38, RZ, 0x5, R38 ;  /* 0x00000005ff267819 */ /* 0x000fe40000011426 */
[----:B------:R-:W-:Y:S01]  /*2100*/  LOP3.LUT R40, R40, 0x1c0, RZ, 0xc0, !PT ;  /* 0x000001c028287812 */ /* 0x000fe200078ec0ff */
[----:B------:R-:W-:Y:S01]  /*2110*/  IMAD.WIDE.U32 R34, R18, R30, R16 ;  /* 0x0000001e12227225 */ /* 0x000fe200078e0010 */
[----:B------:R-:W-:-:S02]  /*2120*/  LOP3.LUT R32, R32, 0x1c0, RZ, 0xc0, !PT ;  /* 0x000001c020207812 */ /* 0x000fc400078ec0ff */
[----:B------:R-:W-:Y:S01]  /*2130*/  IADD3 R57, R57, R13, RZ ;  /* 0x0000000d39397210 */ /* 0x000fe20007ffe0ff */
[----:B------:R-:W-:Y:S01]  /*2140*/  IMAD R69, R38, 0x200, R3 ;  /* 0x0000020026457824 */ /* 0x000fe200078e0203 */
[--C-:B------:R-:W-:Y:S01]  /*2150*/  LOP3.LUT R3, R77, 0x38, R0.reuse, 0xf8, !PT ;  /* 0x000000384d037812 */ /* 0x100fe200078ef800 */
[----:B------:R-:W-:Y:S01]  /*2160*/  IMAD.IADD R35, R13, 0x1, R35 ;  /* 0x000000010d237824 */ /* 0x000fe200078e0223 */
[----:B------:R-:W-:Y:S02]  /*2170*/  LOP3.LUT R12, R40, 0x38, R0, 0xf8, !PT ;  /* 0x00000038280c7812 */ /* 0x000fe400078ef800 */
[----:B------:R-:W-:Y:S01]  /*2180*/  SHF.R.U32.HI R32, RZ, 0x3, R32 ;  /* 0x00000003ff207819 */ /* 0x000fe20000011620 */
[----:B------:R-:W-:Y:S01]  /*2190*/  IMAD R13, R59, 0xc0, RZ ;  /* 0x000000c03b0d7824 */ /* 0x000fe200078e02ff */
[----:B------:R-:W-:Y:S01]  /*21a0*/  LOP3.LUT R3, R3, R74, RZ, 0x3c, !PT ;  /* 0x0000004a03037212 */ /* 0x000fe200078e3cff */
[----:B------:R-:W-:Y:S01]  /*21b0*/  IMAD.WIDE.U32 R20, R24, R8, R20 ;  /* 0x0000000818147225 */ /* 0x000fe200078e0014 */
[----:B------:R-:W-:-:S02]  /*21c0*/  LOP3.LUT R64, R0, 0xfffffff8, RZ, 0xc0, !PT ;  /* 0xfffffff800407812 */ /* 0x000fc400078ec0ff */
[----:B------:R-:W-:Y:S01]  /*21d0*/  LOP3.LUT R12, R12, R32, RZ, 0x3c, !PT ;  /* 0x000000200c0c7212 */ /* 0x000fe200078e3cff */
[----:B------:R-:W-:-:S04]  /*21e0*/  IMAD.WIDE.U32 R58, R58, 0xc0, RZ ;  /* 0x000000c03a3a7825 */ /* 0x000fc800078e00ff */
[----:B------:R-:W-:Y:S02]  /*21f0*/  IMAD R71, R31, 0xc0, RZ ;  /* 0x000000c01f477824 */ /* 0x000fe400078e02ff */
[----:B------:R-:W-:-:S04]  /*2200*/  IMAD.WIDE.U32 R56, R24, R30, R56 ;  /* 0x0000001e18387225 */ /* 0x000fc800078e0038 */
[----:B------:R-:W-:-:S04]  /*2210*/  IMAD.WIDE.U32 R34, R24, R30, R34 ;  /* 0x0000001e18227225 */ /* 0x000fc800078e0022 */
[----:B------:R-:W-:Y:S02]  /*2220*/  IMAD R37, R9, 0xc0, RZ ;  /* 0x000000c009257824 */ /* 0x000fe400078e02ff */
[----:B------:R-:W-:-:S04]  /*2230*/  IMAD.WIDE.U32 R10, R24, R8, R10 ;  /* 0x00000008180a7225 */ /* 0x000fc800078e000a */
[----:B------:R-:W-:Y:S02]  /*2240*/  VIADD R76, R16, 0x20 ;  /* 0x00000020104c7836 */ /* 0x000fe40000000000 */
[----:B------:R-:W-:Y:S01]  /*2250*/  IMAD.WIDE.U32 R30, R30, 0xc0, RZ ;  /* 0x000000c01e1e7825 */ /* 0x000fe200078e00ff */
[----:B------:R-:W-:-:S03]  /*2260*/  IADD3 R66, R21, R65, RZ ;  /* 0x0000004115427210 */ /* 0x000fc60007ffe0ff */
[----:B------:R-:W-:Y:S01]  /*2270*/  IMAD.WIDE.U32 R8, R8, 0xc0, RZ ;  /* 0x000000c008087825 */ /* 0x000fe200078e00ff */
[----:B------:R-:W-:Y:S02]  /*2280*/  SHF.R.S32.HI R63, RZ, 0x3, R0 ;  /* 0x00000003ff3f7819 */ /* 0x000fe40000011400 */
[----:B------:R-:W-:Y:S01]  /*2290*/  IADD3 R72, R59, R13, RZ ;  /* 0x0000000d3b487210 */ /* 0x000fe20007ffe0ff */
[----:B------:R-:W-:Y:S01]  /*22a0*/  IMAD.IADD R68, R57, 0x1, R67 ;  /* 0x0000000139447824 */ /* 0x000fe200078e0243 */
[----:B------:R-:W-:Y:S01]  /*22b0*/  ISETP.GE.AND P1, PT, R16, UR4, PT ;  /* 0x0000000410007c0c */ /* 0x000fe2000bf26270 */
[----:B------:R-:W-:Y:S01]  /*22c0*/  IMAD R32, R38, 0x200, R3 ;  /* 0x0000020026207824 */ /* 0x000fe200078e0203 */
[----:B------:R-:W-:Y:S01]  /*22d0*/  ISETP.GE.AND P2, PT, R76, UR4, PT ;  /* 0x000000044c007c0c */ /* 0x000fe2000bf46270 */
[----:B------:R-:W-:Y:S01]  /*22e0*/  VIADD R94, R42, 0x8 ;  /* 0x000000082a5e7836 */ /* 0x000fe20000000000 */
[----:B------:R-:W-:Y:S01]  /*22f0*/  SHF.R.S32.HI R62, RZ, 0x1f, R64 ;  /* 0x0000001fff3e7819 */ /* 0x000fe20000011440 */
[----:B------:R-:W-:-:S02]  /*2300*/  IMAD.SHL.U32 R73, R73, 0x2, RZ ;  /* 0x0000000249497824 */ /* 0x000fc400078e00ff */
[----:B------:R-:W-:Y:S02]  /*2310*/  IMAD.IADD R71, R31, 0x1, R71 ;  /* 0x000000011f477824 */ /* 0x000fe400078e0247 */
[----:B------:R-:W-:Y:S02]  /*2320*/  IMAD.IADD R70, R9, 0x1, R37 ;  /* 0x0000000109467824 */ /* 0x000fe400078e0225 */
[----:B------:R-:W-:Y:S02]  /*2330*/  IMAD.IADD R67, R67, 0x1, R35 ;  /* 0x0000000143437824 */ /* 0x000fe400078e0223 */
[----:B------:R-:W-:Y:S02]  /*2340*/  IMAD.IADD R65, R65, 0x1, R11 ;  /* 0x0000000141417824 */ /* 0x000fe400078e020b */
[----:B------:R-:W-:Y:S01]  /*2350*/  IMAD.IADD R0, R61, 0x1, R15 ;  /* 0x000000013d007824 */ /* 0x000fe200078e020f */
[----:B--2---:R-:W-:Y:S01]  /*2360*/  IADD3 R3, R14, R12, RZ ;  /* 0x0000000c0e037210 */ /* 0x004fe20007ffe0ff */
[----:B0-----:R-:W-:Y:S06]  /*2370*/  @!P6 BAR.SYNC.DEFER_BLOCKING 0x9, 0x100 ;  /* 0x024400000000eb1d */ /* 0x001fec0000010000 */
.L_x_454:
[----:B------:R-:W2:Y:S01]  /*2380*/  LDL R45, [R1+0x34] ;  /* 0x00003400012d7983 */ /* 0x000ea20000100800 */
[----:B------:R-:W0:Y:S03]  /*2390*/  LDC.64 R82, c[0x0][0x2e8] ;  /* 0x0000ba00ff527b82 */ /* 0x000e260000000a00 */
[----:B------:R-:W3:Y:S01]  /*23a0*/  LDL.LU R44, [R1] ;  /* 0x00000000012c7983 */ /* 0x000ee20000300800 */
[----:B------:R-:W-:Y:S01]  /*23b0*/  VIADD R39, R27, 0xffffffff ;  /* 0xffffffff1b277836 */ /* 0x000fe20000000000 */
[----:B------:R-:W-:Y:S05]  /*23c0*/  YIELD ;  /* 0x0000000000007946 */ /* 0x000fea0003800000 */
[----:B------:R-:W-:Y:S01]  /*23d0*/  SHF.R.S32.HI R38, RZ, 0x1f, R39 ;  /* 0x0000001fff267819 */ /* 0x000fe20000011427 */
[-C--:B------:R-:W-:Y:S01]  /*23e0*/  IMAD R13, R72, R39.reuse, RZ ;  /* 0x00000027480d7224 */ /* 0x080fe200078e02ff */
[----:B------:R-:W1:Y:S01]  /*23f0*/  LDC.64 R88, c[0x0][0x300] ;  /* 0x0000c000ff587b82 */ /* 0x000e620000000a00 */
[----:B------:R-:W-:Y:S01]  /*2400*/  IMAD.WIDE.U32 R14, R58, R39, RZ ;  /* 0x000000273a0e7225 */ /* 0x000fe200078e00ff */
[----:B------:R-:W-:Y:S03]  /*2410*/  BSSY B0, `(.L_x_405) ;  /* 0x00002cb000007945 */ /* 0x000fe60003800000 */
[----:B------:R-:W-:Y:S01]  /*2420*/  IMAD R13, R38, R58, R13 ;  /* 0x0000003a260d7224 */ /* 0x000fe200078e020d */
[----:B------:R-:W-:Y:S01]  /*2430*/  IADD3 R27, P4, R80, R14, RZ ;  /* 0x0000000e501b7210 */ /* 0x000fe20007f9e0ff */
[----:B------:R-:W-:Y:S01]  /*2440*/  IMAD.MOV.U32 R86, RZ, RZ, R14 ;  /* 0x000000ffff567224 */ /* 0x000fe200078e000e */
[----:B------:R-:W4:Y:S01]  /*2450*/  LDC R90, c[0x0][0x3f4] ;  /* 0x0000fd00ff5a7b82 */ /* 0x000f220000000800 */
[----:B------:R-:W-:-:S02]  /*2460*/  IMAD.IADD R87, R15, 0x1, R13 ;  /* 0x000000010f577824 */ /* 0x000fc400078e020d */
[----:B------:R-:W-:Y:S02]  /*2470*/  IMAD R15, R19, 0x3000, R69 ;  /* 0x00003000130f7824 */ /* 0x000fe400078e0245 */
[----:B------:R-:W-:Y:S01]  /*2480*/  IMAD.X R36, R87, 0x1, R78, P4 ;  /* 0x0000000157247824 */ /* 0x000fe200020e064e */
[----:B0-----:R-:W-:Y:S01]  /*2490*/  LEA R42, P4, R27, R82, 0x1 ;  /* 0x000000521b2a7211 */ /* 0x001fe200078808ff */
[----:B------:R-:W-:-:S03]  /*24a0*/  IMAD R92, R15, 0x2, R26 ;  /* 0x000000020f5c7824 */ /* 0x000fc600078e021a */
[----:B------:R-:W-:Y:S01]  /*24b0*/  LEA.HI.X R43, R27, R83, R36, 0x1, P4 ;  /* 0x000000531b2b7211 */ /* 0x000fe200020f0c24 */
[----:B------:R-:W-:Y:S01]  /*24c0*/  IMAD.MOV.U32 R27, RZ, RZ, R39 ;  /* 0x000000ffff1b7224 */ /* 0x000fe200078e0027 */
[----:B------:R-:W-:Y:S01]  /*24d0*/  ISETP.GT.AND P4, PT, R39, R28, PT ;  /* 0x0000001c2700720c */ /* 0x000fe20003f84270 */
[----:B-1----:R-:W-:-:S04]  /*24e0*/  IMAD.WIDE.U32 R12, R88, 0x60, R86 ;  /* 0x00000060580c7825 */ /* 0x002fc800078e0056 */
[----:B------:R-:W-:Y:S01]  /*24f0*/  IMAD R37, R89, 0x60, RZ ;  /* 0x0000006059257824 */ /* 0x000fe200078e02ff */
[----:B------:R-:W-:-:S04]  /*2500*/  IADD3 R12, P3, R80, R12, RZ ;  /* 0x0000000c500c7210 */ /* 0x000fc80007f7e0ff */
[----:B------:R-:W-:Y:S02]  /*2510*/  IADD3.X R14, R78, R13, R37, P3, !PT ;  /* 0x0000000d4e0e7210 */ /* 0x000fe40001ffe425 */
[C---:B------:R-:W-:Y:S02]  /*2520*/  LEA R40, P3, R12.reuse, R82, 0x1 ;  /* 0x000000520c287211 */ /* 0x040fe400078608ff */
[----:B------:R-:W-:Y:S02]  /*2530*/  IADD3 R13, R15, 0x20, RZ ;  /* 0x000000200f0d7810 */ /* 0x000fe40007ffe0ff */
[----:B------:R-:W-:Y:S02]  /*2540*/  LEA.HI.X R41, R12, R83, R14, 0x1, P3 ;  /* 0x000000530c297211 */ /* 0x000fe400018f0c0e */
[----:B----4-:R-:W-:Y:S02]  /*2550*/  ISETP.GE.AND P3, PT, R90, 0x1, PT ;  /* 0x000000015a00780c */ /* 0x010fe40003f66270 */
[----:B--2---:R-:W-:-:S02]  /*2560*/  LOP3.LUT P5, RZ, R45, 0x4, RZ, 0xc0, !PT ;  /* 0x000000042dff7812 */ /* 0x004fc400078ac0ff */
[----:B---3--:R-:W-:-:S04]  /*2570*/  LOP3.LUT R44, R44, 0xfffffffd, RZ, 0xc0, !PT ;  /* 0xfffffffd2c2c7812 */ /* 0x008fc800078ec0ff */
[----:B------:R-:W-:-:S05]  /*2580*/  @P4 LOP3.LUT R44, R44, 0x2, RZ, 0xfc, !PT ;  /* 0x000000022c2c4812 */ /* 0x000fca00078efcff */
[----:B------:R0:W-:Y:S02]  /*2590*/  STL [R1], R44 ;  /* 0x0000002c01007387 */ /* 0x0001e40000100800 */
[----:B------:R-:W-:-:S04]  /*25a0*/  @P5 VIADD R13, R15, 0xffffffe0 ;  /* 0xffffffe00f0d5836 */ /* 0x000fc80000000000 */
[----:B------:R-:W-:Y:S01]  /*25b0*/  IMAD R84, R13, 0x2, R26 ;  /* 0x000000020d547824 */ /* 0x000fe200078e021a */
[----:B------:R-:W-:Y:S06]  /*25c0*/  @!P3 BRA `(.L_x_406) ;  /* 0x000000280054b947 */ /* 0x000fec0003800000 */
[----:B------:R-:W-:Y:S01]  /*25d0*/  ULDC.U8 UR4, c[0x0][0x410] ;  /* 0x0001040000047ab9 */ /* 0x000fe20000000000 */
[-C--:B------:R-:W-:Y:S01]  /*25e0*/  IMAD R15, R71, R39.reuse, RZ ;  /* 0x00000027470f7224 */ /* 0x080fe200078e02ff */
[----:B------:R-:W-:Y:S01]  /*25f0*/  ISETP.NE.AND P3, PT, RZ, UR4, PT ;  /* 0x00000004ff007c0c */ /* 0x000fe2000bf65270 */
[-C--:B------:R-:W-:Y:S02]  /*2600*/  IMAD R13, R70, R39.reuse, RZ ;  /* 0x00000027460d7224 */ /* 0x080fe400078e02ff */
[----:B------:R-:W-:Y:S02]  /*2610*/  IMAD R15, R38, R30, R15 ;  /* 0x0000001e260f7224 */ /* 0x000fe400078e020f */
[----:B------:R-:W-:Y:S02]  /*2620*/  IMAD R85, R27, -0xc0, R29 ;  /* 0xffffff401b557824 */ /* 0x000fe400078e021d */
[----:B------:R-:W-:-:S03]  /*2630*/  IMAD.WIDE.U32 R48, R30, R39, RZ ;  /* 0x000000271e307225 */ /* 0x000fc600078e00ff */
[----:B------:R-:W-:Y:S01]  /*2640*/  VIMNMX R85, R85, 0xc0, PT ;  /* 0x000000c055557848 */ /* 0x000fe20003fe0100 */
[----:B------:R-:W-:Y:S01]  /*2650*/  IMAD R13, R38, R8, R13 ;  /* 0x00000008260d7224 */ /* 0x000fe200078e020d */
[----:B------:R-:W-:Y:S01]  /*2660*/  IADD3 R81, R49, R15, RZ ;  /* 0x0000000f31517210 */ /* 0x000fe20007ffe0ff */
[----:B------:R-:W-:-:S04]  /*2670*/  IMAD.WIDE.U32 R50, R8, R39, RZ ;  /* 0x0000002708327225 */ /* 0x000fc800078e00ff */
[----:B------:R-:W-:Y:S01]  /*2680*/  IMAD.IADD R91, R51, 0x1, R13 ;  /* 0x00000001335b7824 */ /* 0x000fe200078e020d */
[----:B------:R-:W-:Y:S06]  /*2690*/  @!P3 BRA `(.L_x_407) ;  /* 0x0000001000b8b947 */ /* 0x000fec0003800000 */
[----:B------:R-:W-:Y:S01]  /*26a0*/  ISETP.GE.AND P4, PT, R18, R85, PT ;  /* 0x000000551200720c */ /* 0x000fe20003f86270 */
[----:B------:R-:W-:Y:S01]  /*26b0*/  BSSY B1, `(.L_x_408) ;  /* 0x000001e000017945 */ /* 0x000fe20003800000 */
[----:B------:R-:W-:Y:S02]  /*26c0*/  CS2R R36, SRZ ;  /* 0x0000000000247805 */ /* 0x000fe4000001ff00 */
[----:B------:R-:W-:Y:S02]  /*26d0*/  CS2R R52, SRZ ;  /* 0x0000000000347805 */ /* 0x000fe4000001ff00 */
[----:B------:R-:W-:Y:S02]  /*26e0*/  CS2R R82, SRZ ;  /* 0x0000000000527805 */ /* 0x000fe4000001ff00 */
[----:B------:R-:W-:Y:S02]  /*26f0*/  CS2R R54, SRZ ;  /* 0x0000000000367805 */ /* 0x000fe4000001ff00 */
[----:B0-----:R-:W-:-:S02]  /*2700*/  CS2R R44, SRZ ;  /* 0x00000000002c7805 */ /* 0x001fc4000001ff00 */
[----:B------:R-:W-:Y:S02]  /*2710*/  CS2R R38, SRZ ;  /* 0x0000000000267805 */ /* 0x000fe4000001ff00 */
[----:B------:R-:W-:Y:S02]  /*2720*/  CS2R R46, SRZ ;  /* 0x00000000002e7805 */ /* 0x000fe4000001ff00 */
[----:B------:R-:W-:Y:S01]  /*2730*/  CS2R R86, SRZ ;  /* 0x0000000000567805 */ /* 0x000fe2000001ff00 */
[----:B------:R-:W-:Y:S06]  /*2740*/  @P4 BRA `(.L_x_409) ;  /* 0x0000000000504947 */ /* 0x000fec0003800000 */
[----:B------:R-:W-:Y:S01]  /*2750*/  IADD3 R13, P3, R20, R50, RZ ;  /* 0x00000032140d7210 */ /* 0x000fe20007f7e0ff */
[----:B------:R-:W-:Y:S01]  /*2760*/  ULDC.64 UR4, c[0x0][0x3e8] ;  /* 0x0000fa0000047ab9 */ /* 0x000fe20000000a00 */
[----:B------:R-:W-:Y:S02]  /*2770*/  CS2R R82, SRZ ;  /* 0x0000000000527805 */ /* 0x000fe4000001ff00 */
[----:B------:R-:W-:Y:S01]  /*2780*/  CS2R R86, SRZ ;  /* 0x0000000000567805 */ /* 0x000fe2000001ff00 */
[----:B------:R-:W-:Y:S01]  /*2790*/  IMAD.X R14, R91, 0x1, R66, P3 ;  /* 0x000000015b0e7824 */ /* 0x000fe200018e0642 */
[----:B------:R-:W-:-:S05]  /*27a0*/  IADD3 R15, P3, R56, R48, RZ ;  /* 0x00000030380f7210 */ /* 0x000fca0007f7e0ff */
[----:B------:R-:W-:Y:S01]  /*27b0*/  IMAD.X R52, R81, 0x1, R68, P3 ;  /* 0x0000000151347824 */ /* 0x000fe200018e0644 */
[----:B------:R-:W-:-:S04]  /*27c0*/  LEA R12, P3, R13, UR4, 0x1 ;  /* 0x000000040d0c7c11 */ /* 0x000fc8000f8608ff */
[----:B------:R-:W-:Y:S01]  /*27d0*/  LEA.HI.X R13, R13, UR5, R14, 0x1, P3 ;  /* 0x000000050d0d7c11 */ /* 0x000fe200098f0c0e */
[----:B------:R-:W-:Y:S02]  /*27e0*/  ULDC.64 UR4, c[0x0][0x400] ;  /* 0x0001000000047ab9 */ /* 0x000fe40000000a00 */
[----:B------:R-:W-:-:S04]  /*27f0*/  LEA R14, P3, R15, UR4, 0x1 ;  /* 0x000000040f0e7c11 */ /* 0x000fc8000f8608ff */
[----:B------:R-:W-:Y:S02]  /*2800*/  LEA.HI.X R15, R15, UR5, R52, 0x1, P3 ;  /* 0x000000050f0f7c11 */ /* 0x000fe400098f0c34 */
[----:B------:R-:W-:Y:S02]  /*2810*/  ISETP.GE.AND P3, PT, R22, R90, PT ;  /* 0x0000005a1600720c */ /* 0x000fe40003f66270 */
[----:B------:R-:W-:Y:S02]  /*2820*/  CS2R R52, SRZ ;  /* 0x0000000000347805 */ /* 0x000fe4000001ff00 */
[----:B------:R-:W-:-:S09]  /*2830*/  CS2R R54, SRZ ;  /* 0x0000000000367805 */ /* 0x000fd2000001ff00 */
[----:B------:R0:W5:Y:S04]  /*2840*/  @!P3 LDG.E.64 R82, desc[UR56][R12.64] ;  /* 0x000000380c52b981 */ /* 0x000168000c1e1b00 */
[----:B------:R0:W5:Y:S01]  /*2850*/  @!P3 LDG.E.64 R86, desc[UR56][R14.64] ;  /* 0x000000380e56b981 */ /* 0x000162000c1e1b00 */
[----:B------:R-:W-:-:S13]  /*2860*/  ISETP.GE.AND P3, PT, R154, R90, PT ;  /* 0x0000005a9a00720c */ /* 0x000fda0003f66270 */
[----:B------:R0:W5:Y:S04]  /*2870*/  @!P3 LDG.E.64 R52, desc[UR56][R12.64+0x20] ;  /* 0x000020380c34b981 */ /* 0x000168000c1e1b00 */
[----:B------:R0:W5:Y:S02]  /*2880*/  @!P3 LDG.E.64 R54, desc[UR56][R14.64+0x20] ;  /* 0x000020380e36b981 */ /* 0x000164000c1e1b00 */
.L_x_409:
[----:B------:R-:W-:Y:S05]  /*2890*/  BSYNC B1 ;  /* 0x0000000000017941 */ /* 0x000fea0003800000 */
.L_x_408:
[----:B0-----:R-:W-:Y:S01]  /*28a0*/  VIADD R12, R18, 0x60 ;  /* 0x00000060120c7836 */ /* 0x001fe20000000000 */
[----:B------:R-:W-:Y:S01]  /*28b0*/  BSSY B1, `(.L_x_410) ;  /* 0x0000021000017945 */ /* 0x000fe20003800000 */
[----:B-----5:R-:W-:Y:S02]  /*28c0*/  IMAD.MOV.U32 R88, RZ, RZ, R52 ;  /* 0x000000ffff587224 */ /* 0x020fe400078e0034 */
[----:B------:R-:W-:Y:S01]  /*28d0*/  IMAD.MOV.U32 R89, RZ, RZ, R53 ;  /* 0x000000ffff597224 */ /* 0x000fe200078e0035 */
[----:B------:R-:W-:-:S13]  /*28e0*/  ISETP.GE.AND P5, PT, R12, R85, PT ;  /* 0x000000550c00720c */ /* 0x000fda0003fa6270 */
[----:B------:R-:W-:Y:S05]  /*28f0*/  @P5 BRA `(.L_x_411) ;  /* 0x0000000000705947 */ /* 0x000fea0003800000 */
[----:B------:R-:W0:Y:S01]  /*2900*/  LDC.64 R12, c[0x0][0x3f8] ;  /* 0x0000fe00ff0c7b82 */ /* 0x000e220000000a00 */
[----:B------:R-:W-:Y:S01]  /*2910*/  MOV R51, R91 ;  /* 0x0000005b00337202 */ /* 0x000fe20000000f00 */
[----:B------:R-:W-:Y:S01]  /*2920*/  IMAD.MOV.U32 R49, RZ, RZ, R81 ;  /* 0x000000ffff317224 */ /* 0x000fe200078e0051 */
[----:B------:R-:W-:Y:S01]  /*2930*/  ULDC.64 UR4, c[0x0][0x3e8] ;  /* 0x0000fa0000047ab9 */ /* 0x000fe20000000a00 */
[----:B------:R-:W-:Y:S02]  /*2940*/  CS2R R44, SRZ ;  /* 0x00000000002c7805 */ /* 0x000fe4000001ff00 */
[----:B------:R-:W-:Y:S01]  /*2950*/  CS2R R46, SRZ ;  /* 0x00000000002e7805 */ /* 0x000fe2000001ff00 */
[----:B0-----:R-:W-:-:S04]  /*2960*/  IMAD.WIDE.U32 R50, R12, 0x60, R50 ;  /* 0x000000600c327825 */ /* 0x001fc800078e0032 */
[----:B------:R-:W-:Y:S01]  /*2970*/  IMAD R13, R13, 0x60, RZ ;  /* 0x000000600d0d7824 */ /* 0x000fe200078e02ff */
[----:B------:R-:W-:-:S04]  /*2980*/  IADD3 R14, P3, R20, R50, RZ ;  /* 0x00000032140e7210 */ /* 0x000fc80007f7e0ff */
[----:B------:R-:W-:Y:S02]  /*2990*/  IADD3.X R51, R66, R51, R13, P3, !PT ;  /* 0x0000003342337210 */ /* 0x000fe40001ffe40d */
[----:B------:R-:W0:Y:S02]  /*29a0*/  LDC.64 R12, c[0x0][0x408] ;  /* 0x00010200ff0c7b82 */ /* 0x000e240000000a00 */
[----:B0-----:R-:W-:-:S04]  /*29b0*/  IMAD.WIDE.U32 R48, R12, 0x60, R48 ;  /* 0x000000600c307825 */ /* 0x001fc800078e0030 */
[----:B------:R-:W-:Y:S01]  /*29c0*/  IMAD R13, R13, 0x60, RZ ;  /* 0x000000600d0d7824 */ /* 0x000fe200078e02ff */
[----:B------:R-:W-:-:S04]  /*29d0*/  IADD3 R15, P3, R56, R48, RZ ;  /* 0x00000030380f7210 */ /* 0x000fc80007f7e0ff */
[----:B------:R-:W-:Y:S02]  /*29e0*/  IADD3.X R48, R68, R49, R13, P3, !PT ;  /* 0x0000003144307210 */ /* 0x000fe40001ffe40d */
        /* <DEDUP_REMOVED lines=13> */
.L_x_411:
[----:B------:R-:W-:Y:S05]  /*2ac0*/  BSYNC B1 ;  /* 0x0000000000017941 */ /* 0x000fea0003800000 */
.L_x_410:
[----:B0-----:R-:W-:Y:S01]  /*2ad0*/  IMAD.MOV.U32 R12, RZ, RZ, R82 ;  /* 0x000000ffff0c7224 */ /* 0x001fe200078e0052 */
[----:B------:R-:W-:Y:S01]  /*2ae0*/  PRMT R89, R89, 0x5410, R88 ;  /* 0x0000541059597816 */ /* 0x000fe20000000058 */
[----:B------:R-:W-:Y:S01]  /*2af0*/  IMAD.MOV.U32 R13, RZ, RZ, R83 ;  /* 0x000000ffff0d7224 */ /* 0x000fe200078e0053 */
[----:B------:R-:W-:Y:S01]  /*2b00*/  MOV R14, R86 ;  /* 0x00000056000e7202 */ /* 0x000fe20000000f00 */
[----:B------:R-:W-:Y:S01]  /*2b10*/  IMAD.MOV.U32 R15, RZ, RZ, R87 ;  /* 0x000000ffff0f7224 */ /* 0x000fe200078e0057 */
[----:B------:R-:W-:Y:S01]  /*2b20*/  PRMT R95, R12, 0x7610, R95 ;  /* 0x000076100c5f7816 */ /* 0x000fe2000000005f */
[----:B------:R-:W-:Y:S01]  /*2b30*/  IMAD.MOV.U32 R12, RZ, RZ, R54 ;  /* 0x000000ffff0c7224 */ /* 0x000fe200078e0036 */
[----:B------:R-:W-:Y:S01]  /*2b40*/  PRMT R97, R13, 0x7610, R97 ;  /* 0x000076100d617816 */ /* 0x000fe20000000061 */
[----:B------:R-:W-:Y:S01]  /*2b50*/  IMAD.MOV.U32 R13, RZ, RZ, R55 ;  /* 0x000000ffff0d7224 */ /* 0x000fe200078e0037 */
[----:B------:R-:W-:Y:S02]  /*2b60*/  PRMT R88, R89, 0x7610, R88 ;  /* 0x0000761059587816 */ /* 0x000fe40000000058 */
[----:B------:R-:W-:-:S02]  /*2b70*/  ISETP.NE.AND P3, PT, R155, 0x3, PT ;  /* 0x000000039b00780c */ /* 0x000fc40003f65270 */
[----:B------:R-:W-:Y:S01]  /*2b80*/  PRMT R89, R12, 0x7610, R89 ;  /* 0x000076100c597816 */ /* 0x000fe20000000059 */
[----:B-----5:R-:W-:Y:S01]  /*2b90*/  IMAD.MOV.U32 R12, RZ, RZ, R36 ;  /* 0x000000ffff0c7224 */ /* 0x020fe200078e0024 */
[----:B------:R-:W-:Y:S01]  /*2ba0*/  PRMT R88, R88, 0x5410, R13 ;  /* 0x0000541058587816 */ /* 0x000fe2000000000d */
[----:B------:R-:W-:Y:S01]  /*2bb0*/  IMAD.MOV.U32 R13, RZ, RZ, R37 ;  /* 0x000000ffff0d7224 */ /* 0x000fe200078e0025 */
[----:B------:R-:W-:Y:S01]  /*2bc0*/  PRMT R95, R95, 0x5410, R14 ;  /* 0x000054105f5f7816 */ /* 0x000fe2000000000e */
[----:B------:R-:W-:Y:S01]  /*2bd0*/  IMAD.MOV.U32 R14, RZ, RZ, R44 ;  /* 0x000000ffff0e7224 */ /* 0x000fe200078e002c */
[----:B------:R-:W-:Y:S01]  /*2be0*/  PRMT R97, R97, 0x5410, R15 ;  /* 0x0000541061617816 */ /* 0x000fe2000000000f */
[----:B------:R-:W-:Y:S01]  /*2bf0*/  IMAD.MOV.U32 R15, RZ, RZ, R45 ;  /* 0x000000ffff0f7224 */ /* 0x000fe200078e002d */
[----:B------:R-:W-:Y:S01]  /*2c00*/  PRMT R48, R12, 0x5410, R13 ;  /* 0x000054100c307816 */ /* 0x000fe2000000000d */
[----:B------:R-:W-:Y:S01]  /*2c10*/  IMAD.MOV.U32 R13, RZ, RZ, R39 ;  /* 0x000000ffff0d7224 */ /* 0x000fe200078e0027 */
[----:B------:R-:W-:-:S02]  /*2c20*/  MOV R12, R38 ;  /* 0x00000026000c7202 */ /* 0x000fc40000000f00 */
[----:B------:R-:W-:Y:S01]  /*2c30*/  PRMT R50, R14, 0x5410, R15 ;  /* 0x000054100e327816 */ /* 0x000fe2000000000f */
[----:B------:R-:W-:Y:S01]  /*2c40*/  IMAD.MOV.U32 R14, RZ, RZ, R46 ;  /* 0x000000ffff0e7224 */ /* 0x000fe200078e002e */
[----:B------:R-:W-:Y:S01]  /*2c50*/  PRMT R49, R12, 0x5410, R13 ;  /* 0x000054100c317816 */ /* 0x000fe2000000000d */
[----:B------:R-:W-:-:S05]  /*2c60*/  IMAD.MOV.U32 R15, RZ, RZ, R47 ;  /* 0x000000ffff0f7224 */ /* 0x000fca00078e002f */
[----:B------:R-:W-:Y:S01]  /*2c70*/  PRMT R51, R14, 0x5410, R15 ;  /* 0x000054100e337816 */ /* 0x000fe2000000000f */
[----:B------:R-:W-:Y:S06]  /*2c80*/  @!P3 BRA `(.L_x_412) ;  /* 0x000000000004b947 */ /* 0x000fec0003800000 */
[----:B------:R-:W-:Y:S01]  /*2c90*/  BPT.TRAP 0x1 ;  /* 0x000000040000795c */ /* 0x000fe20000300000 */
.L_x_412:
[----:B------:R-:W-:Y:S01]  /*2ca0*/  IMAD R81, R19, 0x8, R2 ;  /* 0x0000000813517824 */ /* 0x000fe200078e0202 */
[----:B------:R-:W-:Y:S01]  /*2cb0*/  SHF.L.U32 R93, R153, 0x1f, RZ ;  /* 0x0000001f995d7819 */ /* 0x000fe200000006ff */
[----:B------:R-:W-:Y:S03]  /*2cc0*/  BSSY B1, `(.L_x_413) ;  /* 0x0000003000017945 */ /* 0x000fe60003800000 */
[----:B------:R-:W0:Y:S02]  /*2cd0*/  SYNCS.PHASECHK.TRANS64.TRYWAIT P6, [R81+URZ+0x30890], R93 ;  /* 0x0308905d510075a7 */ /* 0x000e2400080c017f */
[----:B0-----:R-:W-:Y:S05]  /*2ce0*/  @!P6 BRA `(.L_x_414) ;  /* 0x000001380024e947 */ /* 0x001fea0003800000 */
.L_x_659:
[----:B------:R-:W-:Y:S05]  /*2cf0*/  BSYNC B1 ;  /* 0x0000000000017941 */ /* 0x000fea0003800000 */
.L_x_413:
[----:B------:R-:W-:Y:S04]  /*2d00*/  BSSY B1, `(.L_x_415) ;  /* 0x0000063000017945 */ /* 0x000fe80003800000 */
[----:B------:R-:W-:Y:S05]  /*2d10*/  @P4 BRA `(.L_x_416) ;  /* 0x0000000400844947 */ /* 0x000fea0003800000 */
[----:B------:R-:W-:Y:S04]  /*2d20*/  BSSY B2, `(.L_x_417) ;  /* 0x0000030000027945 */ /* 0x000fe80003800000 */
[----:B------:R-:W-:Y:S05]  /*2d30*/  @P1 BRA `(.L_x_418) ;  /* 0x0000000000b81947 */ /* 0x000fea0003800000 */
[----:B------:R1:W2:Y:S01]  /*2d40*/  LDS.128 R12, [R92+0x12000] ;  /* 0x012000005c0c7984 */ /* 0x0002a20000000c00 */
[----:B------:R-:W-:Y:S01]  /*2d50*/  ISETP.GE.AND P4, PT, R22, R90, PT ;  /* 0x0000005a1600720c */ /* 0x000fe20003f86270 */
[----:B------:R-:W-:-:S12]  /*2d60*/  BSSY B3, `(.L_x_419) ;  /* 0x000002a000037945 */ /* 0x000fd80003800000 */
[----:B-1----:R-:W-:Y:S05]  /*2d70*/  @P4 BRA `(.L_x_420) ;  /* 0x0000000000a04947 */ /* 0x002fea0003800000 */
[----:B------:R-:W-:Y:S02]  /*2d80*/  SHF.R.U64 R91, R82, 0x10, R83 ;  /* 0x00000010525b7819 */ /* 0x000fe40000001253 */
[--C-:B------:R-:W-:Y:S02]  /*2d90*/  SHF.R.U64 R82, R86, 0x10, R87.reuse ;  /* 0x0000001056527819 */ /* 0x100fe40000001257 */
[----:B------:R-:W-:Y:S01]  /*2da0*/  SHF.R.U32.HI R98, RZ, 0x10, R87 ;  /* 0x00000010ff627819 */ /* 0x000fe20000011657 */
[----:B------:R-:W-:Y:S01]  /*2db0*/  HADD2.F32 R86, -RZ, R91.H0_H0 ;  /* 0x2000005bff567230 */ /* 0x000fe20000004100 */
[----:B------:R-:W-:Y:S01]  /*2dc0*/  SHF.R.U32.HI R96, RZ, 0x10, R83 ;  /* 0x00000010ff607819 */ /* 0x000fe20000011653 */
[----:B------:R-:W-:Y:S02]  /*2dd0*/  HADD2.F32 R87, -RZ, R82.H0_H0 ;  /* 0x20000052ff577230 */ /* 0x000fe40000004100 */
[----:B------:R-:W-:Y:S02]  /*2de0*/  HADD2.F32 R98, -RZ, R98.H0_H0 ;  /* 0x20000062ff627230 */ /* 0x000fe40000004100 */
[----:B--2---:R-:W-:-:S02]  /*2df0*/  HADD2.F32 R82, -RZ, R13.H1_H1 ;  /* 0x3000000dff527230 */ /* 0x004fc40000004100 */
[----:B------:R-:W-:Y:S02]  /*2e00*/  HADD2.F32 R83, -RZ, R15.H1_H1 ;  /* 0x3000000fff537230 */ /* 0x000fe40000004100 */
[----:B------:R-:W-:Y:S02]  /*2e10*/  HADD2.F32 R13, -RZ, R13.H0_H0 ;  /* 0x2000000dff0d7230 */ /* 0x000fe40000004100 */
[-C--:B------:R-:W-:Y:S01]  /*2e20*/  FMUL.FTZ R100, R82, R87.reuse ;  /* 0x0000005752647220 */ /* 0x080fe20000410000 */
[----:B------:R-:W-:Y:S02]  /*2e30*/  HADD2.F32 R15, -RZ, R15.H0_H0 ;  /* 0x2000000fff0f7230 */ /* 0x000fe40000004100 */
[----:B------:R-:W-:Y:S01]  /*2e40*/  FMUL.FTZ R102, R83, R98 ;  /* 0x0000006253667220 */ /* 0x000fe20000410000 */
[----:B------:R-:W-:Y:S02]  /*2e50*/  HADD2.F32 R96, -RZ, R96.H0_H0 ;  /* 0x20000060ff607230 */ /* 0x000fe40000004100 */
[C---:B------:R-:W-:Y:S01]  /*2e60*/  FMUL.FTZ R87, R13.reuse, R87 ;  /* 0x000000570d577220 */ /* 0x040fe20000410000 */
[----:B------:R-:W-:Y:S01]  /*2e70*/  FFMA.FTZ R13, R13, R86, -R100 ;  /* 0x000000560d0d7223 */ /* 0x000fe20000010864 */
[----:B------:R-:W-:Y:S01]  /*2e80*/  FMUL.FTZ R98, R15, R98 ;  /* 0x000000620f627220 */ /* 0x000fe20000410000 */
[----:B------:R-:W-:-:S02]  /*2e90*/  HADD2.F32 R91, -RZ, R95.H1_H1 ;  /* 0x3000005fff5b7230 */ /* 0x000fc40000004100 */
[----:B------:R-:W-:Y:S01]  /*2ea0*/  FFMA.FTZ R102, R15, R96, -R102 ;  /* 0x000000600f667223 */ /* 0x000fe20000010866 */
[----:B------:R-:W-:Y:S01]  /*2eb0*/  FFMA.FTZ R82, R82, R86, R87 ;  /* 0x0000005652527223 */ /* 0x000fe20000010057 */
[----:B------:R-:W-:Y:S01]  /*2ec0*/  FFMA.FTZ R99, R83, R96, R98 ;  /* 0x0000006053637223 */ /* 0x000fe20000010062 */
[--C-:B------:R-:W-:Y:S02]  /*2ed0*/  HADD2.F32 R15, -RZ, R12.reuse.H1_H1 ;  /* 0x3000000cff0f7230 */ /* 0x100fe40000004100 */
[----:B------:R-:W-:Y:S01]  /*2ee0*/  HADD2.F32 R86, -RZ, R95.H0_H0 ;  /* 0x2000005fff567230 */ /* 0x000fe20000004100 */
[----:B------:R-:W-:Y:S01]  /*2ef0*/  F2FP.F16.F32.PACK_AB R13, R82, R13 ;  /* 0x0000000d520d723e */ /* 0x000fe200000000ff */
[----:B------:R-:W-:Y:S02]  /*2f00*/  HADD2.F32 R12, -RZ, R12.H0_H0 ;  /* 0x2000000cff0c7230 */ /* 0x000fe40000004100 */
[----:B------:R-:W-:Y:S02]  /*2f10*/  HADD2.F32 R83, -RZ, R14.H1_H1 ;  /* 0x3000000eff537230 */ /* 0x000fe40000004100 */
[----:B------:R-:W-:-:S02]  /*2f20*/  HADD2.F32 R95, -RZ, R97.H1_H1 ;  /* 0x30000061ff5f7230 */ /* 0x000fc40000004100 */
[-C--:B------:R-:W-:Y:S01]  /*2f30*/  FMUL.FTZ R96, R12, R91.reuse ;  /* 0x0000005b0c607220 */ /* 0x080fe20000410000 */
[----:B------:R-:W-:Y:S02]  /*2f40*/  HADD2.F32 R14, -RZ, R14.H0_H0 ;  /* 0x2000000eff0e7230 */ /* 0x000fe40000004100 */
[----:B------:R-:W-:Y:S02]  /*2f50*/  HADD2.F32 R87, -RZ, R97.H0_H0 ;  /* 0x20000061ff577230 */ /* 0x000fe40000004100 */
[----:B------:R-:W-:Y:S01]  /*2f60*/  FMUL.FTZ R97, R15, R91 ;  /* 0x0000005b0f617220 */ /* 0x000fe20000410000 */
[-C--:B------:R-:W-:Y:S01]  /*2f70*/  FMUL.FTZ R91, R83, R95.reuse ;  /* 0x0000005f535b7220 */ /* 0x080fe20000410000 */
[----:B------:R-:W-:Y:S01]  /*2f80*/  FMUL.FTZ R98, R14, R95 ;  /* 0x0000005f0e627220 */ /* 0x000fe20000410000 */
[-C--:B------:R-:W-:Y:S01]  /*2f90*/  FFMA.FTZ R96, R15, R86.reuse, R96 ;  /* 0x000000560f607223 */ /* 0x080fe20000010060 */
[----:B------:R-:W-:Y:S01]  /*2fa0*/  FFMA.FTZ R97, R12, R86, -R97 ;  /* 0x000000560c617223 */ /* 0x000fe20000010861 */
[-C--:B------:R-:W-:Y:S01]  /*2fb0*/  FFMA.FTZ R91, R14, R87.reuse, -R91 ;  /* 0x000000570e5b7223 */ /* 0x080fe2000001085b */
[----:B------:R-:W-:Y:S01]  /*2fc0*/  FFMA.FTZ R98, R83, R87, R98 ;  /* 0x0000005753627223 */ /* 0x000fe20000010062 */
[----:B------:R-:W-:-:S02]  /*2fd0*/  F2FP.F16.F32.PACK_AB R15, R99, R102 ;  /* 0x00000066630f723e */ /* 0x000fc400000000ff */
[----:B------:R-:W-:Y:S02]  /*2fe0*/  F2FP.F16.F32.PACK_AB R12, R96, R97 ;  /* 0x00000061600c723e */ /* 0x000fe400000000ff */
[----:B------:R-:W-:-:S07]  /*2ff0*/  F2FP.F16.F32.PACK_AB R14, R98, R91 ;  /* 0x0000005b620e723e */ /* 0x000fce00000000ff */
.L_x_420:
[----:B------:R-:W-:Y:S05]  /*3000*/  BSYNC B3 ;  /* 0x0000000000037941 */ /* 0x000fea0003800000 */
.L_x_419:
[----:B--2---:R1:W-:Y:S02]  /*3010*/  STG.E.128 desc[UR56][R42.64], R12 ;  /* 0x0000000c2a007986 */ /* 0x0043e4000c101d38 */
.L_x_418:
[----:B------:R-:W-:Y:S05]  /*3020*/  BSYNC B2 ;  /* 0x0000000000027941 */ /* 0x000fea0003800000 */
.L_x_417:
[----:B------:R-:W-:Y:S05]  /*3030*/  @P2 BRA `(.L_x_416) ;  /* 0x0000000000bc2947 */ /* 0x000fea0003800000 */
[----:B-1----:R1:W2:Y:S01]  /*3040*/  LDS.128 R12, [R84+0x12000] ;  /* 0x01200000540c7984 */ /* 0x0022a20000000c00 */
[----:B------:R-:W-:Y:S01]  /*3050*/  ISETP.GE.AND P4, PT, R154, R90, PT ;  /* 0x0000005a9a00720c */ /* 0x000fe20003f86270 */
[----:B------:R-:W-:-:S12]  /*3060*/  BSSY B2, `(.L_x_421) ;  /* 0x000002b000027945 */ /* 0x000fd80003800000 */
[----:B-1----:R-:W-:Y:S05]  /*3070*/  @P4 BRA `(.L_x_422) ;  /* 0x0000000000a44947 */ /* 0x002fea0003800000 */
[--C-:B------:R-:W-:Y:S01]  /*3080*/  SHF.R.U64 R83, R52, 0x10, R53.reuse ;  /* 0x0000001034537819 */ /* 0x100fe20000001235 */
[----:B--2---:R-:W-:Y:S01]  /*3090*/  IMAD.MOV.U32 R52, RZ, RZ, R14 ;  /* 0x000000ffff347224 */ /* 0x004fe200078e000e */
[----:B------:R-:W-:Y:S01]  /*30a0*/  SHF.R.U32.HI R82, RZ, 0x10, R53 ;  /* 0x00000010ff527819 */ /* 0x000fe20000011635 */
[--C-:B------:R-:W-:Y:S01]  /*30b0*/  HADD2.F32 R14, -RZ, R13.reuse.H1_H1 ;  /* 0x3000000dff0e7230 */ /* 0x100fe20000004100 */
[--C-:B------:R-:W-:Y:S01]  /*30c0*/  SHF.R.U64 R53, R54, 0x10, R55.reuse ;  /* 0x0000001036357819 */ /* 0x100fe20000001237 */
[----:B------:R-:W-:Y:S01]  /*30d0*/  HADD2.F32 R13, -RZ, R13.H0_H0 ;  /* 0x2000000dff0d7230 */ /* 0x000fe20000004100 */
[----:B------:R-:W-:Y:S01]  /*30e0*/  SHF.R.U32.HI R86, RZ, 0x10, R55 ;  /* 0x00000010ff567819 */ /* 0x000fe20000011637 */
[----:B------:R-:W-:Y:S02]  /*30f0*/  HADD2.F32 R54, -RZ, R83.H0_H0 ;  /* 0x20000053ff367230 */ /* 0x000fe40000004100 */
[----:B------:R-:W-:Y:S02]  /*3100*/  HADD2.F32 R55, -RZ, R53.H0_H0 ;  /* 0x20000035ff377230 */ /* 0x000fe40000004100 */
[----:B------:R-:W-:-:S02]  /*3110*/  HADD2.F32 R86, -RZ, R86.H0_H0 ;  /* 0x20000056ff567230 */ /* 0x000fc40000004100 */
[--C-:B------:R-:W-:Y:S02]  /*3120*/  HADD2.F32 R53, -RZ, R15.reuse.H1_H1 ;  /* 0x3000000fff357230 */ /* 0x100fe40000004100 */
[-C--:B------:R-:W-:Y:S01]  /*3130*/  FMUL.FTZ R96, R14, R55.reuse ;  /* 0x000000370e607220 */ /* 0x080fe20000410000 */
[----:B------:R-:W-:Y:S02]  /*3140*/  HADD2.F32 R15, -RZ, R15.H0_H0 ;  /* 0x2000000fff0f7230 */ /* 0x000fe40000004100 */
[----:B------:R-:W-:Y:S01]  /*3150*/  FMUL.FTZ R55, R13, R55 ;  /* 0x000000370d377220 */ /* 0x000fe20000410000 */
[----:B------:R-:W-:Y:S02]  /*3160*/  HADD2.F32 R82, -RZ, R82.H0_H0 ;  /* 0x20000052ff527230 */ /* 0x000fe40000004100 */
[----:B------:R-:W-:Y:S01]  /*3170*/  FMUL.FTZ R98, R53, R86 ;  /* 0x0000005635627220 */ /* 0x000fe20000410000 */
[----:B------:R-:W-:Y:S01]  /*3180*/  FFMA.FTZ R96, R13, R54, -R96 ;  /* 0x000000360d607223 */ /* 0x000fe20000010860 */
[----:B------:R-:W-:Y:S01]  /*3190*/  FMUL.FTZ R86, R15, R86 ;  /* 0x000000560f567220 */ /* 0x000fe20000410000 */
[----:B------:R-:W-:-:S02]  /*31a0*/  HADD2.F32 R13, -RZ, R12.H1_H1 ;  /* 0x3000000cff0d7230 */ /* 0x000fc40000004100 */
[----:B------:R-:W-:Y:S01]  /*31b0*/  FFMA.FTZ R98, R15, R82, -R98 ;  /* 0x000000520f627223 */ /* 0x000fe20000010862 */
[--C-:B------:R-:W-:Y:S02]  /*31c0*/  HADD2.F32 R15, -RZ, R89.reuse.H1_H1 ;  /* 0x30000059ff0f7230 */ /* 0x100fe40000004100 */
[----:B------:R-:W-:Y:S01]  /*31d0*/  FFMA.FTZ R87, R14, R54, R55 ;  /* 0x000000360e577223 */ /* 0x000fe20000010037 */
[----:B------:R-:W-:Y:S02]  /*31e0*/  HADD2.F32 R89, -RZ, R89.H0_H0 ;  /* 0x20000059ff597230 */ /* 0x000fe40000004100 */
[----:B------:R-:W-:Y:S01]  /*31f0*/  FFMA.FTZ R91, R53, R82, R86 ;  /* 0x00000052355b7223 */ /* 0x000fe20000010056 */
[----:B------:R-:W-:Y:S02]  /*3200*/  HADD2.F32 R12, -RZ, R12.H0_H0 ;  /* 0x2000000cff0c7230 */ /* 0x000fe40000004100 */
[----:B------:R-:W-:Y:S02]  /*3210*/  HADD2.F32 R55, -RZ, R88.H1_H1 ;  /* 0x30000058ff377230 */ /* 0x000fe40000004100 */
[----:B------:R-:W-:Y:S01]  /*3220*/  FMUL.FTZ R83, R13, R89 ;  /* 0x000000590d537220 */ /* 0x000fe20000410000 */
[----:B------:R-:W-:-:S02]  /*3230*/  HADD2.F32 R14, -RZ, R52.H1_H1 ;  /* 0x30000034ff0e7230 */ /* 0x000fc40000004100 */
[C---:B------:R-:W-:Y:S01]  /*3240*/  FMUL.FTZ R54, R12.reuse, R89 ;  /* 0x000000590c367220 */ /* 0x040fe20000410000 */
[----:B------:R-:W-:Y:S02]  /*3250*/  HADD2.F32 R52, -RZ, R52.H0_H0 ;  /* 0x20000034ff347230 */ /* 0x000fe40000004100 */
[----:B------:R-:W-:Y:S01]  /*3260*/  FFMA.FTZ R83, R12, R15, -R83 ;  /* 0x0000000f0c537223 */ /* 0x000fe20000010853 */
[----:B------:R-:W-:Y:S02]  /*3270*/  HADD2.F32 R53, -RZ, R88.H0_H0 ;  /* 0x20000058ff357230 */ /* 0x000fe40000004100 */
[----:B------:R-:W-:Y:S01]  /*3280*/  FMUL.FTZ R89, R14, R55 ;  /* 0x000000370e597220 */ /* 0x000fe20000410000 */
[----:B------:R-:W-:Y:S01]  /*3290*/  FFMA.FTZ R54, R13, R15, R54 ;  /* 0x0000000f0d367223 */ /* 0x000fe20000010036 */
[C---:B------:R-:W-:Y:S01]  /*32a0*/  FMUL.FTZ R55, R52.reuse, R55 ;  /* 0x0000003734377220 */ /* 0x040fe20000410000 */
[----:B------:R-:W-:Y:S01]  /*32b0*/  F2FP.F16.F32.PACK_AB R13, R87, R96 ;  /* 0x00000060570d723e */ /* 0x000fe200000000ff */
[-C--:B------:R-:W-:Y:S01]  /*32c0*/  FFMA.FTZ R89, R52, R53.reuse, -R89 ;  /* 0x0000003534597223 */ /* 0x080fe20000010859 */
[----:B------:R-:W-:Y:S01]  /*32d0*/  F2FP.F16.F32.PACK_AB R15, R91, R98 ;  /* 0x000000625b0f723e */ /* 0x000fe200000000ff */
[----:B------:R-:W-:Y:S01]  /*32e0*/  FFMA.FTZ R14, R14, R53, R55 ;  /* 0x000000350e0e7223 */ /* 0x000fe20000010037 */
[----:B------:R-:W-:-:S04]  /*32f0*/  F2FP.F16.F32.PACK_AB R12, R54, R83 ;  /* 0x00000053360c723e */ /* 0x000fc800000000ff */
[----:B------:R-:W-:-:S07]  /*3300*/  F2FP.F16.F32.PACK_AB R14, R14, R89 ;  /* 0x000000590e0e723e */ /* 0x000fce00000000ff */
.L_x_422:
[----:B------:R-:W-:Y:S05]  /*3310*/  BSYNC B2 ;  /* 0x0000000000027941 */ /* 0x000fea0003800000 */
.L_x_421:
[----:B--2---:R2:W-:Y:S02]  /*3320*/  STG.E.128 desc[UR56][R42.64+0x40], R12 ;  /* 0x0000400c2a007986 */ /* 0x0045e4000c101d38 */
.L_x_416:
[----:B------:R-:W-:Y:S05]  /*3330*/  BSYNC B1 ;  /* 0x0000000000017941 */ /* 0x000fea0003800000 */
.L_x_415:
[----:B------:R-:W-:Y:S05]  /*3340*/  @P5 BRA `(.L_x_423) ;  /* 0x0000001c005c5947 */ /* 0x000fea0003800000 */
[----:B------:R-:W-:Y:S04]  /*3350*/  BSSY B1, `(.L_x_424) ;  /* 0x0000031000017945 */ /* 0x000fe80003800000 */
[----:B------:R-:W-:Y:S05]  /*3360*/  @P1 BRA `(.L_x_425) ;  /* 0x0000000000bc1947 */ /* 0x000fea0003800000 */
[----:B-12---:R1:W2:Y:S01]  /*3370*/  LDS.128 R12, [R92+0x15000] ;  /* 0x015000005c0c7984 */ /* 0x0062a20000000c00 */
[----:B------:R-:W-:Y:S01]  /*3380*/  ISETP.GE.AND P4, PT, R22, R90, PT ;  /* 0x0000005a1600720c */ /* 0x000fe20003f86270 */
[----:B------:R-:W-:-:S12]  /*3390*/  BSSY B2, `(.L_x_426) ;  /* 0x000002b000027945 */ /* 0x000fd80003800000 */
[----:B-1----:R-:W-:Y:S05]  /*33a0*/  @P4 BRA `(.L_x_427) ;  /* 0x0000000000a44947 */ /* 0x002fea0003800000 */
[--C-:B------:R-:W-:Y:S01]  /*33b0*/  SHF.R.U64 R44, R44, 0x10, R45.reuse ;  /* 0x000000102c2c7819 */ /* 0x100fe2000000122d */
[--C-:B--2---:R-:W-:Y:S01]  /*33c0*/  HADD2.F32 R43, -RZ, R15.reuse.H1_H1 ;  /* 0x3000000fff2b7230 */ /* 0x104fe20000004100 */
[----:B------:R-:W-:Y:S01]  /*33d0*/  SHF.R.U32.HI R53, RZ, 0x10, R45 ;  /* 0x00000010ff357819 */ /* 0x000fe2000001162d */
[----:B------:R-:W-:Y:S01]  /*33e0*/  HADD2.F32 R15, -RZ, R15.H0_H0 ;  /* 0x2000000fff0f7230 */ /* 0x000fe20000004100 */
[--C-:B------:R-:W-:Y:S01]  /*33f0*/  SHF.R.U64 R45, R46, 0x10, R47.reuse ;  /* 0x000000102e2d7819 */ /* 0x100fe2000000122f */
[----:B------:R-:W-:Y:S01]  /*3400*/  HADD2.F32 R44, -RZ, R44.H0_H0 ;  /* 0x2000002cff2c7230 */ /* 0x000fe20000004100 */
[----:B------:R-:W-:Y:S01]  /*3410*/  MOV R42, R14 ;  /* 0x0000000e002a7202 */ /* 0x000fe20000000f00 */
[----:B------:R-:W-:Y:S01]  /*3420*/  HADD2.F32 R14, -RZ, R13.H1_H1 ;  /* 0x3000000dff0e7230 */ /* 0x000fe20000004100 */
[----:B------:R-:W-:Y:S01]  /*3430*/  SHF.R.U32.HI R52, RZ, 0x10, R47 ;  /* 0x00000010ff347819 */ /* 0x000fe2000001162f */
[----:B------:R-:W-:Y:S02]  /*3440*/  HADD2.F32 R45, -RZ, R45.H0_H0 ;  /* 0x2000002dff2d7230 */ /* 0x000fe40000004100 */
[----:B------:R-:W-:-:S02]  /*3450*/  HADD2.F32 R13, -RZ, R13.H0_H0 ;  /* 0x2000000dff0d7230 */ /* 0x000fc40000004100 */
[----:B------:R-:W-:Y:S02]  /*3460*/  HADD2.F32 R52, -RZ, R52.H0_H0 ;  /* 0x20000034ff347230 */ /* 0x000fe40000004100 */
[CC--:B------:R-:W-:Y:S01]  /*3470*/  FMUL.FTZ R54, R14.reuse, R45.reuse ;  /* 0x0000002d0e367220 */ /* 0x0c0fe20000410000 */
[----:B------:R-:W-:Y:S02]  /*3480*/  HADD2.F32 R46, -RZ, R53.H0_H0 ;  /* 0x20000035ff2e7230 */ /* 0x000fe40000004100 */
[C---:B------:R-:W-:Y:S01]  /*3490*/  FMUL.FTZ R45, R13.reuse, R45 ;  /* 0x0000002d0d2d7220 */ /* 0x040fe20000410000 */
[----:B------:R-:W-:Y:S01]  /*34a0*/  FFMA.FTZ R54, R13, R44, -R54 ;  /* 0x0000002c0d367223 */ /* 0x000fe20000010836 */
[----:B------:R-:W-:Y:S02]  /*34b0*/  FMUL.FTZ R82, R43, R52 ;  /* 0x000000342b527220 */ /* 0x000fe40000410000 */
[----:B------:R-:W-:Y:S01]  /*34c0*/  FFMA.FTZ R47, R14, R44, R45 ;  /* 0x0000002c0e2f7223 */ /* 0x000fe2000001002d */
[----:B------:R-:W-:-:S02]  /*34d0*/  HADD2.F32 R44, -RZ, R51.H0_H0 ;  /* 0x20000033ff2c7230 */ /* 0x000fc40000004100 */
[C---:B------:R-:W-:Y:S01]  /*34e0*/  FMUL.FTZ R52, R15.reuse, R52 ;  /* 0x000000340f347220 */ /* 0x040fe20000410000 */
[----:B------:R-:W-:Y:S02]  /*34f0*/  HADD2.F32 R51, -RZ, R51.H1_H1 ;  /* 0x30000033ff337230 */ /* 0x000fe40000004100 */
[-C--:B------:R-:W-:Y:S01]  /*3500*/  FFMA.FTZ R82, R15, R46.reuse, -R82 ;  /* 0x0000002e0f527223 */ /* 0x080fe20000010852 */
[----:B------:R-:W-:Y:S02]  /*3510*/  HADD2.F32 R13, -RZ, R12.H1_H1 ;  /* 0x3000000cff0d7230 */ /* 0x000fe40000004100 */
[----:B------:R-:W-:Y:S01]  /*3520*/  FFMA.FTZ R55, R43, R46, R52 ;  /* 0x0000002e2b377223 */ /* 0x000fe20000010034 */
[----:B------:R-:W-:Y:S02]  /*3530*/  HADD2.F32 R14, -RZ, R42.H1_H1 ;  /* 0x3000002aff0e7230 */ /* 0x000fe40000004100 */
[----:B------:R-:W-:Y:S02]  /*3540*/  HADD2.F32 R12, -RZ, R12.H0_H0 ;  /* 0x2000000cff0c7230 */ /* 0x000fe40000004100 */
[----:B------:R-:W-:Y:S01]  /*3550*/  FMUL.FTZ R45, R13, R44 ;  /* 0x0000002c0d2d7220 */ /* 0x000fe20000410000 */
[----:B------:R-:W-:-:S02]  /*3560*/  HADD2.F32 R42, -RZ, R42.H0_H0 ;  /* 0x2000002aff2a7230 */ /* 0x000fc40000004100 */
[-C--:B------:R-:W-:Y:S01]  /*3570*/  FMUL.FTZ R53, R14, R51.reuse ;  /* 0x000000330e357220 */ /* 0x080fe20000410000 */
[--C-:B------:R-:W-:Y:S02]  /*3580*/  HADD2.F32 R15, -RZ, R50.reuse.H0_H0 ;  /* 0x20000032ff0f7230 */ /* 0x100fe40000004100 */
[----:B------:R-:W-:Y:S01]  /*3590*/  FMUL.FTZ R44, R12, R44 ;  /* 0x0000002c0c2c7220 */ /* 0x000fe20000410000 */
[----:B------:R-:W-:Y:S02]  /*35a0*/  HADD2.F32 R43, -RZ, R50.H1_H1 ;  /* 0x30000032ff2b7230 */ /* 0x000fe40000004100 */
[----:B------:R-:W-:Y:S01]  /*35b0*/  FMUL.FTZ R51, R42, R51 ;  /* 0x000000332a337220 */ /* 0x000fe20000410000 */
[-C--:B------:R-:W-:Y:S01]  /*35c0*/  FFMA.FTZ R45, R12, R15.reuse, -R45 ;  /* 0x0000000f0c2d7223 */ /* 0x080fe2000001082d */
[----:B------:R-:W-:Y:S01]  /*35d0*/  FFMA.FTZ R44, R13, R15, R44 ;  /* 0x0000000f0d2c7223 */ /* 0x000fe2000001002c */
[-C--:B------:R-:W-:Y:S01]  /*35e0*/  FFMA.FTZ R53, R42, R43.reuse, -R53 ;  /* 0x0000002b2a357223 */ /* 0x080fe20000010835 */
[----:B------:R-:W-:Y:S01]  /*35f0*/  FFMA.FTZ R14, R14, R43, R51 ;  /* 0x0000002b0e0e7223 */ /* 0x000fe20000010033 */
[----:B------:R-:W-:-:S02]  /*3600*/  F2FP.F16.F32.PACK_AB R13, R47, R54 ;  /* 0x000000362f0d723e */ /* 0x000fc400000000ff */
[----:B------:R-:W-:Y:S02]  /*3610*/  F2FP.F16.F32.PACK_AB R15, R55, R82 ;  /* 0x00000052370f723e */ /* 0x000fe400000000ff */
[----:B------:R-:W-:Y:S02]  /*3620*/  F2FP.F16.F32.PACK_AB R12, R44, R45 ;  /* 0x0000002d2c0c723e */ /* 0x000fe400000000ff */
[----:B------:R-:W-:-:S07]  /*3630*/  F2FP.F16.F32.PACK_AB R14, R14, R53 ;  /* 0x000000350e0e723e */ /* 0x000fce00000000ff */
.L_x_427:
[----:B------:R-:W-:Y:S05]  /*3640*/  BSYNC B2 ;  /* 0x0000000000027941 */ /* 0x000fea0003800000 */
.L_x_426:
[----:B--2---:R3:W-:Y:S02]  /*3650*/  STG.E.128 desc[UR56][R40.64], R12 ;  /* 0x0000000c28007986 */ /* 0x0047e4000c101d38 */
.L_x_425:
[----:B------:R-:W-:Y:S05]  /*3660*/  BSYNC B1 ;  /* 0x0000000000017941 */ /* 0x000fea0003800000 */
.L_x_424:
[----:B------:R-:W-:Y:S05]  /*3670*/  @P2 BRA `(.L_x_423) ;  /* 0x0000001800902947 */ /* 0x000fea0003800000 */
[----:B-123--:R1:W2:Y:S01]  /*3680*/  LDS.128 R12, [R84+0x15000] ;  /* 0x01500000540c7984 */ /* 0x00e2a20000000c00 */
        /* <DEDUP_REMOVED lines=14> */
[CC--:B------:R-:W-:Y:S01]  /*3770*/  FMUL.FTZ R46, R14.reuse, R39.reuse ;  /* 0x000000270e2e7220 */ /* 0x0c0fe20000410000 */
[C---:B------:R-:W-:Y:S01]  /*3780*/  FMUL.FTZ R39, R13.reuse, R39 ;  /* 0x000000270d277220 */ /* 0x040fe20000410000 */
[----:B------:R-:W-:Y:S02]  /*3790*/  HADD2.F32 R15, -RZ, R15.H0_H0 ;  /* 0x2000000fff0f7230 */ /* 0x000fe40000004100 */
[-C--:B------:R-:W-:Y:S01]  /*37a0*/  FFMA.FTZ R46, R13, R38.reuse, -R46 ;  /* 0x000000260d2e7223 */ /* 0x080fe2000001082e */
[----:B------:R-:W-:Y:S01]  /*37b0*/  FFMA.FTZ R43, R14, R38, R39 ;  /* 0x000000260e2b7223 */ /* 0x000fe20000010027 */
[----:B------:R-:W-:Y:S02]  /*37c0*/  HADD2.F32 R42, -RZ, R42.H0_H0 ;  /* 0x2000002aff2a7230 */ /* 0x000fe40000004100 */
[----:B------:R-:W-:Y:S01]  /*37d0*/  FMUL.FTZ R50, R37, R44 ;  /* 0x0000002c25327220 */ /* 0x000fe20000410000 */
        /* <DEDUP_REMOVED lines=23> */
.L_x_429:
[----:B------:R-:W-:Y:S05]  /*3950*/  BSYNC B1 ;  /* 0x0000000000017941 */ /* 0x000fea0003800000 */
.L_x_428:
[----:B--2---:R1:W-:Y:S01]  /*3960*/  STG.E.128 desc[UR56][R40.64+0x40], R12 ;  /* 0x0000400c28007986 */ /* 0x0043e2000c101d38 */
[----:B------:R-:W-:Y:S05]  /*3970*/  BRA `(.L_x_423) ;  /* 0x0000001400d07947 */ /* 0x000fea0003800000 */
.L_x_407:
[C---:B------:R-:W-:Y:S02]  /*3980*/  ISETP.GE.AND P3, PT, R18.reuse, R85, PT ;  /* 0x000000551200720c */ /* 0x040fe40003f66270 */
[----:B------:R-:W-:Y:S02]  /*3990*/  CS2R R38, SRZ ;  /* 0x0000000000267805 */ /* 0x000fe4000001ff00 */
[----:B------:R-:W-:Y:S01]  /*39a0*/  CS2R R36, SRZ ;  /* 0x0000000000247805 */ /* 0x000fe2000001ff00 */
[----:B0-----:R-:W-:Y:S01]  /*39b0*/  VIADD R44, R18, 0x60 ;  /* 0x00000060122c7836 */ /* 0x001fe20000000000 */
[----:B------:R-:W-:-:S13]  /*39c0*/  ISETP.GE.OR P3, PT, R16, R90, P3 ;  /* 0x0000005a1000720c */ /* 0x000fda0001f66670 */
[----:B------:R-:W0:Y:S01]  /*39d0*/  @!P3 LDC.64 R40, c[0x0][0x3e8] ;  /* 0x0000fa00ff28bb82 */ /* 0x000e220000000a00 */
[----:B------:R-:W-:-:S05]  /*39e0*/  @!P3 IADD3 R14, P4, R10, R50, RZ ;  /* 0x000000320a0eb210 */ /* 0x000fca0007f9e0ff */
[----:B------:R-:W-:Y:S01]  /*39f0*/  @!P3 IMAD.X R15, R91, 0x1, R65, P4 ;  /* 0x000000015b0fb824 */ /* 0x000fe200020e0641 */
[----:B------:R-:W-:Y:S01]  /*3a00*/  @!P3 IADD3 R12, P4, R34, R48, RZ ;  /* 0x00000030220cb210 */ /* 0x000fe20007f9e0ff */
[----:B------:R-:W1:Y:S04]  /*3a10*/  @!P3 LDC.64 R42, c[0x0][0x400] ;  /* 0x00010000ff2abb82 */ /* 0x000e680000000a00 */
[----:B------:R-:W-:Y:S01]  /*3a20*/  @!P3 IMAD.X R13, R81, 0x1, R67, P4 ;  /* 0x00000001510db824 */ /* 0x000fe200020e0643 */
[----:B0-----:R-:W-:-:S04]  /*3a30*/  @!P3 LEA R40, P4, R14, R40, 0x1 ;  /* 0x000000280e28b211 */ /* 0x001fc800078808ff */
[----:B------:R-:W-:Y:S02]  /*3a40*/  @!P3 LEA.HI.X R41, R14, R41, R15, 0x1, P4 ;  /* 0x000000290e29b211 */ /* 0x000fe400020f0c0f */
[----:B------:R-:W-:Y:S02]  /*3a50*/  CS2R R14, SRZ ;  /* 0x00000000000e7805 */ /* 0x000fe4000001ff00 */
[----:B-1----:R-:W-:-:S04]  /*3a60*/  @!P3 LEA R42, P4, R12, R42, 0x1 ;  /* 0x0000002a0c2ab211 */ /* 0x002fc800078808ff */
[----:B------:R-:W-:Y:S02]  /*3a70*/  @!P3 LEA.HI.X R43, R12, R43, R13, 0x1, P4 ;  /* 0x0000002b0c2bb211 */ /* 0x000fe400020f0c0d */
[----:B------:R-:W-:-:S03]  /*3a80*/  CS2R R12, SRZ ;  /* 0x00000000000c7805 */ /* 0x000fc6000001ff00 */
[----:B------:R0:W5:Y:S04]  /*3a90*/  @!P3 LDG.E.128 R36, desc[UR56][R42.64] ;  /* 0x000000382a24b981 */ /* 0x000168000c1e1d00 */
[----:B------:R1:W5:Y:S01]  /*3aa0*/  @!P3 LDG.E.128 R12, desc[UR56][R40.64] ;  /* 0x00000038280cb981 */ /* 0x000362000c1e1d00 */
[----:B------:R-:W-:-:S04]  /*3ab0*/  ISETP.GE.AND P3, PT, R44, R85, PT ;  /* 0x000000552c00720c */ /* 0x000fc80003f66270 */
[CC--:B------:R-:W-:Y:S01]  /*3ac0*/  ISETP.GE.OR P3, PT, R16.reuse, R90.reuse, P3 ;  /* 0x0000005a1000720c */ /* 0x0c0fe20001f66670 */
[----:B------:R-:W-:Y:S01]  /*3ad0*/  BSSY B1, `(.L_x_430) ;  /* 0x000001b000017945 */ /* 0x000fe20003800000 */
[----:B0-----:R-:W-:Y:S02]  /*3ae0*/  CS2R R42, SRZ ;  /* 0x00000000002a7805 */ /* 0x001fe4000001ff00 */
[----:B------:R-:W-:Y:S02]  /*3af0*/  CS2R R46, SRZ ;  /* 0x00000000002e7805 */ /* 0x000fe4000001ff00 */
[----:B------:R-:W-:Y:S02]  /*3b00*/  CS2R R44, SRZ ;  /* 0x00000000002c7805 */ /* 0x000fe4000001ff00 */
[----:B-1----:R-:W-:Y:S02]  /*3b10*/  CS2R R40, SRZ ;  /* 0x0000000000287805 */ /* 0x002fe4000001ff00 */
[----:B------:R-:W-:-:S03]  /*3b20*/  ISETP.GE.AND P4, PT, R16, R90, PT ;  /* 0x0000005a1000720c */ /* 0x000fc60003f86270 */
[----:B------:R-:W-:Y:S10]  /*3b30*/  @P3 BRA `(.L_x_431) ;  /* 0x0000000000503947 */ /* 0x000ff40003800000 */
[----:B------:R-:W0:Y:S01]  /*3b40*/  LDC.64 R40, c[0x0][0x3f8] ;  /* 0x0000fe00ff287b82 */ /* 0x000e220000000a00 */
[----:B------:R-:W-:Y:S01]  /*3b50*/  IMAD.MOV.U32 R51, RZ, RZ, R91 ;  /* 0x000000ffff337224 */ /* 0x000fe200078e005b */
[----:B------:R-:W-:Y:S01]  /*3b60*/  MOV R49, R81 ;  /* 0x0000005100317202 */ /* 0x000fe20000000f00 */
[----:B------:R-:W-:Y:S01]  /*3b70*/  ULDC.64 UR4, c[0x0][0x3e8] ;  /* 0x0000fa0000047ab9 */ /* 0x000fe20000000a00 */
        /* <DEDUP_REMOVED lines=14> */
[----:B------:R-:W5:Y:S04]  /*3c60*/  LDG.E.128 R40, desc[UR56][R40.64] ;  /* 0x0000003828287981 */ /* 0x000f68000c1e1d00 */
[----:B------:R-:W5:Y:S03]  /*3c70*/  LDG.E.128 R44, desc[UR56][R44.64] ;  /* 0x000000382c2c7981 */ /* 0x000f66000c1e1d00 */
.L_x_431:
[----:B------:R-:W-:Y:S05]  /*3c80*/  BSYNC B1 ;  /* 0x0000000000017941 */ /* 0x000fea0003800000 */
.L_x_430:
[----:B-----5:R-:W-:Y:S01]  /*3c90*/  IMAD.MOV.U32 R48, RZ, RZ, R42 ;  /* 0x000000ffff307224 */ /* 0x020fe200078e002a */
[----:B------:R-:W-:Y:S01]  /*3ca0*/  ISETP.NE.AND P3, PT, R155, 0x3, PT ;  /* 0x000000039b00780c */ /* 0x000fe20003f65270 */
[----:B------:R-:W-:Y:S02]  /*3cb0*/  IMAD.MOV.U32 R49, RZ, RZ, R43 ;  /* 0x000000ffff317224 */ /* 0x000fe400078e002b */
[----:B------:R-:W-:Y:S02]  /*3cc0*/  IMAD.MOV.U32 R50, RZ, RZ, R40 ;  /* 0x000000ffff327224 */ /* 0x000fe400078e0028 */
[----:B------:R-:W-:Y:S01]  /*3cd0*/  IMAD.MOV.U32 R51, RZ, RZ, R41 ;  /* 0x000000ffff337224 */ /* 0x000fe200078e0029 */
[----:B------:R-:W-:Y:S01]  /*3ce0*/  PRMT R101, R48, 0x5410, R49 ;  /* 0x0000541030657816 */ /* 0x000fe20000000031 */
[----:B------:R-:W-:Y:S01]  /*3cf0*/  IMAD.MOV.U32 R48, RZ, RZ, R46 ;  /* 0x000000ffff307224 */ /* 0x000fe200078e002e */
[----:B------:R-:W-:Y:S02]  /*3d00*/  MOV R49, R47 ;  /* 0x0000002f00317202 */ /* 0x000fe40000000f00 */
[----:B------:R-:W-:Y:S01]  /*3d10*/  PRMT R103, R50, 0x5410, R51 ;  /* 0x0000541032677816 */ /* 0x000fe20000000033 */
[----:B------:R-:W-:Y:S01]  /*3d20*/  IMAD.MOV.U32 R50, RZ, RZ, R44 ;  /* 0x000000ffff327224 */ /* 0x000fe200078e002c */
[----:B------:R-:W-:Y:S01]  /*3d30*/  PRMT R104, R48, 0x5410, R49 ;  /* 0x0000541030687816 */ /* 0x000fe20000000031 */
[----:B------:R-:W-:-:S02]  /*3d40*/  IMAD.MOV.U32 R51, RZ, RZ, R45 ;  /* 0x000000ffff337224 */ /* 0x000fc400078e002d */
        /* <DEDUP_REMOVED lines=13> */
[----:B------:R-:W-:-:S02]  /*3e20*/  PRMT R107, R48, 0x7610, R107 ;  /* 0x00007610306b7816 */ /* 0x000fc4000000006b */
[----:B------:R-:W-:Y:S02]  /*3e30*/  PRMT R110, R49, 0x7610, R110 ;  /* 0x00007610316e7816 */ /* 0x000fe4000000006e */
[----:B------:R-:W-:Y:S02]  /*3e40*/  PRMT R109, R50, 0x7610, R109 ;  /* 0x00007610326d7816 */ /* 0x000fe4000000006d */
[----:B------:R-:W-:Y:S01]  /*3e50*/  PRMT R113, R51, 0x7610, R113 ;  /* 0x0000761033717816 */ /* 0x000fe20000000071 */
[----:B------:R-:W-:Y:S06]  /*3e60*/  @!P3 BRA `(.L_x_432) ;  /* 0x000000000004b947 */ /* 0x000fec0003800000 */
[----:B------:R-:W-:Y:S01]  /*3e70*/  BPT.TRAP 0x1 ;  /* 0x000000040000795c */ /* 0x000fe20000300000 */
.L_x_432:
[----:B------:R-:W-:Y:S01]  /*3e80*/  IMAD R81, R19, 0x8, R2 ;  /* 0x0000000813517824 */ /* 0x000fe200078e0202 */
[----:B------:R-:W-:Y:S01]  /*3e90*/  SHF.L.U32 R93, R153, 0x1f, RZ ;  /* 0x0000001f995d7819 */ /* 0x000fe200000006ff */
[----:B------:R-:W0:Y:S01]  /*3ea0*/  LDC R96, c[0x0][0x2f4] ;  /* 0x0000bd00ff607b82 */ /* 0x000e220000000800 */
[----:B------:R-:W-:Y:S02]  /*3eb0*/  BSSY B1, `(.L_x_433) ;  /* 0x0000004000017945 */ /* 0x000fe40003800000 */
[----:B------:R-:W1:Y:S01]  /*3ec0*/  SYNCS.PHASECHK.TRANS64.TRYWAIT P5, [R81+URZ+0x30890], R93 ;  /* 0x0308905d510075a7 */ /* 0x000e6200080a017f */
[----:B0-----:R-:W-:Y:S01]  /*3ed0*/  IADD3 R98, -R73, R96, RZ ;  /* 0x0000006049627210 */ /* 0x001fe20007ffe1ff */
[----:B-1----:R-:W-:Y:S06]  /*3ee0*/  @!P5 BRA `(.L_x_434) ;  /* 0x0000012400b8d947 */ /* 0x002fec0003800000 */
.L_x_660:
[----:B------:R-:W-:Y:S05]  /*3ef0*/  BSYNC B1 ;  /* 0x0000000000017941 */ /* 0x000fea0003800000 */
.L_x_433:
[----:B------:R-:W-:Y:S01]  /*3f00*/  ISETP.GE.OR P5, PT, R18, R85, P1 ;  /* 0x000000551200720c */ /* 0x000fe20000fa6670 */
[----:B------:R-:W-:-:S12]  /*3f10*/  BSSY B1, `(.L_x_435) ;  /* 0x000007e000017945 */ /* 0x000fd80003800000 */
[----:B------:R-:W-:Y:S05]  /*3f20*/  @P5 BRA `(.L_x_436) ;  /* 0x0000000400f05947 */ /* 0x000fea0003800000 */
[----:B------:R-:W1:Y:S01]  /*3f30*/  S2R R50, SR_TID.X ;  /* 0x0000000000327919 */ /* 0x000e620000002100 */
[----:B------:R-:W-:Y:S01]  /*3f40*/  SHF.R.S32.HI R48, RZ, 0x1f, R18 ;  /* 0x0000001fff307819 */ /* 0x000fe20000011412 */
[-C--:B------:R-:W-:Y:S01]  /*3f50*/  IMAD.WIDE.U32 R90, R18, R88.reuse, R86 ;  /* 0x00000058125a7225 */ /* 0x080fe200078e0056 */
[----:B------:R-:W-:Y:S03]  /*3f60*/  BSSY B2, `(.L_x_437) ;  /* 0x000006c000027945 */ /* 0x000fe60003800000 */
[----:B------:R-:W-:Y:S01]  /*3f70*/  IMAD R48, R48, R88, RZ ;  /* 0x0000005830307224 */ /* 0x000fe200078e02ff */
[----:B------:R-:W-:-:S03]  /*3f80*/  IADD3 R95, P5, P6, R4, R90, R64 ;  /* 0x0000005a045f7210 */ /* 0x000fc60007ebe040 */
[----:B------:R-:W-:Y:S01]  /*3f90*/  IMAD R49, R18, R89, R48 ;  /* 0x0000005912317224 */ /* 0x000fe200078e0230 */
[----:B------:R-:W-:-:S03]  /*3fa0*/  SEL R48, R73, R98, !P0 ;  /* 0x0000006249307207 */ /* 0x000fc60004000000 */
[----:B------:R-:W-:Y:S01]  /*3fb0*/  IMAD.IADD R102, R49, 0x1, R91 ;  /* 0x0000000131667824 */ /* 0x000fe200078e025b */
[----:B------:R-:W-:-:S04]  /*3fc0*/  SHF.R.S32.HI R49, RZ, 0x1f, R48 ;  /* 0x0000001fff317819 */ /* 0x000fc80000011430 */
[----:B------:R-:W-:Y:S02]  /*3fd0*/  LEA.HI R48, R49, R48, RZ, 0x4 ;  /* 0x0000003031307211 */ /* 0x000fe400078f20ff */
[----:B------:R-:W-:Y:S02]  /*3fe0*/  IADD3.X R100, R79, R102, R62, P5, P6 ;  /* 0x000000664f647210 */ /* 0x000fe40002fec43e */
[----:B------:R-:W-:-:S05]  /*3ff0*/  LEA.HI.SX32 R48, R48, R63, 0x1c ;  /* 0x0000003f30307211 */ /* 0x000fca00078fe2ff */
[----:B------:R-:W-:Y:S02]  /*4000*/  IMAD.SHL.U32 R97, R48, 0x8, RZ ;  /* 0x0000000830617824 */ /* 0x000fe400078e00ff */
[----:B-1----:R-:W-:-:S03]  /*4010*/  VIADD R51, R50, 0xffffff80 ;  /* 0xffffff8032337836 */ /* 0x002fc60000000000 */
[----:B------:R-:W-:Y:S02]  /*4020*/  LOP3.LUT R49, R77, 0x38, R97, 0xf8, !PT ;  /* 0x000000384d317812 */ /* 0x000fe400078ef861 */
[----:B------:R-:W-:Y:S02]  /*4030*/  SHF.R.S32.HI R50, RZ, 0x1f, R51 ;  /* 0x0000001fff327819 */ /* 0x000fe40000011433 */
[----:B------:R-:W-:Y:S02]  /*4040*/  LOP3.LUT R49, R49, R74, RZ, 0x3c, !PT ;  /* 0x0000004a31317212 */ /* 0x000fe400078e3cff */
[----:B------:R-:W-:-:S04]  /*4050*/  LEA.HI R50, R50, R51, RZ, 0x5 ;  /* 0x0000003332327211 */ /* 0x000fc800078f28ff */
[----:B------:R-:W-:-:S05]  /*4060*/  SHF.R.S32.HI R50, RZ, 0x5, R50 ;  /* 0x00000005ff327819 */ /* 0x000fca0000011432 */
[----:B------:R-:W-:Y:S02]  /*4070*/  IMAD R48, R50, 0x200, R49 ;  /* 0x0000020032307824 */ /* 0x000fe400078e0231 */
[C---:B------:R-:W-:Y:S02]  /*4080*/  IMAD R49, R19.reuse, 0x3000, R32 ;  /* 0x0000300013317824 */ /* 0x040fe400078e0220 */
[----:B------:R-:W-:Y:S02]  /*4090*/  IMAD R51, R19, 0x3000, R48 ;  /* 0x0000300013337824 */ /* 0x000fe400078e0230 */
[----:B------:R-:W-:-:S03]  /*40a0*/  IMAD R49, R49, 0x2, R2 ;  /* 0x0000000231317824 */ /* 0x000fc600078e0202 */
[----:B------:R-:W-:-:S03]  /*40b0*/  LEA R52, R51, R2, 0x1 ;  /* 0x0000000233347211 */ /* 0x000fc600078e08ff */
[----:B------:R-:W1:Y:S04]  /*40c0*/  LDS.128 R48, [R49+0x12400] ;  /* 0x0124000031307984 */ /* 0x000e680000000c00 */
[----:B------:R-:W2:Y:S01]  /*40d0*/  LDS.128 R52, [R52+0x12400] ;  /* 0x0124000034347984 */ /* 0x000ea20000000c00 */
[----:B------:R-:W-:Y:S05]  /*40e0*/  @P4 BRA `(.L_x_438) ;  /* 0x00000004004c4947 */ /* 0x000fea0003800000 */
[--C-:B------:R-:W-:Y:S01]  /*40f0*/  SHF.R.U64 R12, R12, 0x10, R13.reuse ;  /* 0x000000100c0c7819 */ /* 0x100fe2000000120d */
[----:B------:R-:W-:Y:S01]  /*4100*/  HADD2.F32 R113, -RZ, R113.H0_H0 ;  /* 0x20000071ff717230 */ /* 0x000fe20000004100 */
[----:B------:R-:W-:Y:S01]  /*4110*/  SHF.R.U32.HI R99, RZ, 0x10, R13 ;  /* 0x00000010ff637819 */ /* 0x000fe2000001160d */
[----:B--2---:R-:W-:Y:S01]  /*4120*/  HADD2.F32 R106, -RZ, R53.H0_H0 ;  /* 0x20000035ff6a7230 */ /* 0x004fe20000004100 */
[----:B------:R-:W-:Y:S01]  /*4130*/  SHF.R.U64 R13, R36, 0x10, R37 ;  /* 0x00000010240d7819 */ /* 0x000fe20000001225 */
[----:B-1----:R-:W-:Y:S01]  /*4140*/  HADD2.F32 R108, -RZ, R49.H0_H0 ;  /* 0x20000031ff6c7230 */ /* 0x002fe20000004100 */
[--C-:B------:R-:W-:Y:S01]  /*4150*/  SHF.R.U64 R14, R14, 0x10, R15.reuse ;  /* 0x000000100e0e7819 */ /* 0x100fe2000000120f */
[----:B------:R-:W-:Y:S01]  /*4160*/  HADD2.F32 R111, -RZ, R111.H0_H0 ;  /* 0x2000006fff6f7230 */ /* 0x000fe20000004100 */
[----:B------:R-:W-:Y:S01]  /*4170*/  SHF.R.U32.HI R36, RZ, 0x10, R15 ;  /* 0x00000010ff247819 */ /* 0x000fe2000001160f */
[----:B------:R-:W-:Y:S01]  /*4180*/  HADD2.F32 R53, -RZ, R53.H1_H1 ;  /* 0x30000035ff357230 */ /* 0x000fe20000004100 */
[--C-:B------:R-:W-:Y:S01]  /*4190*/  SHF.R.U64 R15, R38, 0x10, R39.reuse ;  /* 0x00000010260f7819 */ /* 0x100fe20000001227 */
[----:B------:R-:W-:Y:S01]  /*41a0*/  HADD2.F32 R49, -RZ, R49.H1_H1 ;  /* 0x30000031ff317230 */ /* 0x000fe20000004100 */
[----:B------:R-:W-:Y:S01]  /*41b0*/  SHF.R.U32.HI R38, RZ, 0x10, R39 ;  /* 0x00000010ff267819 */ /* 0x000fe20000011627 */
[-C--:B------:R-:W-:Y:S01]  /*41c0*/  FMUL.FTZ R39, R106, R113.reuse ;  /* 0x000000716a277220 */ /* 0x080fe20000410000 */
[----:B------:R-:W-:Y:S01]  /*41d0*/  SHF.R.U32.HI R37, RZ, 0x10, R37 ;  /* 0x00000010ff257819 */ /* 0x000fe20000011625 */
[----:B------:R-:W-:Y:S01]  /*41e0*/  FMUL.FTZ R113, R108, R113 ;  /* 0x000000716c717220 */ /* 0x000fe20000410000 */
[----:B------:R-:W-:-:S02]  /*41f0*/  HADD2.F32 R114, -RZ, R99.H0_H0 ;  /* 0x20000063ff727230 */ /* 0x000fc40000004100 */
[-C--:B------:R-:W-:Y:S01]  /*4200*/  FFMA.FTZ R39, R108, R111.reuse, -R39 ;  /* 0x0000006f6c277223 */ /* 0x080fe20000010827 */
[----:B------:R-:W-:Y:S02]  /*4210*/  HADD2.F32 R110, -RZ, R110.H0_H0 ;  /* 0x2000006eff6e7230 */ /* 0x000fe40000004100 */
[----:B------:R-:W-:Y:S02]  /*4220*/  HADD2.F32 R108, -RZ, R37.H0_H0 ;  /* 0x20000025ff6c7230 */ /* 0x000fe40000004100 */
[----:B------:R-:W-:Y:S01]  /*4230*/  FFMA.FTZ R37, R106, R111, R113 ;  /* 0x0000006f6a257223 */ /* 0x000fe20000010071 */
[----:B------:R-:W-:Y:S02]  /*4240*/  HADD2.F32 R112, -RZ, R112.H0_H0 ;  /* 0x20000070ff707230 */ /* 0x000fe40000004100 */
[----:B------:R-:W-:Y:S02]  /*4250*/  HADD2.F32 R13, -RZ, R13.H0_H0 ;  /* 0x2000000dff0d7230 */ /* 0x000fe40000004100 */
[-C--:B------:R-:W-:Y:S01]  /*4260*/  FMUL.FTZ R106, R53, R108.reuse ;  /* 0x0000006c356a7220 */ /* 0x080fe20000410000 */
[----:B------:R-:W-:-:S03]  /*4270*/  FMUL.FTZ R108, R49, R108 ;  /* 0x0000006c316c7220 */ /* 0x000fc60000410000 */
[-C--:B------:R-:W-:Y:S01]  /*4280*/  FFMA.FTZ R106, R49, R114.reuse, -R106 ;  /* 0x00000072316a7223 */ /* 0x080fe2000001086a */
[----:B------:R-:W-:Y:S02]  /*4290*/  HADD2.F32 R49, -RZ, R55.H0_H0 ;  /* 0x20000037ff317230 */ /* 0x000fe40000004100 */
[----:B------:R-:W-:Y:S01]  /*42a0*/  FFMA.FTZ R108, R53, R114, R108 ;  /* 0x00000072356c7223 */ /* 0x000fe2000001006c */
[----:B------:R-:W-:Y:S02]  /*42b0*/  HADD2.F32 R53, -RZ, R51.H0_H0 ;  /* 0x20000033ff357230 */ /* 0x000fe40000004100 */
[----:B------:R-:W-:Y:S02]  /*42c0*/  HADD2.F32 R55, -RZ, R55.H1_H1 ;  /* 0x30000037ff377230 */ /* 0x000fe40000004100 */
[-C--:B------:R-:W-:Y:S01]  /*42d0*/  FMUL.FTZ R116, R49, R110.reuse ;  /* 0x0000006e31747220 */ /* 0x080fe20000410000 */
[----:B------:R-:W-:Y:S02]  /*42e0*/  HADD2.F32 R114, -RZ, R38.H0_H0 ;  /* 0x20000026ff727230 */ /* 0x000fe40000004100 */
[----:B------:R-:W-:Y:S01]  /*42f0*/  FMUL.FTZ R118, R53, R110 ;  /* 0x0000006e35767220 */ /* 0x000fe20000410000 */
[----:B------:R-:W-:-:S02]  /*4300*/  HADD2.F32 R51, -RZ, R51.H1_H1 ;  /* 0x30000033ff337230 */ /* 0x000fc40000004100 */
[----:B------:R-:W-:Y:S01]  /*4310*/  FFMA.FTZ R38, R53, R112, -R116 ;  /* 0x0000007035267223 */ /* 0x000fe20000010874 */
[----:B------:R-:W-:Y:S02]  /*4320*/  HADD2.F32 R110, -RZ, R36.H0_H0 ;  /* 0x20000024ff6e7230 */ /* 0x000fe40000004100 */
[----:B------:R-:W-:Y:S01]  /*4330*/  FMUL.FTZ R116, R55, R114 ;  /* 0x0000007237747220 */ /* 0x000fe20000410000 */
[----:B------:R-:W-:Y:S01]  /*4340*/  FFMA.FTZ R36, R49, R112, R118 ;  /* 0x0000007031247223 */ /* 0x000fe20000010076 */
[C---:B------:R-:W-:Y:S01]  /*4350*/  FMUL.FTZ R114, R51.reuse, R114 ;  /* 0x0000007233727220 */ /* 0x040fe20000410000 */
[--C-:B------:R-:W-:Y:S02]  /*4360*/  HADD2.F32 R53, -RZ, R109.reuse.H1_H1 ;  /* 0x3000006dff357230 */ /* 0x100fe40000004100 */
[-C--:B------:R-:W-:Y:S01]  /*4370*/  FFMA.FTZ R49, R51, R110.reuse, -R116 ;  /* 0x0000006e33317223 */ /* 0x080fe20000010874 */
[----:B------:R-:W-:Y:S02]  /*4380*/  HADD2.F32 R109, -RZ, R109.H0_H0 ;  /* 0x2000006dff6d7230 */ /* 0x000fe40000004100 */
[----:B------:R-:W-:Y:S01]  /*4390*/  FFMA.FTZ R51, R55, R110, R114 ;  /* 0x0000006e37337223 */ /* 0x000fe20000010072 */
[----:B------:R-:W-:Y:S01]  /*43a0*/  HADD2.F32 R110, -RZ, R52.H0_H0 ;  /* 0x20000034ff6e7230 */ /* 0x000fe20000004100 */
[----:B------:R-:W-:Y:S01]  /*43b0*/  F2FP.F16.F32.PACK_AB R39, R106, R39 ;  /* 0x000000276a27723e */ /* 0x000fe200000000ff */
[----:B------:R-:W-:Y:S01]  /*43c0*/  HADD2.F32 R112, -RZ, R48.H0_H0 ;  /* 0x20000030ff707230 */ /* 0x000fe20000004100 */
[----:B------:R-:W-:Y:S01]  /*43d0*/  F2FP.F16.F32.PACK_AB R38, R49, R38 ;  /* 0x000000263126723e */ /* 0x000fe200000000ff */
[----:B------:R-:W-:-:S02]  /*43e0*/  HADD2.F32 R52, -RZ, R52.H1_H1 ;  /* 0x30000034ff347230 */ /* 0x000fc40000004100 */
[-C--:B------:R-:W-:Y:S01]  /*43f0*/  FMUL.FTZ R99, R110, R109.reuse ;  /* 0x0000006d6e637220 */ /* 0x080fe20000410000 */
[----:B------:R-:W-:Y:S02]  /*4400*/  HADD2.F32 R48, -RZ, R48.H1_H1 ;  /* 0x30000030ff307230 */ /* 0x000fe40000004100 */
[----:B------:R-:W-:Y:S01]  /*4410*/  FMUL.FTZ R109, R112, R109 ;  /* 0x0000006d706d7220 */ /* 0x000fe20000410000 */
[----:B------:R-:W-:Y:S02]  /*4420*/  HADD2.F32 R55, -RZ, R12.H0_H0 ;  /* 0x2000000cff377230 */ /* 0x000fe40000004100 */
[----:B------:R-:W-:Y:S01]  /*4430*/  FMUL.FTZ R111, R52, R13 ;  /* 0x0000000d346f7220 */ /* 0x000fe20000410000 */
[----:B------:R-:W-:Y:S01]  /*4440*/  FFMA.FTZ R12, R112, R53, -R99 ;  /* 0x00000035700c7223 */ /* 0x000fe20000010863 */
[----:B------:R-:W-:Y:S01]  /*4450*/  FMUL.FTZ R113, R48, R13 ;  /* 0x0000000d30717220 */ /* 0x000fe20000410000 */
[----:B------:R-:W-:Y:S01]  /*4460*/  FFMA.FTZ R13, R110, R53, R109 ;  /* 0x000000356e0d7223 */ /* 0x000fe2000001006d */
[----:B------:R-:W-:Y:S01]  /*4470*/  FFMA.FTZ R53, R48, R55, -R111 ;  /* 0x0000003730357223 */ /* 0x000fe2000001086f */
[----:B------:R-:W-:-:S02]  /*4480*/  HADD2.F32 R48, -RZ, R107.H1_H1 ;  /* 0x3000006bff307230 */ /* 0x000fc40000004100 */
[----:B------:R-:W-:Y:S01]  /*4490*/  FFMA.FTZ R52, R52, R55, R113 ;  /* 0x0000003734347223 */ /* 0x000fe20000010071 */
[----:B------:R-:W-:Y:S01]  /*44a0*/  HADD2.F32 R110, -RZ, R107.H0_H0 ;  /* 0x2000006bff6e7230 */ /* 0x000fe20000004100 */
[----:B------:R-:W-:Y:S01]  /*44b0*/  F2FP.F16.F32.PACK_AB R37, R108, R37 ;  /* 0x000000256c25723e */ /* 0x000fe200000000ff */
[----:B------:R-:W-:Y:S02]  /*44c0*/  HADD2.F32 R107, -RZ, R15.H0_H0 ;  /* 0x2000000fff6b7230 */ /* 0x000fe40000004100 */
[----:B------:R-:W-:Y:S01]  /*44d0*/  HADD2.F32 R55, -RZ, R54.H0_H0 ;  /* 0x20000036ff377230 */ /* 0x000fe20000004100 */
[----:B------:R-:W-:Y:S01]  /*44e0*/  F2FP.F16.F32.PACK_AB R52, R52, R13 ;  /* 0x0000000d3434723e */ /* 0x000fe200000000ff */
[----:B------:R-:W-:Y:S02]  /*44f0*/  HADD2.F32 R15, -RZ, R50.H0_H0 ;  /* 0x20000032ff0f7230 */ /* 0x000fe40000004100 */
[----:B------:R-:W-:Y:S02]  /*4500*/  HADD2.F32 R54, -RZ, R54.H1_H1 ;  /* 0x30000036ff367230 */ /* 0x000fe40000004100 */
[----:B------:R-:W-:-:S02]  /*4510*/  HADD2.F32 R50, -RZ, R50.H1_H1 ;  /* 0x30000032ff327230 */ /* 0x000fc40000004100 */
[----:B------:R-:W-:Y:S02]  /*4520*/  HADD2.F32 R99, -RZ, R14.H0_H0 ;  /* 0x2000000eff637230 */ /* 0x000fe40000004100 */
[-C--:B------:R-:W-:Y:S01]  /*4530*/  FMUL.FTZ R14, R55, R110.reuse ;  /* 0x0000006e370e7220 */ /* 0x080fe20000410000 */
[-C--:B------:R-:W-:Y:S01]  /*4540*/  FMUL.FTZ R109, R54, R107.reuse ;  /* 0x0000006b366d7220 */ /* 0x080fe20000410000 */
[C---:B------:R-:W-:Y:S01]  /*4550*/  FMUL.FTZ R110, R15.reuse, R110 ;  /* 0x0000006e0f6e7220 */ /* 0x040fe20000410000 */
[C---:B------:R-:W-:Y:S01]  /*4560*/  FMUL.FTZ R107, R50.reuse, R107 ;  /* 0x0000006b326b7220 */ /* 0x040fe20000410000 */
[-C--:B------:R-:W-:Y:S01]  /*4570*/  FFMA.FTZ R14, R15, R48.reuse, -R14 ;  /* 0x000000300f0e7223 */ /* 0x080fe2000001080e */
[-C--:B------:R-:W-:Y:S01]  /*4580*/  FFMA.FTZ R109, R50, R99.reuse, -R109 ;  /* 0x00000063326d7223 */ /* 0x080fe2000001086d */
[----:B------:R-:W-:Y:S01]  /*4590*/  FFMA.FTZ R110, R55, R48, R110 ;  /* 0x00000030376e7223 */ /* 0x000fe2000001006e */
[----:B------:R-:W-:Y:S01]  /*45a0*/  FFMA.FTZ R107, R54, R99, R107 ;  /* 0x00000063366b7223 */ /* 0x000fe2000001006b */
[----:B------:R-:W-:Y:S01]  /*45b0*/  F2FP.F16.F32.PACK_AB R55, R51, R36 ;  /* 0x000000243337723e */ /* 0x000fe200000000ff */
[----:B------:R-:W-:Y:S01]  /*45c0*/  IMAD.MOV.U32 R49, RZ, RZ, R39 ;  /* 0x000000ffff317224 */ /* 0x000fe200078e0027 */
[----:B------:R-:W-:Y:S01]  /*45d0*/  F2FP.F16.F32.PACK_AB R48, R53, R12 ;  /* 0x0000000c3530723e */ /* 0x000fe200000000ff */
[----:B------:R-:W-:Y:S01]  /*45e0*/  IMAD.MOV.U32 R53, RZ, RZ, R37 ;  /* 0x000000ffff357224 */ /* 0x000fe200078e0025 */
[----:B------:R-:W-:Y:S01]  /*45f0*/  F2FP.F16.F32.PACK_AB R50, R109, R14 ;  /* 0x0000000e6d32723e */ /* 0x000fe200000000ff */
[----:B------:R-:W-:Y:S01]  /*4600*/  IMAD.MOV.U32 R51, RZ, RZ, R38 ;  /* 0x000000ffff337224 */ /* 0x000fe200078e0026 */
[----:B------:R-:W-:-:S07]  /*4610*/  F2FP.F16.F32.PACK_AB R54, R107, R110 ;  /* 0x0000006e6b36723e */ /* 0x000fce00000000ff */
.L_x_438:
[----:B------:R-:W-:Y:S05]  /*4620*/  BSYNC B2 ;  /* 0x0000000000027941 */ /* 0x000fea0003800000 */
.L_x_437:
[----:B------:R-:W-:Y:S02]  /*4630*/  ISETP.GE.AND P5, PT, R97, R96, PT ;  /* 0x000000606100720c */ /* 0x000fe40003fa6270 */
[----:B------:R-:W-:-:S11]  /*4640*/  P2R R13, PR, RZ, 0x1 ;  /* 0x00000001ff0d7803 */ /* 0x000fd60000000000 */
[--C-:B------:R-:W-:Y:S02]  /*4650*/  @!P5 SHF.R.S32.HI R12, RZ, 0x1f, R97.reuse ;  /* 0x0000001fff0cd819 */ /* 0x100fe40000011461 */
[----:B------:R-:W-:-:S04]  /*4660*/  @!P5 IADD3 R90, P0, P6, R4, R90, R97 ;  /* 0x0000005a045ad210 */ /* 0x000fc80007e1e061 */
[----:B------:R-:W-:Y:S02]  /*4670*/  @!P5 IADD3.X R102, R79, R102, R12, P0, P6 ;  /* 0x000000664f66d210 */ /* 0x000fe400007ec40c */
[-C--:B------:R-:W-:Y:S02]  /*4680*/  LEA R12, P6, R95, R82.reuse, 0x1 ;  /* 0x000000525f0c7211 */ /* 0x080fe400078c08ff */
[----:B------:R-:W-:Y:S02]  /*4690*/  ISETP.NE.AND P0, PT, R13, RZ, PT ;  /* 0x000000ff0d00720c */ /* 0x000fe40003f05270 */
[----:B------:R-:W-:Y:S02]  /*46a0*/  LEA.HI.X R13, R95, R83, R100, 0x1, P6 ;  /* 0x000000535f0d7211 */ /* 0x000fe400030f0c64 */
[----:B------:R-:W-:-:S03]  /*46b0*/  @!P5 LEA R14, P6, R90, R82, 0x1 ;  /* 0x000000525a0ed211 */ /* 0x000fc600078c08ff */
[----:B-1----:R1:W-:Y:S01]  /*46c0*/  STG.E.128 desc[UR56][R12.64], R48 ;  /* 0x000000300c007986 */ /* 0x0023e2000c101d38 */
[----:B------:R-:W-:-:S05]  /*46d0*/  @!P5 LEA.HI.X R15, R90, R83, R102, 0x1, P6 ;  /* 0x000000535a0fd211 */ /* 0x000fca00030f0c66 */
[----:B--2---:R1:W-:Y:S04]  /*46e0*/  @!P5 STG.E.128 desc[UR56][R14.64], R52 ;  /* 0x000000340e00d986 */ /* 0x0043e8000c101d38 */
.L_x_436:
[----:B------:R-:W-:Y:S05]  /*46f0*/  BSYNC B1 ;  /* 0x0000000000017941 */ /* 0x000fea0003800000 */
.L_x_435:
[----:B-1----:R-:W-:Y:S02]  /*4700*/  VIADD R13, R18, 0x60 ;  /* 0x00000060120d7836 */ /* 0x002fe40000000000 */
[-C--:B------:R-:W-:Y:S02]  /*4710*/  IMAD R12, R75, R88.reuse, RZ ;  /* 0x000000584b0c7224 */ /* 0x080fe400078e02ff */
[C---:B------:R-:W-:Y:S01]  /*4720*/  IMAD.WIDE.U32 R86, R13.reuse, R88, R86 ;  /* 0x000000580d567225 */ /* 0x040fe200078e0056 */
[----:B------:R-:W-:-:S03]  /*4730*/  ISETP.GE.OR P5, PT, R13, R85, P1 ;  /* 0x000000550d00720c */ /* 0x000fc60000fa6670 */
[----:B------:R-:W-:-:S10]  /*4740*/  IMAD R89, R13, R89, R12 ;  /* 0x000000590d597224 */ /* 0x000fd400078e020c */
[----:B------:R-:W-:Y:S05]  /*4750*/  @P5 BRA `(.L_x_423) ;  /* 0x0000000800585947 */ /* 0x000fea0003800000 */
[----:B------:R-:W2:Y:S01]  /*4760*/  LDL R14, [R1+0x44] ;  /* 0x00004400010e7983 */ /* 0x000ea20000100800 */
[----:B------:R-:W-:Y:S01]  /*4770*/  IMAD.IADD R50, R87, 0x1, R89 ;  /* 0x0000000157327824 */ /* 0x000fe200078e0259 */
[----:B------:R-:W-:Y:S01]  /*4780*/  IADD3 R12, P5, P6, R4, R86, R64 ;  /* 0x00000056040c7210 */ /* 0x000fe20007ebe040 */
[----:B------:R-:W-:Y:S01]  /*4790*/  VIADD R36, R18, 0x60 ;  /* 0x0000006012247836 */ /* 0x000fe20000000000 */
[----:B------:R-:W-:Y:S01]  /*47a0*/  SEL R98, R73, R98, !P0 ;  /* 0x0000006249627207 */ /* 0x000fe20004000000 */
[----:B------:R-:W-:Y:S01]  /*47b0*/  BSSY B1, `(.L_x_439) ;  /* 0x000006c000017945 */ /* 0x000fe20003800000 */
[----:B------:R-:W-:Y:S01]  /*47c0*/  IADD3.X R13, R79, R50, R62, P5, P6 ;  /* 0x000000324f0d7210 */ /* 0x000fe20002fec43e */
[----:B------:R-:W-:Y:S01]  /*47d0*/  IMAD.SHL.U32 R36, R36, 0x40, RZ ;  /* 0x0000004024247824 */ /* 0x000fe200078e00ff */
[----:B------:R-:W-:Y:S02]  /*47e0*/  LEA R48, P5, R12, R82, 0x1 ;  /* 0x000000520c307211 */ /* 0x000fe400078a08ff */
[----:B------:R-:W-:-:S02]  /*47f0*/  IADD3 R15, R18, 0x60, RZ ;  /* 0x00000060120f7810 */ /* 0x000fc40007ffe0ff */
[----:B------:R-:W-:Y:S02]  /*4800*/  LEA.HI.X R49, R12, R83, R13, 0x1, P5 ;  /* 0x000000530c317211 */ /* 0x000fe400028f0c0d */
[----:B------:R-:W-:Y:S01]  /*4810*/  SHF.R.S32.HI R13, RZ, 0x1f, R98 ;  /* 0x0000001fff0d7819 */ /* 0x000fe20000011462 */
[----:B------:R-:W-:Y:S01]  /*4820*/  IMAD.SHL.U32 R15, R15, 0x40, RZ ;  /* 0x000000400f0f7824 */ /* 0x000fe200078e00ff */
[----:B------:R-:W-:Y:S02]  /*4830*/  LOP3.LUT R36, R36, 0x1c0, RZ, 0xc0, !PT ;  /* 0x000001c024247812 */ /* 0x000fe400078ec0ff */
[----:B------:R-:W-:Y:S01]  /*4840*/  LEA.HI R98, R13, R98, RZ, 0x4 ;  /* 0x000000620d627211 */ /* 0x000fe200078f20ff */
[----:B------:R-:W-:Y:S01]  /*4850*/  IMAD R13, R19, 0x3000, R3 ;  /* 0x00003000130d7824 */ /* 0x000fe200078e0203 */
[----:B------:R-:W-:Y:S02]  /*4860*/  LOP3.LUT R15, R15, 0x1c0, RZ, 0xc0, !PT ;  /* 0x000001c00f0f7812 */ /* 0x000fe400078ec0ff */
[----:B------:R-:W-:-:S02]  /*4870*/  LEA.HI.SX32 R51, R98, R63, 0x1c ;  /* 0x0000003f62337211 */ /* 0x000fc400078fe2ff */
[----:B------:R-:W-:Y:S02]  /*4880*/  SHF.R.U32.HI R15, RZ, 0x3, R15 ;  /* 0x00000003ff0f7819 */ /* 0x000fe4000001160f */
[----:B------:R-:W-:Y:S01]  /*4890*/  LEA R13, R13, R2, 0x1 ;  /* 0x000000020d0d7211 */ /* 0x000fe200078e08ff */
[----:B------:R-:W-:-:S05]  /*48a0*/  IMAD.SHL.U32 R51, R51, 0x8, RZ ;  /* 0x0000000833337824 */ /* 0x000fca00078e00ff */
[----:B------:R-:W-:-:S04]  /*48b0*/  LOP3.LUT R12, R36, 0x38, R51, 0xf8, !PT ;  /* 0x00000038240c7812 */ /* 0x000fc800078ef833 */
[----:B------:R-:W-:-:S05]  /*48c0*/  LOP3.LUT R12, R12, R15, RZ, 0x3c, !PT ;  /* 0x0000000f0c0c7212 */ /* 0x000fca00078e3cff */
[----:B--2---:R-:W-:-:S04]  /*48d0*/  IMAD.IADD R12, R14, 0x1, R12 ;  /* 0x000000010e0c7824 */ /* 0x004fc800078e020c */
[----:B------:R-:W-:-:S04]  /*48e0*/  IMAD R15, R19, 0x3000, R12 ;  /* 0x00003000130f7824 */ /* 0x000fc800078e020c */
[----:B------:R-:W-:Y:S02]  /*48f0*/  IMAD R36, R15, 0x2, R2 ;  /* 0x000000020f247824 */ /* 0x000fe400078e0202 */
[----:B------:R-:W1:Y:S04]  /*4900*/  LDS.128 R12, [R13+0x12400] ;  /* 0x012400000d0c7984 */ /* 0x000e680000000c00 */
[----:B------:R-:W2:Y:S01]  /*4910*/  LDS.128 R36, [R36+0x12400] ;  /* 0x0124000024247984 */ /* 0x000ea20000000c00 */
[----:B------:R-:W-:Y:S05]  /*4920*/  @P4 BRA `(.L_x_440) ;  /* 0x0000000400504947 */ /* 0x000fea0003800000 */
[----:B------:R-:W-:Y:S01]  /*4930*/  SHF.R.U64 R44, R44, 0x10, R45 ;  /* 0x000000102c2c7819 */ /* 0x000fe2000000122d */
[----:B--2---:R-:W-:Y:S01]  /*4940*/  IMAD.MOV.U32 R53, RZ, RZ, R39 ;  /* 0x000000ffff357224 */ /* 0x004fe200078e0027 */
[----:B------:R-:W-:Y:S01]  /*4950*/  SHF.R.U32.HI R55, RZ, 0x10, R45 ;  /* 0x00000010ff377819 */ /* 0x000fe2000001162d */
[----:B------:R-:W-:Y:S01]  /*4960*/  IMAD.MOV.U32 R45, RZ, RZ, R37 ;  /* 0x000000ffff2d7224 */ /* 0x000fe200078e0025 */
[----:B------:R-:W-:Y:S01]  /*4970*/  SHF.R.U64 R40, R40, 0x10, R41 ;  /* 0x0000001028287819 */ /* 0x000fe20000001229 */
[----:B-1----:R-:W-:Y:S01]  /*4980*/  IMAD.MOV.U32 R37, RZ, RZ, R15 ;  /* 0x000000ffff257224 */ /* 0x002fe200078e000f */
[----:B------:R-:W-:Y:S01]  /*4990*/  SHF.R.U32.HI R54, RZ, 0x10, R41 ;  /* 0x00000010ff367819 */ /* 0x000fe20000011629 */
[----:B------:R-:W-:Y:S01]  /*49a0*/  HADD2.F32 R88, -RZ, R105.H1_H1 ;  /* 0x30000069ff587230 */ /* 0x000fe20000004100 */
[----:B------:R-:W-:Y:S01]  /*49b0*/  SHF.R.U64 R41, R42, 0x10, R43 ;  /* 0x000000102a297819 */ /* 0x000fe2000000122b */
[----:B------:R-:W-:Y:S01]  /*49c0*/  HADD2.F32 R39, -RZ, R45.H0_H0 ;  /* 0x2000002dff277230 */ /* 0x000fe20000004100 */
[--C-:B------:R-:W-:Y:S01]  /*49d0*/  SHF.R.U64 R42, R46, 0x10, R47.reuse ;  /* 0x000000102e2a7819 */ /* 0x100fe2000000122f */
[----:B------:R-:W-:Y:S01]  /*49e0*/  HADD2.F32 R15, -RZ, R13.H0_H0 ;  /* 0x2000000dff0f7230 */ /* 0x000fe20000004100 */
[----:B------:R-:W-:Y:S01]  /*49f0*/  SHF.R.U32.HI R47, RZ, 0x10, R47 ;  /* 0x00000010ff2f7819 */ /* 0x000fe2000001162f */
[----:B------:R-:W-:-:S02]  /*4a00*/  HADD2.F32 R55, -RZ, R55.H0_H0 ;  /* 0x20000037ff377230 */ /* 0x000fc40000004100 */
[-C--:B------:R-:W-:Y:S01]  /*4a10*/  FMUL.FTZ R90, R39, R88.reuse ;  /* 0x00000058275a7220 */ /* 0x080fe20000410000 */
[----:B------:R-:W-:Y:S02]  /*4a20*/  HADD2.F32 R46, -RZ, R13.H1_H1 ;  /* 0x3000000dff2e7230 */ /* 0x000fe40000004100 */
[C---:B------:R-:W-:Y:S01]  /*4a30*/  FMUL.FTZ R88, R15.reuse, R88 ;  /* 0x000000580f587220 */ /* 0x040fe20000410000 */
[----:B------:R-:W-:Y:S01]  /*4a40*/  HADD2.F32 R52, -RZ, R103.H1_H1 ;  /* 0x30000067ff347230 */ /* 0x000fe20000004100 */
[----:B------:R-:W-:Y:S01]  /*4a50*/  SHF.R.U32.HI R43, RZ, 0x10, R43 ;  /* 0x00000010ff2b7819 */ /* 0x000fe2000001162b */
[----:B------:R-:W-:Y:S02]  /*4a60*/  HADD2.F32 R45, -RZ, R45.H1_H1 ;  /* 0x3000002dff2d7230 */ /* 0x000fe40000004100 */
[-C--:B------:R-:W-:Y:S01]  /*4a70*/  FMUL.FTZ R98, R46, R55.reuse ;  /* 0x000000372e627220 */ /* 0x080fe20000410000 */
[----:B------:R-:W-:Y:S02]  /*4a80*/  HADD2.F32 R54, -RZ, R54.H0_H0 ;  /* 0x20000036ff367230 */ /* 0x000fe40000004100 */
[-C--:B------:R-:W-:Y:S01]  /*4a90*/  FFMA.FTZ R13, R15, R52.reuse, -R90 ;  /* 0x000000340f0d7223 */ /* 0x080fe2000001085a */
[----:B------:R-:W-:Y:S01]  /*4aa0*/  FFMA.FTZ R15, R39, R52, R88 ;  /* 0x00000034270f7223 */ /* 0x000fe20000010058 */
[----:B------:R-:W-:Y:S01]  /*4ab0*/  FMUL.FTZ R89, R45, R55 ;  /* 0x000000372d597220 */ /* 0x000fe20000410000 */
[----:B------:R-:W-:-:S02]  /*4ac0*/  HADD2.F32 R90, -RZ, R104.H1_H1 ;  /* 0x30000068ff5a7230 */ /* 0x000fc40000004100 */
[-C--:B------:R-:W-:Y:S01]  /*4ad0*/  FFMA.FTZ R52, R45, R54.reuse, R98 ;  /* 0x000000362d347223 */ /* 0x080fe20000010062 */
[----:B------:R-:W-:Y:S02]  /*4ae0*/  HADD2.F32 R45, -RZ, R53.H0_H0 ;  /* 0x20000035ff2d7230 */ /* 0x000fe40000004100 */
[----:B------:R-:W-:Y:S01]  /*4af0*/  FFMA.FTZ R46, R46, R54, -R89 ;  /* 0x000000362e2e7223 */ /* 0x000fe20000010859 */
[----:B------:R-:W-:Y:S02]  /*4b00*/  HADD2.F32 R39, -RZ, R37.H0_H0 ;  /* 0x20000025ff277230 */ /* 0x000fe40000004100 */
[----:B------:R-:W-:Y:S02]  /*4b10*/  HADD2.F32 R53, -RZ, R53.H1_H1 ;  /* 0x30000035ff357230 */ /* 0x000fe40000004100 */
[-C--:B------:R-:W-:Y:S01]  /*4b20*/  FMUL.FTZ R98, R45, R90.reuse ;  /* 0x0000005a2d627220 */ /* 0x080fe20000410000 */
[----:B------:R-:W-:Y:S02]  /*4b30*/  HADD2.F32 R47, -RZ, R47.H0_H0 ;  /* 0x2000002fff2f7230 */ /* 0x000fe40000004100 */
[----:B------:R-:W-:Y:S01]  /*4b40*/  FMUL.FTZ R90, R39, R90 ;  /* 0x0000005a275a7220 */ /* 0x000fe20000410000 */
[----:B------:R-:W-:Y:S01]  /*4b50*/  HADD2.F32 R54, -RZ, R37.H1_H1 ;  /* 0x30000025ff367230 */ /* 0x000fe20000004100 */
[----:B------:R-:W-:Y:S01]  /*4b60*/  F2FP.F16.F32.PACK_AB R13, R46, R13 ;  /* 0x0000000d2e0d723e */ /* 0x000fe200000000ff */
[----:B------:R-:W-:-:S02]  /*4b70*/  HADD2.F32 R88, -RZ, R101.H1_H1 ;  /* 0x30000065ff587230 */ /* 0x000fc40000004100 */
[-C--:B------:R-:W-:Y:S01]  /*4b80*/  FMUL.FTZ R55, R53, R47.reuse ;  /* 0x0000002f35377220 */ /* 0x080fe20000410000 */
[----:B------:R-:W-:Y:S02]  /*4b90*/  HADD2.F32 R43, -RZ, R43.H0_H0 ;  /* 0x2000002bff2b7230 */ /* 0x000fe40000004100 */
[C---:B------:R-:W-:Y:S01]  /*4ba0*/  FMUL.FTZ R100, R54.reuse, R47 ;  /* 0x0000002f36647220 */ /* 0x040fe20000410000 */
[----:B------:R-:W-:Y:S02]  /*4bb0*/  HADD2.F32 R47, -RZ, R44.H0_H0 ;  /* 0x2000002cff2f7230 */ /* 0x000fe40000004100 */
[-C--:B------:R-:W-:Y:S01]  /*4bc0*/  FFMA.FTZ R37, R39, R88.reuse, -R98 ;  /* 0x0000005827257223 */ /* 0x080fe20000010862 */
[----:B------:R-:W-:Y:S01]  /*4bd0*/  FFMA.FTZ R39, R45, R88, R90 ;  /* 0x000000582d277223 */ /* 0x000fe2000001005a */
[-C--:B------:R-:W-:Y:S01]  /*4be0*/  FFMA.FTZ R54, R54, R43.reuse, -R55 ;  /* 0x0000002b36367223 */ /* 0x080fe20000010837 */
[----:B------:R-:W-:Y:S01]  /*4bf0*/  FFMA.FTZ R88, R53, R43, R100 ;  /* 0x0000002b35587223 */ /* 0x000fe20000010064 */
[----:B------:R-:W-:-:S02]  /*4c00*/  HADD2.F32 R105, -RZ, R105.H0_H0 ;  /* 0x20000069ff697230 */ /* 0x000fc40000004100 */
[----:B------:R-:W-:Y:S01]  /*4c10*/  HADD2.F32 R44, -RZ, R36.H0_H0 ;  /* 0x20000024ff2c7230 */ /* 0x000fe20000004100 */
[----:B------:R-:W-:Y:S01]  /*4c20*/  F2FP.F16.F32.PACK_AB R54, R54, R37 ;  /* 0x000000253636723e */ /* 0x000fe200000000ff */
[----:B------:R-:W-:Y:S01]  /*4c30*/  HADD2.F32 R43, -RZ, R12.H0_H0 ;  /* 0x2000000cff2b7230 */ /* 0x000fe20000004100 */
[----:B------:R-:W-:Y:S01]  /*4c40*/  F2FP.F16.F32.PACK_AB R37, R52, R15 ;  /* 0x0000000f3425723e */ /* 0x000fe200000000ff */
[----:B------:R-:W-:Y:S01]  /*4c50*/  HADD2.F32 R36, -RZ, R36.H1_H1 ;  /* 0x30000024ff247230 */ /* 0x000fe20000004100 */
[----:B------:R-:W-:Y:S01]  /*4c60*/  F2FP.F16.F32.PACK_AB R39, R88, R39 ;  /* 0x000000275827723e */ /* 0x000fe200000000ff */
[----:B------:R-:W-:Y:S02]  /*4c70*/  HADD2.F32 R12, -RZ, R12.H1_H1 ;  /* 0x3000000cff0c7230 */ /* 0x000fe40000004100 */
[----:B------:R-:W-:Y:S02]  /*4c80*/  HADD2.F32 R45, -RZ, R40.H0_H0 ;  /* 0x20000028ff2d7230 */ /* 0x000fe40000004100 */
[----:B------:R-:W-:Y:S01]  /*4c90*/  FMUL.FTZ R40, R44, R105 ;  /* 0x000000692c287220 */ /* 0x000fe20000410000 */
[----:B------:R-:W-:-:S02]  /*4ca0*/  HADD2.F32 R103, -RZ, R103.H0_H0 ;  /* 0x20000067ff677230 */ /* 0x000fc40000004100 */
[C---:B------:R-:W-:Y:S01]  /*4cb0*/  FMUL.FTZ R105, R43.reuse, R105 ;  /* 0x000000692b697220 */ /* 0x040fe20000410000 */
[-C--:B------:R-:W-:Y:S01]  /*4cc0*/  FMUL.FTZ R53, R36, R47.reuse ;  /* 0x0000002f24357220 */ /* 0x080fe20000410000 */
[----:B------:R-:W-:Y:S01]  /*4cd0*/  FMUL.FTZ R47, R12, R47 ;  /* 0x0000002f0c2f7220 */ /* 0x000fe20000410000 */
[----:B------:R-:W-:Y:S02]  /*4ce0*/  HADD2.F32 R101, -RZ, R101.H0_H0 ;  /* 0x20000065ff657230 */ /* 0x000fe40000004100 */
[-C--:B------:R-:W-:Y:S01]  /*4cf0*/  FFMA.FTZ R105, R44, R103.reuse, R105 ;  /* 0x000000672c697223 */ /* 0x080fe20000010069 */
[----:B------:R-:W-:Y:S01]  /*4d00*/  FFMA.FTZ R40, R43, R103, -R40 ;  /* 0x000000672b287223 */ /* 0x000fe20000010828 */
[-C--:B------:R-:W-:Y:S01]  /*4d10*/  FFMA.FTZ R44, R36, R45.reuse, R47 ;  /* 0x0000002d242c7223 */ /* 0x080fe2000001002f */
[----:B------:R-:W-:Y:S01]  /*4d20*/  FFMA.FTZ R53, R12, R45, -R53 ;  /* 0x0000002d0c357223 */ /* 0x000fe20000010835 */
[----:B------:R-:W-:Y:S02]  /*4d30*/  HADD2.F32 R36, -RZ, R38.H0_H0 ;  /* 0x20000026ff247230 */ /* 0x000fe40000004100 */
[----:B------:R-:W-:-:S02]  /*4d40*/  HADD2.F32 R43, -RZ, R104.H0_H0 ;  /* 0x20000068ff2b7230 */ /* 0x000fc40000004100 */
[----:B------:R-:W-:Y:S02]  /*4d50*/  HADD2.F32 R45, -RZ, R42.H0_H0 ;  /* 0x2000002aff2d7230 */ /* 0x000fe40000004100 */
[----:B------:R-:W-:Y:S02]  /*4d60*/  HADD2.F32 R12, -RZ, R14.H0_H0 ;  /* 0x2000000eff0c7230 */ /* 0x000fe40000004100 */
[-C--:B------:R-:W-:Y:S01]  /*4d70*/  FMUL.FTZ R47, R36, R43.reuse ;  /* 0x0000002b242f7220 */ /* 0x080fe20000410000 */
[----:B------:R-:W-:Y:S02]  /*4d80*/  HADD2.F32 R38, -RZ, R38.H1_H1 ;  /* 0x30000026ff267230 */ /* 0x000fe40000004100 */
[----:B------:R-:W-:Y:S02]  /*4d90*/  HADD2.F32 R14, -RZ, R14.H1_H1 ;  /* 0x3000000eff0e7230 */ /* 0x000fe40000004100 */
[----:B------:R-:W-:Y:S01]  /*4da0*/  FMUL.FTZ R43, R12, R43 ;  /* 0x0000002b0c2b7220 */ /* 0x000fe20000410000 */
[----:B------:R-:W-:-:S02]  /*4db0*/  HADD2.F32 R41, -RZ, R41.H0_H0 ;  /* 0x20000029ff297230 */ /* 0x000fc40000004100 */
[----:B------:R-:W-:Y:S01]  /*4dc0*/  FMUL.FTZ R55, R38, R45 ;  /* 0x0000002d26377220 */ /* 0x000fe20000410000 */
[----:B------:R-:W-:Y:S01]  /*4dd0*/  FFMA.FTZ R47, R12, R101, -R47 ;  /* 0x000000650c2f7223 */ /* 0x000fe2000001082f */
[----:B------:R-:W-:Y:S01]  /*4de0*/  FMUL.FTZ R45, R14, R45 ;  /* 0x0000002d0e2d7220 */ /* 0x000fe20000410000 */
[----:B------:R-:W-:Y:S01]  /*4df0*/  FFMA.FTZ R43, R36, R101, R43 ;  /* 0x00000065242b7223 */ /* 0x000fe2000001002b */
[-C--:B------:R-:W-:Y:S01]  /*4e00*/  FFMA.FTZ R14, R14, R41.reuse, -R55 ;  /* 0x000000290e0e7223 */ /* 0x080fe20000010837 */
[----:B------:R-:W-:Y:S01]  /*4e10*/  F2FP.F16.F32.PACK_AB R12, R53, R40 ;  /* 0x00000028350c723e */ /* 0x000fe200000000ff */
[----:B------:R-:W-:Y:S01]  /*4e20*/  FFMA.FTZ R38, R38, R41, R45 ;  /* 0x0000002926267223 */ /* 0x000fe2000001002d */
[----:B------:R-:W-:Y:S01]  /*4e30*/  F2FP.F16.F32.PACK_AB R36, R44, R105 ;  /* 0x000000692c24723e */ /* 0x000fe200000000ff */
[----:B------:R-:W-:Y:S01]  /*4e40*/  IMAD.MOV.U32 R15, RZ, RZ, R54 ;  /* 0x000000ffff0f7224 */ /* 0x000fe200078e0036 */
[----:B------:R-:W-:Y:S02]  /*4e50*/  F2FP.F16.F32.PACK_AB R14, R14, R47 ;  /* 0x0000002f0e0e723e */ /* 0x000fe400000000ff */
[----:B------:R-:W-:-:S07]  /*4e60*/  F2FP.F16.F32.PACK_AB R38, R38, R43 ;  /* 0x0000002b2626723e */ /* 0x000fce00000000ff */
.L_x_440:
[----:B------:R-:W-:Y:S05]  /*4e70*/  BSYNC B1 ;  /* 0x0000000000017941 */ /* 0x000fea0003800000 */
.L_x_439:
[----:B-1----:R3:W-:Y:S01]  /*4e80*/  STG.E.128 desc[UR56][R48.64], R12 ;  /* 0x0000000c30007986 */ /* 0x0027e2000c101d38 */
[----:B------:R-:W-:-:S13]  /*4e90*/  ISETP.GE.AND P4, PT, R51, R96, PT ;  /* 0x000000603300720c */ /* 0x000fda0003f86270 */
[----:B------:R-:W-:Y:S05]  /*4ea0*/  @P4 BRA `(.L_x_423) ;  /* 0x0000000000844947 */ /* 0x000fea0003800000 */
[--C-:B---3--:R-:W-:Y:S02]  /*4eb0*/  SHF.R.S32.HI R12, RZ, 0x1f, R51.reuse ;  /* 0x0000001fff0c7819 */ /* 0x108fe40000011433 */
[----:B------:R-:W-:-:S04]  /*4ec0*/  IADD3 R51, P4, P5, R4, R86, R51 ;  /* 0x0000005604337210 */ /* 0x000fc80007d9e033 */
[----:B------:R-:W-:Y:S02]  /*4ed0*/  IADD3.X R50, R79, R50, R12, P4, P5 ;  /* 0x000000324f327210 */ /* 0x000fe400027ea40c */
[----:B------:R-:W-:-:S04]  /*4ee0*/  LEA R82, P4, R51, R82, 0x1 ;  /* 0x0000005233527211 */ /* 0x000fc800078808ff */
[----:B------:R-:W-:-:S05]  /*4ef0*/  LEA.HI.X R83, R51, R83, R50, 0x1, P4 ;  /* 0x0000005333537211 */ /* 0x000fca00020f0c32 */
[----:B--2---:R4:W-:Y:S01]  /*4f00*/  STG.E.128 desc[UR56][R82.64], R36 ;  /* 0x0000002452007986 */ /* 0x0049e2000c101d38 */
[----:B------:R-:W-:Y:S05]  /*4f10*/  BRA `(.L_x_423) ;  /* 0x0000000000687947 */ /* 0x000fea0003800000 */
.L_x_406:
[----:B------:R-:W-:-:S13]  /*4f20*/  ISETP.NE.AND P3, PT, R155, 0x3, PT ;  /* 0x000000039b00780c */ /* 0x000fda0003f65270 */
[----:B------:R-:W-:Y:S05]  /*4f30*/  @!P3 BRA `(.L_x_441) ;  /* 0x000000000004b947 */ /* 0x000fea0003800000 */
[----:B------:R-:W-:Y:S01]  /*4f40*/  BPT.TRAP 0x1 ;  /* 0x000000040000795c */ /* 0x000fe20000300000 */
.L_x_441:
[----:B------:R-:W-:Y:S01]  /*4f50*/  LEA R81, R19, R2, 0x3 ;  /* 0x0000000213517211 */ /* 0x000fe200078e18ff */
[----:B------:R-:W-:Y:S01]  /*4f60*/  IMAD R85, R27, -0xc0, R29 ;  /* 0xffffff401b557824 */ /* 0x000fe200078e021d */
[----:B------:R-:W-:Y:S01]  /*4f70*/  SHF.L.U32 R93, R153, 0x1f, RZ ;  /* 0x0000001f995d7819 */ /* 0x000fe200000006ff */
[----:B------:R-:W-:Y:S03]  /*4f80*/  BSSY B1, `(.L_x_442) ;  /* 0x0000004000017945 */ /* 0x000fe60003800000 */
[----:B------:R-:W1:Y:S01]  /*4f90*/  SYNCS.PHASECHK.TRANS64.TRYWAIT P4, [R81+URZ+0x30890], R93 ;  /* 0x0308905d510075a7 */ /* 0x000e62000808017f */
[----:B------:R-:W-:Y:S01]  /*4fa0*/  VIMNMX R85, R85, 0xc0, PT ;  /* 0x000000c055557848 */ /* 0x000fe20003fe0100 */
[----:B-1----:R-:W-:Y:S06]  /*4fb0*/  @!P4 BRA `(.L_x_443) ;  /* 0x000001140098c947 */ /* 0x002fec0003800000 */
.L_x_661:
[----:B------:R-:W-:Y:S05]  /*4fc0*/  BSYNC B1 ;  /* 0x0000000000017941 */ /* 0x000fea0003800000 */
.L_x_442:
[----:B------:R-:W-:Y:S01]  /*4fd0*/  ISETP.GE.AND P4, PT, R18, R85, PT ;  /* 0x000000551200720c */ /* 0x000fe20003f86270 */
[----:B------:R-:W-:-:S12]  /*4fe0*/  BSSY B1, `(.L_x_444) ;  /* 0x0000006000017945 */ /* 0x000fd80003800000 */
[----:B------:R-:W-:Y:S05]  /*4ff0*/  @P4 BRA `(.L_x_445) ;  /* 0x0000000000104947 */ /* 0x000fea0003800000 */
[----:B------:R-:W2:Y:S04]  /*5000*/  @!P1 LDS.128 R12, [R92+0x12000] ;  /* 0x012000005c0c9984 */ /* 0x000ea80000000c00 */
[----:B------:R-:W3:Y:S04]  /*5010*/  @!P2 LDS.128 R36, [R84+0x12000] ;  /* 0x012000005424a984 */ /* 0x000ee80000000c00 */
[----:B--2---:R2:W-:Y:S04]  /*5020*/  @!P1 STG.E.128 desc[UR56][R42.64], R12 ;  /* 0x0000000c2a009986 */ /* 0x0045e8000c101d38 */
[----:B---3--:R2:W-:Y:S02]  /*5030*/  @!P2 STG.E.128 desc[UR56][R42.64+0x40], R36 ;  /* 0x000040242a00a986 */ /* 0x0085e4000c101d38 */
.L_x_445:
[----:B------:R-:W-:Y:S05]  /*5040*/  BSYNC B1 ;  /* 0x0000000000017941 */ /* 0x000fea0003800000 */
.L_x_444:
[----:B--2---:R-:W-:-:S05]  /*5050*/  VIADD R12, R18, 0x60 ;  /* 0x00000060120c7836 */ /* 0x004fca0000000000 */
[----:B------:R-:W-:-:S13]  /*5060*/  ISETP.GE.AND P4, PT, R12, R85, PT ;  /* 0x000000550c00720c */ /* 0x000fda0003f86270 */
[----:B------:R-:W-:Y:S05]  /*5070*/  @P4 BRA `(.L_x_423) ;  /* 0x0000000000104947 */ /* 0x000fea0003800000 */
[----:B------:R-:W2:Y:S04]  /*5080*/  @!P1 LDS.128 R12, [R92+0x15000] ;  /* 0x015000005c0c9984 */ /* 0x000ea80000000c00 */
[----:B------:R-:W3:Y:S04]  /*5090*/  @!P2 LDS.128 R36, [R84+0x15000] ;  /* 0x015000005424a984 */ /* 0x000ee80000000c00 */
[----:B--2---:R2:W-:Y:S04]  /*50a0*/  @!P1 STG.E.128 desc[UR56][R40.64], R12 ;  /* 0x0000000c28009986 */ /* 0x0045e8000c101d38 */
[----:B---3--:R2:W-:Y:S02]  /*50b0*/  @!P2 STG.E.128 desc[UR56][R40.64+0x40], R36 ;  /* 0x000040242800a986 */ /* 0x0085e4000c101d38 */
.L_x_423:
[----:B------:R-:W-:Y:S05]  /*50c0*/  BSYNC B0 ;  /* 0x0000000000007941 */ /* 0x000fea0003800000 */
.L_x_405:
[----:B-123--:R-:W1:Y:S01]  /*50d0*/  S2R R12, SR_TID.X ;  /* 0x00000000000c7919 */ /* 0x00ee620000002100 */
[----:B------:R-:W-:Y:S01]  /*50e0*/  @!PT LDS RZ, [RZ] ;  /* 0x00000000fffff984 */ /* 0x000fe20000000800 */
[----:B------:R-:W-:Y:S01]  /*50f0*/  @!PT LDS RZ, [RZ] ;  /* 0x00000000fffff984 */ /* 0x000fe20000000800 */
[----:B------:R-:W-:Y:S01]  /*5100*/  @!PT LDS RZ, [RZ] ;  /* 0x00000000fffff984 */ /* 0x000fe20000000800 */
[----:B------:R-:W-:Y:S01]  /*5110*/  @!PT LDS RZ, [RZ] ;  /* 0x00000000fffff984 */ /* 0x000fe20000000800 */
[----:B------:R2:W-:Y:S06]  /*5120*/  MEMBAR.ALL.CTA ;  /* 0x0000000000007992 */ /* 0x0005ec0000008000 */
[----:B--2---:R-:W2:Y:S01]  /*5130*/  FENCE.VIEW.ASYNC.S ;  /* 0x00000000000073c6 */ /* 0x004ea20000000000 */
[----:B------:R-:W-:Y:S05]  /*5140*/  WARPSYNC.ALL ;  /* 0x0000000000007948 */ /* 0x000fea0003800000 */
[----:B------:R-:W-:Y:S01]  /*5150*/  BSSY B0, `(.L_x_446) ;  /* 0x0000009000007945 */ /* 0x000fe20003800000 */
[----:B-1----:R-:W-:Y:S01]  /*5160*/  LOP3.LUT R12, R12, 0x7f, RZ, 0xc0, !PT ;  /* 0x0000007f0c0c7812 */ /* 0x002fe200078ec0ff */
[----:B--2---:R1:W-:Y:S03]  /*5170*/  BAR.SYNC.DEFER_BLOCKING R94, 0x80 ;  /* 0x0002005e0000751d */ /* 0x0043e60000010000 */
[----:B------:R-:W-:-:S13]  /*5180*/  ISETP.NE.AND P4, PT, R12, RZ, PT ;  /* 0x000000ff0c00720c */ /* 0x000fda0003f85270 */
[----:B------:R-:W-:-:S05]  /*5190*/  @!P4 VIADD R12, R81, 0x308a0 ;  /* 0x000308a0510cc836 */ /* 0x000fca0000000000 */
[----:B------:R-:W-:-:S04]  /*51a0*/  @!P4 PRMT R12, RZ, 0x654, R12 ;  /* 0x00000654ff0cc816 */ /* 0x000fc8000000000c */
[----:B------:R1:W-:Y:S01]  /*51b0*/  @!P4 SYNCS.ARRIVE.TRANS64.RED.A1T0 RZ, [R12+URZ], RZ ;  /* 0x000000ff0cffc9a7 */ /* 0x0003e2000810043f */
[----:B------:R-:W-:Y:S05]  /*51c0*/  @!P3 BRA `(.L_x_447) ;  /* 0x000000000004b947 */ /* 0x000fea0003800000 */
[----:B------:R-:W-:Y:S01]  /*51d0*/  BPT.TRAP 0x1 ;  /* 0x000000040000795c */ /* 0x000fe20000300000 */
.L_x_447:
[----:B------:R-:W-:Y:S05]  /*51e0*/  BSYNC B0 ;  /* 0x0000000000007941 */ /* 0x000fea0003800000 */
.L_x_446:
[----:B------:R-:W2:Y:S01]  /*51f0*/  SYNCS.PHASECHK.TRANS64.TRYWAIT P3, [R81+URZ+0x308b0], R93 ;  /* 0x0308b05d510075a7 */ /* 0x000ea2000806017f */
[----:B------:R-:W-:Y:S01]  /*5200*/  ULDC UR58, c[0x0][0x2f4] ;  /* 0x0000bd00003a7ab9 */ /* 0x000fe20000000800 */
[----:B------:R-:W-:Y:S01]  /*5210*/  ULDC.64 UR38, c[0x0][0x328] ;  /* 0x0000ca0000267ab9 */ /* 0x000fe20000000a00 */
[----:B------:R-:W-:Y:S01]  /*5220*/  ULDC.64 UR36, c[0x0][0x318] ;  /* 0x0000c60000247ab9 */ /* 0x000fe20000000a00 */
[----:B------:R-:W-:Y:S01]  /*5230*/  BSSY B0, `(.L_x_448) ;  /* 0x0000003000007945 */ /* 0x000fe20003800000 */
[----:B----4-:R-:W-:-:S03]  /*5240*/  IMAD.WIDE R36, R27, 0xc0, R6 ;  /* 0x000000c01b247825 */ /* 0x010fc600078e0206 */
[----:B--2---:R-:W-:Y:S05]  /*5250*/  @!P3 BRA `(.L_x_449) ;  /* 0x000001140004b947 */ /* 0x004fea0003800000 */
.L_x_662:
[----:B------:R-:W-:Y:S05]  /*5260*/  BSYNC B0 ;  /* 0x0000000000007941 */ /* 0x000fea0003800000 */
.L_x_448:
[----:B------:R-:W-:Y:S01]  /*5270*/  ISETP.GE.AND P3, PT, R18, R85, PT ;  /* 0x000000551200720c */ /* 0x000fe20003f66270 */
[----:B------:R-:W-:-:S12]  /*5280*/  BSSY B0, `(.L_x_450) ;  /* 0x0000010000007945 */ /* 0x000fd80003800000 */
[----:B------:R-:W-:Y:S05]  /*5290*/  @P3 BRA `(.L_x_451) ;  /* 0x0000000000383947 */ /* 0x000fea0003800000 */
[----:B------:R-:W-:Y:S02]  /*52a0*/  IMAD R15, R37, UR38, RZ ;  /* 0x00000026250f7c24 */ /* 0x000fe4000f8e02ff */
[----:B-1----:R-:W-:Y:S02]  /*52b0*/  IMAD.MOV.U32 R12, RZ, RZ, R60 ;  /* 0x000000ffff0c7224 */ /* 0x002fe400078e003c */
[----:B------:R-:W-:Y:S02]  /*52c0*/  IMAD.MOV.U32 R13, RZ, RZ, R0 ;  /* 0x000000ffff0d7224 */ /* 0x000fe400078e0000 */
[C---:B------:R-:W-:Y:S02]  /*52d0*/  IMAD R15, R36.reuse, UR39, R15 ;  /* 0x00000027240f7c24 */ /* 0x040fe4000f8e020f */
[----:B------:R-:W-:-:S04]  /*52e0*/  IMAD.WIDE.U32 R12, R36, UR38, R12 ;  /* 0x00000026240c7c25 */ /* 0x000fc8000f8e000c */
[----:B------:R-:W-:Y:S01]  /*52f0*/  IMAD.IADD R13, R13, 0x1, R15 ;  /* 0x000000010d0d7824 */ /* 0x000fe200078e020f */
[----:B------:R-:W-:-:S04]  /*5300*/  LEA R38, P3, R12, UR36, 0x1 ;  /* 0x000000240c267c11 */ /* 0x000fc8000f8608ff */
[----:B------:R-:W-:Y:S02]  /*5310*/  LEA.HI.X R39, R12, UR37, R13, 0x1, P3 ;  /* 0x000000250c277c11 */ /* 0x000fe400098f0c0d */
[----:B------:R-:W-:-:S13]  /*5320*/  ISETP.GE.AND P3, PT, R16, UR58, PT ;  /* 0x0000003a10007c0c */ /* 0x000fda000bf66270 */
[----:B------:R-:W1:Y:S04]  /*5330*/  @!P3 LDS.128 R12, [R92] ;  /* 0x000000005c0cb984 */ /* 0x000e680000000c00 */
[----:B-1----:R-:W-:Y:S01]  /*5340*/  @!P3 STG.E.128 desc[UR56][R38.64], R12 ;  /* 0x0000000c2600b986 */ /* 0x002fe2000c101d38 */
[----:B------:R-:W-:-:S13]  /*5350*/  ISETP.GE.AND P3, PT, R76, UR58, PT ;  /* 0x0000003a4c007c0c */ /* 0x000fda000bf66270 */
[----:B------:R-:W1:Y:S04]  /*5360*/  @!P3 LDS.128 R12, [R84] ;  /* 0x00000000540cb984 */ /* 0x000e680000000c00 */
[----:B-1----:R3:W-:Y:S02]  /*5370*/  @!P3 STG.E.128 desc[UR56][R38.64+0x40], R12 ;  /* 0x0000400c2600b986 */ /* 0x0027e4000c101d38 */
.L_x_451:
[----:B------:R-:W-:Y:S05]  /*5380*/  BSYNC B0 ;  /* 0x0000000000007941 */ /* 0x000fea0003800000 */
.L_x_450:
[----:B-1-3--:R-:W-:Y:S01]  /*5390*/  IADD3 R12, R18, 0x60, RZ ;  /* 0x00000060120c7810 */ /* 0x00afe20007ffe0ff */
[----:B------:R-:W-:Y:S03]  /*53a0*/  BSSY B0, `(.L_x_452) ;  /* 0x0000013000007945 */ /* 0x000fe60003800000 */
[----:B------:R-:W-:-:S13]  /*53b0*/  ISETP.GE.AND P3, PT, R12, R85, PT ;  /* 0x000000550c00720c */ /* 0x000fda0003f66270 */
[----:B------:R-:W-:Y:S05]  /*53c0*/  @P3 BRA `(.L_x_453) ;  /* 0x0000000000403947 */ /* 0x000fea0003800000 */
[----:B------:R-:W-:Y:S01]  /*53d0*/  IADD3 R15, P3, R36, 0x60, RZ ;  /* 0x00000060240f7810 */ /* 0x000fe20007f7e0ff */
[----:B------:R-:W-:Y:S02]  /*53e0*/  IMAD.MOV.U32 R12, RZ, RZ, R60 ;  /* 0x000000ffff0c7224 */ /* 0x000fe400078e003c */
[----:B------:R-:W-:Y:S02]  /*53f0*/  IMAD.MOV.U32 R13, RZ, RZ, R0 ;  /* 0x000000ffff0d7224 */ /* 0x000fe400078e0000 */
[----:B------:R-:W-:Y:S02]  /*5400*/  IMAD.X R36, RZ, RZ, R37, P3 ;  /* 0x000000ffff247224 */ /* 0x000fe400018e0625 */
[----:B------:R-:W-:-:S04]  /*5410*/  IMAD.WIDE.U32 R12, R15, UR38, R12 ;  /* 0x000000260f0c7c25 */ /* 0x000fc8000f8e000c */
[----:B------:R-:W-:-:S04]  /*5420*/  IMAD R36, R36, UR38, RZ ;  /* 0x0000002624247c24 */ /* 0x000fc8000f8e02ff */
[----:B------:R-:W-:Y:S01]  /*5430*/  IMAD R15, R15, UR39, R36 ;  /* 0x000000270f0f7c24 */ /* 0x000fe2000f8e0224 */
[----:B------:R-:W-:-:S03]  /*5440*/  LEA R36, P3, R12, UR36, 0x1 ;  /* 0x000000240c247c11 */ /* 0x000fc6000f8608ff */
[----:B------:R-:W-:-:S05]  /*5450*/  IMAD.IADD R13, R13, 0x1, R15 ;  /* 0x000000010d0d7824 */ /* 0x000fca00078e020f */
[----:B------:R-:W-:Y:S02]  /*5460*/  LEA.HI.X R37, R12, UR37, R13, 0x1, P3 ;  /* 0x000000250c257c11 */ /* 0x000fe400098f0c0d */
[----:B------:R-:W-:-:S13]  /*5470*/  ISETP.GE.AND P3, PT, R16, UR58, PT ;  /* 0x0000003a10007c0c */ /* 0x000fda000bf66270 */
[----:B------:R-:W1:Y:S04]  /*5480*/  @!P3 LDS.128 R12, [R92+0x3000] ;  /* 0x003000005c0cb984 */ /* 0x000e680000000c00 */
[----:B-1----:R-:W-:Y:S01]  /*5490*/  @!P3 STG.E.128 desc[UR56][R36.64], R12 ;  /* 0x0000000c2400b986 */ /* 0x002fe2000c101d38 */
[----:B------:R-:W-:-:S13]  /*54a0*/  ISETP.GE.AND P3, PT, R76, UR58, PT ;  /* 0x0000003a4c007c0c */ /* 0x000fda000bf66270 */
[----:B------:R-:W1:Y:S04]  /*54b0*/  @!P3 LDS.128 R12, [R84+0x3000] ;  /* 0x00300000540cb984 */ /* 0x000e680000000c00 */
[----:B-1----:R1:W-:Y:S02]  /*54c0*/  @!P3 STG.E.128 desc[UR56][R36.64+0x40], R12 ;  /* 0x0000400c2400b986 */ /* 0x0023e4000c101d38 */
.L_x_453:
[----:B------:R-:W-:Y:S05]  /*54d0*/  BSYNC B0 ;  /* 0x0000000000007941 */ /* 0x000fea0003800000 */
.L_x_452:
[----:B-1----:R-:W3:Y:S01]  /*54e0*/  LDL R12, [R1] ;  /* 0x00000000010c7983 */ /* 0x002ee20000100800 */
[----:B0-2---:R-:W-:Y:S01]  /*54f0*/  @!P4 VIADD R81, R81, 0x308c0 ;  /* 0x000308c05151c836 */ /* 0x005fe20000000000 */
[----:B------:R-:W-:Y:S01]  /*5500*/  IADD3 R19, R19, 0x1, RZ ;  /* 0x0000000113137810 */ /* 0x000fe20007ffe0ff */
[----:B------:R-:W-:Y:S01]  /*5510*/  @!PT LDS RZ, [RZ] ;  /* 0x00000000fffff984 */ /* 0x000fe20000000800 */
[----:B------:R-:W-:Y:S01]  /*5520*/  @!PT LDS RZ, [RZ] ;  /* 0x00000000fffff984 */ /* 0x000fe20000000800 */
[----:B------:R-:W-:Y:S01]  /*5530*/  @!PT LDS RZ, [RZ] ;  /* 0x00000000fffff984 */ /* 0x000fe20000000800 */
[----:B------:R-:W-:Y:S01]  /*5540*/  @!PT LDS RZ, [RZ] ;  /* 0x00000000fffff984 */ /* 0x000fe20000000800 */
[----:B------:R0:W-:Y:S06]  /*5550*/  MEMBAR.ALL.CTA ;  /* 0x0000000000007992 */ /* 0x0001ec0000008000 */
[----:B0-----:R-:W0:Y:S02]  /*5560*/  FENCE.VIEW.ASYNC.S ;  /* 0x00000000000073c6 */ /* 0x001e240000000000 */
[----:B0-----:R0:W-:Y:S01]  /*5570*/  BAR.SYNC.DEFER_BLOCKING R94, 0x80 ;  /* 0x0002005e0000751d */ /* 0x0011e20000010000 */
[----:B------:R-:W-:-:S02]  /*5580*/  ISETP.NE.AND P3, PT, R19, 0x2, PT ;  /* 0x000000021300780c */ /* 0x000fc40003f65270 */
[----:B------:R-:W-:Y:S02]  /*5590*/  @!P4 PRMT R81, RZ, 0x654, R81 ;  /* 0x00000654ff51c816 */ /* 0x000fe40000000051 */
[----:B------:R-:W-:Y:S02]  /*55a0*/  SEL R19, R19, RZ, P3 ;  /* 0x000000ff13137207 */ /* 0x000fe40001800000 */
[----:B------:R0:W-:Y:S01]  /*55b0*/  @!P4 SYNCS.ARRIVE.TRANS64.RED.A1T0 RZ, [R81+URZ], RZ ;  /* 0x000000ff51ffc9a7 */ /* 0x0001e2000810043f */
[----:B---3--:R-:W-:Y:S02]  /*55c0*/  LOP3.LUT P5, RZ, R12, 0x2, RZ, 0xc0, !PT ;  /* 0x000000020cff7812 */ /* 0x008fe400078ac0ff */
[----:B------:R-:W-:-:S04]  /*55d0*/  SEL R12, RZ, 0x1, P3 ;  /* 0x00000001ff0c7807 */ /* 0x000fc80001800000 */
[----:B------:R-:W-:-:S07]  /*55e0*/  LOP3.LUT R153, R153, R12, RZ, 0x3c, !PT ;  /* 0x0000000c99997212 */ /* 0x000fce00078e3cff */
[----:B0-----:R-:W-:Y:S05]  /*55f0*/  @P5 BRA `(.L_x_454) ;  /* 0xffffffcc00605947 */ /* 0x001fea000383ffff */
[----:B------:R-:W0:Y:S01]  /*5600*/  S2R R13, SR_TID.X ;  /* 0x00000000000d7919 */ /* 0x000e220000002100 */
[----:B------:R-:W-:Y:S02]  /*5610*/  PLOP3.LUT P0, PT, PT, PT, PT, 0x8, 0x0 ;  /* 0x000000000000781c */ /* 0x000fe40003f0e170 */
[----:B0-----:R-:W-:-:S04]  /*5620*/  SHF.R.U32.HI R13, RZ, 0x7, R13 ;  /* 0x00000007ff0d7819 */ /* 0x001fc8000001160d */
[----:B------:R-:W-:-:S13]  /*5630*/  ISETP.NE.AND P5, PT, R13, 0x1, PT ;  /* 0x000000010d00780c */ /* 0x000fda0003fa5270 */
[----:B------:R-:W-:Y:S06]  /*5640*/  @!P5 BAR.ARV 0x9, 0x100 ;  /* 0x024400000000db1d */ /* 0x000fec0000002000 */
.L_x_400:
[----:B------:R-:W-:Y:S01]  /*5650*/  ISETP.GE.AND P2, PT, R130, 0x1, PT ;  /* 0x000000018200780c */ /* 0x000fe20003f46270 */
[----:B------:R-:W-:Y:S01]  /*5660*/  IMAD.MOV.U32 R31, RZ, RZ, RZ ;  /* 0x000000ffff1f7224 */ /* 0x000fe200078e00ff */
[----:B------:R-:W-:Y:S02]  /*5670*/  PLOP3.LUT P1, PT, PT, PT, PT, 0x80, 0x0 ;  /* 0x000000000000781c */ /* 0x000fe40003f2f070 */
[----:B------:R-:W-:Y:S01]  /*5680*/  CS2R R36, SRZ ;  /* 0x0000000000247805 */ /* 0x000fe2000001ff00 */
[----:B------:R-:W-:Y:S01]  /*5690*/  IMAD.MOV.U32 R151, RZ, RZ, RZ ;  /* 0x000000ffff977224 */ /* 0x000fe200078e00ff */
[----:B------:R-:W-:Y:S01]  /*56a0*/  CS2R R26, SRZ ;  /* 0x00000000001a7805 */ /* 0x000fe2000001ff00 */
[----:B------:R-:W-:Y:S01]  /*56b0*/  IMAD.MOV.U32 R0, RZ, RZ, RZ ;  /* 0x000000ffff007224 */ /* 0x000fe200078e00ff */
        /* <DEDUP_REMOVED lines=10> */
[----:B------:R-:W-:Y:S01]  /*5760*/  CS2R R14, SRZ ;  /* 0x00000000000e7805 */ /* 0x000fe2000001ff00 */
[----:B------:R-:W-:Y:S01]  /*5770*/  IMAD.MOV.U32 R58, RZ, RZ, RZ ;  /* 0x000000ffff3a7224 */ /* 0x000fe200078e00ff */
[----:B------:R-:W-:Y:S01]  /*5780*/  MOV R60, RZ ;  /* 0x000000ff003c7202 */ /* 0x000fe20000000f00 */
[----:B------:R-:W-:Y:S01]  /*5790*/  IMAD.MOV.U32 R13, RZ, RZ, RZ ;  /* 0x000000ffff0d7224 */ /* 0x000fe200078e00ff */
[----:B------:R-:W-:Y:S06]  /*57a0*/  @P0 BRA `(.L_x_455) ;  /* 0x00000000000c0947 */ /* 0x000fec0003800000 */
[----:B------:R-:W0:Y:S01]  /*57b0*/  FENCE.VIEW.ASYNC.G ;  /* 0x00000000000073c6 */ /* 0x000e220000000100 */
[----:B------:R-:W-:Y:S05]  /*57c0*/  WARPSYNC.ALL ;  /* 0x0000000000007948 */ /* 0x000fea0003800000 */
[----:B0-----:R-:W-:Y:S06]  /*57d0*/  BAR.ARV 0xc, 0x200 ;  /* 0x0308000000007b1d */ /* 0x001fec0000002000 */
.L_x_455:
[----:B------:R-:W-:Y:S02]  /*57e0*/  IMAD.MOV.U32 R12, RZ, RZ, RZ ;  /* 0x000000ffff0c7224 */ /* 0x000fe400078e00ff */
[----:B------:R-:W-:Y:S01]  /*57f0*/  IMAD.MOV.U32 R59, RZ, RZ, RZ ;  /* 0x000000ffff3b7224 */ /* 0x000fe200078e00ff */
[----:B------:R-:W-:Y:S06]  /*5800*/  @!P2 BRA `(.L_x_456) ;  /* 0x000000900084a947 */ /* 0x000fec0003800000 */
[----:B------:R-:W-:-:S03]  /*5810*/  UMOV UR4, 0xffffffff ;  /* 0xffffffff00047882 */ /* 0x000fc60000000000 */
[----:B------:R-:W-:Y:S05]  /*5820*/  BRA.DIV UR4, `(.L_x_457) ;  /* 0x0000010e04a47947 */ /* 0x000fea000b800000 */
[----:B------:R-:W0:Y:S02]  /*5830*/  S2R R0, SR_TID.X ;  /* 0x0000000000007919 */ /* 0x000e240000002100 */
[----:B0-----:R-:W-:-:S05]  /*5840*/  VIADD R3, R0, 0xffffff80 ;  /* 0xffffff8000037836 */ /* 0x001fca0000000000 */
[----:B------:R-:W-:-:S04]  /*5850*/  SHF.R.S32.HI R0, RZ, 0x1f, R3 ;  /* 0x0000001fff007819 */ /* 0x000fc80000011403 */
[----:B------:R-:W-:-:S04]  /*5860*/  LEA.HI R0, R0, R3, RZ, 0x7 ;  /* 0x0000000300007211 */ /* 0x000fc800078f38ff */
[----:B------:R-:W-:-:S06]  /*5870*/  SHF.R.S32.HI R0, RZ, 0x7, R0 ;  /* 0x00000007ff007819 */ /* 0x000fcc0000011400 */
[----:B------:R-:W0:Y:S04]  /*5880*/  SHFL.IDX PT, R0, R0, RZ, 0x1f ;  /* 0x00001fff00007589 */ /* 0x000e2800000e0000 */
[----:B0-----:R0:W-:Y:S02]  /*5890*/  STL [R1+0x3c], R0 ;  /* 0x00003c0001007387 */ /* 0x0011e40000100800 */
.L_x_665:
[----:B------:R-:W0:Y:S01]  /*58a0*/  LDL R4, [R1+0x3c] ;  /* 0x00003c0001047983 */ /* 0x000e220000100800 */
[----:B------:R-:W-:Y:S01]  /*58b0*/  VIADD R3, R2, 0x1e800 ;  /* 0x0001e80002037836 */ /* 0x000fe20000000000 */
[----:B------:R-:W-:Y:S04]  /*58c0*/  BSSY B6, `(.L_x_458) ;  /* 0x0000016000067945 */ /* 0x000fe80003800000 */
[----:B------:R-:W-:Y:S01]  /*58d0*/  LOP3.LUT P0, RZ, R3, 0x3ff, RZ, 0xc0, !PT ;  /* 0x000003ff03ff7812 */ /* 0x000fe2000780c0ff */
[----:B0-----:R-:W-:-:S05]  /*58e0*/  IMAD.HI R0, R4, 0x55555556, RZ ;  /* 0x5555555604007827 */ /* 0x001fca00078e02ff */
[----:B------:R-:W-:-:S05]  /*58f0*/  LEA.HI R29, R0, R0, RZ, 0x1 ;  /* 0x00000000001d7211 */ /* 0x000fca00078f08ff */
[----:B------:R-:W-:Y:S02]  /*5900*/  IMAD R29, R29, -0x3, R4 ;  /* 0xfffffffd1d1d7824 */ /* 0x000fe400078e0204 */
[----:B------:R-:W-:Y:S05]  /*5910*/  @!P0 BRA `(.L_x_459) ;  /* 0x0000000000408947 */ /* 0x000fea0003800000 */
[----:B------:R-:W-:Y:S01]  /*5920*/  MOV R0, 0x0 ;  /* 0x0000000000007802 */ /* 0x000fe20000000f00 */
[----:B------:R-:W-:Y:S01]  /*5930*/  ULDC.64 UR4, c[0x4][0xa8] ;  /* 0x01002a0000047ab9 */ /* 0x000fe20000000a00 */
[----:B------:R-:W-:Y:S01]  /*5940*/  ULDC.64 UR6, c[0x4][0xb0] ;  /* 0x01002c0000067ab9 */ /* 0x000fe20000000a00 */
[----:B------:R-:W-:Y:S01]  /*5950*/  IMAD.U32 R4, RZ, RZ, UR4 ;  /* 0x00000004ff047e24 */ /* 0x000fe2000f8e00ff */
[----:B-1----:R0:W1:Y:S01]  /*5960*/  LDC.64 R14, c[0x4][R0] ;  /* 0x01000000000e7b82 */ /* 0x0020620000000a00 */
[----:B------:R-:W-:Y:S01]  /*5970*/  MOV R5, UR5 ;  /* 0x0000000500057c02 */ /* 0x000fe20008000f00 */
        /* <DEDUP_REMOVED lines=10> */
.L_x_459:
[----:B------:R-:W-:Y:S05]  /*5a20*/  BSYNC B6 ;  /* 0x0000000000067941 */ /* 0x000fea0003800000 */
.L_x_458:
[----:B------:R-:W-:Y:S02]  /*5a30*/  ULDC UR4, c[0x0][0x3f4] ;  /* 0x0000fd0000047ab9 */ /* 0x000fe40000000800 */
[----:B------:R-:W-:-:S13]  /*5a40*/  ISETP.LT.AND P0, PT, RZ, UR4, PT ;  /* 0x00000004ff007c0c */ /* 0x000fda000bf01270 */
[----:B------:R-:W-:Y:S05]  /*5a50*/  @P0 BRA `(.L_x_460) ;  /* 0x0000000000400947 */ /* 0x000fea0003800000 */
[----:B------:R-:W2:Y:S02]  /*5a60*/  LDL R20, [R1+0x5c] ;  /* 0x00005c0001147983 */ /* 0x000ea40000100800 */
[----:B--2---:R-:W-:-:S04]  /*5a70*/  LEA.HI R0, R20, R20, RZ, 0x1 ;  /* 0x0000001414007211 */ /* 0x004fc800078f08ff */
[----:B------:R-:W-:-:S05]  /*5a80*/  LOP3.LUT R0, R0, 0xfffffffe, RZ, 0xc0, !PT ;  /* 0xfffffffe00007812 */ /* 0x000fca00078ec0ff */
[----:B------:R-:W-:-:S05]  /*5a90*/  IMAD.IADD R0, R20, 0x1, -R0 ;  /* 0x0000000114007824 */ /* 0x000fca00078e0a00 */
[----:B------:R-:W-:-:S04]  /*5aa0*/  SHF.L.U32 R3, R0, 0x1f, RZ ;  /* 0x0000001f00037819 */ /* 0x000fc800000006ff */
[----:B------:R0:W2:Y:S03]  /*5ab0*/  SYNCS.PHASECHK.TRANS64.TRYWAIT P0, [R2+URZ+0x30800], R3 ;  /* 0x03080003020075a7 */ /* 0x0000a6000800017f */
[----:B--2---:R-:W-:Y:S05]  /*5ac0*/  @!P0 NANOSLEEP.SYNCS 0x989680 ;  /* 0x009896800000895d */ /* 0x004fea0003900000 */
[----:B------:R-:W2:Y:S01]  /*5ad0*/  @!P0 SYNCS.PHASECHK.TRANS64 P0, [R2+URZ+0x30800], R3 ;  /* 0x03080003020085a7 */ /* 0x000ea2000800007f */
[----:B------:R-:W-:Y:S04]  /*5ae0*/  BSSY B0, `(.L_x_461) ;  /* 0x0000006000007945 */ /* 0x000fe80003800000 */
[----:B--2---:R-:W-:Y:S05]  /*5af0*/  @P0 BRA `(.L_x_462) ;  /* 0x0000000000100947 */ /* 0x004fea0003800000 */
.L_x_463:
[----:B--2---:R2:W3:Y:S02]  /*5b00*/  SYNCS.PHASECHK.TRANS64.TRYWAIT P0, [R2+URZ+0x30800], R3 ;  /* 0x03080003020075a7 */ /* 0x0044e4000800017f */
[----:B---3--:R-:W-:Y:S05]  /*5b10*/  @!P0 NANOSLEEP.SYNCS 0x989680 ;  /* 0x009896800000895d */ /* 0x008fea0003900000 */
[----:B------:R-:W3:Y:S02]  /*5b20*/  @!P0 SYNCS.PHASECHK.TRANS64 P0, [R2+URZ+0x30800], R3 ;  /* 0x03080003020085a7 */ /* 0x000ee4000800007f */
[----:B---3--:R-:W-:Y:S05]  /*5b30*/  @!P0 BRA `(.L_x_463) ;  /* 0xfffffffc00f08947 */ /* 0x008fea000383ffff */
.L_x_462:
[----:B------:R-:W-:Y:S05]  /*5b40*/  BSYNC B0 ;  /* 0x0000000000007941 */ /* 0x000fea0003800000 */
.L_x_461:
[----:B------:R-:W-:Y:S05]  /*5b50*/  BRA `(.L_x_464) ;  /* 0x0000002000f87947 */ /* 0x000fea0003800000 */
.L_x_460:
[----:B-----5:R-:W-:Y:S01]  /*5b60*/  SHF.R.S32.HI R0, RZ, 0x1f, R24 ;  /* 0x0000001fff007819 */ /* 0x020fe20000011418 */
[----:B------:R-:W-:Y:S01]  /*5b70*/  VIADD R4, R2, 0xc400 ;  /* 0x0000c40002047836 */ /* 0x000fe20000000000 */
[----:B------:R-:W-:Y:S01]  /*5b80*/  ULDC.64 UR4, c[0x0][0x3f8] ;  /* 0x0000fe0000047ab9 */ /* 0x000fe20000000a00 */
[----:B------:R-:W-:Y:S01]  /*5b90*/  ULDC.64 UR6, c[0x0][0x408] ;  /* 0x0001020000067ab9 */ /* 0x000fe20000000a00 */
[----:B------:R-:W-:Y:S01]  /*5ba0*/  BSSY B6, `(.L_x_465) ;  /* 0x0000021000067945 */ /* 0x000fe20003800000 */
[----:B------:R-:W-:Y:S01]  /*5bb0*/  IMAD R3, R0, UR4, RZ ;  /* 0x0000000400037c24 */ /* 0x000fe2000f8e02ff */
[----:B------:R-:W-:Y:S01]  /*5bc0*/  LOP3.LUT P0, RZ, R4, 0x3ff, RZ, 0xc0, !PT ;  /* 0x000003ff04ff7812 */ /* 0x000fe2000780c0ff */
[----:B------:R-:W-:Y:S02]  /*5bd0*/  IMAD R9, R0, UR6, RZ ;  /* 0x0000000600097c24 */ /* 0x000fe4000f8e02ff */
[----:B------:R-:W-:-:S04]  /*5be0*/  IMAD.WIDE.U32 R4, R24, UR4, RZ ;  /* 0x0000000418047c25 */ /* 0x000fc8000f8e00ff */
[C---:B------:R-:W-:Y:S01]  /*5bf0*/  IMAD R3, R24.reuse, UR5, R3 ;  /* 0x0000000518037c24 */ /* 0x040fe2000f8e0203 */
[----:B------:R-:W-:Y:S01]  /*5c00*/  ULDC.64 UR4, c[0x0][0x3e8] ;  /* 0x0000fa0000047ab9 */ /* 0x000fe20000000a00 */
[----:B------:R-:W-:-:S04]  /*5c10*/  IMAD.WIDE.U32 R6, R24, UR6, RZ ;  /* 0x0000000618067c25 */ /* 0x000fc8000f8e00ff */
[----:B------:R-:W-:Y:S01]  /*5c20*/  IMAD R9, R24, UR7, R9 ;  /* 0x0000000718097c24 */ /* 0x000fe2000f8e0209 */
[----:B------:R-:W-:Y:S01]  /*5c30*/  ULDC.64 UR6, c[0x0][0x400] ;  /* 0x0001000000067ab9 */ /* 0x000fe20000000a00 */
[----:B------:R-:W-:Y:S01]  /*5c40*/  IMAD.IADD R5, R3, 0x1, R5 ;  /* 0x0000000103057824 */ /* 0x000fe200078e0205 */
[----:B------:R-:W-:Y:S01]  /*5c50*/  LEA R24, P1, R4, UR4, 0x1 ;  /* 0x0000000404187c11 */ /* 0x000fe2000f8208ff */
[----:B------:R-:W-:Y:S01]  /*5c60*/  IMAD.IADD R3, R9, 0x1, R7 ;  /* 0x0000000109037824 */ /* 0x000fe200078e0207 */
[----:B------:R-:W-:Y:S02]  /*5c70*/  LEA R27, P2, R6, UR6, 0x1 ;  /* 0x00000006061b7c11 */ /* 0x000fe4000f8408ff */
[----:B------:R-:W-:Y:S02]  /*5c80*/  LEA.HI.X R26, R4, UR5, R5, 0x1, P1 ;  /* 0x00000005041a7c11 */ /* 0x000fe400088f0c05 */
[----:B------:R-:W-:Y:S01]  /*5c90*/  LEA.HI.X R28, R6, UR7, R3, 0x1, P2 ;  /* 0x00000007061c7c11 */ /* 0x000fe200090f0c03 */
[----:B------:R-:W-:Y:S08]  /*5ca0*/  @!P0 BRA `(.L_x_466) ;  /* 0x0000000000408947 */ /* 0x000ff00003800000 */
[----:B------:R-:W-:Y:S01]  /*5cb0*/  MOV R0, 0x0 ;  /* 0x0000000000007802 */ /* 0x000fe20000000f00 */
[----:B------:R-:W-:Y:S01]  /*5cc0*/  ULDC.64 UR4, c[0x4][0xa8] ;  /* 0x01002a0000047ab9 */ /* 0x000fe20000000a00 */
[----:B------:R-:W-:Y:S01]  /*5cd0*/  ULDC.64 UR6, c[0x4][0xb0] ;  /* 0x01002c0000067ab9 */ /* 0x000fe20000000a00 */
[----:B------:R-:W-:Y:S01]  /*5ce0*/  MOV R4, UR4 ;  /* 0x0000000400047c02 */ /* 0x000fe20008000f00 */
[----:B-1----:R0:W1:Y:S01]  /*5cf0*/  LDC.64 R14, c[0x4][R0] ;  /* 0x01000000000e7b82 */ /* 0x0020620000000a00 */
        /* <DEDUP_REMOVED lines=10> */
[----:B-1----:R-:W-:Y:S05]  /*5da0*/  CALL.ABS.NOINC R14 ;  /* 0x000000000e007343 */ /* 0x002fea0003c00000 */
.L_x_466:
[----:B------:R-:W-:Y:S05]  /*5db0*/  BSYNC B6 ;  /* 0x0000000000067941 */ /* 0x000fea0003800000 */
.L_x_465:
[----:B------:R-:W-:Y:S01]  /*5dc0*/  ULDC.U8 UR4, c[0x0][0x410] ;  /* 0x0001040000047ab9 */ /* 0x000fe20000000000 */
[----:B------:R-:W-:Y:S01]  /*5dd0*/  BSSY B0, `(.L_x_467) ;  /* 0x000020e000007945 */ /* 0x000fe20003800000 */
[----:B------:R-:W-:Y:S01]  /*5de0*/  ISETP.NE.AND P0, PT, RZ, UR4, PT ;  /* 0x00000004ff007c0c */ /* 0x000fe2000bf05270 */
[----:B------:R-:W-:-:S12]  /*5df0*/  IMAD R4, R33, 0xc0, R18 ;  /* 0x000000c021047824 */ /* 0x000fd800078e0212 */
[----:B------:R-:W-:Y:S05]  /*5e00*/  @!P0 BRA `(.L_x_468) ;  /* 0x00000010002c8947 */ /* 0x000fea0003800000 */
[----:B------:R-:W-:-:S03]  /*5e10*/  UMOV UR4, 0xffffffff ;  /* 0xffffffff00047882 */ /* 0x000fc60000000000 */
[----:B------:R-:W-:Y:S05]  /*5e20*/  BRA.DIV UR4, `(.L_x_469) ;  /* 0x0000010a04647947 */ /* 0x000fea000b800000 */
[----:B------:R0:W2:Y:S04]  /*5e30*/  SHFL.IDX PT, R3, R26, RZ, 0x1c1f ;  /* 0x001c1fff1a037589 */ /* 0x0000a800000e0000 */
[----:B------:R0:W3:Y:S04]  /*5e40*/  SHFL.IDX PT, R0, R24, RZ, 0x1c1f ;  /* 0x001c1fff18007589 */ /* 0x0000e800000e0000 */
[----:B------:R0:W4:Y:S04]  /*5e50*/  SHFL.IDX PT, R5, R28, RZ, 0x1c1f ;  /* 0x001c1fff1c057589 */ /* 0x00012800000e0000 */
[----:B-1----:R0:W1:Y:S02]  /*5e60*/  SHFL.IDX PT, R14, R27, RZ, 0x1c1f ;  /* 0x001c1fff1b0e7589 */ /* 0x00206400000e0000 */
.L_x_671:
[----:B------:R-:W5:Y:S01]  /*5e70*/  LDL R30, [R1+0x34] ;  /* 0x00003400011e7983 */ /* 0x000f620000100800 */
[----:B------:R-:W-:-:S03]  /*5e80*/  ULDC UR4, c[0x0][0x448] ;  /* 0x0001120000047ab9 */ /* 0x000fc60000000800 */
[----:B------:R-:W2:Y:S01]  /*5e90*/  LDL R12, [R1+0x5c] ;  /* 0x00005c00010c7983 */ /* 0x000ea20000100800 */
[----:B------:R-:W-:-:S05]  /*5ea0*/  IMAD R25, R25, UR4, RZ ;  /* 0x0000000419197c24 */ /* 0x000fca000f8e02ff */
[----:B------:R-:W-:Y:S01]  /*5eb0*/  ISETP.GE.AND P0, PT, R4, R25, PT ;  /* 0x000000190400720c */ /* 0x000fe20003f06270 */
[----:B------:R-:W-:Y:S01]  /*5ec0*/  BSSY B1, `(.L_x_470) ;  /* 0x0000026000017945 */ /* 0x000fe20003800000 */
[----:B0-----:R-:W-:Y:S01]  /*5ed0*/  IMAD R26, R33, -0xc0, R25 ;  /* 0xffffff40211a7824 */ /* 0x001fe200078e0219 */
[----:B------:R-:W-:Y:S01]  /*5ee0*/  CS2R R10, SRZ ;  /* 0x00000000000a7805 */ /* 0x000fe2000001ff00 */
[----:B-----5:R-:W-:-:S05]  /*5ef0*/  IMAD.SHL.U32 R6, R30, 0x40, RZ ;  /* 0x000000401e067824 */ /* 0x020fca00078e00ff */
[----:B------:R-:W-:Y:S02]  /*5f00*/  LOP3.LUT R7, R6, 0x1c0, RZ, 0xc0, !PT ;  /* 0x000001c006077812 */ /* 0x000fe400078ec0ff */
[----:B--2---:R-:W-:Y:S02]  /*5f10*/  LEA.HI R6, R12, R12, RZ, 0x1 ;  /* 0x0000000c0c067211 */ /* 0x004fe400078f08ff */
[----:B------:R-:W-:Y:S02]  /*5f20*/  LOP3.LUT R8, R7, 0x18, R16, 0xf8, !PT ;  /* 0x0000001807087812 */ /* 0x000fe400078ef810 */
[----:B------:R-:W-:Y:S02]  /*5f30*/  LOP3.LUT R4, R6, 0xfffffffe, RZ, 0xc0, !PT ;  /* 0xfffffffe06047812 */ /* 0x000fe400078ec0ff */
[----:B------:R-:W-:-:S03]  /*5f40*/  SHF.R.U32.HI R7, RZ, 0x3, R7 ;  /* 0x00000003ff077819 */ /* 0x000fc60000011607 */
[----:B------:R-:W-:Y:S01]  /*5f50*/  IMAD.IADD R27, R12, 0x1, -R4 ;  /* 0x000000010c1b7824 */ /* 0x000fe200078e0a04 */
[----:B------:R-:W-:Y:S02]  /*5f60*/  LOP3.LUT R28, R8, R7, RZ, 0x3c, !PT ;  /* 0x00000007081c7212 */ /* 0x000fe400078e3cff */
[----:B------:R-:W-:Y:S02]  /*5f70*/  CS2R R6, SRZ ;  /* 0x0000000000067805 */ /* 0x000fe4000001ff00 */
[----:B------:R-:W-:Y:S02]  /*5f80*/  CS2R R8, SRZ ;  /* 0x0000000000087805 */ /* 0x000fe4000001ff00 */
[----:B------:R-:W-:Y:S01]  /*5f90*/  CS2R R12, SRZ ;  /* 0x00000000000c7805 */ /* 0x000fe2000001ff00 */
[----:B------:R-:W-:Y:S06]  /*5fa0*/  @P0 BRA `(.L_x_471) ;  /* 0x00000000005c0947 */ /* 0x000fec0003800000 */
[----:B------:R-:W-:Y:S01]  /*5fb0*/  ULDC UR4, c[0x0][0x3f4] ;  /* 0x0000fd0000047ab9 */ /* 0x000fe20000000800 */
[C---:B------:R-:W-:Y:S01]  /*5fc0*/  IMAD.SHL.U32 R9, R154.reuse, 0x2, RZ ;  /* 0x000000029a097824 */ /* 0x040fe200078e00ff */
[----:B------:R-:W-:Y:S01]  /*5fd0*/  ISETP.GE.AND P3, PT, R154, UR4, PT ;  /* 0x000000049a007c0c */ /* 0x000fe2000bf66270 */
[----:B------:R-:W-:Y:S01]  /*5fe0*/  IMAD.MOV.U32 R7, RZ, RZ, R3 ;  /* 0x000000ffff077224 */ /* 0x000fe200078e0003 */
[----:B------:R-:W-:Y:S02]  /*5ff0*/  ISETP.GE.AND P2, PT, R22, UR4, PT ;  /* 0x0000000416007c0c */ /* 0x000fe4000bf46270 */
[----:B------:R-:W-:Y:S02]  /*6000*/  SHF.R.S32.HI R13, RZ, 0x1f, R154 ;  /* 0x0000001fff0d7819 */ /* 0x000fe4000001149a */
[----:B---3--:R-:W-:Y:S02]  /*6010*/  MOV R6, R0 ;  /* 0x0000000000067202 */ /* 0x008fe40000000f00 */
[----:B------:R-:W-:-:S02]  /*6020*/  CS2R R10, SRZ ;  /* 0x00000000000a7805 */ /* 0x000fc4000001ff00 */
[----:B------:R-:W-:Y:S01]  /*6030*/  SHF.L.U64.HI R8, R154, 0x1, R13 ;  /* 0x000000019a087819 */ /* 0x000fe2000001020d */
[----:B----4-:R-:W-:Y:S02]  /*6040*/  IMAD.MOV.U32 R15, RZ, RZ, R5 ;  /* 0x000000ffff0f7224 */ /* 0x010fe400078e0005 */
[-C--:B------:R-:W-:Y:S02]  /*6050*/  @!P3 IADD3 R24, P0, R0, R9.reuse, RZ ;  /* 0x000000090018b210 */ /* 0x080fe40007f1e0ff */
[----:B-1----:R-:W-:Y:S01]  /*6060*/  @!P3 IADD3 R4, P1, R14, R9, RZ ;  /* 0x000000090e04b210 */ /* 0x002fe20007f3e0ff */
[C---:B------:R-:W-:Y:S01]  /*6070*/  @!P2 IMAD.WIDE R20, R22.reuse, 0x2, R6 ;  /* 0x000000021614a825 */ /* 0x040fe200078e0206 */
[----:B------:R-:W-:Y:S02]  /*6080*/  CS2R R6, SRZ ;  /* 0x0000000000067805 */ /* 0x000fe4000001ff00 */
[----:B------:R-:W-:Y:S01]  /*6090*/  CS2R R12, SRZ ;  /* 0x00000000000c7805 */ /* 0x000fe2000001ff00 */
[--C-:B------:R-:W-:Y:S01]  /*60a0*/  @!P3 IMAD.X R25, R3, 0x1, R8.reuse, P0 ;  /* 0x000000010319b824 */ /* 0x100fe200000e0608 */
[----:B------:R0:W5:Y:S01]  /*60b0*/  @!P2 LD.E.64 R10, desc[UR56][R20.64] ;  /* 0x00000038140aa980 */ /* 0x000162000c101b00 */
[----:B------:R-:W-:Y:S01]  /*60c0*/  @!P3 IMAD.X R5, R5, 0x1, R8, P1 ;  /* 0x000000010505b824 */ /* 0x000fe200008e0608 */
[----:B------:R-:W-:Y:S01]  /*60d0*/  CS2R R8, SRZ ;  /* 0x0000000000087805 */ /* 0x000fe2000001ff00 */
[----:B------:R-:W-:Y:S01]  /*60e0*/  @!P2 IMAD.WIDE R14, R22, 0x2, R14 ;  /* 0x00000002160ea825 */ /* 0x000fe200078e020e */
[----:B------:R0:W5:Y:S04]  /*60f0*/  @!P3 LD.E.64 R12, desc[UR56][R24.64] ;  /* 0x00000038180cb980 */ /* 0x000168000c101b00 */
[----:B------:R0:W5:Y:S04]  /*6100*/  @!P2 LD.E.64 R6, desc[UR56][R14.64] ;  /* 0x000000380e06a980 */ /* 0x000168000c101b00 */
[----:B------:R0:W5:Y:S02]  /*6110*/  @!P3 LD.E.64 R8, desc[UR56][R4.64] ;  /* 0x000000380408b980 */ /* 0x000164000c101b00 */
.L_x_471:
[----:B------:R-:W-:Y:S05]  /*6120*/  BSYNC B1 ;  /* 0x0000000000017941 */ /* 0x000fea0003800000 */
.L_x_470:
[----:B---3--:R-:W2:Y:S01]  /*6130*/  S2R R0, SR_TID.X ;  /* 0x0000000000007919 */ /* 0x008ea20000002100 */
[----:B0---4-:R-:W-:Y:S01]  /*6140*/  SHF.L.U32 R5, R27, 0x1f, RZ ;  /* 0x0000001f1b057819 */ /* 0x011fe200000006ff */
[--C-:B-1---5:R-:W-:Y:S01]  /*6150*/  IMAD.MOV.U32 R14, RZ, RZ, R11.reuse ;  /* 0x000000ffff0e7224 */ /* 0x122fe200078e000b */
[----:B------:R-:W-:Y:S01]  /*6160*/  LOP3.LUT P1, RZ, R30, 0x4, RZ, 0xc0, !PT ;  /* 0x000000041eff7812 */ /* 0x000fe2000782c0ff */
[----:B------:R-:W-:Y:S01]  /*6170*/  BSSY B1, `(.L_x_472) ;  /* 0x0000025000017945 */ /* 0x000fe20003800000 */
[----:B------:R-:W0:Y:S01]  /*6180*/  SYNCS.PHASECHK.TRANS64.TRYWAIT P0, [R2+URZ+0x30800], R5 ;  /* 0x03080005020075a7 */ /* 0x000e22000800017f */
[--C-:B------:R-:W-:Y:S02]  /*6190*/  SHF.R.U64 R35, R10, 0x10, R11.reuse ;  /* 0x000000100a237819 */ /* 0x100fe4000000120b */
[----:B------:R-:W-:Y:S01]  /*61a0*/  SHF.R.U32.HI R15, RZ, 0x10, R11 ;  /* 0x00000010ff0f7819 */ /* 0x000fe2000001160b */
[----:B------:R-:W-:Y:S01]  /*61b0*/  IMAD.MOV.U32 R11, RZ, RZ, R12 ;  /* 0x000000ffff0b7224 */ /* 0x000fe200078e000c */
[----:B------:R-:W-:Y:S01]  /*61c0*/  MOV R34, R10 ;  /* 0x0000000a00227202 */ /* 0x000fe20000000f00 */
[--C-:B------:R-:W-:Y:S01]  /*61d0*/  IMAD.MOV.U32 R10, RZ, RZ, R13.reuse ;  /* 0x000000ffff0a7224 */ /* 0x100fe200078e000d */
[----:B------:R-:W-:Y:S01]  /*61e0*/  SHF.R.U64 R20, R12, 0x10, R13 ;  /* 0x000000100c147819 */ /* 0x000fe2000000120d */
[----:B------:R-:W-:Y:S01]  /*61f0*/  IMAD.MOV.U32 R12, RZ, RZ, R7 ;  /* 0x000000ffff0c7224 */ /* 0x000fe200078e0007 */
[----:B------:R-:W-:-:S02]  /*6200*/  MOV R32, R6 ;  /* 0x0000000600207202 */ /* 0x000fc40000000f00 */
[--C-:B------:R-:W-:Y:S01]  /*6210*/  SHF.R.U64 R36, R6, 0x10, R7.reuse ;  /* 0x0000001006247819 */ /* 0x100fe20000001207 */
[----:B------:R-:W-:Y:S01]  /*6220*/  IMAD.MOV.U32 R6, RZ, RZ, R8 ;  /* 0x000000ffff067224 */ /* 0x000fe200078e0008 */
[----:B------:R-:W-:Y:S01]  /*6230*/  SHF.R.U32.HI R21, RZ, 0x10, R7 ;  /* 0x00000010ff157819 */ /* 0x000fe20000011607 */
[----:B------:R-:W-:Y:S01]  /*6240*/  IMAD.MOV.U32 R7, RZ, RZ, R9 ;  /* 0x000000ffff077224 */ /* 0x000fe200078e0009 */
[----:B------:R-:W-:Y:S02]  /*6250*/  SHF.R.U32.HI R13, RZ, 0x10, R13 ;  /* 0x00000010ff0d7819 */ /* 0x000fe4000001160d */
[----:B------:R-:W-:Y:S02]  /*6260*/  VIMNMX R33, R26, 0xc0, PT ;  /* 0x000000c01a217848 */ /* 0x000fe40003fe0100 */
[--C-:B------:R-:W-:Y:S02]  /*6270*/  SHF.R.U64 R24, R8, 0x10, R9.reuse ;  /* 0x0000001008187819 */ /* 0x100fe40000001209 */
[----:B------:R-:W-:-:S02]  /*6280*/  SHF.R.U32.HI R25, RZ, 0x10, R9 ;  /* 0x00000010ff197819 */ /* 0x000fc40000011609 */
[----:B------:R-:W-:Y:S02]  /*6290*/  PRMT R8, R10, 0x5410, R13 ;  /* 0x000054100a087816 */ /* 0x000fe4000000000d */
[----:B------:R-:W-:Y:S01]  /*62a0*/  PRMT R34, R34, 0x5410, R14 ;  /* 0x0000541022227816 */ /* 0x000fe2000000000e */
[----:B--2---:R-:W-:Y:S01]  /*62b0*/  VIADD R3, R0, 0xffffff80 ;  /* 0xffffff8000037836 */ /* 0x004fe20000000000 */
[----:B------:R-:W-:Y:S02]  /*62c0*/  PRMT R35, R35, 0x5410, R15 ;  /* 0x0000541023237816 */ /* 0x000fe4000000000f */
[----:B------:R-:W-:Y:S02]  /*62d0*/  PRMT R10, R20, 0x7610, R10 ;  /* 0x00007610140a7816 */ /* 0x000fe4000000000a */
[----:B------:R-:W-:Y:S02]  /*62e0*/  SHF.R.S32.HI R0, RZ, 0x1f, R3 ;  /* 0x0000001fff007819 */ /* 0x000fe40000011403 */
[----:B------:R-:W-:-:S02]  /*62f0*/  PRMT R32, R32, 0x5410, R12 ;  /* 0x0000541020207816 */ /* 0x000fc4000000000c */
[----:B------:R-:W-:Y:S02]  /*6300*/  LEA.HI R0, R0, R3, RZ, 0x5 ;  /* 0x0000000300007211 */ /* 0x000fe400078f28ff */
[----:B------:R-:W-:Y:S02]  /*6310*/  PRMT R36, R36, 0x5410, R21 ;  /* 0x0000541024247816 */ /* 0x000fe40000000015 */
[----:B------:R-:W-:Y:S02]  /*6320*/  SHF.R.S32.HI R0, RZ, 0x5, R0 ;  /* 0x00000005ff007819 */ /* 0x000fe40000011400 */
[----:B------:R-:W-:Y:S02]  /*6330*/  PRMT R11, R11, 0x5410, R6 ;  /* 0x000054100b0b7816 */ /* 0x000fe40000000006 */
[----:B------:R-:W-:Y:S01]  /*6340*/  PRMT R9, R7, 0x7610, R9 ;  /* 0x0000761007097816 */ /* 0x000fe20000000009 */
[----:B------:R-:W-:-:S04]  /*6350*/  IMAD R3, R0, 0x200, R28 ;  /* 0x0000020000037824 */ /* 0x000fc800078e021c */
[----:B------:R-:W-:-:S04]  /*6360*/  IMAD R3, R3, 0x2, R2 ;  /* 0x0000000203037824 */ /* 0x000fc800078e0202 */
[C---:B------:R-:W-:Y:S02]  /*6370*/  VIADD R4, R3.reuse, 0xc400 ;  /* 0x0000c40003047836 */ /* 0x040fe40000000000 */
[----:B------:R-:W-:-:S03]  /*6380*/  VIADD R0, R3, 0xc440 ;  /* 0x0000c44003007836 */ /* 0x000fc60000000000 */
[----:B------:R-:W-:Y:S02]  /*6390*/  @P1 IADD3 R0, R4, -0x40, RZ ;  /* 0xffffffc004001810 */ /* 0x000fe40007ffe0ff */
[----:B------:R-:W-:Y:S01]  /*63a0*/  ISETP.GE.AND P1, PT, R18, R33, PT ;  /* 0x000000211200720c */ /* 0x000fe20003f26270 */
[----:B0-----:R-:W-:-:S12]  /*63b0*/  @!P0 BRA `(.L_x_473) ;  /* 0x0000010400708947 */ /* 0x001fd80003800000 */
.L_x_672:
[----:B------:R-:W-:Y:S05]  /*63c0*/  BSYNC B1 ;  /* 0x0000000000017941 */ /* 0x000fea0003800000 */
.L_x_472:
[----:B------:R-:W-:Y:S01]  /*63d0*/  BSSY B1, `(.L_x_474) ;  /* 0x0000057000017945 */ /* 0x000fe20003800000 */
[----:B------:R-:W-:Y:S02]  /*63e0*/  PRMT R10, R10, 0x5410, R24 ;  /* 0x000054100a0a7816 */ /* 0x000fe40000000018 */
[----:B------:R-:W-:Y:S01]  /*63f0*/  PRMT R9, R9, 0x5410, R25 ;  /* 0x0000541009097816 */ /* 0x000fe20000000019 */
[----:B------:R-:W-:Y:S06]  /*6400*/  @P1 BRA `(.L_x_475) ;  /* 0x00000004004c1947 */ /* 0x000fec0003800000 */
[----:B0-----:R-:W0:Y:S01]  /*6410*/  LDC R5, c[0x0][0x3f4] ;  /* 0x0000fd00ff057b82 */ /* 0x001e220000000800 */
[----:B------:R-:W-:Y:S01]  /*6420*/  BSSY B2, `(.L_x_476) ;  /* 0x000002a000027945 */ /* 0x000fe20003800000 */
[-C--:B0-----:R-:W-:Y:S02]  /*6430*/  ISETP.GE.AND P0, PT, R22, R5.reuse, PT ;  /* 0x000000051600720c */ /* 0x081fe40003f06270 */
[----:B------:R-:W-:-:S11]  /*6440*/  ISETP.GE.AND P1, PT, R154, R5, PT ;  /* 0x000000059a00720c */ /* 0x000fd60003f26270 */
[----:B------:R-:W-:Y:S05]  /*6450*/  @P0 BRA `(.L_x_477) ;  /* 0x0000000000980947 */ /* 0x000fea0003800000 */
[----:B------:R-:W0:Y:S01]  /*6460*/  LDS.128 R4, [R3+0xc400] ;  /* 0x00c4000003047984 */ /* 0x000e220000000c00 */
[----:B------:R-:W-:Y:S02]  /*6470*/  HADD2.F32 R25, -RZ, R32.H0_H0 ;  /* 0x20000020ff197230 */ /* 0x000fe40000004100 */
[----:B------:R-:W-:Y:S02]  /*6480*/  HADD2.F32 R21, -RZ, R34.H0_H0 ;  /* 0x20000022ff157230 */ /* 0x000fe40000004100 */
[----:B------:R-:W-:Y:S02]  /*6490*/  HADD2.F32 R20, -RZ, R35.H0_H0 ;  /* 0x20000023ff147230 */ /* 0x000fe40000004100 */
[----:B------:R-:W-:Y:S02]  /*64a0*/  HADD2.F32 R24, -RZ, R36.H0_H0 ;  /* 0x20000024ff187230 */ /* 0x000fe40000004100 */
[--C-:B0-----:R-:W-:Y:S02]  /*64b0*/  HADD2.F32 R12, -RZ, R4.reuse.H0_H0 ;  /* 0x20000004ff0c7230 */ /* 0x101fe40000004100 */
[----:B------:R-:W-:-:S02]  /*64c0*/  HADD2.F32 R4, -RZ, R4.H1_H1 ;  /* 0x30000004ff047230 */ /* 0x000fc40000004100 */
[--C-:B------:R-:W-:Y:S02]  /*64d0*/  HADD2.F32 R13, -RZ, R5.reuse.H0_H0 ;  /* 0x20000005ff0d7230 */ /* 0x100fe40000004100 */
[----:B------:R-:W-:Y:S02]  /*64e0*/  HADD2.F32 R5, -RZ, R5.H1_H1 ;  /* 0x30000005ff057230 */ /* 0x000fe40000004100 */
[C---:B------:R-:W-:Y:S01]  /*64f0*/  FMUL.FTZ R27, R4.reuse, R25 ;  /* 0x00000019041b7220 */ /* 0x040fe20000410000 */
[-C--:B------:R-:W-:Y:S01]  /*6500*/  FMUL.FTZ R4, R4, R21.reuse ;  /* 0x0000001504047220 */ /* 0x080fe20000410000 */
[--C-:B------:R-:W-:Y:S02]  /*6510*/  HADD2.F32 R14, -RZ, R6.reuse.H0_H0 ;  /* 0x20000006ff0e7230 */ /* 0x100fe40000004100 */
[----:B------:R-:W-:Y:S02]  /*6520*/  HADD2.F32 R15, -RZ, R7.H0_H0 ;  /* 0x20000007ff0f7230 */ /* 0x000fe40000004100 */
[C---:B------:R-:W-:Y:S01]  /*6530*/  FMUL.FTZ R28, R5.reuse, R24 ;  /* 0x00000018051c7220 */ /* 0x040fe20000410000 */
[C---:B------:R-:W-:Y:S01]  /*6540*/  FFMA.FTZ R27, R12.reuse, R21, -R27 ;  /* 0x000000150c1b7223 */ /* 0x040fe2000001081b */
[----:B------:R-:W-:Y:S01]  /*6550*/  FFMA.FTZ R26, R12, R25, R4 ;  /* 0x000000190c1a7223 */ /* 0x000fe20000010004 */
[----:B------:R-:W-:Y:S01]  /*6560*/  FMUL.FTZ R30, R5, R20 ;  /* 0x00000014051e7220 */ /* 0x000fe20000410000 */
[----:B------:R-:W-:-:S02]  /*6570*/  HADD2.F32 R6, -RZ, R6.H1_H1 ;  /* 0x30000006ff067230 */ /* 0x000fc40000004100 */
[C---:B------:R-:W-:Y:S01]  /*6580*/  FFMA.FTZ R28, R13.reuse, R20, -R28 ;  /* 0x000000140d1c7223 */ /* 0x040fe2000001081c */
[----:B------:R-:W-:Y:S02]  /*6590*/  HADD2.F32 R7, -RZ, R7.H1_H1 ;  /* 0x30000007ff077230 */ /* 0x000fe40000004100 */
[----:B------:R-:W-:Y:S01]  /*65a0*/  FFMA.FTZ R13, R13, R24, R30 ;  /* 0x000000180d0d7223 */ /* 0x000fe2000001001e */
[----:B------:R-:W-:Y:S02]  /*65b0*/  HADD2.F32 R21, -RZ, R32.H1_H1 ;  /* 0x30000020ff157230 */ /* 0x000fe40000004100 */
[----:B------:R-:W-:Y:S02]  /*65c0*/  HADD2.F32 R5, -RZ, R34.H1_H1 ;  /* 0x30000022ff057230 */ /* 0x000fe40000004100 */
[----:B------:R-:W-:Y:S02]  /*65d0*/  HADD2.F32 R12, -RZ, R36.H1_H1 ;  /* 0x30000024ff0c7230 */ /* 0x000fe40000004100 */
[----:B------:R-:W-:Y:S01]  /*65e0*/  FMUL.FTZ R25, R6, R21 ;  /* 0x0000001506197220 */ /* 0x000fe20000410000 */
[----:B------:R-:W-:-:S02]  /*65f0*/  HADD2.F32 R4, -RZ, R35.H1_H1 ;  /* 0x30000023ff047230 */ /* 0x000fc40000004100 */
[-C--:B------:R-:W-:Y:S01]  /*6600*/  FMUL.FTZ R20, R6, R5.reuse ;  /* 0x0000000506147220 */ /* 0x080fe20000410000 */
[C---:B------:R-:W-:Y:S01]  /*6610*/  FMUL.FTZ R24, R7.reuse, R12 ;  /* 0x0000000c07187220 */ /* 0x040fe20000410000 */
[C---:B------:R-:W-:Y:S01]  /*6620*/  FFMA.FTZ R6, R14.reuse, R5, -R25 ;  /* 0x000000050e067223 */ /* 0x040fe20000010819 */
[-C--:B------:R-:W-:Y:S01]  /*6630*/  FMUL.FTZ R31, R7, R4.reuse ;  /* 0x00000004071f7220 */ /* 0x080fe20000410000 */
[----:B------:R-:W-:Y:S01]  /*6640*/  FFMA.FTZ R21, R14, R21, R20 ;  /* 0x000000150e157223 */ /* 0x000fe20000010014 */
[C---:B------:R-:W-:Y:S01]  /*6650*/  FFMA.FTZ R7, R15.reuse, R4, -R24 ;  /* 0x000000040f077223 */ /* 0x040fe20000010818 */
[----:B------:R-:W-:Y:S01]  /*6660*/  F2FP.F16.F32.PACK_AB R4, R26, R27 ;  /* 0x0000001b1a04723e */ /* 0x000fe200000000ff */
[----:B------:R-:W-:Y:S01]  /*6670*/  FFMA.FTZ R12, R15, R12, R31 ;  /* 0x0000000c0f0c7223 */ /* 0x000fe2000001001f */
[----:B------:R-:W-:Y:S02]  /*6680*/  F2FP.F16.F32.PACK_AB R5, R13, R28 ;  /* 0x0000001c0d05723e */ /* 0x000fe400000000ff */
[----:B------:R-:W-:-:S02]  /*6690*/  F2FP.F16.F32.PACK_AB R6, R21, R6 ;  /* 0x000000061506723e */ /* 0x000fc400000000ff */
[----:B------:R-:W-:-:S05]  /*66a0*/  F2FP.F16.F32.PACK_AB R7, R12, R7 ;  /* 0x000000070c07723e */ /* 0x000fca00000000ff */
[----:B------:R0:W-:Y:S02]  /*66b0*/  STS.128 [R3+0xc400], R4 ;  /* 0x00c4000403007388 */ /* 0x0001e40000000c00 */
.L_x_477:
[----:B------:R-:W-:Y:S05]  /*66c0*/  BSYNC B2 ;  /* 0x0000000000027941 */ /* 0x000fea0003800000 */
.L_x_476:
[----:B------:R-:W-:Y:S05]  /*66d0*/  @P1 BRA `(.L_x_475) ;  /* 0x0000000000981947 */ /* 0x000fea0003800000 */
[----:B0-----:R-:W0:Y:S01]  /*66e0*/  LDS.128 R4, [R0] ;  /* 0x0000000000047984 */ /* 0x001e220000000c00 */
[--C-:B------:R-:W-:Y:S02]  /*66f0*/  HADD2.F32 R25, -RZ, R11.reuse.H1_H1 ;  /* 0x3000000bff197230 */ /* 0x100fe40000004100 */
[----:B------:R-:W-:Y:S02]  /*6700*/  HADD2.F32 R21, -RZ, R11.H0_H0 ;  /* 0x2000000bff157230 */ /* 0x000fe40000004100 */
[--C-:B------:R-:W-:Y:S02]  /*6710*/  HADD2.F32 R20, -RZ, R10.reuse.H0_H0 ;  /* 0x2000000aff147230 */ /* 0x100fe40000004100 */
[----:B------:R-:W-:Y:S02]  /*6720*/  HADD2.F32 R24, -RZ, R10.H1_H1 ;  /* 0x3000000aff187230 */ /* 0x000fe40000004100 */
        /* <DEDUP_REMOVED lines=16> */
[--C-:B------:R-:W-:Y:S02]  /*6830*/  HADD2.F32 R21, -RZ, R9.reuse.H0_H0 ;  /* 0x20000009ff157230 */ /* 0x100fe40000004100 */
[--C-:B------:R-:W-:Y:S02]  /*6840*/  HADD2.F32 R5, -RZ, R8.reuse.H0_H0 ;  /* 0x20000008ff057230 */ /* 0x100fe40000004100 */
        /* <DEDUP_REMOVED lines=14> */
[----:B------:R1:W-:Y:S02]  /*6930*/  STS.128 [R0], R4 ;  /* 0x0000000400007388 */ /* 0x0003e40000000c00 */
.L_x_475:
[----:B------:R-:W-:Y:S05]  /*6940*/  BSYNC B1 ;  /* 0x0000000000017941 */ /* 0x000fea0003800000 */
.L_x_474:
[----:B01----:R-:W-:-:S05]  /*6950*/  VIADD R4, R18, 0x60 ;  /* 0x0000006012047836 */ /* 0x003fca0000000000 */
[----:B------:R-:W-:-:S13]  /*6960*/  ISETP.GE.AND P0, PT, R4, R33, PT ;  /* 0x000000210400720c */ /* 0x000fda0003f06270 */
[----:B------:R-:W-:Y:S05]  /*6970*/  @P0 BRA `(.L_x_478) ;  /* 0x00000014004c0947 */ /* 0x000fea0003800000 */
[----:B------:R-:W0:Y:S01]  /*6980*/  LDC R5, c[0x0][0x3f4] ;  /* 0x0000fd00ff057b82 */ /* 0x000e220000000800 */
        /* <DEDUP_REMOVED lines=9> */
[----:B------:R-:W-:Y:S02]  /*6a20*/  HADD2.F32 R28, -RZ, R32.H1_H1 ;  /* 0x30000020ff1c7230 */ /* 0x000fe40000004100 */
[----:B------:R-:W-:-:S02]  /*6a30*/  HADD2.F32 R33, -RZ, R36.H1_H1 ;  /* 0x30000024ff217230 */ /* 0x000fc40000004100 */
[--C-:B0-----:R-:W-:Y:S02]  /*6a40*/  HADD2.F32 R12, -RZ, R4.reuse.H0_H0 ;  /* 0x20000004ff0c7230 */ /* 0x101fe40000004100 */
[----:B------:R-:W-:Y:S02]  /*6a50*/  HADD2.F32 R4, -RZ, R4.H1_H1 ;  /* 0x30000004ff047230 */ /* 0x000fe40000004100 */
[--C-:B------:R-:W-:Y:S02]  /*6a60*/  HADD2.F32 R13, -RZ, R5.reuse.H0_H0 ;  /* 0x20000005ff0d7230 */ /* 0x100fe40000004100 */
[----:B------:R-:W-:Y:S02]  /*6a70*/  HADD2.F32 R5, -RZ, R5.H1_H1 ;  /* 0x30000005ff057230 */ /* 0x000fe40000004100 */
[-C--:B------:R-:W-:Y:S01]  /*6a80*/  FMUL.FTZ R21, R26, R4.reuse ;  /* 0x000000041a157220 */ /* 0x080fe20000410000 */
[----:B------:R-:W-:Y:S01]  /*6a90*/  FMUL.FTZ R25, R24, R4 ;  /* 0x0000000418197220 */ /* 0x000fe20000410000 */
[----:B------:R-:W-:-:S02]  /*6aa0*/  HADD2.F32 R14, -RZ, R6.H0_H0 ;  /* 0x20000006ff0e7230 */ /* 0x000fc40000004100 */
[-C--:B------:R-:W-:Y:S01]  /*6ab0*/  FMUL.FTZ R20, R31, R5.reuse ;  /* 0x000000051f147220 */ /* 0x080fe20000410000 */
[-C--:B------:R-:W-:Y:S01]  /*6ac0*/  FFMA.FTZ R4, R24, R12.reuse, -R21 ;  /* 0x0000000c18047223 */ /* 0x080fe20000010815 */
[----:B------:R-:W-:Y:S01]  /*6ad0*/  FFMA.FTZ R25, R26, R12, R25 ;  /* 0x0000000c1a197223 */ /* 0x000fe20000010019 */
[C---:B------:R-:W-:Y:S01]  /*6ae0*/  FMUL.FTZ R12, R27.reuse, R5 ;  /* 0x000000051b0c7220 */ /* 0x040fe20000410000 */
[--C-:B------:R-:W-:Y:S02]  /*6af0*/  HADD2.F32 R15, -RZ, R7.reuse.H0_H0 ;  /* 0x20000007ff0f7230 */ /* 0x100fe40000004100 */
[-C--:B------:R-:W-:Y:S01]  /*6b00*/  FFMA.FTZ R5, R27, R13.reuse, -R20 ;  /* 0x0000000d1b057223 */ /* 0x080fe20000010814 */
[----:B------:R-:W-:Y:S02]  /*6b10*/  HADD2.F32 R6, -RZ, R6.H1_H1 ;  /* 0x30000006ff067230 */ /* 0x000fe40000004100 */
[----:B------:R-:W-:Y:S01]  /*6b20*/  FFMA.FTZ R12, R31, R13, R12 ;  /* 0x0000000d1f0c7223 */ /* 0x000fe2000001000c */
[----:B------:R-:W-:Y:S01]  /*6b30*/  HADD2.F32 R7, -RZ, R7.H1_H1 ;  /* 0x30000007ff077230 */ /* 0x000fe20000004100 */
[----:B------:R-:W-:Y:S01]  /*6b40*/  F2FP.F16.F32.PACK_AB R4, R25, R4 ;  /* 0x000000041904723e */ /* 0x000fe200000000ff */
[----:B------:R-:W-:-:S02]  /*6b50*/  HADD2.F32 R26, -RZ, R34.H1_H1 ;  /* 0x30000022ff1a7230 */ /* 0x000fc40000004100 */
[-C--:B------:R-:W-:Y:S01]  /*6b60*/  FMUL.FTZ R13, R28, R6.reuse ;  /* 0x000000061c0d7220 */ /* 0x080fe20000410000 */
[----:B------:R-:W-:Y:S02]  /*6b70*/  HADD2.F32 R27, -RZ, R35.H1_H1 ;  /* 0x30000023ff1b7230 */ /* 0x000fe40000004100 */
[----:B------:R-:W-:Y:S01]  /*6b80*/  FMUL.FTZ R20, R33, R7 ;  /* 0x0000000721147220 */ /* 0x000fe20000410000 */
[----:B------:R-:W-:Y:S01]  /*6b90*/  F2FP.F16.F32.PACK_AB R5, R12, R5 ;  /* 0x000000050c05723e */ /* 0x000fe200000000ff */
[C---:B------:R-:W-:Y:S01]  /*6ba0*/  FMUL.FTZ R21, R26.reuse, R6 ;  /* 0x000000061a157220 */ /* 0x040fe20000410000 */
[-C--:B------:R-:W-:Y:S01]  /*6bb0*/  FFMA.FTZ R6, R26, R14.reuse, -R13 ;  /* 0x0000000e1a067223 */ /* 0x080fe2000001080d */
[C---:B------:R-:W-:Y:S01]  /*6bc0*/  FMUL.FTZ R24, R27.reuse, R7 ;  /* 0x000000071b187220 */ /* 0x040fe20000410000 */
[-C--:B------:R-:W-:Y:S01]  /*6bd0*/  FFMA.FTZ R7, R27, R15.reuse, -R20 ;  /* 0x0000000f1b077223 */ /* 0x080fe20000010814 */
[----:B------:R-:W-:Y:S02]  /*6be0*/  FFMA.FTZ R21, R28, R14, R21 ;  /* 0x0000000e1c157223 */ /* 0x000fe40000010015 */
[----:B------:R-:W-:-:S03]  /*6bf0*/  FFMA.FTZ R24, R33, R15, R24 ;  /* 0x0000000f21187223 */ /* 0x000fc60000010018 */
[----:B------:R-:W-:Y:S02]  /*6c00*/  F2FP.F16.F32.PACK_AB R6, R21, R6 ;  /* 0x000000061506723e */ /* 0x000fe400000000ff */
[----:B------:R-:W-:-:S05]  /*6c10*/  F2FP.F16.F32.PACK_AB R7, R24, R7 ;  /* 0x000000071807723e */ /* 0x000fca00000000ff */
[----:B------:R0:W-:Y:S02]  /*6c20*/  STS.128 [R3+0xf400], R4 ;  /* 0x00f4000403007388 */ /* 0x0001e40000000c00 */
.L_x_480:
[----:B------:R-:W-:Y:S05]  /*6c30*/  BSYNC B1 ;  /* 0x0000000000017941 */ /* 0x000fea0003800000 */
.L_x_479:
[----:B------:R-:W-:Y:S05]  /*6c40*/  @P1 BRA `(.L_x_478) ;  /* 0x0000001000981947 */ /* 0x000fea0003800000 */
[----:B0-----:R-:W0:Y:S01]  /*6c50*/  LDS.128 R4, [R0+0x3000] ;  /* 0x0030000000047984 */ /* 0x001e220000000c00 */
[--C-:B------:R-:W-:Y:S02]  /*6c60*/  HADD2.F32 R21, -RZ, R11.reuse.H1_H1 ;  /* 0x3000000bff157230 */ /* 0x100fe40000004100 */
[--C-:B------:R-:W-:Y:S02]  /*6c70*/  HADD2.F32 R24, -RZ, R10.reuse.H0_H0 ;  /* 0x2000000aff187230 */ /* 0x100fe40000004100 */
[----:B------:R-:W-:Y:S02]  /*6c80*/  HADD2.F32 R26, -RZ, R10.H1_H1 ;  /* 0x3000000aff1a7230 */ /* 0x000fe40000004100 */
[----:B------:R-:W-:Y:S02]  /*6c90*/  HADD2.F32 R15, -RZ, R11.H0_H0 ;  /* 0x2000000bff0f7230 */ /* 0x000fe40000004100 */
[----:B------:R-:W-:Y:S02]  /*6ca0*/  HADD2.F32 R25, -RZ, R9.H0_H0 ;  /* 0x20000009ff197230 */ /* 0x000fe40000004100 */
[----:B0-----:R-:W-:-:S02]  /*6cb0*/  HADD2.F32 R3, -RZ, R4.H0_H0 ;  /* 0x20000004ff037230 */ /* 0x001fc40000004100 */
[----:B------:R-:W-:Y:S02]  /*6cc0*/  HADD2.F32 R4, -RZ, R4.H1_H1 ;  /* 0x30000004ff047230 */ /* 0x000fe40000004100 */
[--C-:B------:R-:W-:Y:S02]  /*6cd0*/  HADD2.F32 R10, -RZ, R5.reuse.H0_H0 ;  /* 0x20000005ff0a7230 */ /* 0x100fe40000004100 */
[----:B------:R-:W-:Y:S02]  /*6ce0*/  HADD2.F32 R5, -RZ, R5.H1_H1 ;  /* 0x30000005ff057230 */ /* 0x000fe40000004100 */
[-C--:B------:R-:W-:Y:S01]  /*6cf0*/  FMUL.FTZ R14, R21, R4.reuse ;  /* 0x00000004150e7220 */ /* 0x080fe20000410000 */
[C---:B------:R-:W-:Y:S01]  /*6d00*/  FMUL.FTZ R20, R15.reuse, R4 ;  /* 0x000000040f147220 */ /* 0x040fe20000410000 */
[----:B------:R-:W-:Y:S02]  /*6d10*/  HADD2.F32 R11, -RZ, R6.H0_H0 ;  /* 0x20000006ff0b7230 */ /* 0x000fe40000004100 */
[----:B------:R-:W-:Y:S01]  /*6d20*/  FMUL.FTZ R13, R26, R5 ;  /* 0x000000051a0d7220 */ /* 0x000fe20000410000 */
[----:B------:R-:W-:Y:S01]  /*6d30*/  FFMA.FTZ R4, R15, R3, -R14 ;  /* 0x000000030f047223 */ /* 0x000fe2000001080e */
[----:B------:R-:W-:Y:S01]  /*6d40*/  FMUL.FTZ R15, R24, R5 ;  /* 0x00000005180f7220 */ /* 0x000fe20000410000 */
[----:B------:R-:W-:-:S02]  /*6d50*/  HADD2.F32 R12, -RZ, R7.H0_H0 ;  /* 0x20000007ff0c7230 */ /* 0x000fc40000004100 */
[-C--:B------:R-:W-:Y:S01]  /*6d60*/  FFMA.FTZ R5, R24, R10.reuse, -R13 ;  /* 0x0000000a18057223 */ /* 0x080fe2000001080d */
[----:B------:R-:W-:Y:S02]  /*6d70*/  HADD2.F32 R6, -RZ, R6.H1_H1 ;  /* 0x30000006ff067230 */ /* 0x000fe40000004100 */
[----:B------:R-:W-:Y:S01]  /*6d80*/  FFMA.FTZ R3, R21, R3, R20 ;  /* 0x0000000315037223 */ /* 0x000fe20000010014 */
[----:B------:R-:W-:Y:S02]  /*6d90*/  HADD2.F32 R7, -RZ, R7.H1_H1 ;  /* 0x30000007ff077230 */ /* 0x000fe40000004100 */
[----:B------:R-:W-:Y:S01]  /*6da0*/  FFMA.FTZ R10, R26, R10, R15 ;  /* 0x0000000a1a0a7223 */ /* 0x000fe2000001000f */
[----:B------:R-:W-:Y:S02]  /*6db0*/  HADD2.F32 R24, -RZ, R9.H1_H1 ;  /* 0x30000009ff187230 */ /* 0x000fe40000004100 */
[--C-:B------:R-:W-:Y:S01]  /*6dc0*/  HADD2.F32 R21, -RZ, R8.reuse.H0_H0 ;  /* 0x20000008ff157230 */ /* 0x100fe20000004100 */
[----:B------:R-:W-:Y:S01]  /*6dd0*/  F2FP.F16.F32.PACK_AB R4, R3, R4 ;  /* 0x000000040304723e */ /* 0x000fe200000000ff */
[----:B------:R-:W-:-:S02]  /*6de0*/  HADD2.F32 R20, -RZ, R8.H1_H1 ;  /* 0x30000008ff147230 */ /* 0x000fc40000004100 */
[-C--:B------:R-:W-:Y:S01]  /*6df0*/  FMUL.FTZ R8, R25, R6.reuse ;  /* 0x0000000619087220 */ /* 0x080fe20000410000 */
[----:B------:R-:W-:Y:S01]  /*6e00*/  FMUL.FTZ R9, R24, R7 ;  /* 0x0000000718097220 */ /* 0x000fe20000410000 */
[C---:B------:R-:W-:Y:S01]  /*6e10*/  FMUL.FTZ R14, R21.reuse, R6 ;  /* 0x00000006150e7220 */ /* 0x040fe20000410000 */
[----:B------:R-:W-:Y:S01]  /*6e20*/  F2FP.F16.F32.PACK_AB R5, R10, R5 ;  /* 0x000000050a05723e */ /* 0x000fe200000000ff */
[C---:B------:R-:W-:Y:S01]  /*6e30*/  FMUL.FTZ R13, R20.reuse, R7 ;  /* 0x00000007140d7220 */ /* 0x040fe20000410000 */
[-C--:B------:R-:W-:Y:S01]  /*6e40*/  FFMA.FTZ R6, R21, R11.reuse, -R8 ;  /* 0x0000000b15067223 */ /* 0x080fe20000010808 */
[-C--:B------:R-:W-:Y:S01]  /*6e50*/  FFMA.FTZ R7, R20, R12.reuse, -R9 ;  /* 0x0000000c14077223 */ /* 0x080fe20000010809 */
[----:B------:R-:W-:Y:S01]  /*6e60*/  FFMA.FTZ R11, R25, R11, R14 ;  /* 0x0000000b190b7223 */ /* 0x000fe2000001000e */
[----:B------:R-:W-:-:S04]  /*6e70*/  FFMA.FTZ R12, R24, R12, R13 ;  /* 0x0000000c180c7223 */ /* 0x000fc8000001000d */
[----:B------:R-:W-:Y:S02]  /*6e80*/  F2FP.F16.F32.PACK_AB R6, R11, R6 ;  /* 0x000000060b06723e */ /* 0x000fe400000000ff */
[----:B------:R-:W-:-:S05]  /*6e90*/  F2FP.F16.F32.PACK_AB R7, R12, R7 ;  /* 0x000000070c07723e */ /* 0x000fca00000000ff */
[----:B------:R1:W-:Y:S01]  /*6ea0*/  STS.128 [R0+0x3000], R4 ;  /* 0x0030000400007388 */ /* 0x0003e20000000c00 */
[----:B------:R-:W-:Y:S05]  /*6eb0*/  BRA `(.L_x_478) ;  /* 0x0000000c00fc7947 */ /* 0x000fea0003800000 */
.L_x_468:
[----:B------:R-:W-:-:S03]  /*6ec0*/  UMOV UR4, 0xffffffff ;  /* 0xffffffff00047882 */ /* 0x000fc60000000000 */
[----:B------:R-:W-:Y:S05]  /*6ed0*/  BRA.DIV UR4, `(.L_x_481) ;  /* 0x000000fa04bc7947 */ /* 0x000fea000b800000 */
[----:B------:R0:W2:Y:S04]  /*6ee0*/  SHFL.IDX PT, R0, R26, RZ, 0x1c1f ;  /* 0x001c1fff1a007589 */ /* 0x0000a800000e0000 */
[----:B------:R0:W3:Y:S04]  /*6ef0*/  SHFL.IDX PT, R3, R24, RZ, 0x1c1f ;  /* 0x001c1fff18037589 */ /* 0x0000e800000e0000 */
[----:B------:R0:W4:Y:S04]  /*6f00*/  SHFL.IDX PT, R20, R28, RZ, 0x1c1f ;  /* 0x001c1fff1c147589 */ /* 0x00012800000e0000 */
[----:B-1----:R0:W1:Y:S02]  /*6f10*/  SHFL.IDX PT, R14, R27, RZ, 0x1c1f ;  /* 0x001c1fff1b0e7589 */ /* 0x00206400000e0000 */
.L_x_678:
[----:B------:R-:W5:Y:S01]  /*6f20*/  LDL R6, [R1+0x5c] ;  /* 0x00005c0001067983 */ /* 0x000f620000100800 */
[----:B------:R-:W-:Y:S01]  /*6f30*/  ULDC UR4, c[0x0][0x448] ;  /* 0x0001120000047ab9 */ /* 0x000fe20000000800 */
[----:B------:R-:W-:Y:S01]  /*6f40*/  BSSY B1, `(.L_x_482) ;  /* 0x000001a000017945 */ /* 0x000fe20003800000 */
[----:B------:R-:W-:Y:S01]  /*6f50*/  IMAD R21, R25, UR4, RZ ;  /* 0x0000000419157c24 */ /* 0x000fe2000f8e02ff */
[----:B------:R-:W-:Y:S02]  /*6f60*/  CS2R R8, SRZ ;  /* 0x0000000000087805 */ /* 0x000fe4000001ff00 */
[----:B------:R-:W-:Y:S02]  /*6f70*/  CS2R R10, SRZ ;  /* 0x00000000000a7805 */ /* 0x000fe4000001ff00 */
[----:B------:R-:W-:Y:S01]  /*6f80*/  ISETP.GE.AND P0, PT, R4, R21, PT ;  /* 0x000000150400720c */ /* 0x000fe20003f06270 */
[----:B------:R-:W-:Y:S01]  /*6f90*/  IMAD R21, R33, -0xc0, R21 ;  /* 0xffffff4021157824 */ /* 0x000fe200078e0215 */
[----:B-----5:R-:W-:-:S04]  /*6fa0*/  LEA.HI R5, R6, R6, RZ, 0x1 ;  /* 0x0000000606057211 */ /* 0x020fc800078f08ff */
[----:B------:R-:W-:-:S05]  /*6fb0*/  LOP3.LUT R5, R5, 0xfffffffe, RZ, 0xc0, !PT ;  /* 0xfffffffe05057812 */ /* 0x000fca00078ec0ff */
[----:B------:R-:W-:Y:S01]  /*6fc0*/  IMAD.IADD R25, R6, 0x1, -R5 ;  /* 0x0000000106197824 */ /* 0x000fe200078e0a05 */
[----:B------:R-:W-:Y:S02]  /*6fd0*/  CS2R R4, SRZ ;  /* 0x0000000000047805 */ /* 0x000fe4000001ff00 */
[----:B------:R-:W-:Y:S02]  /*6fe0*/  CS2R R6, SRZ ;  /* 0x0000000000067805 */ /* 0x000fe4000001ff00 */
[----:B------:R-:W-:Y:S01]  /*6ff0*/  SHF.L.U32 R25, R25, 0x1f, RZ ;  /* 0x0000001f19197819 */ /* 0x000fe200000006ff */
[----:B------:R-:W-:Y:S06]  /*7000*/  @P0 BRA `(.L_x_483) ;  /* 0x0000000000340947 */ /* 0x000fec0003800000 */
[----:B------:R-:W-:Y:S01]  /*7010*/  ULDC UR4, c[0x0][0x3f4] ;  /* 0x0000fd0000047ab9 */ /* 0x000fe20000000800 */
[C---:B------:R-:W-:Y:S01]  /*7020*/  IMAD.SHL.U32 R15, R16.reuse, 0x2, RZ ;  /* 0x00000002100f7824 */ /* 0x040fe200078e00ff */
[C---:B------:R-:W-:Y:S02]  /*7030*/  ISETP.GE.AND P2, PT, R16.reuse, UR4, PT ;  /* 0x0000000410007c0c */ /* 0x040fe4000bf46270 */
[----:B------:R-:W-:Y:S02]  /*7040*/  SHF.R.S32.HI R5, RZ, 0x1f, R16 ;  /* 0x0000001fff057819 */ /* 0x000fe40000011410 */
[----:B---3--:R-:W-:Y:S02]  /*7050*/  IADD3 R12, P0, R3, R15, RZ ;  /* 0x0000000f030c7210 */ /* 0x008fe40007f1e0ff */
[----:B------:R-:W-:Y:S02]  /*7060*/  SHF.L.U64.HI R3, R16, 0x1, R5 ;  /* 0x0000000110037819 */ /* 0x000fe40000010205 */
[----:B------:R-:W-:-:S02]  /*7070*/  CS2R R4, SRZ ;  /* 0x0000000000047805 */ /* 0x000fc4000001ff00 */
[----:B-1----:R-:W-:Y:S01]  /*7080*/  IADD3 R14, P1, R14, R15, RZ ;  /* 0x0000000f0e0e7210 */ /* 0x002fe20007f3e0ff */
[----:B--2---:R-:W-:-:S04]  /*7090*/  IMAD.X R13, R0, 0x1, R3, P0 ;  /* 0x00000001000d7824 */ /* 0x004fc800000e0603 */
[----:B----4-:R-:W-:Y:S01]  /*70a0*/  IMAD.X R15, R20, 0x1, R3, P1 ;  /* 0x00000001140f7824 */ /* 0x010fe200008e0603 */
[----:B------:R-:W-:Y:S07]  /*70b0*/  @P2 BRA `(.L_x_483) ;  /* 0x0000000000082947 */ /* 0x000fee0003800000 */
[----:B------:R1:W5:Y:S04]  /*70c0*/  LD.E.128 R4, desc[UR56][R12.64] ;  /* 0x000000380c047980 */ /* 0x000368000c101d00 */
[----:B------:R1:W5:Y:S02]  /*70d0*/  LD.E.128 R8, desc[UR56][R14.64] ;  /* 0x000000380e087980 */ /* 0x000364000c101d00 */
.L_x_483:
[----:B------:R-:W-:Y:S05]  /*70e0*/  BSYNC B1 ;  /* 0x0000000000017941 */ /* 0x000fea0003800000 */
.L_x_482:
[----:B------:R-:W0:Y:S01]  /*70f0*/  SYNCS.PHASECHK.TRANS64.TRYWAIT P1, [R2+URZ+0x30800], R25 ;  /* 0x03080019020075a7 */ /* 0x000e22000802017f */
[----:B----45:R-:W-:Y:S01]  /*7100*/  MOV R20, R4 ;  /* 0x0000000400147202 */ /* 0x030fe20000000f00 */
[----:B---3--:R-:W-:Y:S01]  /*7110*/  IMAD.MOV.U32 R3, RZ, RZ, R9 ;  /* 0x000000ffff037224 */ /* 0x008fe200078e0009 */
[--C-:B-1----:R-:W-:Y:S01]  /*7120*/  SHF.R.U64 R13, R4, 0x10, R5.reuse ;  /* 0x00000010040d7819 */ /* 0x102fe20000001205 */
[----:B------:R-:W-:Y:S01]  /*7130*/  IMAD.MOV.U32 R15, RZ, RZ, R5 ;  /* 0x000000ffff0f7224 */ /* 0x000fe200078e0005 */
[----:B------:R-:W-:Y:S01]  /*7140*/  MOV R14, R10 ;  /* 0x0000000a000e7202 */ /* 0x000fe20000000f00 */
[----:B------:R-:W-:Y:S01]  /*7150*/  IMAD.MOV.U32 R12, RZ, RZ, R6 ;  /* 0x000000ffff0c7224 */ /* 0x000fe200078e0006 */
[----:B------:R-:W-:Y:S01]  /*7160*/  SHF.R.U64 R10, R10, 0x10, R11 ;  /* 0x000000100a0a7819 */ /* 0x000fe2000000120b */
[----:B------:R-:W-:Y:S01]  /*7170*/  IMAD.MOV.U32 R44, RZ, RZ, R8 ;  /* 0x000000ffff2c7224 */ /* 0x000fe200078e0008 */
[----:B------:R-:W-:Y:S01]  /*7180*/  SHF.R.U64 R6, R6, 0x10, R7 ;  /* 0x0000001006067819 */ /* 0x000fe20000001207 */
[----:B------:R-:W-:Y:S01]  /*7190*/  IMAD.MOV.U32 R4, RZ, RZ, R11 ;  /* 0x000000ffff047224 */ /* 0x000fe200078e000b */
[----:B------:R-:W-:Y:S01]  /*71a0*/  SHF.R.U64 R8, R8, 0x10, R9 ;  /* 0x0000001008087819 */ /* 0x000fe20000001209 */
[----:B--2---:R-:W-:Y:S01]  /*71b0*/  IMAD.MOV.U32 R0, RZ, RZ, R7 ;  /* 0x000000ffff007224 */ /* 0x004fe200078e0007 */
[----:B------:R-:W-:Y:S01]  /*71c0*/  SHF.R.U32.HI R11, RZ, 0x10, R11 ;  /* 0x00000010ff0b7819 */ /* 0x000fe2000001160b */
[----:B0-----:R-:W-:Y:S01]  /*71d0*/  VIADD R24, R18, 0x60 ;  /* 0x0000006012187836 */ /* 0x001fe20000000000 */
[----:B------:R-:W-:Y:S01]  /*71e0*/  VIMNMX R21, R21, 0xc0, PT ;  /* 0x000000c015157848 */ /* 0x000fe20003fe0100 */
[----:B------:R-:W0:Y:S01]  /*71f0*/  LDC R27, c[0x0][0x3f4] ;  /* 0x0000fd00ff1b7b82 */ /* 0x000e220000000800 */
[----:B------:R-:W-:Y:S01]  /*7200*/  SHF.R.U32.HI R5, RZ, 0x10, R5 ;  /* 0x00000010ff057819 */ /* 0x000fe20000011605 */
[----:B------:R-:W-:Y:S01]  /*7210*/  BSSY B1, `(.L_x_484) ;  /* 0x0000010000017945 */ /* 0x000fe20003800000 */
[----:B------:R-:W-:-:S02]  /*7220*/  SHF.R.U32.HI R7, RZ, 0x10, R7 ;  /* 0x00000010ff077819 */ /* 0x000fc40000011607 */
[----:B------:R-:W-:Y:S02]  /*7230*/  SHF.R.U32.HI R9, RZ, 0x10, R9 ;  /* 0x00000010ff097819 */ /* 0x000fe40000011609 */
[----:B------:R-:W-:Y:S02]  /*7240*/  PRMT R20, R3, 0x5410, R20 ;  /* 0x0000541003147816 */ /* 0x000fe40000000014 */
[----:B------:R-:W-:Y:S02]  /*7250*/  PRMT R15, R15, 0x5410, R13 ;  /* 0x000054100f0f7816 */ /* 0x000fe4000000000d */
[----:B------:R-:W-:Y:S02]  /*7260*/  PRMT R3, R4, 0x5410, R11 ;  /* 0x0000541004037816 */ /* 0x000fe4000000000b */
[----:B------:R-:W-:Y:S02]  /*7270*/  PRMT R13, R10, 0x5410, R5 ;  /* 0x000054100a0d7816 */ /* 0x000fe40000000005 */
[----:B------:R-:W-:-:S02]  /*7280*/  PRMT R12, R6, 0x5410, R12 ;  /* 0x00005410060c7816 */ /* 0x000fc4000000000c */
[----:B------:R-:W-:Y:S02]  /*7290*/  PRMT R0, R7, 0x5410, R0 ;  /* 0x0000541007007816 */ /* 0x000fe40000000000 */
[----:B------:R-:W-:Y:S02]  /*72a0*/  PRMT R44, R44, 0x5410, R8 ;  /* 0x000054102c2c7816 */ /* 0x000fe40000000008 */
[----:B------:R-:W-:Y:S02]  /*72b0*/  PRMT R14, R14, 0x5410, R9 ;  /* 0x000054100e0e7816 */ /* 0x000fe40000000009 */
[C---:B0-----:R-:W-:Y:S01]  /*72c0*/  ISETP.GE.AND P0, PT, R16.reuse, R27, PT ;  /* 0x0000001b1000720c */ /* 0x041fe20003f06270 */
[----:B------:R-:W-:-:S03]  /*72d0*/  IMAD.IADD R4, R16, 0x1, R27 ;  /* 0x0000000110047824 */ /* 0x000fc600078e021b */
[-C--:B------:R-:W-:Y:S02]  /*72e0*/  ISETP.GE.OR P2, PT, R18, R21.reuse, P0 ;  /* 0x000000151200720c */ /* 0x080fe40000746670 */
[----:B------:R-:W-:Y:S01]  /*72f0*/  ISETP.GE.OR P0, PT, R24, R21, P0 ;  /* 0x000000151800720c */ /* 0x000fe20000706670 */
[----:B------:R-:W-:-:S12]  /*7300*/  @!P1 BRA `(.L_x_485) ;  /* 0x000000f800209947 */ /* 0x000fd80003800000 */
.L_x_679:
[----:B------:R-:W-:Y:S05]  /*7310*/  BSYNC B1 ;  /* 0x0000000000017941 */ /* 0x000fea0003800000 */
.L_x_484:
[----:B------:R-:W-:Y:S01]  /*7320*/  BSSY B1, `(.L_x_486) ;  /* 0x000005f000017945 */ /* 0x000fe20003800000 */
[----:B------:R-:W-:-:S03]  /*7330*/  LOP3.LUT R21, R4, 0x38, RZ, 0xc0, !PT ;  /* 0x0000003804157812 */ /* 0x000fc600078ec0ff */
[----:B------:R-:W-:Y:S05]  /*7340*/  @P2 BRA `(.L_x_487) ;  /* 0x0000000400702947 */ /* 0x000fea0003800000 */
[----:B------:R-:W2:Y:S01]  /*7350*/  LDL R6, [R1+0x34] ;  /* 0x0000340001067983 */ /* 0x000ea20000100800 */
[----:B------:R-:W1:Y:S02]  /*7360*/  S2R R5, SR_TID.X ;  /* 0x0000000000057919 */ /* 0x000e640000002100 */
[----:B-1----:R-:W-:-:S05]  /*7370*/  VIADD R5, R5, 0xffffff80 ;  /* 0xffffff8005057836 */ /* 0x002fca0000000000 */
[----:B------:R-:W-:-:S04]  /*7380*/  SHF.R.S32.HI R9, RZ, 0x1f, R5 ;  /* 0x0000001fff097819 */ /* 0x000fc80000011405 */
[----:B------:R-:W-:-:S04]  /*7390*/  LEA.HI R9, R9, R5, RZ, 0x5 ;  /* 0x0000000509097211 */ /* 0x000fc800078f28ff */
[----:B------:R-:W-:Y:S01]  /*73a0*/  SHF.R.S32.HI R9, RZ, 0x5, R9 ;  /* 0x00000005ff097819 */ /* 0x000fe20000011409 */
[----:B------:R-:W-:Y:S02]  /*73b0*/  HADD2.F32 R35, -RZ, R44.H0_H0 ;  /* 0x2000002cff237230 */ /* 0x000fe40000004100 */
[----:B------:R-:W-:Y:S02]  /*73c0*/  HADD2.F32 R33, -RZ, R20.H1_H1 ;  /* 0x30000014ff217230 */ /* 0x000fe40000004100 */
[----:B------:R-:W-:Y:S02]  /*73d0*/  HADD2.F32 R37, -RZ, R44.H1_H1 ;  /* 0x3000002cff257230 */ /* 0x000fe40000004100 */
[----:B------:R-:W-:Y:S02]  /*73e0*/  HADD2.F32 R34, -RZ, R14.H1_H1 ;  /* 0x3000000eff227230 */ /* 0x000fe40000004100 */
[----:B--2---:R-:W-:-:S05]  /*73f0*/  IMAD.SHL.U32 R4, R6, 0x40, RZ ;  /* 0x0000004006047824 */ /* 0x004fca00078e00ff */
[----:B------:R-:W-:-:S04]  /*7400*/  LOP3.LUT R8, R4, 0x1c0, RZ, 0xc0, !PT ;  /* 0x000001c004087812 */ /* 0x000fc800078ec0ff */
[----:B------:R-:W-:Y:S02]  /*7410*/  LOP3.LUT R4, R8, 0x38, R16, 0xf8, !PT ;  /* 0x0000003808047812 */ /* 0x000fe400078ef810 */
[----:B------:R-:W-:-:S04]  /*7420*/  SHF.R.U32.HI R7, RZ, 0x3, R8 ;  /* 0x00000003ff077819 */ /* 0x000fc80000011608 */
[----:B------:R-:W-:Y:S02]  /*7430*/  LOP3.LUT R4, R4, R7, RZ, 0x3c, !PT ;  /* 0x0000000704047212 */ /* 0x000fe400078e3cff */
[----:B------:R-:W-:Y:S02]  /*7440*/  LOP3.LUT R8, R7, R21, R8, 0x1e, !PT ;  /* 0x0000001507087212 */ /* 0x000fe400078e1e08 */
[----:B------:R-:W-:-:S03]  /*7450*/  LEA R5, R9, R4, 0x9 ;  /* 0x0000000409057211 */ /* 0x000fc600078e48ff */
[----:B------:R-:W-:-:S04]  /*7460*/  IMAD R9, R9, 0x200, R8 ;  /* 0x0000020009097824 */ /* 0x000fc800078e0208 */
[--C-:B------:R-:W-:Y:S02]  /*7470*/  IMAD R42, R9, 0x2, R2.reuse ;  /* 0x00000002092a7824 */ /* 0x100fe400078e0202 */
[----:B------:R-:W-:-:S03]  /*7480*/  IMAD R40, R5, 0x2, R2 ;  /* 0x0000000205287824 */ /* 0x000fc600078e0202 */
[----:B------:R-:W1:Y:S04]  /*7490*/  LDS.128 R8, [R42+0xc400] ;  /* 0x00c400002a087984 */ /* 0x000e680000000c00 */
[----:B------:R-:W2:Y:S01]  /*74a0*/  LDS.128 R4, [R40+0xc400] ;  /* 0x00c4000028047984 */ /* 0x000ea20000000c00 */
[----:B-1----:R-:W-:Y:S02]  /*74b0*/  HADD2.F32 R28, -RZ, R8.H0_H0 ;  /* 0x20000008ff1c7230 */ /* 0x002fe40000004100 */
[----:B--2---:R-:W-:-:S03]  /*74c0*/  HADD2.F32 R24, -RZ, R4.H0_H0 ;  /* 0x20000004ff187230 */ /* 0x004fc60000004100 */
[C---:B------:R-:W-:Y:S01]  /*74d0*/  FMUL.FTZ R39, R28.reuse, R35 ;  /* 0x000000231c277220 */ /* 0x040fe20000410000 */
[----:B------:R-:W-:Y:S02]  /*74e0*/  HADD2.F32 R8, -RZ, R8.H1_H1 ;  /* 0x30000008ff087230 */ /* 0x000fe40000004100 */
[-C--:B------:R-:W-:Y:S01]  /*74f0*/  FMUL.FTZ R41, R28, R33.reuse ;  /* 0x000000211c297220 */ /* 0x080fe20000410000 */
[C---:B------:R-:W-:Y:S01]  /*7500*/  FFMA.FTZ R39, R24.reuse, R33, -R39 ;  /* 0x0000002118277223 */ /* 0x040fe20000010827 */
[----:B------:R-:W-:Y:S02]  /*7510*/  HADD2.F32 R33, -RZ, R15.H1_H1 ;  /* 0x3000000fff217230 */ /* 0x000fe40000004100 */
[----:B------:R-:W-:Y:S01]  /*7520*/  FFMA.FTZ R41, R24, R35, R41 ;  /* 0x0000002318297223 */ /* 0x000fe20000010029 */
[----:B------:R-:W-:Y:S02]  /*7530*/  HADD2.F32 R4, -RZ, R4.H1_H1 ;  /* 0x30000004ff047230 */ /* 0x000fe40000004100 */
[----:B------:R-:W-:Y:S01]  /*7540*/  FMUL.FTZ R43, R8, R37 ;  /* 0x00000025082b7220 */ /* 0x000fe20000410000 */
[----:B------:R-:W-:-:S02]  /*7550*/  HADD2.F32 R30, -RZ, R9.H0_H0 ;  /* 0x20000009ff1e7230 */ /* 0x000fc40000004100 */
[----:B------:R-:W-:Y:S02]  /*7560*/  HADD2.F32 R28, -RZ, R20.H0_H0 ;  /* 0x20000014ff1c7230 */ /* 0x000fe40000004100 */
[----:B------:R-:W-:Y:S02]  /*7570*/  HADD2.F32 R24, -RZ, R15.H0_H0 ;  /* 0x2000000fff187230 */ /* 0x000fe40000004100 */
[-C--:B------:R-:W-:Y:S01]  /*7580*/  FMUL.FTZ R35, R8, R33.reuse ;  /* 0x0000002108237220 */ /* 0x080fe20000410000 */
[----:B0-----:R-:W-:Y:S02]  /*7590*/  HADD2.F32 R25, -RZ, R5.H0_H0 ;  /* 0x20000005ff197230 */ /* 0x001fe40000004100 */
[----:B------:R-:W-:Y:S01]  /*75a0*/  FFMA.FTZ R36, R4, R33, -R43 ;  /* 0x0000002104247223 */ /* 0x000fe2000001082b */
[C---:B------:R-:W-:Y:S01]  /*75b0*/  FMUL.FTZ R8, R30.reuse, R28 ;  /* 0x0000001c1e087220 */ /* 0x040fe20000410000 */
[----:B------:R-:W-:Y:S01]  /*75c0*/  FMUL.FTZ R43, R30, R24 ;  /* 0x000000181e2b7220 */ /* 0x000fe20000410000 */
[----:B------:R-:W-:Y:S01]  /*75d0*/  FFMA.FTZ R30, R4, R37, R35 ;  /* 0x00000025041e7223 */ /* 0x000fe20000010023 */
[----:B------:R-:W-:-:S02]  /*75e0*/  HADD2.F32 R9, -RZ, R9.H1_H1 ;  /* 0x30000009ff097230 */ /* 0x000fc40000004100 */
[----:B------:R-:W-:Y:S02]  /*75f0*/  HADD2.F32 R4, -RZ, R13.H1_H1 ;  /* 0x3000000dff047230 */ /* 0x000fe40000004100 */
[C---:B------:R-:W-:Y:S01]  /*7600*/  FFMA.FTZ R33, R25.reuse, R24, -R8 ;  /* 0x0000001819217223 */ /* 0x040fe20000010808 */
[----:B------:R-:W-:Y:S02]  /*7610*/  HADD2.F32 R31, -RZ, R10.H0_H0 ;  /* 0x2000000aff1f7230 */ /* 0x000fe40000004100 */
[----:B------:R-:W-:Y:S01]  /*7620*/  FFMA.FTZ R43, R25, R28, R43 ;  /* 0x0000001c192b7223 */ /* 0x000fe2000001002b */
[----:B------:R-:W-:Y:S02]  /*7630*/  HADD2.F32 R24, -RZ, R14.H0_H0 ;  /* 0x2000000eff187230 */ /* 0x000fe40000004100 */
[C---:B------:R-:W-:Y:S01]  /*7640*/  FMUL.FTZ R28, R9.reuse, R34 ;  /* 0x00000022091c7220 */ /* 0x040fe20000410000 */
[----:B------:R-:W-:Y:S02]  /*7650*/  HADD2.F32 R5, -RZ, R5.H1_H1 ;  /* 0x30000005ff057230 */ /* 0x000fe40000004100 */
[----:B------:R-:W-:Y:S01]  /*7660*/  FMUL.FTZ R38, R9, R4 ;  /* 0x0000000409267220 */ /* 0x000fe20000410000 */
[----:B------:R-:W-:-:S02]  /*7670*/  HADD2.F32 R8, -RZ, R12.H1_H1 ;  /* 0x3000000cff087230 */ /* 0x000fc40000004100 */
[----:B------:R-:W-:Y:S02]  /*7680*/  HADD2.F32 R10, -RZ, R10.H1_H1 ;  /* 0x3000000aff0a7230 */ /* 0x000fe40000004100 */
[----:B------:R-:W-:Y:S02]  /*7690*/  HADD2.F32 R25, -RZ, R13.H0_H0 ;  /* 0x2000000dff197230 */ /* 0x000fe40000004100 */
[----:B------:R-:W-:Y:S01]  /*76a0*/  FMUL.FTZ R35, R31, R24 ;  /* 0x000000181f237220 */ /* 0x000fe20000410000 */
[--C-:B------:R-:W-:Y:S02]  /*76b0*/  HADD2.F32 R26, -RZ, R6.reuse.H0_H0 ;  /* 0x20000006ff1a7230 */ /* 0x100fe40000004100 */
[----:B------:R-:W-:Y:S01]  /*76c0*/  FFMA.FTZ R28, R5, R4, -R28 ;  /* 0x00000004051c7223 */ /* 0x000fe2000001081c */
[----:B------:R-:W-:Y:S02]  /*76d0*/  HADD2.F32 R6, -RZ, R6.H1_H1 ;  /* 0x30000006ff067230 */ /* 0x000fe40000004100 */
[----:B------:R-:W-:Y:S01]  /*76e0*/  FMUL.FTZ R31, R31, R8 ;  /* 0x000000081f1f7220 */ /* 0x000fe20000410000 */
[----:B------:R-:W-:-:S02]  /*76f0*/  HADD2.F32 R9, -RZ, R12.H0_H0 ;  /* 0x2000000cff097230 */ /* 0x000fc40000004100 */
[----:B------:R-:W-:Y:S01]  /*7700*/  FFMA.FTZ R38, R5, R34, R38 ;  /* 0x0000002205267223 */ /* 0x000fe20000010026 */
[----:B------:R-:W-:Y:S01]  /*7710*/  FMUL.FTZ R5, R10, R25 ;  /* 0x000000190a057220 */ /* 0x000fe20000410000 */
[----:B------:R-:W-:Y:S01]  /*7720*/  FFMA.FTZ R31, R26, R24, R31 ;  /* 0x000000181a1f7223 */ /* 0x000fe2000001001f */
[--C-:B------:R-:W-:Y:S02]  /*7730*/  HADD2.F32 R32, -RZ, R11.reuse.H0_H0 ;  /* 0x2000000bff207230 */ /* 0x100fe40000004100 */
[-C--:B------:R-:W-:Y:S01]  /*7740*/  FMUL.FTZ R37, R10, R9.reuse ;  /* 0x000000090a257220 */ /* 0x080fe20000410000 */
[----:B------:R-:W-:Y:S01]  /*7750*/  FFMA.FTZ R24, R6, R9, -R5 ;  /* 0x0000000906187223 */ /* 0x000fe20000010805 */
[----:B------:R-:W-:Y:S02]  /*7760*/  HADD2.F32 R11, -RZ, R11.H1_H1 ;  /* 0x3000000bff0b7230 */ /* 0x000fe40000004100 */
[----:B------:R-:W-:Y:S01]  /*7770*/  FFMA.FTZ R35, R26, R8, -R35 ;  /* 0x000000081a237223 */ /* 0x000fe20000010823 */
[----:B------:R-:W-:-:S02]  /*7780*/  HADD2.F32 R5, -RZ, R3.H0_H0 ;  /* 0x20000003ff057230 */ /* 0x000fc40000004100 */
[----:B------:R-:W-:Y:S02]  /*7790*/  HADD2.F32 R10, -RZ, R3.H1_H1 ;  /* 0x30000003ff0a7230 */ /* 0x000fe40000004100 */
[--C-:B------:R-:W-:Y:S02]  /*77a0*/  HADD2.F32 R4, -RZ, R0.reuse.H1_H1 ;  /* 0x30000000ff047230 */ /* 0x100fe40000004100 */
[----:B------:R-:W-:Y:S02]  /*77b0*/  HADD2.F32 R8, -RZ, R0.H0_H0 ;  /* 0x20000000ff087230 */ /* 0x000fe40000004100 */
[----:B------:R-:W-:Y:S01]  /*77c0*/  FFMA.FTZ R26, R6, R25, R37 ;  /* 0x00000019061a7223 */ /* 0x000fe20000010025 */
[--C-:B------:R-:W-:Y:S02]  /*77d0*/  HADD2.F32 R27, -RZ, R7.reuse.H0_H0 ;  /* 0x20000007ff1b7230 */ /* 0x100fe40000004100 */
[----:B------:R-:W-:Y:S01]  /*77e0*/  FMUL.FTZ R6, R32, R5 ;  /* 0x0000000520067220 */ /* 0x000fe20000410000 */
[----:B------:R-:W-:-:S02]  /*77f0*/  HADD2.F32 R7, -RZ, R7.H1_H1 ;  /* 0x30000007ff077230 */ /* 0x000fc40000004100 */
[C---:B------:R-:W-:Y:S01]  /*7800*/  FMUL.FTZ R34, R11.reuse, R10 ;  /* 0x0000000a0b227220 */ /* 0x040fe20000410000 */
[----:B------:R-:W-:Y:S01]  /*7810*/  FMUL.FTZ R32, R32, R4 ;  /* 0x0000000420207220 */ /* 0x000fe20000410000 */
[----:B------:R-:W-:Y:S01]  /*7820*/  FMUL.FTZ R9, R11, R8 ;  /* 0x000000080b097220 */ /* 0x000fe20000410000 */
[----:B------:R-:W-:Y:S01]  /*7830*/  FFMA.FTZ R11, R27, R4, -R6 ;  /* 0x000000041b0b7223 */ /* 0x000fe20000010806 */
[----:B------:R-:W-:Y:S01]  /*7840*/  FFMA.FTZ R34, R7, R8, -R34 ;  /* 0x0000000807227223 */ /* 0x000fe20000010822 */
[----:B------:R-:W-:Y:S01]  /*7850*/  FFMA.FTZ R32, R27, R5, R32 ;  /* 0x000000051b207223 */ /* 0x000fe20000010020 */
[----:B------:R-:W-:Y:S01]  /*7860*/  FFMA.FTZ R25, R7, R10, R9 ;  /* 0x0000000a07197223 */ /* 0x000fe20000010009 */
[----:B------:R-:W-:Y:S02]  /*7870*/  F2FP.F16.F32.PACK_AB R4, R36, R39 ;  /* 0x000000272404723e */ /* 0x000fe400000000ff */
[----:B------:R-:W-:Y:S02]  /*7880*/  F2FP.F16.F32.PACK_AB R5, R28, R33 ;  /* 0x000000211c05723e */ /* 0x000fe400000000ff */
[----:B------:R-:W-:-:S02]  /*7890*/  F2FP.F16.F32.PACK_AB R6, R24, R35 ;  /* 0x000000231806723e */ /* 0x000fc400000000ff */
[----:B------:R-:W-:Y:S02]  /*78a0*/  F2FP.F16.F32.PACK_AB R7, R34, R11 ;  /* 0x0000000b2207723e */ /* 0x000fe400000000ff */
[----:B------:R-:W-:Y:S02]  /*78b0*/  F2FP.F16.F32.PACK_AB R8, R30, R41 ;  /* 0x000000291e08723e */ /* 0x000fe400000000ff */
[----:B------:R-:W-:Y:S02]  /*78c0*/  F2FP.F16.F32.PACK_AB R9, R38, R43 ;  /* 0x0000002b2609723e */ /* 0x000fe400000000ff */
[----:B------:R-:W-:Y:S02]  /*78d0*/  F2FP.F16.F32.PACK_AB R10, R26, R31 ;  /* 0x0000001f1a0a723e */ /* 0x000fe400000000ff */
[----:B------:R-:W-:Y:S01]  /*78e0*/  F2FP.F16.F32.PACK_AB R11, R25, R32 ;  /* 0x00000020190b723e */ /* 0x000fe200000000ff */
[----:B------:R1:W-:Y:S04]  /*78f0*/  STS.128 [R40+0xc400], R4 ;  /* 0x00c4000428007388 */ /* 0x0003e80000000c00 */
[----:B------:R1:W-:Y:S02]  /*7900*/  STS.128 [R42+0xc400], R8 ;  /* 0x00c400082a007388 */ /* 0x0003e40000000c00 */
.L_x_487:
[----:B------:R-:W-:Y:S05]  /*7910*/  BSYNC B1 ;  /* 0x0000000000017941 */ /* 0x000fea0003800000 */
.L_x_486:
[----:B------:R-:W-:Y:S05]  /*7920*/  @P0 BRA `(.L_x_478) ;  /* 0x0000000400600947 */ /* 0x000fea0003800000 */
[----:B-1----:R-:W2:Y:S01]  /*7930*/  LDL R8, [R1+0x44] ;  /* 0x0000440001087983 */ /* 0x002ea20000100800 */
[C---:B------:R-:W-:Y:S01]  /*7940*/  VIADD R4, R18.reuse, 0x60 ;  /* 0x0000006012047836 */ /* 0x040fe20000000000 */
[----:B------:R-:W-:Y:S02]  /*7950*/  IADD3 R5, R18, 0x60, RZ ;  /* 0x0000006012057810 */ /* 0x000fe40007ffe0ff */
[----:B------:R-:W3:Y:S01]  /*7960*/  LDL R40, [R1+0x68] ;  /* 0x0000680001287983 */ /* 0x000ee20000100800 */
[----:B------:R-:W-:Y:S02]  /*7970*/  IMAD.SHL.U32 R4, R4, 0x40, RZ ;  /* 0x0000004004047824 */ /* 0x000fe400078e00ff */
[----:B------:R-:W-:-:S03]  /*7980*/  IMAD.SHL.U32 R5, R5, 0x40, RZ ;  /* 0x0000004005057824 */ /* 0x000fc600078e00ff */
[----:B------:R-:W-:Y:S02]  /*7990*/  LOP3.LUT R4, R4, 0x1c0, RZ, 0xc0, !PT ;  /* 0x000001c004047812 */ /* 0x000fe400078ec0ff */
[----:B------:R-:W-:Y:S02]  /*79a0*/  LOP3.LUT R5, R5, 0x1c0, RZ, 0xc0, !PT ;  /* 0x000001c005057812 */ /* 0x000fe400078ec0ff */
[----:B------:R-:W-:-:S04]  /*79b0*/  SHF.R.U32.HI R4, RZ, 0x3, R4 ;  /* 0x00000003ff047819 */ /* 0x000fc80000011604 */
[----:B------:R-:W-:Y:S01]  /*79c0*/  LOP3.LUT R21, R4, R21, R5, 0x1e, !PT ;  /* 0x0000001504157212 */ /* 0x000fe200078e1e05 */
[----:B------:R-:W-:Y:S02]  /*79d0*/  HADD2.F32 R34, -RZ, R20.H1_H1 ;  /* 0x30000014ff227230 */ /* 0x000fe40000004100 */
[--C-:B------:R-:W-:Y:S02]  /*79e0*/  HADD2.F32 R36, -RZ, R44.reuse.H0_H0 ;  /* 0x2000002cff247230 */ /* 0x100fe40000004100 */
[----:B------:R-:W-:Y:S02]  /*79f0*/  HADD2.F32 R38, -RZ, R44.H1_H1 ;  /* 0x3000002cff267230 */ /* 0x000fe40000004100 */
[----:B------:R-:W-:Y:S02]  /*7a00*/  HADD2.F32 R39, -RZ, R15.H0_H0 ;  /* 0x2000000fff277230 */ /* 0x000fe40000004100 */
[----:B------:R-:W-:Y:S02]  /*7a10*/  HADD2.F32 R41, -RZ, R20.H0_H0 ;  /* 0x20000014ff297230 */ /* 0x000fe40000004100 */
[----:B--2---:R-:W-:-:S04]  /*7a20*/  IMAD.IADD R21, R8, 0x1, R21 ;  /* 0x0000000108157824 */ /* 0x004fc800078e0215 */
[----:B------:R-:W-:Y:S01]  /*7a30*/  IMAD R21, R21, 0x2, R2 ;  /* 0x0000000215157824 */ /* 0x000fe200078e0202 */
[----:B---3--:R-:W-:Y:S04]  /*7a40*/  LDS.128 R4, [R40+0xc400] ;  /* 0x00c4000028047984 */ /* 0x008fe80000000c00 */
[----:B------:R-:W1:Y:S02]  /*7a50*/  LDS.128 R8, [R21+0xc400] ;  /* 0x00c4000015087984 */ /* 0x000e640000000c00 */
[--C-:B-1----:R-:W-:Y:S02]  /*7a60*/  HADD2.F32 R28, -RZ, R8.reuse.H0_H0 ;  /* 0x20000008ff1c7230 */ /* 0x102fe40000004100 */
[----:B------:R-:W-:Y:S02]  /*7a70*/  HADD2.F32 R8, -RZ, R8.H1_H1 ;  /* 0x30000008ff087230 */ /* 0x000fe40000004100 */
[----:B------:R-:W-:-:S02]  /*7a80*/  HADD2.F32 R24, -RZ, R4.H0_H0 ;  /* 0x20000004ff187230 */ /* 0x000fc40000004100 */
[-C--:B------:R-:W-:Y:S01]  /*7a90*/  FMUL.FTZ R33, R36, R28.reuse ;  /* 0x0000001c24217220 */ /* 0x080fe20000410000 */
[----:B------:R-:W-:Y:S01]  /*7aa0*/  FMUL.FTZ R35, R34, R28 ;  /* 0x0000001c22237220 */ /* 0x000fe20000410000 */
[----:B------:R-:W-:Y:S02]  /*7ab0*/  HADD2.F32 R28, -RZ, R15.H1_H1 ;  /* 0x3000000fff1c7230 */ /* 0x000fe40000004100 */
[-C--:B------:R-:W-:Y:S01]  /*7ac0*/  FMUL.FTZ R37, R38, R8.reuse ;  /* 0x0000000826257220 */ /* 0x080fe20000410000 */
[----:B------:R-:W-:Y:S02]  /*7ad0*/  HADD2.F32 R4, -RZ, R4.H1_H1 ;  /* 0x30000004ff047230 */ /* 0x000fe40000004100 */
[--C-:B------:R-:W-:Y:S02]  /*7ae0*/  HADD2.F32 R30, -RZ, R9.reuse.H0_H0 ;  /* 0x20000009ff1e7230 */ /* 0x100fe40000004100 */
[----:B------:R-:W-:Y:S01]  /*7af0*/  FMUL.FTZ R15, R28, R8 ;  /* 0x000000081c0f7220 */ /* 0x000fe20000410000 */
[----:B------:R-:W-:-:S02]  /*7b00*/  HADD2.F32 R9, -RZ, R9.H1_H1 ;  /* 0x30000009ff097230 */ /* 0x000fc40000004100 */
[-C--:B------:R-:W-:Y:S01]  /*7b10*/  FFMA.FTZ R8, R28, R4.reuse, -R37 ;  /* 0x000000041c087223 */ /* 0x080fe20000010825 */
[--C-:B------:R-:W-:Y:S02]  /*7b20*/  HADD2.F32 R37, -RZ, R14.reuse.H1_H1 ;  /* 0x3000000eff257230 */ /* 0x100fe40000004100 */
[----:B------:R-:W-:Y:S01]  /*7b30*/  FFMA.FTZ R20, R38, R4, R15 ;  /* 0x0000000426147223 */ /* 0x000fe2000001000f */
[----:B0-----:R-:W-:Y:S02]  /*7b40*/  HADD2.F32 R25, -RZ, R5.H0_H0 ;  /* 0x20000005ff197230 */ /* 0x001fe40000004100 */
[----:B------:R-:W-:Y:S02]  /*7b50*/  HADD2.F32 R15, -RZ, R13.H1_H1 ;  /* 0x3000000dff0f7230 */ /* 0x000fe40000004100 */
[----:B------:R-:W-:Y:S01]  /*7b60*/  FMUL.FTZ R4, R37, R9 ;  /* 0x0000000925047220 */ /* 0x000fe20000410000 */
[----:B------:R-:W-:Y:S02]  /*7b70*/  HADD2.F32 R5, -RZ, R5.H1_H1 ;  /* 0x30000005ff057230 */ /* 0x000fe40000004100 */
[----:B------:R-:W-:Y:S01]  /*7b80*/  FFMA.FTZ R33, R34, R24, -R33 ;  /* 0x0000001822217223 */ /* 0x000fe20000010821 */
[----:B------:R-:W-:-:S02]  /*7b90*/  HADD2.F32 R34, -RZ, R14.H0_H0 ;  /* 0x2000000eff227230 */ /* 0x000fc40000004100 */
[C---:B------:R-:W-:Y:S01]  /*7ba0*/  FMUL.FTZ R14, R15.reuse, R9 ;  /* 0x000000090f0e7220 */ /* 0x040fe20000410000 */
[--C-:B------:R-:W-:Y:S02]  /*7bb0*/  HADD2.F32 R31, -RZ, R10.reuse.H0_H0 ;  /* 0x2000000aff1f7230 */ /* 0x100fe40000004100 */
[----:B------:R-:W-:Y:S01]  /*7bc0*/  FFMA.FTZ R9, R15, R5, -R4 ;  /* 0x000000050f097223 */ /* 0x000fe20000010804 */
[----:B------:R-:W-:Y:S02]  /*7bd0*/  HADD2.F32 R10, -RZ, R10.H1_H1 ;  /* 0x3000000aff0a7230 */ /* 0x000fe40000004100 */
[----:B------:R-:W-:Y:S01]  /*7be0*/  FFMA.FTZ R35, R36, R24, R35 ;  /* 0x0000001824237223 */ /* 0x000fe20000010023 */
[----:B------:R-:W-:Y:S02]  /*7bf0*/  HADD2.F32 R4, -RZ, R13.H0_H0 ;  /* 0x2000000dff047230 */ /* 0x000fe40000004100 */
[----:B------:R-:W-:Y:S01]  /*7c00*/  FMUL.FTZ R24, R41, R30 ;  /* 0x0000001e29187220 */ /* 0x000fe20000410000 */
[----:B------:R-:W-:-:S02]  /*7c10*/  HADD2.F32 R28, -RZ, R12.H1_H1 ;  /* 0x3000000cff1c7230 */ /* 0x000fc40000004100 */
[----:B------:R-:W-:Y:S01]  /*7c20*/  FMUL.FTZ R30, R39, R30 ;  /* 0x0000001e271e7220 */ /* 0x000fe20000410000 */
[----:B------:R-:W-:Y:S02]  /*7c30*/  HADD2.F32 R26, -RZ, R6.H0_H0 ;  /* 0x20000006ff1a7230 */ /* 0x000fe40000004100 */
[----:B------:R-:W-:Y:S01]  /*7c40*/  FFMA.FTZ R13, R37, R5, R14 ;  /* 0x00000005250d7223 */ /* 0x000fe2000001000e */
[----:B------:R-:W-:Y:S02]  /*7c50*/  HADD2.F32 R12, -RZ, R12.H0_H0 ;  /* 0x2000000cff0c7230 */ /* 0x000fe40000004100 */
[----:B------:R-:W-:Y:S01]  /*7c60*/  FMUL.FTZ R5, R4, R10 ;  /* 0x0000000a04057220 */ /* 0x000fe20000410000 */
[----:B------:R-:W-:Y:S02]  /*7c70*/  HADD2.F32 R6, -RZ, R6.H1_H1 ;  /* 0x30000006ff067230 */ /* 0x000fe40000004100 */
[-C--:B------:R-:W-:Y:S01]  /*7c80*/  FFMA.FTZ R24, R39, R25.reuse, -R24 ;  /* 0x0000001927187223 */ /* 0x080fe20000010818 */
[----:B------:R-:W-:Y:S01]  /*7c90*/  FFMA.FTZ R30, R41, R25, R30 ;  /* 0x00000019291e7223 */ /* 0x000fe2000001001e */
[----:B------:R-:W-:-:S02]  /*7ca0*/  HADD2.F32 R32, -RZ, R11.H0_H0 ;  /* 0x2000000bff207230 */ /* 0x000fc40000004100 */
[C---:B------:R-:W-:Y:S01]  /*7cb0*/  FMUL.FTZ R25, R12.reuse, R10 ;  /* 0x0000000a0c197220 */ /* 0x040fe20000410000 */
[----:B------:R-:W-:Y:S02]  /*7cc0*/  HADD2.F32 R11, -RZ, R11.H1_H1 ;  /* 0x3000000bff0b7230 */ /* 0x000fe40000004100 */
[----:B------:R-:W-:Y:S01]  /*7cd0*/  FFMA.FTZ R10, R12, R6, -R5 ;  /* 0x000000060c0a7223 */ /* 0x000fe20000010805 */
[--C-:B------:R-:W-:Y:S02]  /*7ce0*/  HADD2.F32 R39, -RZ, R3.reuse.H0_H0 ;  /* 0x20000003ff277230 */ /* 0x100fe40000004100 */
[----:B------:R-:W-:Y:S02]  /*7cf0*/  HADD2.F32 R41, -RZ, R3.H1_H1 ;  /* 0x30000003ff297230 */ /* 0x000fe40000004100 */
[--C-:B------:R-:W-:Y:S02]  /*7d00*/  HADD2.F32 R5, -RZ, R0.reuse.H1_H1 ;  /* 0x30000000ff057230 */ /* 0x100fe40000004100 */
[----:B------:R-:W-:-:S02]  /*7d10*/  HADD2.F32 R37, -RZ, R0.H0_H0 ;  /* 0x20000000ff257230 */ /* 0x000fc40000004100 */
[----:B------:R-:W-:Y:S01]  /*7d20*/  FFMA.FTZ R0, R4, R6, R25 ;  /* 0x0000000604007223 */ /* 0x000fe20000010019 */
[--C-:B------:R-:W-:Y:S02]  /*7d30*/  HADD2.F32 R27, -RZ, R7.reuse.H0_H0 ;  /* 0x20000007ff1b7230 */ /* 0x100fe40000004100 */
[----:B------:R-:W-:Y:S01]  /*7d40*/  FMUL.FTZ R15, R34, R31 ;  /* 0x0000001f220f7220 */ /* 0x000fe20000410000 */
[----:B------:R-:W-:Y:S02]  /*7d50*/  HADD2.F32 R7, -RZ, R7.H1_H1 ;  /* 0x30000007ff077230 */ /* 0x000fe40000004100 */
[-C--:B------:R-:W-:Y:S01]  /*7d60*/  FMUL.FTZ R4, R39, R32.reuse ;  /* 0x0000002027047220 */ /* 0x080fe20000410000 */
[----:B------:R-:W-:Y:S01]  /*7d70*/  FMUL.FTZ R6, R41, R11 ;  /* 0x0000000b29067220 */ /* 0x000fe20000410000 */
[C---:B------:R-:W-:Y:S01]  /*7d80*/  FMUL.FTZ R31, R28.reuse, R31 ;  /* 0x0000001f1c1f7220 */ /* 0x040fe20000410000 */
[----:B------:R-:W-:Y:S01]  /*7d90*/  FMUL.FTZ R32, R5, R32 ;  /* 0x0000002005207220 */ /* 0x000fe20000410000 */
[----:B------:R-:W-:Y:S01]  /*7da0*/  FMUL.FTZ R14, R37, R11 ;  /* 0x0000000b250e7220 */ /* 0x000fe20000410000 */
[-C--:B------:R-:W-:Y:S01]  /*7db0*/  FFMA.FTZ R15, R28, R26.reuse, -R15 ;  /* 0x0000001a1c0f7223 */ /* 0x080fe2000001080f */
[----:B------:R-:W-:Y:S01]  /*7dc0*/  FFMA.FTZ R3, R5, R27, -R4 ;  /* 0x0000001b05037223 */ /* 0x000fe20000010804 */
[----:B------:R-:W-:Y:S01]  /*7dd0*/  FFMA.FTZ R12, R37, R7, -R6 ;  /* 0x00000007250c7223 */ /* 0x000fe20000010806 */
[----:B------:R-:W-:Y:S01]  /*7de0*/  FFMA.FTZ R31, R34, R26, R31 ;  /* 0x0000001a221f7223 */ /* 0x000fe2000001001f */
[----:B------:R-:W-:Y:S01]  /*7df0*/  FFMA.FTZ R11, R39, R27, R32 ;  /* 0x0000001b270b7223 */ /* 0x000fe20000010020 */
[----:B------:R-:W-:Y:S01]  /*7e00*/  FFMA.FTZ R14, R41, R7, R14 ;  /* 0x00000007290e7223 */ /* 0x000fe2000001000e */
[----:B------:R-:W-:-:S02]  /*7e10*/  F2FP.F16.F32.PACK_AB R4, R8, R33 ;  /* 0x000000210804723e */ /* 0x000fc400000000ff */
[----:B------:R-:W-:Y:S02]  /*7e20*/  F2FP.F16.F32.PACK_AB R5, R9, R24 ;  /* 0x000000180905723e */ /* 0x000fe400000000ff */
[----:B------:R-:W-:Y:S02]  /*7e30*/  F2FP.F16.F32.PACK_AB R6, R10, R15 ;  /* 0x0000000f0a06723e */ /* 0x000fe400000000ff */
[----:B------:R-:W-:Y:S02]  /*7e40*/  F2FP.F16.F32.PACK_AB R7, R12, R3 ;  /* 0x000000030c07723e */ /* 0x000fe400000000ff */
[----:B------:R-:W-:Y:S02]  /*7e50*/  F2FP.F16.F32.PACK_AB R8, R20, R35 ;  /* 0x000000231408723e */ /* 0x000fe400000000ff */
[----:B------:R-:W-:Y:S02]  /*7e60*/  F2FP.F16.F32.PACK_AB R9, R13, R30 ;  /* 0x0000001e0d09723e */ /* 0x000fe400000000ff */
[----:B------:R-:W-:-:S02]  /*7e70*/  F2FP.F16.F32.PACK_AB R10, R0, R31 ;  /* 0x0000001f000a723e */ /* 0x000fc400000000ff */
[----:B------:R-:W-:Y:S01]  /*7e80*/  F2FP.F16.F32.PACK_AB R11, R14, R11 ;  /* 0x0000000b0e0b723e */ /* 0x000fe200000000ff */
[----:B------:R2:W-:Y:S04]  /*7e90*/  STS.128 [R40+0xc400], R4 ;  /* 0x00c4000428007388 */ /* 0x0005e80000000c00 */
[----:B------:R2:W-:Y:S02]  /*7ea0*/  STS.128 [R21+0xc400], R8 ;  /* 0x00c4000815007388 */ /* 0x0005e40000000c00 */
.L_x_478:
[----:B------:R-:W-:Y:S05]  /*7eb0*/  BSYNC B0 ;  /* 0x0000000000007941 */ /* 0x000fea0003800000 */
.L_x_467:
[----:B------:R-:W-:Y:S01]  /*7ec0*/  @!PT LDS RZ, [RZ] ;  /* 0x00000000fffff984 */ /* 0x000fe20000000800 */
[----:B------:R-:W-:Y:S01]  /*7ed0*/  @!PT LDS RZ, [RZ] ;  /* 0x00000000fffff984 */ /* 0x000fe20000000800 */
[----:B------:R-:W-:Y:S01]  /*7ee0*/  @!PT LDS RZ, [RZ] ;  /* 0x00000000fffff984 */ /* 0x000fe20000000800 */
[----:B------:R-:W-:Y:S01]  /*7ef0*/  @!PT LDS RZ, [RZ] ;  /* 0x00000000fffff984 */ /* 0x000fe20000000800 */
[----:B------:R3:W-:Y:S06]  /*7f00*/  MEMBAR.ALL.CTA ;  /* 0x0000000000007992 */ /* 0x0007ec0000008000 */
[----:B---3--:R-:W3:Y:S01]  /*7f10*/  FENCE.VIEW.ASYNC.S ;  /* 0x00000000000073c6 */ /* 0x008ee20000000000 */
[----:B------:R-:W-:Y:S05]  /*7f20*/  WARPSYNC.ALL ;  /* 0x0000000000007948 */ /* 0x000fea0003800000 */
[----:B---3--:R-:W-:Y:S06]  /*7f30*/  BAR.SYNC.DEFER_BLOCKING 0xd, 0x180 ;  /* 0x0346000000007b1d */ /* 0x008fec0000010000 */
.L_x_464:
[----:B------:R-:W-:-:S13]  /*7f40*/  ISETP.NE.AND P0, PT, R155, 0x3, PT ;  /* 0x000000039b00780c */ /* 0x000fda0003f05270 */
[----:B------:R-:W-:Y:S05]  /*7f50*/  @!P0 BRA `(.L_x_488) ;  /* 0x0000000000048947 */ /* 0x000fea0003800000 */
[----:B------:R-:W-:Y:S01]  /*7f60*/  BPT.TRAP 0x1 ;  /* 0x000000040000795c */ /* 0x000fe20000300000 */
.L_x_488:
[----:B012---:R-:W-:Y:S01]  /*7f70*/  IMAD R4, R152, 0x8, R2 ;  /* 0x0000000898047824 */ /* 0x007fe200078e0202 */
[----:B------:R-:W-:-:S04]  /*7f80*/  SHF.L.U32 R5, R156, 0x1f, RZ ;  /* 0x0000001f9c057819 */ /* 0x000fc800000006ff */
[----:B------:R0:W1:Y:S01]  /*7f90*/  SYNCS.PHASECHK.TRANS64.TRYWAIT P1, [R4+URZ+0x30830], R5 ;  /* 0x03083005040075a7 */ /* 0x000062000802017f */
[----:B------:R-:W-:Y:S05]  /*7fa0*/  @!P0 BRA `(.L_x_489) ;  /* 0x0000000000048947 */ /* 0x000fea0003800000 */
[----:B------:R-:W-:Y:S01]  /*7fb0*/  BPT.TRAP 0x1 ;  /* 0x000000040000795c */ /* 0x000fe20000300000 */
.L_x_489:
[----:B------:R-:W-:Y:S01]  /*7fc0*/  VIADD R0, R2, 0x12400 ;  /* 0x0001240002007836 */ /* 0x000fe20000000000 */
[----:B------:R-:W-:-:S04]  /*7fd0*/  LEA R3, R29, R2, 0xd ;  /* 0x000000021d037211 */ /* 0x000fc800078e68ff */
[----:B------:R-:W-:Y:S01]  /*7fe0*/  SHF.R.U32.HI R0, RZ, 0x4, R0 ;  /* 0x00000004ff007819 */ /* 0x000fe20000011600 */
[----:B------:R2:W-:Y:S03]  /*7ff0*/  STL [R1+0x38], R3 ;  /* 0x0000380301007387 */ /* 0x0005e60000100800 */
[----:B------:R-:W-:-:S04]  /*8000*/  LOP3.LUT R0, R0, 0x3fff, RZ, 0xc0, !PT ;  /* 0x00003fff00007812 */ /* 0x000fc800078ec0ff */
[----:B------:R-:W-:Y:S01]  /*8010*/  LOP3.LUT R0, R0, 0x10000, RZ, 0xfc, !PT ;  /* 0x0001000000007812 */ /* 0x000fe200078efcff */
[----:B--2---:R-:W-:-:S04]  /*8020*/  VIADD R3, R3, 0xc400 ;  /* 0x0000c40003037836 */ /* 0x004fc80000000000 */
[----:B------:R2:W-:Y:S01]  /*8030*/  STL [R1+0x40], R0 ;  /* 0x0000400001007387 */ /* 0x0005e20000100800 */
[----:B------:R-:W-:-:S04]  /*8040*/  SHF.R.U32.HI R3, RZ, 0x4, R3 ;  /* 0x00000004ff037819 */ /* 0x000fc80000011603 */
[----:B------:R-:W-:Y:S01]  /*8050*/  LOP3.LUT R3, R3, 0x3fff, RZ, 0xc0, !PT ;  /* 0x00003fff03037812 */ /* 0x000fe200078ec0ff */
[----:B-1----:R-:W-:Y:S06]  /*8060*/  @P1 BRA `(.L_x_490) ;  /* 0x0000000000081947 */ /* 0x002fec0003800000 */
[----:B------:R-:W1:Y:S02]  /*8070*/  SYNCS.PHASECHK.TRANS64.TRYWAIT P1, [R4+URZ+0x30830], R5 ;  /* 0x03083005040075a7 */ /* 0x000e64000802017f */
[----:B-1----:R-:W-:Y:S05]  /*8080*/  @!P1 BRA `(.L_x_491) ;  /* 0x000000e800d49947 */ /* 0x002fea0003800000 */
.L_x_490:
[----:B------:R-:W3:Y:S01]  /*8090*/  LDL R6, [R1+0x40] ;  /* 0x0000400001067983 */ /* 0x000ee20000100800 */
[----:B------:R-:W-:Y:S01]  /*80a0*/  IMAD.MOV.U32 R7, RZ, RZ, 0x40000040 ;  /* 0x40000040ff077424 */ /* 0x000fe200078e00ff */
[----:B------:R-:W-:Y:S01]  /*80b0*/  LOP3.LUT R12, R3, 0x10000, RZ, 0xfc, !PT ;  /* 0x00010000030c7812 */ /* 0x000fe200078efcff */
[----:B------:R-:W-:Y:S01]  /*80c0*/  IMAD.MOV.U32 R13, RZ, RZ, 0x40000040 ;  /* 0x40000040ff0d7424 */ /* 0x000fe200078e00ff */
[----:B------:R-:W-:Y:S05]  /*80d0*/  WARPSYNC.ALL ;  /* 0x0000000000007948 */ /* 0x000fea0003800000 */
[----:B------:R-:W-:Y:S01]  /*80e0*/  R2UR UR7, R7 ;  /* 0x00000000070772ca */ /* 0x000fe200000e0000 */
[----:B------:R-:W0:Y:S01]  /*80f0*/  LDL R11, [R1+0x70] ;  /* 0x00007000010b7983 */ /* 0x000e220000100800 */
[----:B------:R-:W-:-:S02]  /*8100*/  R2UR UR4, R12 ;  /* 0x000000000c0472ca */ /* 0x000fc400000e0000 */
[----:B------:R-:W-:Y:S01]  /*8110*/  R2UR UR5, R13 ;  /* 0x000000000d0572ca */ /* 0x000fe200000e0000 */
[----:B-----5:R-:W-:Y:S01]  /*8120*/  WARPGROUP.ARRIVE ;  /* 0x00000000000079c5 */ /* 0x020fe20000000000 */
[----:B------:R-:W-:Y:S01]  /*8130*/  IMAD.MOV.U32 R9, RZ, RZ, 0x40000040 ;  /* 0x40000040ff097424 */ /* 0x000fe200078e00ff */
[C---:B------:R-:W-:Y:S01]  /*8140*/  IADD3 R20, R12.reuse, 0x2, RZ ;  /* 0x000000020c147810 */ /* 0x040fe20007ffe0ff */
[----:B------:R-:W-:Y:S01]  /*8150*/  IMAD.MOV.U32 R21, RZ, RZ, 0x40000040 ;  /* 0x40000040ff157424 */ /* 0x000fe200078e00ff */
[----:B--2---:R-:W2:Y:S01]  /*8160*/  LDL R0, [R1+0x64] ;  /* 0x0000640001007983 */ /* 0x004ea20000100800 */
[----:B------:R-:W-:Y:S01]  /*8170*/  VIADD R14, R12, 0x4 ;  /* 0x000000040c0e7836 */ /* 0x000fe20000000000 */
[----:B------:R-:W-:Y:S01]  /*8180*/  P2R R10, PR, RZ, 0x1 ;  /* 0x00000001ff0a7803 */ /* 0x000fe20000000000 */
[----:B------:R-:W-:Y:S01]  /*8190*/  IMAD.MOV.U32 R15, RZ, RZ, 0x40000040 ;  /* 0x40000040ff0f7424 */ /* 0x000fe200078e00ff */
[----:B------:R-:W-:Y:S01]  /*81a0*/  STL.64 [R1+0x10], R12 ;  /* 0x0000100c01007387 */ /* 0x000fe20000100a00 */
[----:B------:R-:W-:-:S03]  /*81b0*/  IMAD.MOV.U32 R7, RZ, RZ, 0x40000040 ;  /* 0x40000040ff077424 */ /* 0x000fc600078e00ff */
[----:B------:R-:W-:Y:S04]  /*81c0*/  STL.64 [R1+0x28], R20 ;  /* 0x0000281401007387 */ /* 0x000fe80000100a00 */
[----:B------:R-:W-:Y:S01]  /*81d0*/  STL.64 [R1+0x20], R14 ;  /* 0x0000200e01007387 */ /* 0x000fe20000100a00 */
[----:B------:R-:W4:Y:S02]  /*81e0*/  S2R R131, SR_TID.X ;  /* 0x0000000000837919 */ /* 0x000f240000002100 */
[----:B----4-:R-:W-:Y:S01]  /*81f0*/  LOP3.LUT R131, R131, 0x7f, RZ, 0xc0, !PT ;  /* 0x0000007f83837812 */ /* 0x010fe200078ec0ff */
[----:B---3--:R-:W-:-:S04]  /*8200*/  IMAD R6, R152, 0x600, R6 ;  /* 0x0000060098067824 */ /* 0x008fc800078e0206 */
[C---:B------:R-:W-:Y:S01]  /*8210*/  VIADD R8, R6.reuse, 0x2 ;  /* 0x0000000206087836 */ /* 0x040fe20000000000 */
[----:B------:R-:W-:Y:S01]  /*8220*/  R2UR UR6, R6 ;  /* 0x00000000060672ca */ /* 0x000fe200000e0000 */
[----:B01----:R-:W-:-:S12]  /*8230*/  IMAD.IADD R5, R11, 0x1, R130 ;  /* 0x000000010b057824 */ /* 0x003fd800078e0282 */
[----:B------:R-:W-:Y:S01]  /*8240*/  HGMMA.64x192x16.F32 R24, gdesc[UR4], RZ, !UPT, gsb0 ;  /* 0x02e00000041879f0 */ /* 0x000fe2000c0008ff */
[----:B------:R-:W-:Y:S01]  /*8250*/  R2UR UR6, R8 ;  /* 0x00000000080672ca */ /* 0x000fe200000e0000 */
[----:B------:R-:W-:Y:S01]  /*8260*/  VIADD R8, R6, 0x4 ;  /* 0x0000000406087836 */ /* 0x000fe20000000000 */
[----:B------:R-:W-:Y:S01]  /*8270*/  R2UR UR7, R9 ;  /* 0x00000000090772ca */ /* 0x000fe200000e0000 */
[----:B------:R-:W-:Y:S01]  /*8280*/  IMAD.MOV.U32 R9, RZ, RZ, 0x40000040 ;  /* 0x40000040ff097424 */ /* 0x000fe200078e00ff */
[----:B------:R-:W-:Y:S01]  /*8290*/  R2UR UR4, R20 ;  /* 0x00000000140472ca */ /* 0x000fe200000e0000 */
[----:B--2---:R-:W-:Y:S01]  /*82a0*/  IMAD R5, R0, -0xc0, R5 ;  /* 0xffffff4000057824 */ /* 0x004fe200078e0205 */
[----:B------:R-:W-:Y:S02]  /*82b0*/  R2UR UR5, R21 ;  /* 0x00000000150572ca */ /* 0x000fe400000e0000 */
[----:B------:R-:W-:Y:S02]  /*82c0*/  IADD3 R6, R6, 0x6, RZ ;  /* 0x0000000606067810 */ /* 0x000fe40007ffe0ff */
[----:B------:R-:W-:-:S02]  /*82d0*/  ISETP.GT.AND P4, PT, R5, RZ, PT ;  /* 0x000000ff0500720c */ /* 0x000fc40003f84270 */
[C---:B------:R-:W-:Y:S02]  /*82e0*/  ISETP.GT.AND P3, PT, R5.reuse, 0x1, PT ;  /* 0x000000010500780c */ /* 0x040fe40003f64270 */
[C---:B------:R-:W-:Y:S02]  /*82f0*/  ISETP.GT.AND P1, PT, R5.reuse, 0x8, PT ;  /* 0x000000080500780c */ /* 0x040fe40003f24270 */
[C---:B------:R-:W-:Y:S02]  /*8300*/  ISETP.GT.AND P2, PT, R5.reuse, 0x9, PT ;  /* 0x000000090500780c */ /* 0x040fe40003f44270 */
[C---:B------:R-:W-:Y:S02]  /*8310*/  ISETP.GT.AND P5, PT, R5.reuse, 0x10, PT ;  /* 0x000000100500780c */ /* 0x040fe40003fa4270 */
[C---:B------:R-:W-:Y:S02]  /*8320*/  ISETP.GT.AND P0, PT, R5.reuse, 0x99, PT ;  /* 0x000000990500780c */ /* 0x040fe40003f04270 */
[----:B------:R-:W-:Y:S01]  /*8330*/  ISETP.GT.AND P6, PT, R5, 0xa0, PT ;  /* 0x000000a00500780c */ /* 0x000fe20003fc4270 */
[----:B------:R-:W-:-:S02]  /*8340*/  WARPGROUP.DEPBAR.LE gsb0, 0x0 ;  /* 0x00008000000079c5 */ /* 0x000fc40000010000 */
[----:B------:R-:W-:-:S06]  /*8350*/  WARPGROUP.ARRIVE ;  /* 0x00000000000079c5 */ /* 0x000fcc0000000000 */
[----:B------:R-:W-:Y:S01]  /*8360*/  HGMMA.64x192x16.F32 R24, gdesc[UR4], R24, gsb0 ;  /* 0x02e00000041879f0 */ /* 0x000fe20008000818 */
[----:B------:R-:W-:Y:S01]  /*8370*/  R2UR UR6, R8 ;  /* 0x00000000080672ca */ /* 0x000fe200000e0000 */
[----:B------:R-:W-:Y:S01]  /*8380*/  VIADD R8, R12, 0x6 ;  /* 0x000000060c087836 */ /* 0x000fe20000000000 */
[----:B------:R-:W-:Y:S01]  /*8390*/  R2UR UR7, R9 ;  /* 0x00000000090772ca */ /* 0x000fe200000e0000 */
[----:B------:R-:W-:Y:S01]  /*83a0*/  IMAD.MOV.U32 R9, RZ, RZ, 0x40000040 ;  /* 0x40000040ff097424 */ /* 0x000fe200078e00ff */
[----:B------:R-:W-:Y:S02]  /*83b0*/  R2UR UR4, R14 ;  /* 0x000000000e0472ca */ /* 0x000fe400000e0000 */
[----:B------:R-:W-:Y:S02]  /*83c0*/  R2UR UR5, R15 ;  /* 0x000000000f0572ca */ /* 0x000fe400000e0000 */
[----:B------:R0:W-:Y:S01]  /*83d0*/  STL.64 [R1+0x18], R8 ;  /* 0x0000180801007387 */ /* 0x0001e20000100a00 */
[----:B------:R-:W-:-:S02]  /*83e0*/  WARPGROUP.DEPBAR.LE gsb0, 0x0 ;  /* 0x00008000000079c5 */ /* 0x000fc40000010000 */
[----:B------:R-:W-:-:S08]  /*83f0*/  WARPGROUP.ARRIVE ;  /* 0x00000000000079c5 */ /* 0x000fd00000000000 */
[----:B------:R-:W-:Y:S01]  /*8400*/  HGMMA.64x192x16.F32 R24, gdesc[UR4], R24, gsb0 ;  /* 0x02e00000041879f0 */ /* 0x000fe20008000818 */
[----:B------:R-:W-:Y:S02]  /*8410*/  R2UR UR6, R6 ;  /* 0x00000000060672ca */ /* 0x000fe400000e0000 */
[----:B------:R-:W-:Y:S02]  /*8420*/  R2UR UR7, R7 ;  /* 0x00000000070772ca */ /* 0x000fe400000e0000 */
[----:B------:R-:W-:Y:S02]  /*8430*/  R2UR UR4, R8 ;  /* 0x00000000080472ca */ /* 0x000fe400000e0000 */
[----:B------:R-:W-:Y:S01]  /*8440*/  R2UR UR5, R9 ;  /* 0x00000000090572ca */ /* 0x000fe200000e0000 */
[----:B------:R-:W-:Y:S02]  /*8450*/  WARPGROUP.DEPBAR.LE gsb0, 0x0 ;  /* 0x00008000000079c5 */ /* 0x000fe40000010000 */
[----:B------:R-:W-:-:S10]  /*8460*/  WARPGROUP.ARRIVE ;  /* 0x00000000000079c5 */ /* 0x000fd40000000000 */
[----:B------:R-:W-:Y:S01]  /*8470*/  HGMMA.64x192x16.F32 R24, gdesc[UR4], R24, gsb0 ;  /* 0x02e00000041879f0 */ /* 0x000fe20008000818 */
[----:B------:R-:W-:Y:S02]  /*8480*/  ULDC UR4, c[0x0][0x988] ;  /* 0x0002620000047ab9 */ /* 0x000fe40000000800 */
        /* <DEDUP_REMOVED lines=144> */
[----:B------:R-:W-:Y:S02]  /*8d90*/  FMNMX.FTZ R3, R97, R0, !PT ;  /* 0x0000000061037209 */ /* 0x000fe40007810000 */
[----:B------:R-:W-:Y:S02]  /*8da0*/  FSEL R101, R101, -INF , P0 ;  /* 0xff80000065657808 */ /* 0x000fe40000000000 */
[----:B------:R-:W-:Y:S02]  /*8db0*/  FMNMX.FTZ R0, R100, R3, !PT ;  /* 0x0000000364007209 */ /* 0x000fe40007810000 */
[----:B------:R-:W-:Y:S02]  /*8dc0*/  ISETP.GT.AND P0, PT, R5, 0xa1, PT ;  /* 0x000000a10500780c */ /* 0x000fe40003f04270 */
[----:B------:R-:W-:-:S02]  /*8dd0*/  FSEL R104, R104, -INF , P6 ;  /* 0xff80000068687808 */ /* 0x000fc40003000000 */
[----:B------:R-:W-:Y:S02]  /*8de0*/  FMNMX.FTZ R3, R101, R0, !PT ;  /* 0x0000000065037209 */ /* 0x000fe40007810000 */
[----:B------:R-:W-:Y:S02]  /*8df0*/  FSEL R99, R99, -INF , P1 ;  /* 0xff80000063637808 */ /* 0x000fe40000800000 */
[----:B------:R-:W-:Y:S02]  /*8e00*/  ISETP.GT.AND P1, PT, R5, 0xa8, PT ;  /* 0x000000a80500780c */ /* 0x000fe40003f24270 */
[----:B------:R-:W-:Y:S02]  /*8e10*/  FSEL R105, R105, -INF , P0 ;  /* 0xff80000069697808 */ /* 0x000fe40000000000 */
[----:B------:R-:W-:Y:S02]  /*8e20*/  FMNMX.FTZ R0, R104, R3, !PT ;  /* 0x0000000368007209 */ /* 0x000fe40007810000 */
[----:B------:R-:W-:-:S02]  /*8e30*/  FSEL R102, R102, -INF , P2 ;  /* 0xff80000066667808 */ /* 0x000fc40001000000 */
[----:B------:R-:W-:Y:S02]  /*8e40*/  ISETP.GT.AND P2, PT, R5, 0xa9, PT ;  /* 0x000000a90500780c */ /* 0x000fe40003f44270 */
[----:B------:R-:W-:Y:S02]  /*8e50*/  FSEL R108, R108, -INF , P1 ;  /* 0xff8000006c6c7808 */ /* 0x000fe40000800000 */
[----:B------:R-:W-:Y:S02]  /*8e60*/  FMNMX.FTZ R0, R105, R0, !PT ;  /* 0x0000000069007209 */ /* 0x000fe40007810000 */
[----:B------:R-:W-:Y:S02]  /*8e70*/  FSEL R98, R98, -INF , P3 ;  /* 0xff80000062627808 */ /* 0x000fe40001800000 */
[----:B------:R-:W-:Y:S02]  /*8e80*/  FSEL R109, R109, -INF , P2 ;  /* 0xff8000006d6d7808 */ /* 0x000fe40001000000 */
[----:B------:R-:W-:-:S02]  /*8e90*/  FMNMX.FTZ R0, R108, R0, !PT ;  /* 0x000000006c007209 */ /* 0x000fc40007810000 */
[----:B------:R-:W-:Y:S02]  /*8ea0*/  ISETP.GT.AND P3, PT, R5, 0xb0, PT ;  /* 0x000000b00500780c */ /* 0x000fe40003f64270 */
[----:B------:R-:W-:Y:S02]  /*8eb0*/  FSEL R95, R95, -INF , P4 ;  /* 0xff8000005f5f7808 */ /* 0x000fe40002000000 */
[----:B------:R-:W-:Y:S02]  /*8ec0*/  FSEL R112, R112, -INF , P3 ;  /* 0xff80000070707808 */ /* 0x000fe40001800000 */
[----:B------:R-:W-:Y:S02]  /*8ed0*/  FMNMX.FTZ R0, R109, R0, !PT ;  /* 0x000000006d007209 */ /* 0x000fe40007810000 */
[----:B------:R-:W-:Y:S02]  /*8ee0*/  ISETP.GT.AND P4, PT, R5, 0xb1, PT ;  /* 0x000000b10500780c */ /* 0x000fe40003f84270 */
[----:B------:R-:W-:-:S02]  /*8ef0*/  FSEL R94, R94, -INF , P5 ;  /* 0xff8000005e5e7808 */ /* 0x000fc40002800000 */
[----:B------:R-:W-:Y:S02]  /*8f00*/  FSEL R113, R113, -INF , P4 ;  /* 0xff80000071717808 */ /* 0x000fe40002000000 */
[----:B------:R-:W-:Y:S02]  /*8f10*/  FMNMX.FTZ R0, R112, R0, !PT ;  /* 0x0000000070007209 */ /* 0x000fe40007810000 */
[----:B------:R-:W-:Y:S02]  /*8f20*/  ISETP.GT.AND P5, PT, R5, 0xb8, PT ;  /* 0x000000b80500780c */ /* 0x000fe40003fa4270 */
[----:B------:R-:W-:Y:S02]  /*8f30*/  FMNMX.FTZ R0, R113, R0, !PT ;  /* 0x0000000071007209 */ /* 0x000fe40007810000 */
[----:B------:R-:W-:Y:S02]  /*8f40*/  FSEL R116, R116, -INF , P5 ;  /* 0xff80000074747808 */ /* 0x000fe40002800000 */
[----:B------:R-:W-:-:S02]  /*8f50*/  ISETP.GT.AND P6, PT, R5, 0xb9, PT ;  /* 0x000000b90500780c */ /* 0x000fc40003fc4270 */
[----:B------:R-:W-:Y:S02]  /*8f60*/  FMNMX.FTZ R0, R116, R0, !PT ;  /* 0x0000000074007209 */ /* 0x000fe40007810000 */
[----:B------:R-:W-:Y:S02]  /*8f70*/  FSEL R117, R117, -INF , P6 ;  /* 0xff80000075757808 */ /* 0x000fe40003000000 */
[----:B------:R-:W-:Y:S02]  /*8f80*/  P2R R6, PR, RZ, 0x1 ;  /* 0x00000001ff067803 */ /* 0x000fe40000000000 */
[----:B------:R-:W-:Y:S02]  /*8f90*/  FMNMX.FTZ R0, R117, R0, !PT ;  /* 0x0000000075007209 */ /* 0x000fe40007810000 */
[----:B------:R-:W-:Y:S02]  /*8fa0*/  ISETP.GT.AND P0, PT, R5, 0xa0, PT ;  /* 0x000000a00500780c */ /* 0x000fe40003f04270 */
[----:B0-----:R-:W-:Y:S01]  /*8fb0*/  P2R R8, PR, RZ, 0x4 ;  /* 0x00000004ff087803 */ /* 0x001fe20000000000 */
[----:B------:R-:W0:Y:S01]  /*8fc0*/  SHFL.BFLY PT, R3, R0, 0x2, 0x1f ;  /* 0x0c401f0000037f89 */ /* 0x000e2200000e0000 */
[----:B------:R-:W-:-:S02]  /*8fd0*/  FSEL R106, R106, -INF , P0 ;  /* 0xff8000006a6a7808 */ /* 0x000fc40000000000 */
[----:B------:R-:W-:Y:S02]  /*8fe0*/  ISETP.NE.AND P0, PT, R6, RZ, PT ;  /* 0x000000ff0600720c */ /* 0x000fe40003f05270 */
[----:B------:R-:W-:Y:S02]  /*8ff0*/  P2R R7, PR, RZ, 0x2 ;  /* 0x00000002ff077803 */ /* 0x000fe40000000000 */
[----:B------:R-:W-:Y:S02]  /*9000*/  FSEL R107, R107, -INF , P0 ;  /* 0xff8000006b6b7808 */ /* 0x000fe40000000000 */
[----:B------:R-:W-:Y:S02]  /*9010*/  ISETP.NE.AND P0, PT, R10, RZ, PT ;  /* 0x000000ff0a00720c */ /* 0x000fe40003f05270 */
[----:B------:R-:W-:Y:S02]  /*9020*/  FMNMX.FTZ R10, R129, R128, !PT ;  /* 0x00000080810a7209 */ /* 0x000fe40007810000 */
[----:B------:R-:W-:-:S02]  /*9030*/  ISETP.GT.AND P1, PT, R5, 0x99, PT ;  /* 0x000000990500780c */ /* 0x000fc40003f24270 */
[----:B------:R-:W-:Y:S02]  /*9040*/  FMNMX.FTZ R21, R127, R10, !PT ;  /* 0x0000000a7f157209 */ /* 0x000fe40007810000 */
[----:B------:R-:W-:Y:S02]  /*9050*/  FSEL R103, R103, -INF , P1 ;  /* 0xff80000067677808 */ /* 0x000fe40000800000 */
[----:B------:R-:W-:Y:S02]  /*9060*/  FMNMX.FTZ R10, R126, R21, !PT ;  /* 0x000000157e0a7209 */ /* 0x000fe40007810000 */
[----:B------:R-:W-:Y:S02]  /*9070*/  ISETP.NE.AND P1, PT, R7, RZ, PT ;  /* 0x000000ff0700720c */ /* 0x000fe40003f25270 */
[----:B------:R-:W-:Y:S02]  /*9080*/  FMNMX.FTZ R21, R125, R10, !PT ;  /* 0x0000000a7d157209 */ /* 0x000fe40007810000 */
[----:B0-----:R-:W-:-:S02]  /*9090*/  FMNMX.FTZ R3, R0, R3, !PT ;  /* 0x0000000300037209 */ /* 0x001fc40007810000 */
[----:B------:R-:W-:Y:S02]  /*90a0*/  FMNMX.FTZ R10, R124, R21, !PT ;  /* 0x000000157c0a7209 */ /* 0x000fe40007810000 */
[----:B------:R-:W-:Y:S01]  /*90b0*/  FSEL R110, R110, -INF , P1 ;  /* 0xff8000006e6e7808 */ /* 0x000fe20000800000 */
[----:B------:R-:W0:Y:S01]  /*90c0*/  SHFL.BFLY PT, R0, R3, 0x1, 0x1f ;  /* 0x0c201f0003007f89 */ /* 0x000e2200000e0000 */
[----:B------:R-:W-:Y:S02]  /*90d0*/  FSEL R114, R114, -INF , P3 ;  /* 0xff80000072727808 */ /* 0x000fe40001800000 */
[----:B------:R-:W-:Y:S02]  /*90e0*/  FSEL R115, R115, -INF , P4 ;  /* 0xff80000073737808 */ /* 0x000fe40002000000 */
[----:B------:R-:W-:Y:S02]  /*90f0*/  FSEL R118, R118, -INF , P5 ;  /* 0xff80000076767808 */ /* 0x000fe40002800000 */
[----:B------:R-:W-:-:S02]  /*9100*/  FSEL R119, R119, -INF , P6 ;  /* 0xff80000077777808 */ /* 0x000fc40003000000 */
[----:B0-----:R-:W-:Y:S01]  /*9110*/  FMNMX.FTZ R3, R3, R0, !PT ;  /* 0x0000000003037209 */ /* 0x001fe20007810000 */
[----:B------:R-:W-:-:S03]  /*9120*/  IMAD.U32 R0, RZ, RZ, UR4 ;  /* 0x00000004ff007e24 */ /* 0x000fc6000f8e00ff */
[C---:B------:R-:W-:Y:S01]  /*9130*/  FSETP.NEU.FTZ.AND P2, PT, R3.reuse, -INF , PT ;  /* 0xff8000000300780b */ /* 0x040fe20003f5d000 */
[----:B------:R-:W-:-:S05]  /*9140*/  FMUL.FTZ R9, R3, R0 ;  /* 0x0000000003097220 */ /* 0x000fca0000410000 */
[----:B------:R-:W-:Y:S02]  /*9150*/  FSEL R5, R9, RZ, P2 ;  /* 0x000000ff09057208 */ /* 0x000fe40001000000 */
[----:B------:R-:W-:-:S03]  /*9160*/  ISETP.NE.AND P2, PT, R8, RZ, PT ;  /* 0x000000ff0800720c */ /* 0x000fc60003f45270 */
[--C-:B------:R-:W-:Y:S01]  /*9170*/  FFMA.FTZ R9, R29, R0, -R5.reuse ;  /* 0x000000001d097223 */ /* 0x100fe20000010805 */
[----:B------:R-:W-:Y:S01]  /*9180*/  FMNMX.FTZ R29, R123, R10, !PT ;  /* 0x0000000a7b1d7209 */ /* 0x000fe20007810000 */
[-CC-:B------:R-:W-:Y:S01]  /*9190*/  FFMA.FTZ R6, R24, R0.reuse, -R5.reuse ;  /* 0x0000000018067223 */ /* 0x180fe20000010805 */
[----:B------:R-:W-:Y:S01]  /*91a0*/  FSEL R111, R111, -INF , P2 ;  /* 0xff8000006f6f7808 */ /* 0x000fe20001000000 */
[-CC-:B------:R-:W-:Y:S01]  /*91b0*/  FFMA.FTZ R11, R32, R0.reuse, -R5.reuse ;  /* 0x00000000200b7223 */ /* 0x180fe20000010805 */
[----:B------:R-:W-:Y:S01]  /*91c0*/  FMNMX.FTZ R10, R122, R29, !PT ;  /* 0x0000001d7a0a7209 */ /* 0x000fe20007810000 */
[-CC-:B------:R-:W-:Y:S01]  /*91d0*/  FFMA.FTZ R32, R56, R0.reuse, -R5.reuse ;  /* 0x0000000038207223 */ /* 0x180fe20000010805 */
[-CC-:B------:R-:W-:Y:S01]  /*91e0*/  FFMA.FTZ R56, R93, R0.reuse, -R5.reuse ;  /* 0x000000005d387223 */ /* 0x180fe20000010805 */
[--C-:B------:R-:W-:Y:S01]  /*91f0*/  FFMA.FTZ R8, R28, R0, -R5.reuse ;  /* 0x000000001c087223 */ /* 0x100fe20000010805 */
[----:B------:R-:W-:Y:S01]  /*9200*/  FMNMX.FTZ R29, R121, R10, !PT ;  /* 0x0000000a791d7209 */ /* 0x000fe20007810000 */
[-CC-:B------:R-:W-:Y:S01]  /*9210*/  FFMA.FTZ R7, R25, R0.reuse, -R5.reuse ;  /* 0x0000000019077223 */ /* 0x180fe20000010805 */
[-CC-:B------:R-:W-:Y:S01]  /*9220*/  FFMA.FTZ R28, R40, R0.reuse, -R5.reuse ;  /* 0x00000000281c7223 */ /* 0x180fe20000010805 */
        /* <DEDUP_REMOVED lines=52> */
[----:B------:R-:W-:Y:S01]  /*9570*/  FFMA.FTZ R73, R117, R0, -R5 ;  /* 0x0000000075497223 */ /* 0x000fe20000010805 */
[----:B------:R-:W-:Y:S01]  /*9580*/  FMNMX.FTZ R10, R70, R29, !PT ;  /* 0x0000001d460a7209 */ /* 0x000fe20007810000 */
[----:B------:R-:W-:Y:S01]  /*9590*/  MUFU.EX2 R6, R6 ;  /* 0x0000000600067308 */ /* 0x000fe20000000800 */
[----:B------:R-:W2:Y:S02]  /*95a0*/  LDL R105, [R1+0x48] ;  /* 0x0000480001697983 */ /* 0x000ea40000100800 */
[----:B------:R-:W-:-:S02]  /*95b0*/  FMNMX.FTZ R29, R71, R10, !PT ;  /* 0x0000000a471d7209 */ /* 0x000fc40007810000 */
[----:B------:R-:W3:Y:S02]  /*95c0*/  LDL R104, [R1+0x8] ;  /* 0x0000080001687983 */ /* 0x000ee40000100800 */
[----:B------:R-:W-:Y:S01]  /*95d0*/  FMNMX.FTZ R10, R74, R29, !PT ;  /* 0x0000001d4a0a7209 */ /* 0x000fe20007810000 */
[----:B------:R-:W0:Y:S03]  /*95e0*/  MUFU.EX2 R7, R7 ;  /* 0x0000000700077308 */ /* 0x000e260000000800 */
[----:B------:R-:W-:-:S04]  /*95f0*/  FMNMX.FTZ R29, R75, R10, !PT ;  /* 0x0000000a4b1d7209 */ /* 0x000fc80007810000 */
[----:B------:R-:W-:Y:S01]  /*9600*/  FMNMX.FTZ R10, R78, R29, !PT ;  /* 0x0000001d4e0a7209 */ /* 0x000fe20007810000 */
[----:B------:R-:W-:Y:S03]  /*9610*/  MUFU.EX2 R8, R8 ;  /* 0x0000000800087308 */ /* 0x000fe60000000800 */
        /* <DEDUP_REMOVED lines=30> */
[----:B------:R-:W-:-:S05]  /*9800*/  FMNMX.FTZ R10, R119, R10, !PT ;  /* 0x0000000a770a7209 */ /* 0x000fca0007810000 */
[----:B------:R-:W1:Y:S01]  /*9810*/  SHFL.BFLY PT, R24, R10, 0x2, 0x1f ;  /* 0x0c401f000a187f89 */ /* 0x000e6200000e0000 */
[----:B------:R-:W-:Y:S08]  /*9820*/  MUFU.EX2 R15, R15 ;  /* 0x0000000f000f7308 */ /* 0x000ff00000000800 */
[----:B------:R-:W-:Y:S08]  /*9830*/  MUFU.EX2 R20, R20 ;  /* 0x0000001400147308 */ /* 0x000ff00000000800 */
[----:B------:R-:W-:Y:S01]  /*9840*/  MUFU.EX2 R21, R21 ;  /* 0x0000001500157308 */ /* 0x000fe20000000800 */
[----:B-1----:R-:W-:-:S07]  /*9850*/  FMNMX.FTZ R10, R10, R24, !PT ;  /* 0x000000180a0a7209 */ /* 0x002fce0007810000 */
[----:B------:R-:W-:Y:S01]  /*9860*/  MUFU.EX2 R32, R32 ;  /* 0x0000002000207308 */ /* 0x000fe20000000800 */
[----:B------:R-:W1:Y:S07]  /*9870*/  SHFL.BFLY PT, R24, R10, 0x1, 0x1f ;  /* 0x0c201f000a187f89 */ /* 0x000e6e00000e0000 */
[----:B------:R-:W-:Y:S08]  /*9880*/  MUFU.EX2 R33, R33 ;  /* 0x0000002100217308 */ /* 0x000ff00000000800 */
[----:B------:R-:W-:Y:S08]  /*9890*/  MUFU.EX2 R34, R34 ;  /* 0x0000002200227308 */ /* 0x000ff00000000800 */
[----:B------:R-:W-:Y:S01]  /*98a0*/  MUFU.EX2 R40, R40 ;  /* 0x0000002800287308 */ /* 0x000fe20000000800 */
[----:B-1----:R-:W-:-:S04]  /*98b0*/  FMNMX.FTZ R10, R10, R24, !PT ;  /* 0x000000180a0a7209 */ /* 0x002fc80007810000 */
[C---:B------:R-:W-:Y:S01]  /*98c0*/  FSETP.NEU.FTZ.AND P1, PT, R10.reuse, -INF , PT ;  /* 0xff8000000a00780b */ /* 0x040fe20003f3d000 */
[----:B------:R-:W-:Y:S02]  /*98d0*/  FMUL.FTZ R93, R10, R0 ;  /* 0x000000000a5d7220 */ /* 0x000fe40000410000 */
[----:B------:R-:W-:Y:S03]  /*98e0*/  MUFU.EX2 R41, R41 ;  /* 0x0000002900297308 */ /* 0x000fe60000000800 */
[----:B------:R-:W-:Y:S02]  /*98f0*/  FSEL R93, R93, RZ, P1 ;  /* 0x000000ff5d5d7208 */ /* 0x000fe40000800000 */
[----:B------:R-:W-:-:S03]  /*9900*/  ISETP.NE.AND P1, PT, R131, RZ, PT ;  /* 0x000000ff8300720c */ /* 0x000fc60003f25270 */
[----:B------:R-:W-:Y:S01]  /*9910*/  MUFU.EX2 R46, R46 ;  /* 0x0000002e002e7308 */ /* 0x000fe20000000800 */
[-CC-:B------:R-:W-:Y:S01]  /*9920*/  FFMA.FTZ R5, R129, R0.reuse, -R93.reuse ;  /* 0x0000000081057223 */ /* 0x180fe2000001085d */
[-CC-:B------:R-:W-:Y:S01]  /*9930*/  FFMA.FTZ R29, R128, R0.reuse, -R93.reuse ;  /* 0x00000000801d7223 */ /* 0x180fe2000001085d */
[-CC-:B------:R-:W-:Y:S01]  /*9940*/  FFMA.FTZ R77, R127, R0.reuse, -R93.reuse ;  /* 0x000000007f4d7223 */ /* 0x180fe2000001085d */
[-CC-:B------:R-:W-:Y:S01]  /*9950*/  FFMA.FTZ R80, R126, R0.reuse, -R93.reuse ;  /* 0x000000007e507223 */ /* 0x180fe2000001085d */
[-CC-:B------:R-:W-:Y:S01]  /*9960*/  FFMA.FTZ R81, R125, R0.reuse, -R93.reuse ;  /* 0x000000007d517223 */ /* 0x180fe2000001085d */
[-CC-:B------:R-:W-:Y:S01]  /*9970*/  FFMA.FTZ R96, R47, R0.reuse, -R93.reuse ;  /* 0x000000002f607223 */ /* 0x180fe2000001085d */
[-CC-:B------:R-:W-:Y:S01]  /*9980*/  FFMA.FTZ R47, R50, R0.reuse, -R93.reuse ;  /* 0x00000000322f7223 */ /* 0x180fe2000001085d */
[----:B------:R-:W-:Y:S01]  /*9990*/  MUFU.EX2 R5, R5 ;  /* 0x0000000500057308 */ /* 0x000fe20000000800 */
[-CC-:B------:R-:W-:Y:S01]  /*99a0*/  FFMA.FTZ R50, R51, R0.reuse, -R93.reuse ;  /* 0x0000000033327223 */ /* 0x180fe2000001085d */
[-CC-:B------:R-:W-:Y:S01]  /*99b0*/  FFMA.FTZ R51, R54, R0.reuse, -R93.reuse ;  /* 0x0000000036337223 */ /* 0x180fe2000001085d */
[----:B------:R-:W-:Y:S01]  /*99c0*/  @!P1 IADD3 R4, R4, 0x30840, RZ ;  /* 0x0003084004049810 */ /* 0x000fe20007ffe0ff */
[-CC-:B------:R-:W-:Y:S01]  /*99d0*/  FFMA.FTZ R54, R55, R0.reuse, -R93.reuse ;  /* 0x0000000037367223 */ /* 0x180fe2000001085d */
[-CC-:B------:R-:W-:Y:S01]  /*99e0*/  FFMA.FTZ R55, R58, R0.reuse, -R93.reuse ;  /* 0x000000003a377223 */ /* 0x180fe2000001085d */
[-CC-:B------:R-:W-:Y:S01]  /*99f0*/  FFMA.FTZ R58, R59, R0.reuse, -R93.reuse ;  /* 0x000000003b3a7223 */ /* 0x180fe2000001085d */
[-CC-:B------:R-:W-:Y:S01]  /*9a00*/  FFMA.FTZ R84, R124, R0.reuse, -R93.reuse ;  /* 0x000000007c547223 */ /* 0x180fe2000001085d */
[----:B------:R-:W1:Y:S01]  /*9a10*/  MUFU.EX2 R29, R29 ;  /* 0x0000001d001d7308 */ /* 0x000e620000000800 */
[----:B------:R-:W-:Y:S01]  /*9a20*/  @!P1 PRMT R4, RZ, 0x654, R4 ;  /* 0x00000654ff049816 */ /* 0x000fe20000000004 */
[-C--:B------:R-:W-:Y:S01]  /*9a30*/  FFMA.FTZ R59, R62, R0.reuse, -R93 ;  /* 0x000000003e3b7223 */ /* 0x080fe2000001085d */
[----:B0-----:R-:W-:Y:S01]  /*9a40*/  FADD.FTZ R101, R6, R7 ;  /* 0x0000000706657221 */ /* 0x001fe20000010000 */
[-CC-:B------:R-:W-:Y:S01]  /*9a50*/  FFMA.FTZ R62, R63, R0.reuse, -R93.reuse ;  /* 0x000000003f3e7223 */ /* 0x180fe2000001085d */
[----:B------:R0:W-:Y:S01]  /*9a60*/  @!P1 SYNCS.ARRIVE.TRANS64.RED.A1T0 RZ, [R4+URZ], RZ ;  /* 0x000000ff04ff99a7 */ /* 0x0001e2000810043f */
[-CC-:B------:R-:W-:Y:S01]  /*9a70*/  FFMA.FTZ R85, R123, R0.reuse, -R93.reuse ;  /* 0x000000007b557223 */ /* 0x180fe2000001085d */
[-CC-:B------:R-:W-:Y:S01]  /*9a80*/  FFMA.FTZ R88, R122, R0.reuse, -R93.reuse ;  /* 0x000000007a587223 */ /* 0x180fe2000001085d */
[----:B------:R-:W4:Y:S01]  /*9a90*/  MUFU.EX2 R77, R77 ;  /* 0x0000004d004d7308 */ /* 0x000f220000000800 */
[-CC-:B------:R-:W-:Y:S01]  /*9aa0*/  FFMA.FTZ R89, R121, R0.reuse, -R93.reuse ;  /* 0x0000000079597223 */ /* 0x180fe2000001085d */
[-CC-:B------:R-:W-:Y:S01]  /*9ab0*/  FFMA.FTZ R92, R120, R0.reuse, -R93.reuse ;  /* 0x00000000785c7223 */ /* 0x180fe2000001085d */
[----:B------:R-:W-:-:S05]  /*9ac0*/  FFMA.FTZ R31, R31, R0, -R93 ;  /* 0x000000001f1f7223 */ /* 0x000fca000001085d */
[----:B------:R-:W4:Y:S01]  /*9ad0*/  MUFU.EX2 R80, R80 ;  /* 0x0000005000507308 */ /* 0x000f220000000800 */
[--C-:B------:R-:W-:Y:S01]  /*9ae0*/  FFMA.FTZ R63, R66, R0, -R93.reuse ;  /* 0x00000000423f7223 */ /* 0x100fe2000001085d */
[----:B0-----:R-:W-:Y:S01]  /*9af0*/  F2FP.F16.F32.PACK_AB R4, R7, R6 ;  /* 0x000000060704723e */ /* 0x001fe200000000ff */
[----:B------:R-:W-:-:S05]  /*9b00*/  FFMA.FTZ R66, R67, R0, -R93 ;  /* 0x0000000043427223 */ /* 0x000fca000001085d */
[----:B------:R-:W0:Y:S01]  /*9b10*/  MUFU.EX2 R81, R81 ;  /* 0x0000005100517308 */ /* 0x000e220000000800 */
[----:B-1----:R-:W-:Y:S01]  /*9b20*/  FADD.FTZ R6, R5, R29 ;  /* 0x0000001d05067221 */ /* 0x002fe20000010000 */
[-C--:B------:R-:W-:Y:S01]  /*9b30*/  FFMA.FTZ R67, R70, R0.reuse, -R93 ;  /* 0x0000000046437223 */ /* 0x080fe2000001085d */
[----:B------:R-:W-:Y:S01]  /*9b40*/  FADD.FTZ R24, R8, R101 ;  /* 0x0000006508187221 */ /* 0x000fe20000010000 */
[-CC-:B------:R-:W-:Y:S01]  /*9b50*/  FFMA.FTZ R70, R71, R0.reuse, -R93.reuse ;  /* 0x0000000047467223 */ /* 0x180fe2000001085d */
[-CC-:B------:R-:W-:Y:S01]  /*9b60*/  FFMA.FTZ R71, R74, R0.reuse, -R93.reuse ;  /* 0x000000004a477223 */ /* 0x180fe2000001085d */
[-CC-:B------:R-:W-:Y:S01]  /*9b70*/  FFMA.FTZ R74, R75, R0.reuse, -R93.reuse ;  /* 0x000000004b4a7223 */ /* 0x180fe2000001085d */
[----:B----4-:R-:W-:Y:S01]  /*9b80*/  FADD.FTZ R7, R77, R6 ;  /* 0x000000064d077221 */ /* 0x010fe20000010000 */
[----:B------:R-:W1:Y:S01]  /*9b90*/  MUFU.EX2 R84, R84 ;  /* 0x0000005400547308 */ /* 0x000e620000000800 */
[-CC-:B------:R-:W-:Y:S01]  /*9ba0*/  FFMA.FTZ R75, R78, R0.reuse, -R93.reuse ;  /* 0x000000004e4b7223 */ /* 0x180fe2000001085d */
[----:B------:R-:W-:Y:S01]  /*9bb0*/  FADD.FTZ R24, R9, R24 ;  /* 0x0000001809187221 */ /* 0x000fe20000010000 */
[-CC-:B------:R-:W-:Y:S01]  /*9bc0*/  FFMA.FTZ R78, R79, R0.reuse, -R93.reuse ;  /* 0x000000004f4e7223 */ /* 0x180fe2000001085d */
[----:B------:R-:W-:Y:S01]  /*9bd0*/  FFMA.FTZ R79, R86, R0, -R93 ;  /* 0x00000000564f7223 */ /* 0x000fe2000001085d */
[----:B------:R-:W-:Y:S01]  /*9be0*/  FADD.FTZ R86, R80, R7 ;  /* 0x0000000750567221 */ /* 0x000fe20000010000 */
[----:B------:R-:W-:-:S02]  /*9bf0*/  FADD.FTZ R7, R11, R24 ;  /* 0x000000180b077221 */ /* 0x000fc40000010000 */
[----:B------:R-:W4:Y:S01]  /*9c00*/  MUFU.EX2 R85, R85 ;  /* 0x0000005500557308 */ /* 0x000f220000000800 */
[----:B------:R-:W-:Y:S01]  /*9c10*/  F2FP.F16.F32.PACK_AB R6, R9, R8 ;  /* 0x000000080906723e */ /* 0x000fe200000000ff */
[----:B0-----:R-:W-:Y:S01]  /*9c20*/  FADD.FTZ R9, R81, R86 ;  /* 0x0000005651097221 */ /* 0x001fe20000010000 */
[----:B------:R-:W-:-:S05]  /*9c30*/  FADD.FTZ R86, R12, R7 ;  /* 0x000000070c567221 */ /* 0x000fca0000010000 */
[----:B------:R-:W0:Y:S01]  /*9c40*/  MUFU.EX2 R88, R88 ;  /* 0x0000005800587308 */ /* 0x000e220000000800 */
[----:B------:R-:W-:Y:S01]  /*9c50*/  FADD.FTZ R7, R13, R86 ;  /* 0x000000560d077221 */ /* 0x000fe20000010000 */
[----:B------:R-:W-:Y:S01]  /*9c60*/  F2FP.F16.F32.PACK_AB R24, R12, R11 ;  /* 0x0000000b0c18723e */ /* 0x000fe200000000ff */
[----:B------:R-:W-:Y:S01]  /*9c70*/  FFMA.FTZ R82, R82, R0, -R93 ;  /* 0x0000000052527223 */ /* 0x000fe2000001085d */
[----:B-1----:R-:W-:Y:S01]  /*9c80*/  FADD.FTZ R12, R84, R9 ;  /* 0x00000009540c7221 */ /* 0x002fe20000010000 */
[----:B------:R-:W-:-:S03]  /*9c90*/  FADD.FTZ R7, R26, R7 ;  /* 0x000000071a077221 */ /* 0x000fc60000010000 */
[----:B------:R-:W1:Y:S01]  /*9ca0*/  MUFU.EX2 R89, R89 ;  /* 0x0000005900597308 */ /* 0x000e620000000800 */
[----:B----4-:R-:W-:-:S07]  /*9cb0*/  FADD.FTZ R11, R85, R12 ;  /* 0x0000000c550b7221 */ /* 0x010fce0000010000 */
[----:B------:R-:W4:Y:S01]  /*9cc0*/  MUFU.EX2 R92, R92 ;  /* 0x0000005c005c7308 */ /* 0x000f220000000800 */
[----:B0-----:R-:W-:-:S07]  /*9cd0*/  FADD.FTZ R12, R88, R11 ;  /* 0x0000000b580c7221 */ /* 0x001fce0000010000 */
[----:B------:R0:W-:Y:S08]  /*9ce0*/  MUFU.EX2 R8, R82 ;  /* 0x0000005200087308 */ /* 0x0001f00000000800 */
[----:B------:R-:W4:Y:S01]  /*9cf0*/  MUFU.EX2 R31, R31 ;  /* 0x0000001f001f7308 */ /* 0x000f220000000800 */
[----:B0-----:R-:W-:-:S04]  /*9d00*/  FADD.FTZ R82, R28, R7 ;  /* 0x000000071c527221 */ /* 0x001fc80000010000 */
[----:B------:R-:W-:-:S03]  /*9d10*/  FADD.FTZ R11, R25, R82 ;  /* 0x00000052190b7221 */ /* 0x000fc60000010000 */
[----:B------:R-:W0:Y:S01]  /*9d20*/  MUFU.EX2 R96, R96 ;  /* 0x0000006000607308 */ /* 0x000e220000000800 */
[----:B------:R-:W-:Y:S01]  /*9d30*/  FADD.FTZ R82, R30, R11 ;  /* 0x0000000b1e527221 */ /* 0x000fe20000010000 */
[----:B-1----:R-:W-:-:S03]  /*9d40*/  FADD.FTZ R7, R89, R12 ;  /* 0x0000000c59077221 */ /* 0x002fc60000010000 */
[----:B------:R-:W-:-:S03]  /*9d50*/  FADD.FTZ R11, R27, R82 ;  /* 0x000000521b0b7221 */ /* 0x000fc60000010000 */
[----:B------:R-:W1:Y:S01]  /*9d60*/  MUFU.EX2 R47, R47 ;  /* 0x0000002f002f7308 */ /* 0x000e620000000800 */
[----:B----4-:R-:W-:Y:S01]  /*9d70*/  FADD.FTZ R12, R92, R7 ;  /* 0x000000075c0c7221 */ /* 0x010fe20000010000 */
[----:B------:R-:W-:-:S06]  /*9d80*/  FADD.FTZ R82, R14, R11 ;  /* 0x0000000b0e527221 */ /* 0x000fcc0000010000 */
[----:B------:R-:W4:Y:S01]  /*9d90*/  MUFU.EX2 R50, R50 ;  /* 0x0000003200327308 */ /* 0x000f220000000800 */
[----:B------:R-:W-:Y:S01]  /*9da0*/  FADD.FTZ R7, R31, R12 ;  /* 0x0000000c1f077221 */ /* 0x000fe20000010000 */
[----:B------:R-:W-:Y:S01]  /*9db0*/  F2FP.F16.F32.PACK_AB R26, R26, R13 ;  /* 0x0000000d1a1a723e */ /* 0x000fe200000000ff */
[----:B------:R-:W-:Y:S02]  /*9dc0*/  FADD.FTZ R13, R15, R82 ;  /* 0x000000520f0d7221 */ /* 0x000fe40000010000 */
[----:B0-----:R-:W-:Y:S02]  /*9dd0*/  FADD.FTZ R12, R96, R7 ;  /* 0x00000007600c7221 */ /* 0x001fe40000010000 */
[----:B------:R-:W-:Y:S01]  /*9de0*/  FADD.FTZ R82, R20, R13 ;  /* 0x0000000d14527221 */ /* 0x000fe20000010000 */
[----:B------:R-:W-:Y:S01]  /*9df0*/  F2FP.F16.F32.PACK_AB R28, R25, R28 ;  /* 0x0000001c191c723e */ /* 0x000fe200000000ff */
[----:B-1----:R-:W-:Y:S01]  /*9e00*/  FADD.FTZ R7, R47, R12 ;  /* 0x0000000c2f077221 */ /* 0x002fe20000010000 */
[----:B------:R-:W0:Y:S01]  /*9e10*/  MUFU.EX2 R51, R51 ;  /* 0x0000003300337308 */ /* 0x000e220000000800 */
[----:B------:R-:W-:-:S07]  /*9e20*/  FADD.FTZ R25, R21, R82 ;  /* 0x0000005215197221 */ /* 0x000fce0000010000 */
[----:B------:R-:W1:Y:S01]  /*9e30*/  MUFU.EX2 R54, R54 ;  /* 0x0000003600367308 */ /* 0x000e620000000800 */
[----:B----4-:R-:W-:Y:S01]  /*9e40*/  FADD.FTZ R12, R50, R7 ;  /* 0x00000007320c7221 */ /* 0x010fe20000010000 */
[----:B------:R-:W-:Y:S01]  /*9e50*/  F2FP.F16.F32.PACK_AB R7, R80, R77 ;  /* 0x0000004d5007723e */ /* 0x000fe200000000ff */
[----:B------:R-:W-:Y:S01]  /*9e60*/  FADD.FTZ R80, R32, R25 ;  /* 0x0000001920507221 */ /* 0x000fe20000010000 */
[----:B------:R-:W-:Y:S01]  /*9e70*/  F2FP.F16.F32.PACK_AB R25, R84, R81 ;  /* 0x000000515419723e */ /* 0x000fe200000000ff */
[----:B------:R-:W4:Y:S03]  /*9e80*/  LDL R82, [R1+0x50] ;  /* 0x0000500001527983 */ /* 0x000f260000100800 */
[----:B------:R-:W2:Y:S01]  /*9e90*/  MUFU.EX2 R55, R55 ;  /* 0x0000003700377308 */ /* 0x000ea20000000800 */
[----:B------:R-:W4:Y:S01]  /*9ea0*/  LDL R81, [R1+0x4] ;  /* 0x0000040001517983 */ /* 0x000f220000100800 */
[----:B0-----:R-:W-:-:S06]  /*9eb0*/  FADD.FTZ R13, R51, R12 ;  /* 0x0000000c330d7221 */ /* 0x001fcc0000010000 */
[----:B------:R-:W0:Y:S01]  /*9ec0*/  MUFU.EX2 R58, R58 ;  /* 0x0000003a003a7308 */ /* 0x000e220000000800 */
[----:B-1----:R-:W-:-:S07]  /*9ed0*/  FADD.FTZ R12, R54, R13 ;  /* 0x0000000d360c7221 */ /* 0x002fce0000010000 */
[----:B------:R-:W1:Y:S01]  /*9ee0*/  MUFU.EX2 R59, R59 ;  /* 0x0000003b003b7308 */ /* 0x000e620000000800 */
[----:B--2---:R-:W-:Y:S01]  /*9ef0*/  FADD.FTZ R13, R55, R12 ;  /* 0x0000000c370d7221 */ /* 0x004fe20000010000 */
[----:B------:R-:W-:-:S06]  /*9f00*/  FADD.FTZ R77, R33, R80 ;  /* 0x00000050214d7221 */ /* 0x000fcc0000010000 */
[----:B------:R-:W2:Y:S01]  /*9f10*/  MUFU.EX2 R62, R62 ;  /* 0x0000003e003e7308 */ /* 0x000ea20000000800 */
[----:B0-----:R-:W-:Y:S01]  /*9f20*/  FADD.FTZ R12, R58, R13 ;  /* 0x0000000d3a0c7221 */ /* 0x001fe20000010000 */
[----:B------:R-:W-:-:S06]  /*9f30*/  FADD.FTZ R77, R34, R77 ;  /* 0x0000004d224d7221 */ /* 0x000fcc0000010000 */
[----:B------:R-:W0:Y:S01]  /*9f40*/  MUFU.EX2 R63, R63 ;  /* 0x0000003f003f7308 */ /* 0x000e220000000800 */
[----:B-1----:R-:W-:Y:S01]  /*9f50*/  FADD.FTZ R13, R59, R12 ;  /* 0x0000000c3b0d7221 */ /* 0x002fe20000010000 */
[----:B------:R-:W-:-:S06]  /*9f60*/  FADD.FTZ R12, R40, R77 ;  /* 0x0000004d280c7221 */ /* 0x000fcc0000010000 */
[----:B------:R-:W1:Y:S08]  /*9f70*/  MUFU.EX2 R66, R66 ;  /* 0x0000004200427308 */ /* 0x000e700000000800 */
[----:B------:R-:W3:Y:S01]  /*9f80*/  MUFU.EX2 R48, R48 ;  /* 0x0000003000307308 */ /* 0x000ee20000000800 */
[----:B--2---:R-:W-:Y:S01]  /*9f90*/  FADD.FTZ R80, R62, R13 ;  /* 0x0000000d3e507221 */ /* 0x004fe20000010000 */
[----:B------:R-:W-:-:S06]  /*9fa0*/  F2FP.F16.F32.PACK_AB R5, R29, R5 ;  /* 0x000000051d05723e */ /* 0x000fcc00000000ff */
[----:B------:R-:W2:Y:S01]  /*9fb0*/  MUFU.EX2 R67, R67 ;  /* 0x0000004300437308 */ /* 0x000ea20000000800 */
[----:B------:R-:W-:-:S07]  /*9fc0*/  FADD.FTZ R13, R41, R12 ;  /* 0x0000000c290d7221 */ /* 0x000fce0000010000 */
[----:B------:R-:W2:Y:S01]  /*9fd0*/  MUFU.EX2 R49, R49 ;  /* 0x0000003100317308 */ /* 0x000ea20000000800 */
[----:B0-----:R-:W-:Y:S01]  /*9fe0*/  FADD.FTZ R77, R63, R80 ;  /* 0x000000503f4d7221 */ /* 0x001fe20000010000 */
[----:B------:R-:W-:-:S06]  /*9ff0*/  FADD.FTZ R13, R46, R13 ;  /* 0x0000000d2e0d7221 */ /* 0x000fcc0000010000 */
[----:B------:R-:W0:Y:S01]  /*a000*/  MUFU.EX2 R70, R70 ;  /* 0x0000004600467308 */ /* 0x000e220000000800 */
[----:B------:R1:W-:Y:S07]  /*a010*/  STSM.16.M88.4 [R157+0x1e800], R4 ;  /* 0x01e800049d007844 */ /* 0x0003ee0000000200 */
[----:B------:R-:W0:Y:S01]  /*a020*/  MUFU.EX2 R35, R35 ;  /* 0x0000002300237308 */ /* 0x000e220000000800 */
[----:B------:R-:W-:Y:S02]  /*a030*/  F2FP.F16.F32.PACK_AB R30, R27, R30 ;  /* 0x0000001e1b1e723e */ /* 0x000fe400000000ff */
[----:B------:R-:W-:-:S05]  /*a040*/  F2FP.F16.F32.PACK_AB R27, R88, R85 ;  /* 0x00000055581b723e */ /* 0x000fca00000000ff */
[----:B------:R-:W0:Y:S01]  /*a050*/  MUFU.EX2 R36, R36 ;  /* 0x0000002400247308 */ /* 0x000e220000000800 */
[----:B-1----:R-:W-:Y:S01]  /*a060*/  F2FP.F16.F32.PACK_AB R4, R15, R14 ;  /* 0x0000000e0f04723e */ /* 0x002fe200000000ff */
[----:B------:R-:W-:Y:S01]  /*a070*/  FADD.FTZ R14, R66, R77 ;  /* 0x0000004d420e7221 */ /* 0x000fe20000010000 */
[----:B------:R-:W-:Y:S01]  /*a080*/  F2FP.F16.F32.PACK_AB R6, R21, R20 ;  /* 0x000000141506723e */ /* 0x000fe200000000ff */
[----:B---3--:R-:W-:Y:S01]  /*a090*/  FADD.FTZ R20, R48, R13 ;  /* 0x0000000d30147221 */ /* 0x008fe20000010000 */
[----:B------:R-:W-:-:S03]  /*a0a0*/  F2FP.F16.F32.PACK_AB R29, R92, R89 ;  /* 0x000000595c1d723e */ /* 0x000fc600000000ff */
[----:B------:R-:W-:Y:S01]  /*a0b0*/  MUFU.EX2 R37, R37 ;  /* 0x0000002500257308 */ /* 0x000fe20000000800 */
[----:B------:R-:W-:Y:S01]  /*a0c0*/  F2FP.F16.F32.PACK_AB R31, R96, R31 ;  /* 0x0000001f601f723e */ /* 0x000fe200000000ff */
[----:B--2---:R-:W-:Y:S01]  /*a0d0*/  FADD.FTZ R5, R67, R14 ;  /* 0x0000000e43057221 */ /* 0x004fe20000010000 */
[----:B------:R-:W-:-:S05]  /*a0e0*/  FADD.FTZ R20, R49, R20 ;  /* 0x0000001431147221 */ /* 0x000fca0000010000 */
[----:B------:R-:W1:Y:S01]  /*a0f0*/  MUFU.EX2 R71, R71 ;  /* 0x0000004700477308 */ /* 0x000e620000000800 */
[----:B------:R-:W-:Y:S04]  /*a100*/  STSM.16.M88.4 [R105], R24 ;  /* 0x0000001869007844 */ /* 0x000fe80000000200 */
[----:B------:R0:W-:Y:S03]  /*a110*/  STSM.16.M88.4 [R104], R28 ;  /* 0x0000001c68007844 */ /* 0x0001e60000000200 */
[----:B------:R-:W-:Y:S08]  /*a120*/  MUFU.EX2 R38, R38 ;  /* 0x0000002600267308 */ /* 0x000ff00000000800 */
[----:B------:R-:W2:Y:S01]  /*a130*/  MUFU.EX2 R74, R74 ;  /* 0x0000004a004a7308 */ /* 0x000ea20000000800 */
[----:B0-----:R-:W-:Y:S01]  /*a140*/  FADD.FTZ R28, R70, R5 ;  /* 0x00000005461c7221 */ /* 0x001fe20000010000 */
[----:B------:R-:W-:-:S06]  /*a150*/  FADD.FTZ R5, R35, R20 ;  /* 0x0000001423057221 */ /* 0x000fcc0000010000 */
[----:B------:R-:W-:Y:S01]  /*a160*/  MUFU.EX2 R39, R39 ;  /* 0x0000002700277308 */ /* 0x000fe20000000800 */
[----:B------:R-:W-:Y:S01]  /*a170*/  FADD.FTZ R20, R36, R5 ;  /* 0x0000000524147221 */ /* 0x000fe20000010000 */
[----:B-1----:R-:W-:-:S03]  /*a180*/  FADD.FTZ R13, R71, R28 ;  /* 0x0000001c470d7221 */ /* 0x002fc60000010000 */
[----:B------:R-:W-:Y:S01]  /*a190*/  FADD.FTZ R15, R37, R20 ;  /* 0x00000014250f7221 */ /* 0x000fe20000010000 */
[----:B------:R-:W-:Y:S02]  /*a1a0*/  F2FP.F16.F32.PACK_AB R5, R50, R47 ;  /* 0x0000002f3205723e */ /* 0x000fe400000000ff */
[----:B------:R-:W-:Y:S01]  /*a1b0*/  MUFU.EX2 R42, R42 ;  /* 0x0000002a002a7308 */ /* 0x000fe20000000800 */
[----:B------:R-:W-:Y:S01]  /*a1c0*/  F2FP.F16.F32.PACK_AB R7, R54, R51 ;  /* 0x000000333607723e */ /* 0x000fe200000000ff */
[----:B--2---:R-:W-:Y:S01]  /*a1d0*/  FADD.FTZ R28, R74, R13 ;  /* 0x0000000d4a1c7221 */ /* 0x004fe20000010000 */
[----:B------:R-:W-:Y:S01]  /*a1e0*/  FADD.FTZ R20, R38, R15 ;  /* 0x0000000f26147221 */ /* 0x000fe20000010000 */
[----:B------:R-:W-:Y:S02]  /*a1f0*/  F2FP.F16.F32.PACK_AB R12, R33, R32 ;  /* 0x00000020210c723e */ /* 0x000fe400000000ff */
[----:B------:R-:W-:Y:S02]  /*a200*/  F2FP.F16.F32.PACK_AB R14, R40, R34 ;  /* 0x00000022280e723e */ /* 0x000fe400000000ff */
[----:B------:R-:W-:Y:S01]  /*a210*/  F2FP.F16.F32.PACK_AB R13, R58, R55 ;  /* 0x000000373a0d723e */ /* 0x000fe200000000ff */
[----:B------:R-:W-:Y:S01]  /*a220*/  MUFU.EX2 R43, R43 ;  /* 0x0000002b002b7308 */ /* 0x000fe20000000800 */
[----:B------:R-:W-:-:S07]  /*a230*/  F2FP.F16.F32.PACK_AB R15, R62, R59 ;  /* 0x0000003b3e0f723e */ /* 0x000fce00000000ff */
[----:B------:R-:W-:Y:S08]  /*a240*/  MUFU.EX2 R45, R45 ;  /* 0x0000002d002d7308 */ /* 0x000ff00000000800 */
        /* <DEDUP_REMOVED lines=15> */
[----:B------:R-:W-:Y:S01]  /*a340*/  MUFU.EX2 R73, R73 ;  /* 0x0000004900497308 */ /* 0x000fe20000000800 */
[----:B----4-:R-:W-:Y:S04]  /*a350*/  STSM.16.M88.4 [R81], R4 ;  /* 0x0000000451007844 */ /* 0x010fe80000000200 */
[----:B------:R0:W-:Y:S04]  /*a360*/  STSM.16.M88.4 [R157+0x24800], R12 ;  /* 0x0248000c9d007844 */ /* 0x0001e80000000200 */
[----:B0-----:R-:W2:Y:S01]  /*a370*/  LDL R15, [R1+0x4c] ;  /* 0x00004c00010f7983 */ /* 0x001ea20000100800 */
[----:B------:R-:W0:Y:S01]  /*a380*/  MUFU.EX2 R75, R75 ;  /* 0x0000004b004b7308 */ /* 0x000e220000000800 */
[----:B------:R-:W-:-:S07]  /*a390*/  FFMA.FTZ R83, R83, R0, -R93 ;  /* 0x0000000053537223 */ /* 0x000fce000001085d */
[----:B------:R-:W1:Y:S01]  /*a3a0*/  MUFU.EX2 R78, R78 ;  /* 0x0000004e004e7308 */ /* 0x000e620000000800 */
[----:B------:R-:W-:-:S07]  /*a3b0*/  FFMA.FTZ R87, R87, R0, -R93 ;  /* 0x0000000057577223 */ /* 0x000fce000001085d */
[----:B------:R-:W3:Y:S01]  /*a3c0*/  MUFU.EX2 R9, R83 ;  /* 0x0000005300097308 */ /* 0x000ee20000000800 */
[----:B0-----:R-:W-:Y:S01]  /*a3d0*/  FADD.FTZ R21, R75, R28 ;  /* 0x0000001c4b157221 */ /* 0x001fe20000010000 */
[----:B------:R-:W-:-:S06]  /*a3e0*/  FFMA.FTZ R90, R90, R0, -R93 ;  /* 0x000000005a5a7223 */ /* 0x000fcc000001085d */
[----:B------:R-:W0:Y:S01]  /*a3f0*/  MUFU.EX2 R79, R79 ;  /* 0x0000004f004f7308 */ /* 0x000e220000000800 */
[----:B-1----:R-:W-:Y:S01]  /*a400*/  FADD.FTZ R21, R78, R21 ;  /* 0x000000154e157221 */ /* 0x002fe20000010000 */
[----:B------:R-:W-:Y:S01]  /*a410*/  FFMA.FTZ R91, R91, R0, -R93 ;  /* 0x000000005b5b7223 */ /* 0x000fe2000001085d */
[----:B------:R-:W-:-:S05]  /*a420*/  FADD.FTZ R29, R39, R20 ;  /* 0x00000014271d7221 */ /* 0x000fca0000010000 */
[----:B------:R-:W1:Y:S01]  /*a430*/  MUFU.EX2 R87, R87 ;  /* 0x0000005700577308 */ /* 0x000e620000000800 */
[----:B------:R-:W-:Y:S01]  /*a440*/  FADD.FTZ R20, R8, R21 ;  /* 0x0000001508147221 */ /* 0x000fe20000010000 */
[----:B------:R-:W-:Y:S01]  /*a450*/  FFMA.FTZ R94, R94, R0, -R93 ;  /* 0x000000005e5e7223 */ /* 0x000fe2000001085d */
[----:B------:R-:W-:-:S05]  /*a460*/  FADD.FTZ R28, R42, R29 ;  /* 0x0000001d2a1c7221 */ /* 0x000fca0000010000 */
[----:B------:R-:W4:Y:S01]  /*a470*/  MUFU.EX2 R11, R90 ;  /* 0x0000005a000b7308 */ /* 0x000f220000000800 */
[----:B---3--:R-:W-:Y:S01]  /*a480*/  FADD.FTZ R20, R9, R20 ;  /* 0x0000001409147221 */ /* 0x008fe20000010000 */
[----:B------:R-:W-:Y:S01]  /*a490*/  FFMA.FTZ R95, R95, R0, -R93 ;  /* 0x000000005f5f7223 */ /* 0x000fe2000001085d */
[----:B------:R-:W-:-:S05]  /*a4a0*/  FADD.FTZ R28, R43, R28 ;  /* 0x0000001c2b1c7221 */ /* 0x000fca0000010000 */
[----:B------:R-:W3:Y:S01]  /*a4b0*/  MUFU.EX2 R91, R91 ;  /* 0x0000005b005b7308 */ /* 0x000ee20000000800 */
[----:B0-----:R-:W-:Y:S01]  /*a4c0*/  FADD.FTZ R20, R79, R20 ;  /* 0x000000144f147221 */ /* 0x001fe20000010000 */
[----:B------:R-:W-:Y:S01]  /*a4d0*/  FFMA.FTZ R98, R98, R0, -R93 ;  /* 0x0000000062627223 */ /* 0x000fe2000001085d */
[----:B------:R-:W-:-:S05]  /*a4e0*/  FADD.FTZ R21, R45, R28 ;  /* 0x0000001c2d157221 */ /* 0x000fca0000010000 */
[----:B------:R-:W0:Y:S01]  /*a4f0*/  MUFU.EX2 R94, R94 ;  /* 0x0000005e005e7308 */ /* 0x000e220000000800 */
[----:B-1----:R-:W-:Y:S01]  /*a500*/  FADD.FTZ R20, R87, R20 ;  /* 0x0000001457147221 */ /* 0x002fe20000010000 */
[----:B------:R-:W-:Y:S01]  /*a510*/  FFMA.FTZ R99, R99, R0, -R93 ;  /* 0x0000000063637223 */ /* 0x000fe2000001085d */
[----:B------:R-:W-:-:S05]  /*a520*/  FADD.FTZ R21, R44, R21 ;  /* 0x000000152c157221 */ /* 0x000fca0000010000 */
[----:B------:R-:W1:Y:S01]  /*a530*/  MUFU.EX2 R95, R95 ;  /* 0x0000005f005f7308 */ /* 0x000e620000000800 */
[----:B----4-:R-:W-:Y:S01]  /*a540*/  FADD.FTZ R20, R11, R20 ;  /* 0x000000140b147221 */ /* 0x010fe20000010000 */
        /* <DEDUP_REMOVED lines=9> */
[----:B------:R-:W-:-:S05]  /*a5e0*/  F2FP.F16.F32.PACK_AB R5, R9, R8 ;  /* 0x000000080905723e */ /* 0x000fca00000000ff */
[----:B------:R-:W0:Y:S01]  /*a5f0*/  MUFU.EX2 R102, R102 ;  /* 0x0000006600667308 */ /* 0x000e220000000800 */
[----:B------:R-:W-:Y:S01]  /*a600*/  FADD.FTZ R20, R56, R7 ;  /* 0x0000000738147221 */ /* 0x000fe20000010000 */
[----:B-1----:R-:W-:Y:S01]  /*a610*/  FADD.FTZ R9, R95, R14 ;  /* 0x0000000e5f097221 */ /* 0x002fe20000010000 */
[----:B------:R-:W-:-:S05]  /*a620*/  FFMA.FTZ R107, R107, R0, -R93 ;  /* 0x000000006b6b7223 */ /* 0x000fca000001085d */
[----:B------:R-:W1:Y:S01]  /*a630*/  MUFU.EX2 R103, R103 ;  /* 0x0000006700677308 */ /* 0x000e620000000800 */
[----:B------:R-:W-:Y:S01]  /*a640*/  FADD.FTZ R13, R57, R20 ;  /* 0x00000014390d7221 */ /* 0x000fe20000010000 */
[----:B----4-:R-:W-:Y:S01]  /*a650*/  FADD.FTZ R8, R98, R9 ;  /* 0x0000000962087221 */ /* 0x010fe20000010000 */
[----:B------:R-:W-:-:S05]  /*a660*/  FFMA.FTZ R110, R110, R0, -R93 ;  /* 0x000000006e6e7223 */ /* 0x000fca000001085d */
[----:B------:R-:W4:Y:S01]  /*a670*/  MUFU.EX2 R106, R106 ;  /* 0x0000006a006a7308 */ /* 0x000f220000000800 */
[----:B------:R-:W-:Y:S01]  /*a680*/  FADD.FTZ R14, R60, R13 ;  /* 0x0000000d3c0e7221 */ /* 0x000fe20000010000 */
[----:B---3--:R-:W-:Y:S01]  /*a690*/  FADD.FTZ R9, R99, R8 ;  /* 0x0000000863097221 */ /* 0x008fe20000010000 */
[----:B------:R-:W-:Y:S01]  /*a6a0*/  F2FP.F16.F32.PACK_AB R27, R70, R67 ;  /* 0x00000043461b723e */ /* 0x000fe200000000ff */
[----:B------:R-:W-:-:S04]  /*a6b0*/  FFMA.FTZ R111, R111, R0, -R93 ;  /* 0x000000006f6f7223 */ /* 0x000fc8000001085d */
[----:B------:R-:W3:Y:S01]  /*a6c0*/  MUFU.EX2 R107, R107 ;  /* 0x0000006b006b7308 */ /* 0x000ee20000000800 */
[----:B------:R-:W-:Y:S01]  /*a6d0*/  F2FP.F16.F32.PACK_AB R24, R46, R41 ;  /* 0x000000292e18723e */ /* 0x000fe200000000ff */
[----:B------:R-:W-:Y:S01]  /*a6e0*/  FADD.FTZ R14, R61, R14 ;  /* 0x0000000e3d0e7221 */ /* 0x000fe20000010000 */
[----:B------:R-:W-:Y:S01]  /*a6f0*/  F2FP.F16.F32.PACK_AB R26, R49, R48 ;  /* 0x00000030311a723e */ /* 0x000fe200000000ff */
[----:B0-----:R-:W-:Y:S01]  /*a700*/  FADD.FTZ R8, R102, R9 ;  /* 0x0000000966087221 */ /* 0x001fe20000010000 */
[----:B------:R-:W-:Y:S01]  /*a710*/  F2FP.F16.F32.PACK_AB R25, R66, R63 ;  /* 0x0000003f4219723e */ /* 0x000fe200000000ff */
[----:B------:R-:W-:Y:S01]  /*a720*/  FFMA.FTZ R114, R114, R0, -R93 ;  /* 0x0000000072727223 */ /* 0x000fe2000001085d */
[----:B------:R-:W-:Y:S01]  /*a730*/  F2FP.F16.F32.PACK_AB R38, R38, R37 ;  /* 0x000000252626723e */ /* 0x000fe200000000ff */
[----:B------:R-:W0:Y:S01]  /*a740*/  MUFU.EX2 R67, R110 ;  /* 0x0000006e00437308 */ /* 0x000e220000000800 */
[----:B------:R-:W-:Y:S02]  /*a750*/  F2FP.F16.F32.PACK_AB R4, R42, R39 ;  /* 0x000000272a04723e */ /* 0x000fe400000000ff */
[----:B------:R-:W-:-:S02]  /*a760*/  F2FP.F16.F32.PACK_AB R36, R36, R35 ;  /* 0x000000232424723e */ /* 0x000fc400000000ff */
[----:B------:R-:W-:Y:S02]  /*a770*/  F2FP.F16.F32.PACK_AB R37, R74, R71 ;  /* 0x000000474a25723e */ /* 0x000fe400000000ff */
[----:B------:R-:W-:Y:S01]  /*a780*/  F2FP.F16.F32.PACK_AB R39, R78, R75 ;  /* 0x0000004b4e27723e */ /* 0x000fe200000000ff */
[----:B------:R-:W0:Y:S01]  /*a790*/  MUFU.EX2 R12, R111 ;  /* 0x0000006f000c7308 */ /* 0x000e220000000800 */
[----:B------:R-:W-:Y:S02]  /*a7a0*/  F2FP.F16.F32.PACK_AB R6, R45, R43 ;  /* 0x0000002b2d06723e */ /* 0x000fe400000000ff */
[----:B------:R-:W-:Y:S01]  /*a7b0*/  F2FP.F16.F32.PACK_AB R7, R87, R79 ;  /* 0x0000004f5707723e */ /* 0x000fe200000000ff */
[----:B------:R-:W-:Y:S01]  /*a7c0*/  FADD.FTZ R9, R97, R14 ;  /* 0x0000000e61097221 */ /* 0x000fe20000010000 */
[----:B-1----:R-:W-:Y:S01]  /*a7d0*/  FADD.FTZ R13, R103, R8 ;  /* 0x00000008670d7221 */ /* 0x002fe20000010000 */
[-CC-:B------:R-:W-:Y:S01]  /*a7e0*/  FFMA.FTZ R115, R115, R0.reuse, -R93.reuse ;  /* 0x0000000073737223 */ /* 0x180fe2000001085d */
[-CC-:B------:R-:W-:Y:S01]  /*a7f0*/  FFMA.FTZ R118, R118, R0.reuse, -R93.reuse ;  /* 0x0000000076767223 */ /* 0x180fe2000001085d */
[----:B------:R-:W-:Y:S01]  /*a800*/  STSM.16.M88.4 [R82], R24 ;  /* 0x0000001852007844 */ /* 0x000fe20000000200 */
[----:B------:R-:W-:Y:S01]  /*a810*/  FFMA.FTZ R93, R119, R0, -R93 ;  /* 0x00000000775d7223 */ /* 0x000fe2000001085d */
[----:B------:R-:W1:Y:S02]  /*a820*/  MUFU.EX2 R114, R114 ;  /* 0x0000007200727308 */ /* 0x000e640000000800 */
[----:B------:R-:W-:Y:S01]  /*a830*/  STSM.16.M88.4 [R104+0x6000], R36 ;  /* 0x0060002468007844 */ /* 0x000fe20000000200 */
[----:B------:R-:W-:-:S03]  /*a840*/  FADD.FTZ R9, R64, R9 ;  /* 0x0000000940097221 */ /* 0x000fc60000010000 */
[----:B------:R4:W-:Y:S02]  /*a850*/  STSM.16.M88.4 [R81+0x6000], R4 ;  /* 0x0060000451007844 */ /* 0x0009e40000000200 */
[----:B------:R-:W1:Y:S08]  /*a860*/  MUFU.EX2 R115, R115 ;  /* 0x0000007300737308 */ /* 0x000e700000000800 */
[----:B------:R-:W-:Y:S01]  /*a870*/  MUFU.EX2 R118, R118 ;  /* 0x0000007600767308 */ /* 0x000fe20000000800 */
[----:B----4-:R-:W-:Y:S01]  /*a880*/  FADD.FTZ R4, R106, R13 ;  /* 0x0000000d6a047221 */ /* 0x010fe20000010000 */
[----:B------:R-:W-:-:S06]  /*a890*/  FADD.FTZ R6, R100, R9 ;  /* 0x0000000964067221 */ /* 0x000fcc0000010000 */
[----:B------:R-:W4:Y:S01]  /*a8a0*/  MUFU.EX2 R93, R93 ;  /* 0x0000005d005d7308 */ /* 0x000f220000000800 */
[----:B---3--:R-:W-:Y:S01]  /*a8b0*/  FADD.FTZ R4, R107, R4 ;  /* 0x000000046b047221 */ /* 0x008fe20000010000 */
[----:B------:R-:W-:-:S03]  /*a8c0*/  FADD.FTZ R5, R65, R6 ;  /* 0x0000000641057221 */ /* 0x000fc60000010000 */
[----:B0-----:R-:W-:Y:S01]  /*a8d0*/  FADD.FTZ R7, R67, R4 ;  /* 0x0000000443077221 */ /* 0x001fe20000010000 */
[----:B------:R-:W-:-:S03]  /*a8e0*/  FADD.FTZ R4, R68, R5 ;  /* 0x0000000544047221 */ /* 0x000fc60000010000 */
[----:B------:R-:W-:Y:S01]  /*a8f0*/  FADD.FTZ R7, R12, R7 ;  /* 0x000000070c077221 */ /* 0x000fe20000010000 */
[----:B------:R-:W-:Y:S01]  /*a900*/  FADD.FTZ R5, R69, R4 ;  /* 0x0000000445057221 */ /* 0x000fe20000010000 */
[----:B------:R-:W-:Y:S02]  /*a910*/  F2FP.F16.F32.PACK_AB R44, R52, R44 ;  /* 0x0000002c342c723e */ /* 0x000fe400000000ff */
[----:B-1----:R-:W-:Y:S01]  /*a920*/  FADD.FTZ R6, R114, R7 ;  /* 0x0000000772067221 */ /* 0x002fe20000010000 */
[----:B------:R-:W-:Y:S02]  /*a930*/  F2FP.F16.F32.PACK_AB R46, R56, R53 ;  /* 0x00000035382e723e */ /* 0x000fe400000000ff */
[----:B------:R-:W-:Y:S02]  /*a940*/  F2FP.F16.F32.PACK_AB R62, R97, R61 ;  /* 0x0000003d613e723e */ /* 0x000fe400000000ff */
[----:B------:R-:W-:Y:S02]  /*a950*/  F2FP.F16.F32.PACK_AB R45, R91, R11 ;  /* 0x0000000b5b2d723e */ /* 0x000fe400000000ff */
[----:B------:R-:W-:Y:S01]  /*a960*/  F2FP.F16.F32.PACK_AB R47, R95, R94 ;  /* 0x0000005e5f2f723e */ /* 0x000fe200000000ff */
[----:B------:R-:W-:Y:S01]  /*a970*/  FADD.FTZ R9, R72, R5 ;  /* 0x0000000548097221 */ /* 0x000fe20000010000 */
[----:B------:R-:W-:Y:S01]  /*a980*/  F2FP.F16.F32.PACK_AB R60, R60, R57 ;  /* 0x000000393c3c723e */ /* 0x000fe200000000ff */
[----:B------:R-:W-:Y:S01]  /*a990*/  FADD.FTZ R11, R115, R6 ;  /* 0x00000006730b7221 */ /* 0x000fe20000010000 */
[----:B------:R-:W-:-:S02]  /*a9a0*/  F2FP.F16.F32.PACK_AB R61, R99, R98 ;  /* 0x00000062633d723e */ /* 0x000fc400000000ff */
[----:B------:R-:W-:Y:S02]  /*a9b0*/  F2FP.F16.F32.PACK_AB R63, R103, R102 ;  /* 0x00000066673f723e */ /* 0x000fe400000000ff */
[----:B------:R-:W-:Y:S02]  /*a9c0*/  F2FP.F16.F32.PACK_AB R66, R68, R65 ;  /* 0x000000414442723e */ /* 0x000fe400000000ff */
[----:B------:R-:W-:Y:S02]  /*a9d0*/  F2FP.F16.F32.PACK_AB R64, R100, R64 ;  /* 0x000000406440723e */ /* 0x000fe400000000ff */
[----:B------:R-:W-:Y:S02]  /*a9e0*/  F2FP.F16.F32.PACK_AB R65, R107, R106 ;  /* 0x0000006a6b41723e */ /* 0x000fe400000000ff */
[----:B------:R-:W-:Y:S02]  /*a9f0*/  F2FP.F16.F32.PACK_AB R67, R12, R67 ;  /* 0x000000430c43723e */ /* 0x000fe400000000ff */
[----:B------:R-:W-:-:S02]  /*aa00*/  F2FP.F16.F32.PACK_AB R4, R72, R69 ;  /* 0x000000454804723e */ /* 0x000fc400000000ff */
[----:B------:R-:W-:Y:S02]  /*aa10*/  F2FP.F16.F32.PACK_AB R5, R115, R114 ;  /* 0x000000727305723e */ /* 0x000fe400000000ff */
[----:B------:R-:W-:Y:S02]  /*aa20*/  F2FP.F16.F32.PACK_AB R6, R73, R76 ;  /* 0x0000004c4906723e */ /* 0x000fe400000000ff */
[----:B----4-:R-:W-:Y:S01]  /*aa30*/  F2FP.F16.F32.PACK_AB R7, R93, R118 ;  /* 0x000000765d07723e */ /* 0x010fe200000000ff */
[----:B------:R-:W-:Y:S01]  /*aa40*/  STSM.16.M88.4 [R157+0x2a800], R44 ;  /* 0x02a8002c9d007844 */ /* 0x000fe20000000200 */
[----:B------:R-:W-:Y:S01]  /*aa50*/  ISETP.GE.AND P2, PT, R130, 0xc1, PT ;  /* 0x000000c18200780c */ /* 0x000fe20003f46270 */
[----:B------:R-:W-:Y:S02]  /*aa60*/  IMAD.MOV.U32 R151, RZ, RZ, RZ ;  /* 0x000000ffff977224 */ /* 0x000fe400078e00ff */
[----:B------:R-:W-:Y:S01]  /*aa70*/  FADD.FTZ R76, R76, R9 ;  /* 0x000000094c4c7221 */ /* 0x000fe20000010000 */
[----:B------:R-:W-:Y:S01]  /*aa80*/  FADD.FTZ R20, R118, R11 ;  /* 0x0000000b76147221 */ /* 0x000fe20000010000 */
[----:B------:R-:W-:Y:S01]  /*aa90*/  IMAD.MOV.U32 R150, RZ, RZ, R151 ;  /* 0x000000ffff967224 */ /* 0x000fe200078e0097 */
[----:B------:R-:W-:-:S02]  /*aaa0*/  MOV R146, R151 ;  /* 0x0000009700927202 */ /* 0x000fc40000000f00 */
[----:B------:R-:W-:Y:S01]  /*aab0*/  FADD.FTZ R20, R93, R20 ;  /* 0x000000145d147221 */ /* 0x000fe20000010000 */
[--C-:B------:R-:W-:Y:S01]  /*aac0*/  IMAD.MOV.U32 R149, RZ, RZ, R151.reuse ;  /* 0x000000ffff957224 */ /* 0x100fe200078e0097 */
[-C--:B------:R-:W-:Y:S01]  /*aad0*/  MOV R140, R151.reuse ;  /* 0x00000097008c7202 */ /* 0x080fe20000000f00 */
[--C-:B------:R-:W-:Y:S01]  /*aae0*/  IMAD.MOV.U32 R148, RZ, RZ, R151.reuse ;  /* 0x000000ffff947224 */ /* 0x100fe200078e0097 */
[-C--:B------:R-:W-:Y:S01]  /*aaf0*/  MOV R134, R151.reuse ;  /* 0x0000009700867202 */ /* 0x080fe20000000f00 */
[--C-:B------:R-:W-:Y:S01]  /*ab00*/  IMAD.MOV.U32 R147, RZ, RZ, R151.reuse ;  /* 0x000000ffff937224 */ /* 0x100fe200078e0097 */
[-C--:B------:R-:W-:Y:S01]  /*ab10*/  MOV R128, R151.reuse ;  /* 0x0000009700807202 */ /* 0x080fe20000000f00 */
[--C-:B------:R-:W-:Y:S01]  /*ab20*/  IMAD.MOV.U32 R145, RZ, RZ, R151.reuse ;  /* 0x000000ffff917224 */ /* 0x100fe200078e0097 */
[----:B------:R-:W-:Y:S01]  /*ab30*/  MOV R122, R151 ;  /* 0x00000097007a7202 */ /* 0x000fe20000000f00 */
        /* <DEDUP_REMOVED lines=21> */
[----:B--2---:R-:W-:Y:S04]  /*ac90*/  STSM.16.M88.4 [R15], R60 ;  /* 0x0000003c0f007844 */ /* 0x004fe80000000200 */
[----:B------:R-:W-:Y:S04]  /*aca0*/  STSM.16.M88.4 [R104+0xc000], R64 ;  /* 0x00c0004068007844 */ /* 0x000fe80000000200 */
[----:B------:R0:W-:Y:S01]  /*acb0*/  STSM.16.M88.4 [R81+0xc000], R4 ;  /* 0x00c0000451007844 */ /* 0x0001e20000000200 */
[----:B------:R1:W-:Y:S06]  /*acc0*/  MEMBAR.ALL.CTA ;  /* 0x0000000000007992 */ /* 0x0003ec0000008000 */
[----:B-1----:R-:W1:Y:S01]  /*acd0*/  FENCE.VIEW.ASYNC.S ;  /* 0x00000000000073c6 */ /* 0x002e620000000000 */
[----:B0-----:R-:W-:Y:S01]  /*ace0*/  FADD.FTZ R4, R73, R76 ;  /* 0x0000004c49047221 */ /* 0x001fe20000010000 */
[----:B-1----:R-:W-:Y:S01]  /*acf0*/  NOP ;  /* 0x0000000000007918 */ /* 0x002fe20000000000 */
[----:B------:R-:W-:Y:S05]  /*ad00*/  @!P2 BRA `(.L_x_492) ;  /* 0x0000002c00d4a947 */ /* 0x000fea0003800000 */
[----:B------:R-:W2:Y:S01]  /*ad10*/  LDL.LU R104, [R1+0x64] ;  /* 0x0000640001687983 */ /* 0x000ea20000300800 */
[----:B------:R-:W-:Y:S01]  /*ad20*/  IMAD.MOV.U32 R5, RZ, RZ, R10 ;  /* 0x000000ffff057224 */ /* 0x000fe200078e000a */
[----:B------:R-:W-:Y:S01]  /*ad30*/  MOV R9, R156 ;  /* 0x0000009c00097202 */ /* 0x000fe20000000f00 */
[----:B------:R-:W-:Y:S01]  /*ad40*/  IMAD.MOV.U32 R6, RZ, RZ, R3 ;  /* 0x000000ffff067224 */ /* 0x000fe200078e0003 */
[----:B------:R-:W-:Y:S01]  /*ad50*/  CS2R R150, SRZ ;  /* 0x0000000000967805 */ /* 0x000fe2000001ff00 */
[----:B------:R-:W-:Y:S01]  /*ad60*/  IMAD.MOV.U32 R7, RZ, RZ, R152 ;  /* 0x000000ffff077224 */ /* 0x000fe200078e0098 */
        /* <DEDUP_REMOVED lines=14> */
[----:B------:R-:W-:Y:S01]  /*ae50*/  CS2R R120, SRZ ;  /* 0x0000000000787805 */ /* 0x000fe2000001ff00 */
[----:B--2---:R-:W-:-:S07]  /*ae60*/  VIADD R8, R104, 0xfffffffe ;  /* 0xfffffffe68087836 */ /* 0x004fce0000000000 */
.L_x_503:
[----:B------:R-:W2:Y:S01]  /*ae70*/  LDL R0, [R1+0x3c] ;  /* 0x00003c0001007983 */ /* 0x000ea20000100800 */
[----:B------:R-:W-:Y:S01]  /*ae80*/  VIADD R152, R7, 0x1 ;  /* 0x0000000107987836 */ /* 0x000fe20000000000 */
[----:B------:R-:W-:Y:S05]  /*ae90*/  YIELD ;  /* 0x0000000000007946 */ /* 0x000fea0003800000 */
[----:B------:R-:W-:-:S04]  /*aea0*/  ISETP.NE.AND P3, PT, R152, 0x2, PT ;  /* 0x000000029800780c */ /* 0x000fc80003f65270 */
[----:B------:R-:W-:Y:S02]  /*aeb0*/  SEL R156, RZ, 0x1, P3 ;  /* 0x00000001ff9c7807 */ /* 0x000fe40001800000 */
[----:B------:R-:W-:Y:S02]  /*aec0*/  SEL R152, R152, RZ, P3 ;  /* 0x000000ff98987207 */ /* 0x000fe40001800000 */
[----:B------:R-:W-:Y:S02]  /*aed0*/  LOP3.LUT R156, R9, R156, RZ, 0x3c, !PT ;  /* 0x0000009c099c7212 */ /* 0x000fe400078e3cff */
[----:B--2---:R-:W-:-:S13]  /*aee0*/  ISETP.NE.AND P2, PT, R0, RZ, PT ;  /* 0x000000ff0000720c */ /* 0x004fda0003f45270 */
[----:B------:R-:W-:Y:S05]  /*aef0*/  @P2 BRA `(.L_x_493) ;  /* 0x0000000000302947 */ /* 0x000fea0003800000 */
[----:B------:R-:W-:Y:S05]  /*af00*/  @!P0 BRA `(.L_x_494) ;  /* 0x0000000000048947 */ /* 0x000fea0003800000 */
[----:B------:R-:W-:Y:S01]  /*af10*/  BPT.TRAP 0x1 ;  /* 0x000000040000795c */ /* 0x000fe20000300000 */
.L_x_494:
[----:B------:R-:W-:Y:S01]  /*af20*/  IMAD R0, R152, 0x8, R2 ;  /* 0x0000000898007824 */ /* 0x000fe200078e0202 */
[----:B------:R-:W-:-:S04]  /*af30*/  SHF.L.U32 R3, R156, 0x1f, RZ ;  /* 0x0000001f9c037819 */ /* 0x000fc800000006ff */
[----:B------:R0:W1:Y:S01]  /*af40*/  SYNCS.PHASECHK.TRANS64.TRYWAIT P3, [R0+URZ+0x30830], R3 ;  /* 0x03083003000075a7 */ /* 0x000062000806017f */
[----:B------:R-:W-:Y:S05]  /*af50*/  @!P0 BRA `(.L_x_495) ;  /* 0x0000000000048947 */ /* 0x000fea0003800000 */
[----:B------:R-:W-:Y:S01]  /*af60*/  BPT.TRAP 0x1 ;  /* 0x000000040000795c */ /* 0x000fe20000300000 */
.L_x_495:
[----:B------:R-:W-:Y:S04]  /*af70*/  BSSY B0, `(.L_x_493) ;  /* 0x0000004000007945 */ /* 0x000fe80003800000 */
[----:B-1----:R-:W-:Y:S05]  /*af80*/  @P3 BRA `(.L_x_496) ;  /* 0x0000000000083947 */ /* 0x002fea0003800000 */
[----:B------:R-:W1:Y:S02]  /*af90*/  SYNCS.PHASECHK.TRANS64.TRYWAIT P3, [R0+URZ+0x30830], R3 ;  /* 0x03083003000075a7 */ /* 0x000e64000806017f */
[----:B-1----:R-:W-:Y:S05]  /*afa0*/  @!P3 BRA `(.L_x_497) ;  /* 0x000000bc0020b947 */ /* 0x002fea0003800000 */
.L_x_496:
[----:B------:R-:W-:Y:S05]  /*afb0*/  BSYNC B0 ;  /* 0x0000000000007941 */ /* 0x000fea0003800000 */
.L_x_493:
[----:B01----:R-:W2:Y:S04]  /*afc0*/  LDL R3, [R1+0x40] ;  /* 0x0000400001037983 */ /* 0x003ea80000100800 */
[----:B------:R-:W3:Y:S01]  /*afd0*/  LDL.64 R24, [R1+0x10] ;  /* 0x0000100001187983 */ /* 0x000ee20000100a00 */
[----:B------:R-:W-:Y:S05]  /*afe0*/  WARPSYNC.ALL ;  /* 0x0000000000007948 */ /* 0x000fea0003800000 */
[----:B------:R-:W-:Y:S01]  /*aff0*/  IMAD.MOV.U32 R11, RZ, RZ, 0x40000040 ;  /* 0x40000040ff0b7424 */ /* 0x000fe200078e00ff */
[----:B------:R-:W0:Y:S04]  /*b000*/  S2R R0, SR_TID.X ;  /* 0x0000000000007919 */ /* 0x000e280000002100 */
[----:B------:R-:W-:-:S02]  /*b010*/  R2UR UR7, R11 ;  /* 0x000000000b0772ca */ /* 0x000fc400000e0000 */
[----:B------:R-:W-:Y:S01]  /*b020*/  R2UR UR19, R11 ;  /* 0x000000000b1372ca */ /* 0x000fe200000e0000 */
[----:B------:R-:W-:-:S05]  /*b030*/  IMAD.MOV.U32 R15, RZ, RZ, 0x40000040 ;  /* 0x40000040ff0f7424 */ /* 0x000fca00078e00ff */
[----:B------:R-:W-:Y:S02]  /*b040*/  R2UR UR15, R15 ;  /* 0x000000000f0f72ca */ /* 0x000fe400000e0000 */
[----:B0-----:R-:W-:-:S05]  /*b050*/  SHF.R.U32.HI R0, RZ, 0x7, R0 ;  /* 0x00000007ff007819 */ /* 0x001fca0000011600 */
[----:B------:R-:W-:Y:S02]  /*b060*/  VIADD R0, R0, 0x8 ;  /* 0x0000000800007836 */ /* 0x000fe40000000000 */
[----:B------:R-:W-:Y:S02]  /*b070*/  IMAD.MOV.U32 R13, RZ, RZ, 0x40000040 ;  /* 0x40000040ff0d7424 */ /* 0x000fe400078e00ff */
[----:B--2---:R-:W-:-:S04]  /*b080*/  IMAD R10, R152, 0x600, R3 ;  /* 0x00000600980a7824 */ /* 0x004fc800078e0203 */
[C---:B------:R-:W-:Y:S01]  /*b090*/  VIADD R14, R10.reuse, 0x4 ;  /* 0x000000040a0e7836 */ /* 0x040fe20000000000 */
[C---:B------:R-:W-:Y:S02]  /*b0a0*/  R2UR UR6, R10.reuse ;  /* 0x000000000a0672ca */ /* 0x040fe400000e0000 */
[C---:B------:R-:W-:Y:S01]  /*b0b0*/  IADD3 R12, R10.reuse, 0x2, RZ ;  /* 0x000000020a0c7810 */ /* 0x040fe20007ffe0ff */
[----:B------:R-:W-:-:S05]  /*b0c0*/  VIADD R10, R10, 0x6 ;  /* 0x000000060a0a7836 */ /* 0x000fca0000000000 */
[----:B------:R-:W-:Y:S02]  /*b0d0*/  R2UR UR18, R10 ;  /* 0x000000000a1272ca */ /* 0x000fe400000e0000 */
[----:B------:R-:W2:Y:S01]  /*b0e0*/  LDL.64 R10, [R1+0x28] ;  /* 0x00002800010a7983 */ /* 0x000ea20000100a00 */
[----:B------:R-:W-:-:S03]  /*b0f0*/  R2UR UR14, R14 ;  /* 0x000000000e0e72ca */ /* 0x000fc600000e0000 */
[----:B------:R-:W4:Y:S01]  /*b100*/  LDL.64 R14, [R1+0x20] ;  /* 0x00002000010e7983 */ /* 0x000f220000100a00 */
[----:B---3--:R-:W-:Y:S02]  /*b110*/  R2UR UR4, R24 ;  /* 0x00000000180472ca */ /* 0x008fe400000e0000 */
[----:B------:R-:W-:Y:S01]  /*b120*/  R2UR UR5, R25 ;  /* 0x00000000190572ca */ /* 0x000fe200000e0000 */
[----:B------:R0:W-:Y:S06]  /*b130*/  BAR.SYNC.DEFER_BLOCKING R0, 0x100 ;  /* 0x000400000000751d */ /* 0x0001ec0000010000 */
[----:B------:R-:W-:-:S06]  /*b140*/  WARPGROUP.ARRIVE ;  /* 0x00000000000079c5 */ /* 0x000fcc0000000000 */
[----:B------:R-:W-:Y:S01]  /*b150*/  HGMMA.64x192x16.F32 R24, gdesc[UR4], RZ, !UPT, gsb0 ;  /* 0x02e00000041879f0 */ /* 0x000fe2000c0008ff */
[----:B------:R-:W-:Y:S02]  /*b160*/  R2UR UR10, R12 ;  /* 0x000000000c0a72ca */ /* 0x000fe400000e0000 */
[----:B------:R-:W-:Y:S02]  /*b170*/  R2UR UR11, R13 ;  /* 0x000000000d0b72ca */ /* 0x000fe400000e0000 */
[----:B------:R-:W3:Y:S01]  /*b180*/  LDL.64 R12, [R1+0x18] ;  /* 0x00001800010c7983 */ /* 0x000ee20000100a00 */
[----:B------:R-:W-:Y:S02]  /*b190*/  WARPGROUP.DEPBAR.LE gsb0, 0x0 ;  /* 0x00008000000079c5 */ /* 0x000fe40000010000 */
[----:B------:R-:W-:Y:S01]  /*b1a0*/  WARPGROUP.ARRIVE ;  /* 0x00000000000079c5 */ /* 0x000fe20000000000 */
[----:B--2---:R-:W-:Y:S02]  /*b1b0*/  R2UR UR8, R10 ;  /* 0x000000000a0872ca */ /* 0x004fe400000e0000 */
[----:B------:R-:W-:-:S13]  /*b1c0*/  R2UR UR9, R11 ;  /* 0x000000000b0972ca */ /* 0x000fda00000e0000 */
[----:B------:R-:W-:Y:S01]  /*b1d0*/  HGMMA.64x192x16.F32 R24, gdesc[UR8], R24, gsb0 ;  /* 0x02e00000081879f0 */ /* 0x000fe20008000818 */
[----:B----4-:R-:W-:Y:S02]  /*b1e0*/  R2UR UR12, R14 ;  /* 0x000000000e0c72ca */ /* 0x010fe400000e0000 */
[----:B------:R-:W-:Y:S02]  /*b1f0*/  R2UR UR13, R15 ;  /* 0x000000000f0d72ca */ /* 0x000fe400000e0000 */
[----:B---3--:R-:W-:Y:S02]  /*b200*/  R2UR UR16, R12 ;  /* 0x000000000c1072ca */ /* 0x008fe400000e0000 */
[----:B------:R-:W-:Y:S01]  /*b210*/  R2UR UR17, R13 ;  /* 0x000000000d1172ca */ /* 0x000fe200000e0000 */
[----:B------:R-:W-:Y:S02]  /*b220*/  WARPGROUP.DEPBAR.LE gsb0, 0x0 ;  /* 0x00008000000079c5 */ /* 0x000fe40000010000 */
[----:B------:R-:W-:-:S10]  /*b230*/  WARPGROUP.ARRIVE ;  /* 0x00000000000079c5 */ /* 0x000fd40000000000 */
        /* <DEDUP_REMOVED lines=8> */
.L_x_499:
[----:B------:R-:W-:Y:S01]  /*b2c0*/  SHF.L.U32 R0, R9, 0x1f, RZ ;  /* 0x0000001f09007819 */ /* 0x000fe200000006ff */
[----:B------:R-:W-:-:S04]  /*b2d0*/  IMAD R3, R7, 0x8, R2 ;  /* 0x0000000807037824 */ /* 0x000fc800078e0202 */
[----:B------:R0:W1:Y:S01]  /*b2e0*/  SYNCS.PHASECHK.TRANS64.TRYWAIT P2, [R3+URZ+0x30850], R0 ;  /* 0x03085000030075a7 */ /* 0x000062000804017f */
[----:B------:R-:W-:Y:S05]  /*b2f0*/  @!P0 BRA `(.L_x_500) ;  /* 0x0000000000048947 */ /* 0x000fea0003800000 */
[----:B------:R-:W-:Y:S01]  /*b300*/  BPT.TRAP 0x1 ;  /* 0x000000040000795c */ /* 0x000fe20000300000 */
.L_x_500:
[----:B------:R-:W-:Y:S04]  /*b310*/  BSSY B0, `(.L_x_498) ;  /* 0x0000004000007945 */ /* 0x000fe80003800000 */
[----:B-1----:R-:W-:Y:S05]  /*b320*/  @P2 BRA `(.L_x_501) ;  /* 0x0000000000082947 */ /* 0x002fea0003800000 */
[----:B------:R-:W1:Y:S02]  /*b330*/  SYNCS.PHASECHK.TRANS64.TRYWAIT P2, [R3+URZ+0x30850], R0 ;  /* 0x03085000030075a7 */ /* 0x000e64000804017f */
[----:B-1----:R-:W-:Y:S05]  /*b340*/  @!P2 BRA `(.L_x_502) ;  /* 0x000000b8004ca947 */ /* 0x002fea0003800000 */
.L_x_501:
[----:B------:R-:W-:Y:S05]  /*b350*/  BSYNC B0 ;  /* 0x0000000000007941 */ /* 0x000fea0003800000 */
.L_x_498:
[----:B01----:R-:W-:Y:S01]  /*b360*/  FMNMX.FTZ R0, R24, R6, !PT ;  /* 0x0000000618007209 */ /* 0x003fe20007810000 */
[----:B------:R-:W-:Y:S05]  /*b370*/  WARPSYNC.ALL ;  /* 0x0000000000007948 */ /* 0x000fea0003800000 */
[----:B------:R-:W-:Y:S01]  /*b380*/  FMNMX.FTZ R0, R25, R0, !PT ;  /* 0x0000000019007209 */ /* 0x000fe20007810000 */
[----:B------:R-:W-:-:S03]  /*b390*/  ULDC UR4, c[0x0][0x988] ;  /* 0x0002620000047ab9 */ /* 0x000fc60000000800 */
[----:B------:R-:W-:-:S04]  /*b3a0*/  FMNMX.FTZ R0, R28, R0, !PT ;  /* 0x000000001c007209 */ /* 0x000fc80007810000 */
        /* <DEDUP_REMOVED lines=44> */
[----:B------:R-:W-:-:S05]  /*b670*/  FMNMX.FTZ R0, R117, R0, !PT ;  /* 0x0000000075007209 */ /* 0x000fca0007810000 */
[----:B------:R-:W0:Y:S02]  /*b680*/  SHFL.BFLY PT, R3, R0, 0x2, 0x1f ;  /* 0x0c401f0000037f89 */ /* 0x000e2400000e0000 */
[----:B0-----:R-:W-:-:S05]  /*b690*/  FMNMX.FTZ R3, R0, R3, !PT ;  /* 0x0000000300037209 */ /* 0x001fca0007810000 */
[----:B------:R-:W0:Y:S02]  /*b6a0*/  SHFL.BFLY PT, R0, R3, 0x1, 0x1f ;  /* 0x0c201f0003007f89 */ /* 0x000e2400000e0000 */
[----:B0-----:R-:W-:Y:S02]  /*b6b0*/  FMNMX.FTZ R3, R3, R0, !PT ;  /* 0x0000000003037209 */ /* 0x001fe40007810000 */
[----:B------:R-:W-:-:S03]  /*b6c0*/  MOV R0, UR4 ;  /* 0x0000000400007c02 */ /* 0x000fc60008000f00 */
[C---:B------:R-:W-:Y:S02]  /*b6d0*/  FADD.FTZ R6, -R3.reuse, R6 ;  /* 0x0000000603067221 */ /* 0x040fe40000010100 */
[-C--:B------:R-:W-:Y:S02]  /*b6e0*/  FMUL.FTZ R11, R3, R0.reuse ;  /* 0x00000000030b7220 */ /* 0x080fe40000410000 */
[-C--:B------:R-:W-:Y:S02]  /*b6f0*/  FMUL.FTZ R6, R6, R0.reuse ;  /* 0x0000000006067220 */ /* 0x080fe40000410000 */
[-CC-:B------:R-:W-:Y:S01]  /*b700*/  FFMA.FTZ R24, R24, R0.reuse, -R11.reuse ;  /* 0x0000000018187223 */ /* 0x180fe2000001080b */
[-CC-:B------:R-:W-:Y:S01]  /*b710*/  FFMA.FTZ R25, R25, R0.reuse, -R11.reuse ;  /* 0x0000000019197223 */ /* 0x180fe2000001080b */
[----:B------:R-:W-:Y:S01]  /*b720*/  MUFU.EX2 R9, R6 ;  /* 0x0000000600097308 */ /* 0x000fe20000000800 */
[-CC-:B------:R-:W-:Y:S01]  /*b730*/  FFMA.FTZ R28, R28, R0.reuse, -R11.reuse ;  /* 0x000000001c1c7223 */ /* 0x180fe2000001080b */
[-CC-:B------:R-:W-:Y:S01]  /*b740*/  FFMA.FTZ R29, R29, R0.reuse, -R11.reuse ;  /* 0x000000001d1d7223 */ /* 0x180fe2000001080b */
[-CC-:B------:R-:W-:Y:S01]  /*b750*/  FFMA.FTZ R21, R61, R0.reuse, -R11.reuse ;  /* 0x000000003d157223 */ /* 0x180fe2000001080b */
[-CC-:B------:R-:W-:Y:S01]  /*b760*/  FFMA.FTZ R32, R32, R0.reuse, -R11.reuse ;  /* 0x0000000020207223 */ /* 0x180fe2000001080b */
[----:B------:R-:W2:Y:S01]  /*b770*/  LDL R61, [R1+0x38] ;  /* 0x00003800013d7983 */ /* 0x000ea20000100800 */
[-CC-:B------:R-:W-:Y:S01]  /*b780*/  FFMA.FTZ R33, R33, R0.reuse, -R11.reuse ;  /* 0x0000000021217223 */ /* 0x180fe2000001080b */
[-CC-:B------:R-:W-:Y:S01]  /*b790*/  FFMA.FTZ R36, R36, R0.reuse, -R11.reuse ;  /* 0x0000000024247223 */ /* 0x180fe2000001080b */
[----:B------:R-:W0:Y:S01]  /*b7a0*/  MUFU.EX2 R24, R24 ;  /* 0x0000001800187308 */ /* 0x000e220000000800 */
[-CC-:B------:R-:W-:Y:S01]  /*b7b0*/  FFMA.FTZ R37, R37, R0.reuse, -R11.reuse ;  /* 0x0000000025257223 */ /* 0x180fe2000001080b */
[-CC-:B------:R-:W-:Y:S01]  /*b7c0*/  FFMA.FTZ R40, R40, R0.reuse, -R11.reuse ;  /* 0x0000000028287223 */ /* 0x180fe2000001080b */
[-CC-:B------:R-:W-:Y:S01]  /*b7d0*/  FFMA.FTZ R41, R41, R0.reuse, -R11.reuse ;  /* 0x0000000029297223 */ /* 0x180fe2000001080b */
[-CC-:B------:R-:W-:Y:S01]  /*b7e0*/  FFMA.FTZ R44, R44, R0.reuse, -R11.reuse ;  /* 0x000000002c2c7223 */ /* 0x180fe2000001080b */
[-CC-:B------:R-:W-:Y:S01]  /*b7f0*/  FFMA.FTZ R45, R45, R0.reuse, -R11.reuse ;  /* 0x000000002d2d7223 */ /* 0x180fe2000001080b */
[-CC-:B------:R-:W-:Y:S01]  /*b800*/  FFMA.FTZ R48, R48, R0.reuse, -R11.reuse ;  /* 0x0000000030307223 */ /* 0x180fe2000001080b */
[-CC-:B------:R-:W-:Y:S01]  /*b810*/  FFMA.FTZ R49, R49, R0.reuse, -R11.reuse ;  /* 0x0000000031317223 */ /* 0x180fe2000001080b */
[----:B------:R-:W1:Y:S01]  /*b820*/  MUFU.EX2 R25, R25 ;  /* 0x0000001900197308 */ /* 0x000e620000000800 */
[-CC-:B------:R-:W-:Y:S01]  /*b830*/  FFMA.FTZ R52, R52, R0.reuse, -R11.reuse ;  /* 0x0000000034347223 */ /* 0x180fe2000001080b */
[-CC-:B------:R-:W-:Y:S01]  /*b840*/  FFMA.FTZ R53, R53, R0.reuse, -R11.reuse ;  /* 0x0000000035357223 */ /* 0x180fe2000001080b */
[-CC-:B------:R-:W-:Y:S01]  /*b850*/  FFMA.FTZ R56, R56, R0.reuse, -R11.reuse ;  /* 0x0000000038387223 */ /* 0x180fe2000001080b */
[-CC-:B------:R-:W-:Y:S01]  /*b860*/  FFMA.FTZ R57, R57, R0.reuse, -R11.reuse ;  /* 0x0000000039397223 */ /* 0x180fe2000001080b */
[----:B------:R-:W-:-:S03]  /*b870*/  FFMA.FTZ R60, R60, R0, -R11 ;  /* 0x000000003c3c7223 */ /* 0x000fc6000001080b */
[----:B------:R-:W3:Y:S01]  /*b880*/  MUFU.EX2 R28, R28 ;  /* 0x0000001c001c7308 */ /* 0x000ee20000000800 */
[----:B0-----:R-:W-:-:S07]  /*b890*/  FFMA.FTZ R6, R9, R4, R24 ;  /* 0x0000000409067223 */ /* 0x001fce0000010018 */
[----:B------:R-:W0:Y:S01]  /*b8a0*/  MUFU.EX2 R10, R29 ;  /* 0x0000001d000a7308 */ /* 0x000e220000000800 */
[----:B-1----:R-:W-:-:S04]  /*b8b0*/  FADD.FTZ R6, R25, R6 ;  /* 0x0000000619067221 */ /* 0x002fc80000010000 */
[----:B---3--:R-:W-:-:S04]  /*b8c0*/  FADD.FTZ R6, R28, R6 ;  /* 0x000000061c067221 */ /* 0x008fc80000010000 */
[C---:B0-----:R-:W-:Y:S01]  /*b8d0*/  FADD.FTZ R29, R10.reuse, R6 ;  /* 0x000000060a1d7221 */ /* 0x041fe20000010000 */
[----:B------:R-:W-:Y:S02]  /*b8e0*/  F2FP.F16.F32.PACK_AB R6, R10, R28 ;  /* 0x0000001c0a06723e */ /* 0x000fe400000000ff */
        /* <DEDUP_REMOVED lines=47> */
[----:B------:R-:W-:Y:S01]  /*bbe0*/  FMNMX.FTZ R10, R119, R10, !PT ;  /* 0x0000000a770a7209 */ /* 0x000fe20007810000 */
[-CC-:B------:R-:W-:Y:S01]  /*bbf0*/  FFMA.FTZ R64, R64, R0.reuse, -R11.reuse ;  /* 0x0000000040407223 */ /* 0x180fe2000001080b */
        /* <DEDUP_REMOVED lines=26> */
[----:B------:R-:W-:-:S02]  /*bda0*/  FFMA.FTZ R117, R117, R0, -R11 ;  /* 0x0000000075757223 */ /* 0x000fc4000001080b */
[----:B------:R-:W0:Y:S02]  /*bdb0*/  SHFL.BFLY PT, R11, R10, 0x2, 0x1f ;  /* 0x0c401f000a0b7f89 */ /* 0x000e2400000e0000 */
[----:B0-----:R-:W-:-:S05]  /*bdc0*/  FMNMX.FTZ R10, R10, R11, !PT ;  /* 0x0000000b0a0a7209 */ /* 0x001fca0007810000 */
[----:B------:R-:W0:Y:S02]  /*bdd0*/  SHFL.BFLY PT, R11, R10, 0x1, 0x1f ;  /* 0x0c201f000a0b7f89 */ /* 0x000e2400000e0000 */
[----:B0-----:R-:W-:-:S05]  /*bde0*/  FMNMX.FTZ R10, R10, R11, !PT ;  /* 0x0000000b0a0a7209 */ /* 0x001fca0007810000 */
[----:B------:R-:W-:-:S04]  /*bdf0*/  FMUL.FTZ R11, R10, R0 ;  /* 0x000000000a0b7220 */ /* 0x000fc80000410000 */
        /* <DEDUP_REMOVED lines=47> */
[----:B------:R-:W-:Y:S01]  /*c0f0*/  FFMA.FTZ R119, R119, R0, -R11 ;  /* 0x0000000077777223 */ /* 0x000fe2000001080b */
[----:B------:R-:W-:-:S05]  /*c100*/  VIADD R11, R2, 0x400 ;  /* 0x00000400020b7836 */ /* 0x000fca0000000000 */
[----:B------:R-:W-:-:S04]  /*c110*/  SHF.R.U32.HI R11, RZ, 0x4, R11 ;  /* 0x00000004ff0b7819 */ /* 0x000fc8000001160b */
[----:B------:R-:W-:-:S05]  /*c120*/  LOP3.LUT R11, R11, 0x3fff, RZ, 0xc0, !PT ;  /* 0x00003fff0b0b7812 */ /* 0x000fca00078ec0ff */
[----:B------:R-:W-:-:S04]  /*c130*/  IMAD R12, R7, 0x600, R11 ;  /* 0x00000600070c7824 */ /* 0x000fc800078e020b */
[----:B------:R-:W-:-:S05]  /*c140*/  VIADD R14, R12, 0x80 ;  /* 0x000000800c0e7836 */ /* 0x000fca0000000000 */
[----:B------:R-:W-:Y:S01]  /*c150*/  R2UR UR10, R14 ;  /* 0x000000000e0a72ca */ /* 0x000fe200000e0000 */
[----:B------:R-:W-:-:S05]  /*c160*/  VIADD R14, R12, 0x100 ;  /* 0x000001000c0e7836 */ /* 0x000fca0000000000 */
[----:B------:R-:W-:Y:S02]  /*c170*/  R2UR UR14, R14 ;  /* 0x000000000e0e72ca */ /* 0x000fe400000e0000 */
[----:B------:R-:W-:-:S04]  /*c180*/  IADD3 R14, R12, 0x180, RZ ;  /* 0x000001800c0e7810 */ /* 0x000fc80007ffe0ff */
[----:B------:R-:W-:Y:S01]  /*c190*/  R2UR UR18, R14 ;  /* 0x000000000e1272ca */ /* 0x000fe200000e0000 */
[----:B------:R-:W-:-:S05]  /*c1a0*/  VIADD R14, R12, 0x200 ;  /* 0x000002000c0e7836 */ /* 0x000fca0000000000 */
[----:B------:R-:W-:Y:S01]  /*c1b0*/  R2UR UR22, R14 ;  /* 0x000000000e1672ca */ /* 0x000fe200000e0000 */
[----:B------:R-:W-:-:S05]  /*c1c0*/  VIADD R14, R12, 0x280 ;  /* 0x000002800c0e7836 */ /* 0x000fca0000000000 */
[----:B------:R-:W-:Y:S01]  /*c1d0*/  R2UR UR26, R14 ;  /* 0x000000000e1a72ca */ /* 0x000fe200000e0000 */
[----:B------:R-:W-:-:S05]  /*c1e0*/  VIADD R14, R12, 0x300 ;  /* 0x000003000c0e7836 */ /* 0x000fca0000000000 */
[----:B------:R-:W-:Y:S01]  /*c1f0*/  R2UR UR30, R14 ;  /* 0x000000000e1e72ca */ /* 0x000fe200000e0000 */
[----:B------:R-:W-:-:S05]  /*c200*/  VIADD R14, R12, 0x380 ;  /* 0x000003800c0e7836 */ /* 0x000fca0000000000 */
[----:B------:R-:W-:Y:S01]  /*c210*/  R2UR UR34, R14 ;  /* 0x000000000e2272ca */ /* 0x000fe200000e0000 */
[----:B------:R-:W-:Y:S02]  /*c220*/  VIADD R14, R12, 0x400 ;  /* 0x000004000c0e7836 */ /* 0x000fe40000000000 */
[----:B--2---:R-:W-:-:S03]  /*c230*/  VIADD R11, R61, 0x1e800 ;  /* 0x0001e8003d0b7836 */ /* 0x004fc60000000000 */
[----:B------:R-:W-:Y:S02]  /*c240*/  R2UR UR42, R14 ;  /* 0x000000000e2a72ca */ /* 0x000fe400000e0000 */
[----:B------:R-:W-:Y:S02]  /*c250*/  IADD3 R14, R12, 0x480, RZ ;  /* 0x000004800c0e7810 */ /* 0x000fe40007ffe0ff */
[----:B------:R-:W-:Y:S02]  /*c260*/  SHF.R.U32.HI R11, RZ, 0x4, R11 ;  /* 0x00000004ff0b7819 */ /* 0x000fe4000001160b */
[----:B------:R-:W-:Y:S01]  /*c270*/  R2UR UR46, R14 ;  /* 0x000000000e2e72ca */ /* 0x000fe200000e0000 */
[C---:B------:R-:W-:Y:S01]  /*c280*/  VIADD R14, R12.reuse, 0x500 ;  /* 0x000005000c0e7836 */ /* 0x040fe20000000000 */
[C---:B------:R-:W-:Y:S01]  /*c290*/  R2UR UR6, R12.reuse ;  /* 0x000000000c0672ca */ /* 0x040fe200000e0000 */
[----:B------:R-:W-:Y:S01]  /*c2a0*/  VIADD R12, R12, 0x580 ;  /* 0x000005800c0c7836 */ /* 0x000fe20000000000 */
[----:B------:R-:W-:Y:S01]  /*c2b0*/  LOP3.LUT R11, R11, 0x3fff, RZ, 0xc0, !PT ;  /* 0x00003fff0b0b7812 */ /* 0x000fe200078ec0ff */
[----:B------:R-:W-:-:S03]  /*c2c0*/  IMAD.MOV.U32 R13, RZ, RZ, 0x40000040 ;  /* 0x40000040ff0d7424 */ /* 0x000fc600078e00ff */
[----:B------:R-:W-:Y:S02]  /*c2d0*/  R2UR UR54, R12 ;  /* 0x000000000c3672ca */ /* 0x000fe400000e0000 */
[----:B------:R-:W-:Y:S02]  /*c2e0*/  LOP3.LUT R12, R11, 0x10000, RZ, 0xfc, !PT ;  /* 0x000100000b0c7812 */ /* 0x000fe400078efcff */
[C---:B------:R-:W-:Y:S02]  /*c2f0*/  R2UR UR7, R13.reuse ;  /* 0x000000000d0772ca */ /* 0x040fe400000e0000 */
[----:B------:R-:W-:Y:S02]  /*c300*/  R2UR UR4, R12 ;  /* 0x000000000c0472ca */ /* 0x000fe400000e0000 */
[----:B------:R-:W-:Y:S01]  /*c310*/  R2UR UR5, R13 ;  /* 0x000000000d0572ca */ /* 0x000fe200000e0000 */
[----:B------:R-:W-:-:S12]  /*c320*/  WARPGROUP.ARRIVE ;  /* 0x00000000000079c5 */ /* 0x000fd80000000000 */
[----:B------:R-:W-:Y:S01]  /*c330*/  HGMMA.64x64x16.F32 R120, gdesc[UR4].tnspB, R120, gsb0 ;  /* 0x40e00000047879f0 */ /* 0x000fe20008000878 */
[----:B------:R-:W-:Y:S01]  /*c340*/  IMAD.MOV.U32 R15, RZ, RZ, 0x40000040 ;  /* 0x40000040ff0f7424 */ /* 0x000fe200078e00ff */
[----:B------:R-:W-:Y:S01]  /*c350*/  R2UR UR50, R14 ;  /* 0x000000000e3272ca */ /* 0x000fe200000e0000 */
[----:B------:R-:W-:-:S03]  /*c360*/  VIADD R14, R12, 0x2 ;  /* 0x000000020c0e7836 */ /* 0x000fc60000000000 */
[C---:B------:R-:W-:Y:S02]  /*c370*/  R2UR UR11, R15.reuse ;  /* 0x000000000f0b72ca */ /* 0x040fe400000e0000 */
[C---:B------:R-:W-:Y:S02]  /*c380*/  R2UR UR15, R15.reuse ;  /* 0x000000000f0f72ca */ /* 0x040fe400000e0000 */
[C---:B------:R-:W-:Y:S02]  /*c390*/  R2UR UR19, R15.reuse ;  /* 0x000000000f1372ca */ /* 0x040fe400000e0000 */
[C---:B------:R-:W-:Y:S02]  /*c3a0*/  R2UR UR23, R15.reuse ;  /* 0x000000000f1772ca */ /* 0x040fe400000e0000 */
[C---:B------:R-:W-:Y:S02]  /*c3b0*/  R2UR UR27, R15.reuse ;  /* 0x000000000f1b72ca */ /* 0x040fe400000e0000 */
[----:B------:R-:W-:-:S02]  /*c3c0*/  R2UR UR31, R15 ;  /* 0x000000000f1f72ca */ /* 0x000fc400000e0000 */
[C---:B------:R-:W-:Y:S02]  /*c3d0*/  R2UR UR35, R15.reuse ;  /* 0x000000000f2372ca */ /* 0x040fe400000e0000 */
[C---:B------:R-:W-:Y:S02]  /*c3e0*/  R2UR UR43, R15.reuse ;  /* 0x000000000f2b72ca */ /* 0x040fe400000e0000 */
[C---:B------:R-:W-:Y:S02]  /*c3f0*/  R2UR UR47, R15.reuse ;  /* 0x000000000f2f72ca */ /* 0x040fe400000e0000 */
[----:B------:R-:W-:Y:S01]  /*c400*/  R2UR UR51, R15 ;  /* 0x000000000f3372ca */ /* 0x000fe200000e0000 */
[----:B------:R-:W-:Y:S01]  /*c410*/  IMAD.MOV.U32 R15, RZ, RZ, 0x40000040 ;  /* 0x40000040ff0f7424 */ /* 0x000fe200078e00ff */
[----:B------:R-:W-:-:S04]  /*c420*/  R2UR UR8, R14 ;  /* 0x000000000e0872ca */ /* 0x000fc800000e0000 */
[----:B------:R-:W-:Y:S01]  /*c430*/  R2UR UR9, R15 ;  /* 0x000000000f0972ca */ /* 0x000fe200000e0000 */
[----:B------:R-:W-:Y:S02]  /*c440*/  WARPGROUP.DEPBAR.LE gsb0, 0x0 ;  /* 0x00008000000079c5 */ /* 0x000fe40000010000 */
[----:B------:R-:W-:-:S10]  /*c450*/  WARPGROUP.ARRIVE ;  /* 0x00000000000079c5 */ /* 0x000fd40000000000 */
[----:B------:R-:W-:Y:S01]  /*c460*/  HGMMA.64x64x16.F32 R120, gdesc[UR8].tnspB, R120, gsb0 ;  /* 0x40e00000087879f0 */ /* 0x000fe20008000878 */
[----:B------:R-:W-:Y:S01]  /*c470*/  IMAD.MOV.U32 R15, RZ, RZ, 0x40000040 ;  /* 0x40000040ff0f7424 */ /* 0x000fe200078e00ff */
[----:B------:R-:W-:-:S04]  /*c480*/  IADD3 R14, R12, 0x4, RZ ;  /* 0x000000040c0e7810 */ /* 0x000fc80007ffe0ff */
[----:B------:R-:W-:Y:S02]  /*c490*/  R2UR UR12, R14 ;  /* 0x000000000e0c72ca */ /* 0x000fe400000e0000 */
[----:B------:R-:W-:Y:S01]  /*c4a0*/  R2UR UR13, R15 ;  /* 0x000000000f0d72ca */ /* 0x000fe200000e0000 */
[----:B------:R-:W-:Y:S02]  /*c4b0*/  WARPGROUP.DEPBAR.LE gsb0, 0x0 ;  /* 0x00008000000079c5 */ /* 0x000fe40000010000 */
[----:B------:R-:W-:-:S10]  /*c4c0*/  WARPGROUP.ARRIVE ;  /* 0x00000000000079c5 */ /* 0x000fd40000000000 */
[----:B------:R-:W-:Y:S01]  /*c4d0*/  HGMMA.64x64x16.F32 R120, gdesc[UR12].tnspB, R120, gsb0 ;  /* 0x40e000000c7879f0 */ /* 0x000fe20008000878 */
[----:B------:R-:W-:Y:S02]  /*c4e0*/  VIADD R14, R12, 0x6 ;  /* 0x000000060c0e7836 */ /* 0x000fe40000000000 */
[----:B------:R-:W-:-:S03]  /*c4f0*/  IMAD.MOV.U32 R15, RZ, RZ, 0x40000040 ;  /* 0x40000040ff0f7424 */ /* 0x000fc600078e00ff */
        /* <DEDUP_REMOVED lines=54> */
[----:B------:R-:W-:Y:S01]  /*c860*/  R2UR UR55, R13 ;  /* 0x000000000d3772ca */ /* 0x000fe200000e0000 */
[----:B------:R-:W-:Y:S01]  /*c870*/  IMAD.MOV.U32 R13, RZ, RZ, 0x40000040 ;  /* 0x40000040ff0d7424 */ /* 0x000fe200078e00ff */
[----:B------:R-:W-:-:S04]  /*c880*/  IADD3 R12, R12, 0xc06, RZ ;  /* 0x00000c060c0c7810 */ /* 0x000fc80007ffe0ff */
[----:B------:R-:W-:Y:S02]  /*c890*/  R2UR UR52, R12 ;  /* 0x000000000c3472ca */ /* 0x000fe400000e0000 */
[----:B------:R-:W-:Y:S01]  /*c8a0*/  R2UR UR53, R13 ;  /* 0x000000000d3572ca */ /* 0x000fe200000e0000 */
[----:B------:R-:W0:Y:S01]  /*c8b0*/  S2R R61, SR_TID.X ;  /* 0x00000000003d7919 */ /* 0x000e220000002100 */
[----:B------:R-:W-:-:S04]  /*c8c0*/  FADD.FTZ R5, -R10, R5 ;  /* 0x000000050a057221 */ /* 0x000fc80000010100 */
[----:B------:R-:W-:Y:S01]  /*c8d0*/  FMUL.FTZ R5, R5, R0 ;  /* 0x0000000005057220 */ /* 0x000fe20000410000 */
[----:B------:R-:W-:Y:S02]  /*c8e0*/  WARPGROUP.DEPBAR.LE gsb0, 0x0 ;  /* 0x00008000000079c5 */ /* 0x000fe40000010000 */
[----:B------:R-:W-:-:S06]  /*c8f0*/  WARPGROUP.ARRIVE ;  /* 0x00000000000079c5 */ /* 0x000fcc0000000000 */
[----:B------:R-:W-:Y:S01]  /*c900*/  HGMMA.64x64x16.F32 R120, gdesc[UR52].tnspB, R120, gsb0 ;  /* 0x40e00000347879f0 */ /* 0x000fe20008000878 */
[----:B------:R-:W-:Y:S01]  /*c910*/  MUFU.EX2 R11, R5 ;  /* 0x00000005000b7308 */ /* 0x000fe20000000800 */
[----:B------:R-:W-:Y:S02]  /*c920*/  F2FP.F16.F32.PACK_AB R4, R25, R24 ;  /* 0x000000181904723e */ /* 0x000fe400000000ff */
[----:B0-----:R-:W-:-:S05]  /*c930*/  SHF.R.U32.HI R24, RZ, 0x7, R61 ;  /* 0x00000007ff187819 */ /* 0x001fca000001163d */
[----:B------:R-:W0:Y:S01]  /*c940*/  MUFU.EX2 R5, R26 ;  /* 0x0000001a00057308 */ /* 0x000e220000000800 */
[----:B------:R-:W-:-:S07]  /*c950*/  @!P1 IMAD R14, R152, 0x8, R2 ;  /* 0x00000008980e9824 */ /* 0x000fce00078e0202 */
[----:B------:R-:W1:Y:S08]  /*c960*/  MUFU.EX2 R27, R27 ;  /* 0x0000001b001b7308 */ /* 0x000e700000000800 */
[----:B------:R-:W-:Y:S08]  /*c970*/  MUFU.EX2 R30, R30 ;  /* 0x0000001e001e7308 */ /* 0x000ff00000000800 */
[----:B------:R-:W2:Y:S01]  /*c980*/  MUFU.EX2 R31, R31 ;  /* 0x0000001f001f7308 */ /* 0x000ea20000000800 */
[----:B------:R-:W-:Y:S01]  /*c990*/  @!P1 IMAD R13, R7, 0x8, R2 ;  /* 0x00000008070d9824 */ /* 0x000fe200078e0202 */
[----:B------:R-:W-:Y:S01]  /*c9a0*/  ISETP.GE.U32.AND P2, PT, R61, 0x180, PT ;  /* 0x000001803d00780c */ /* 0x000fe20003f46070 */
[----:B------:R-:W-:Y:S01]  /*c9b0*/  VIADD R12, R24, 0x9 ;  /* 0x00000009180c7836 */ /* 0x000fe20000000000 */
[----:B------:R-:W-:Y:S01]  /*c9c0*/  @!P1 IADD3 R14, R14, 0x30840, RZ ;  /* 0x000308400e0e9810 */ /* 0x000fe20007ffe0ff */
[----:B------:R-:W-:-:S02]  /*c9d0*/  @!P1 VIADD R13, R13, 0x30860 ;  /* 0x000308600d0d9836 */ /* 0x000fc40000000000 */
[----:B0-----:R-:W-:Y:S01]  /*c9e0*/  FFMA.FTZ R20, R11, R20, R5 ;  /* 0x000000140b147223 */ /* 0x001fe20000010005 */
[----:B------:R-:W3:Y:S01]  /*c9f0*/  LDL R61, [R1+0x4] ;  /* 0x00000400013d7983 */ /* 0x000ee20000100800 */
[----:B------:R-:W-:Y:S02]  /*ca00*/  SEL R12, R12, 0x9, !P2 ;  /* 0x000000090c0c7807 */ /* 0x000fe40005000000 */
[----:B------:R-:W-:Y:S02]  /*ca10*/  @!P1 PRMT R14, RZ, 0x654, R14 ;  /* 0x00000654ff0e9816 */ /* 0x000fe4000000000e */
[----:B-1----:R-:W-:Y:S02]  /*ca20*/  F2FP.F16.F32.PACK_AB R5, R27, R5 ;  /* 0x000000051b05723e */ /* 0x002fe400000000ff */
[----:B------:R-:W-:Y:S02]  /*ca30*/  @!P1 PRMT R13, RZ, 0x654, R13 ;  /* 0x00000654ff0d9816 */ /* 0x000fe4000000000d */
[----:B--2---:R-:W-:Y:S01]  /*ca40*/  F2FP.F16.F32.PACK_AB R7, R31, R30 ;  /* 0x0000001e1f07723e */ /* 0x004fe200000000ff */
[----:B------:R-:W-:-:S02]  /*ca50*/  WARPGROUP.DEPBAR.LE gsb0, 0x0 ;  /* 0x00008000000079c5 */ /* 0x000fc40000010000 */
[----:B------:R0:W-:Y:S06]  /*ca60*/  BAR.ARV R12, 0x100 ;  /* 0x0004000c0000751d */ /* 0x0001ec0000002000 */
[----:B------:R-:W-:Y:S01]  /*ca70*/  @!P1 SYNCS.ARRIVE.TRANS64.RED.A1T0 RZ, [R14+URZ], RZ ;  /* 0x000000ff0eff99a7 */ /* 0x000fe2000810043f */
[----:B------:R1:W-:Y:S01]  /*ca80*/  @!P1 SYNCS.ARRIVE.TRANS64.RED.A1T0 RZ, [R13+URZ], RZ ;  /* 0x000000ff0dff99a7 */ /* 0x0003e2000810043f */
[----:B------:R2:W-:Y:S02]  /*ca90*/  STSM.16.M88.4 [R157+0x1e800], R4 ;  /* 0x01e800049d007844 */ /* 0x0005e40000000200 */
[----:B--2---:R2:W-:Y:S02]  /*caa0*/  MUFU.EX2 R6, R36 ;  /* 0x0000002400067308 */ /* 0x0045e40000000800 */
[----:B--2---:R-:W2:Y:S06]  /*cab0*/  LDL R36, [R1+0x48] ;  /* 0x0000480001247983 */ /* 0x004eac0000100800 */
[----:B------:R4:W-:Y:S02]  /*cac0*/  MUFU.EX2 R4, R33 ;  /* 0x0000002100047308 */ /* 0x0009e40000000800 */
[----:B----4-:R-:W4:Y:S06]  /*cad0*/  LDL R33, [R1+0x8] ;  /* 0x0000080001217983 */ /* 0x010f2c0000100800 */
[----:B------:R-:W5:Y:S01]  /*cae0*/  MUFU.EX2 R32, R32 ;  /* 0x0000002000207308 */ /* 0x000f620000000800 */
[----:B0-----:R-:W-:-:S07]  /*caf0*/  FADD.FTZ R12, R27, R20 ;  /* 0x000000141b0c7221 */ /* 0x001fce0000010000 */
[----:B------:R-:W0:Y:S01]  /*cb00*/  MUFU.EX2 R5, R34 ;  /* 0x0000002200057308 */ /* 0x000e220000000800 */
[----:B------:R-:W-:-:S07]  /*cb10*/  FADD.FTZ R12, R30, R12 ;  /* 0x0000000c1e0c7221 */ /* 0x000fce0000010000 */
[----:B------:R-:W0:Y:S01]  /*cb20*/  MUFU.EX2 R35, R35 ;  /* 0x0000002300237308 */ /* 0x000e220000000800 */
[----:B-----5:R-:W-:-:S07]  /*cb30*/  FADD.FTZ R29, R32, R29 ;  /* 0x0000001d201d7221 */ /* 0x020fce0000010000 */
[----:B------:R-:W5:Y:S01]  /*cb40*/  MUFU.EX2 R7, R37 ;  /* 0x0000002500077308 */ /* 0x000f620000000800 */
[----:B------:R-:W-:Y:S01]  /*cb50*/  FADD.FTZ R12, R31, R12 ;  /* 0x0000000c1f0c7221 */ /* 0x000fe20000010000 */
[----:B------:R-:W-:-:S06]  /*cb60*/  FADD.FTZ R29, R4, R29 ;  /* 0x0000001d041d7221 */ /* 0x000fcc0000010000 */
[----:B------:R-:W5:Y:S08]  /*cb70*/  MUFU.EX2 R38, R38 ;  /* 0x0000002600267308 */ /* 0x000f700000000800 */
[----:B-1----:R-:W1:Y:S01]  /*cb80*/  MUFU.EX2 R13, R40 ;  /* 0x00000028000d7308 */ /* 0x002e620000000800 */
[----:B0-----:R-:W-:Y:S01]  /*cb90*/  FADD.FTZ R12, R5, R12 ;  /* 0x0000000c050c7221 */ /* 0x001fe20000010000 */
[----:B------:R-:W-:-:S06]  /*cba0*/  FADD.FTZ R29, R6, R29 ;  /* 0x0000001d061d7221 */ /* 0x000fcc0000010000 */
[----:B------:R-:W0:Y:S01]  /*cbb0*/  MUFU.EX2 R15, R41 ;  /* 0x00000029000f7308 */ /* 0x000e220000000800 */
[----:B------:R-:W-:Y:S01]  /*cbc0*/  FADD.FTZ R12, R35, R12 ;  /* 0x0000000c230c7221 */ /* 0x000fe20000010000 */
[----:B-----5:R-:W-:-:S06]  /*cbd0*/  FADD.FTZ R29, R7, R29 ;  /* 0x0000001d071d7221 */ /* 0x020fcc0000010000 */
[----:B------:R-:W5:Y:S01]  /*cbe0*/  MUFU.EX2 R44, R44 ;  /* 0x0000002c002c7308 */ /* 0x000f620000000800 */
[----:B------:R-:W-:Y:S01]  /*cbf0*/  F2FP.F16.F32.PACK_AB R6, R7, R6 ;  /* 0x000000060706723e */ /* 0x000fe200000000ff */
[----:B------:R-:W-:Y:S01]  /*cc00*/  FADD.FTZ R7, R38, R12 ;  /* 0x0000000c26077221 */ /* 0x000fe20000010000 */
[----:B-1----:R-:W-:-:S05]  /*cc10*/  FADD.FTZ R12, R13, R29 ;  /* 0x0000001d0d0c7221 */ /* 0x002fca0000010000 */
[----:B------:R-:W1:Y:S01]  /*cc20*/  MUFU.EX2 R14, R45 ;  /* 0x0000002d000e7308 */ /* 0x000e620000000800 */
[----:B0-----:R-:W-:-:S07]  /*cc30*/  FADD.FTZ R30, R15, R12 ;  /* 0x0000000c0f1e7221 */ /* 0x001fce0000010000 */
[----:B------:R-:W0:Y:S01]  /*cc40*/  MUFU.EX2 R48, R48 ;  /* 0x0000003000307308 */ /* 0x000e220000000800 */
[----:B------:R-:W-:Y:S01]  /*cc50*/  F2FP.F16.F32.PACK_AB R12, R15, R13 ;  /* 0x0000000d0f0c723e */ /* 0x000fe200000000ff */
[----:B-----5:R-:W-:-:S06]  /*cc60*/  FADD.FTZ R15, R44, R30 ;  /* 0x0000001e2c0f7221 */ /* 0x020fcc0000010000 */
[----:B------:R-:W5:Y:S01]  /*cc70*/  MUFU.EX2 R24, R49 ;  /* 0x0000003100187308 */ /* 0x000f620000000800 */
[----:B-1----:R-:W-:-:S07]  /*cc80*/  FADD.FTZ R15, R14, R15 ;  /* 0x0000000f0e0f7221 */ /* 0x002fce0000010000 */
[----:B------:R-:W1:Y:S01]  /*cc90*/  MUFU.EX2 R52, R52 ;  /* 0x0000003400347308 */ /* 0x000e620000000800 */
[----:B0-----:R-:W-:-:S07]  /*cca0*/  FADD.FTZ R15, R48, R15 ;  /* 0x0000000f300f7221 */ /* 0x001fce0000010000 */
[----:B------:R-:W0:Y:S08]  /*ccb0*/  MUFU.EX2 R26, R53 ;  /* 0x00000035001a7308 */ /* 0x000e300000000800 */
[----:B------:R-:W0:Y:S01]  /*ccc0*/  MUFU.EX2 R39, R39 ;  /* 0x0000002700277308 */ /* 0x000e220000000800 */
[----:B-----5:R-:W-:-:S07]  /*ccd0*/  FADD.FTZ R15, R24, R15 ;  /* 0x0000000f180f7221 */ /* 0x020fce0000010000 */
[----:B------:R-:W5:Y:S01]  /*cce0*/  MUFU.EX2 R56, R56 ;  /* 0x0000003800387308 */ /* 0x000f620000000800 */
[----:B-1----:R-:W-:-:S07]  /*ccf0*/  FADD.FTZ R15, R52, R15 ;  /* 0x0000000f340f7221 */ /* 0x002fce0000010000 */
[----:B------:R-:W1:Y:S01]  /*cd00*/  MUFU.EX2 R28, R57 ;  /* 0x00000039001c7308 */ /* 0x000e620000000800 */
[----:B0-----:R-:W-:Y:S01]  /*cd10*/  FADD.FTZ R15, R26, R15 ;  /* 0x0000000f1a0f7221 */ /* 0x001fe20000010000 */
[----:B------:R-:W-:Y:S01]  /*cd20*/  FADD.FTZ R29, R39, R7 ;  /* 0x00000007271d7221 */ /* 0x000fe20000010000 */
[----:B------:R-:W-:Y:S02]  /*cd30*/  F2FP.F16.F32.PACK_AB R4, R4, R32 ;  /* 0x000000200404723e */ /* 0x000fe400000000ff */
[----:B------:R-:W-:Y:S01]  /*cd40*/  F2FP.F16.F32.PACK_AB R5, R35, R5 ;  /* 0x000000052305723e */ /* 0x000fe200000000ff */
[----:B------:R-:W3:Y:S01]  /*cd50*/  LDL R32, [R1+0x50] ;  /* 0x0000500001207983 */ /* 0x000ee20000100800 */
[----:B------:R-:W-:Y:S01]  /*cd60*/  F2FP.F16.F32.PACK_AB R7, R39, R38 ;  /* 0x000000262707723e */ /* 0x000fe200000000ff */
[----:B-----5:R-:W-:-:S04]  /*cd70*/  FADD.FTZ R15, R56, R15 ;  /* 0x0000000f380f7221 */ /* 0x020fc80000010000 */
[C---:B-1----:R-:W-:Y:S01]  /*cd80*/  FADD.FTZ R15, R28.reuse, R15 ;  /* 0x0000000f1c0f7221 */ /* 0x042fe20000010000 */
[----:B------:R-:W0:Y:S08]  /*cd90*/  MUFU.EX2 R42, R42 ;  /* 0x0000002a002a7308 */ /* 0x000e300000000800 */
[----:B------:R-:W1:Y:S01]  /*cda0*/  MUFU.EX2 R43, R43 ;  /* 0x0000002b002b7308 */ /* 0x000e620000000800 */
[----:B--2---:R2:W-:Y:S02]  /*cdb0*/  STSM.16.M88.4 [R36], R4 ;  /* 0x0000000424007844 */ /* 0x0045e40000000200 */
[----:B--2---:R-:W-:-:S02]  /*cdc0*/  F2FP.F16.F32.PACK_AB R4, R28, R56 ;  /* 0x000000381c04723e */ /* 0x004fc400000000ff */
[----:B------:R-:W2:Y:S03]  /*cdd0*/  LDL R28, [R1+0x4c] ;  /* 0x00004c00011c7983 */ /* 0x000ea60000100800 */
[----:B------:R-:W5:Y:S01]  /*cde0*/  MUFU.EX2 R46, R46 ;  /* 0x0000002e002e7308 */ /* 0x000f620000000800 */
[----:B0-----:R-:W-:-:S07]  /*cdf0*/  FADD.FTZ R13, R42, R29 ;  /* 0x0000001d2a0d7221 */ /* 0x001fce0000010000 */
[----:B------:R-:W0:Y:S01]  /*ce00*/  MUFU.EX2 R47, R47 ;  /* 0x0000002f002f7308 */ /* 0x000e220000000800 */
[----:B-1----:R-:W-:-:S07]  /*ce10*/  FADD.FTZ R13, R43, R13 ;  /* 0x0000000d2b0d7221 */ /* 0x002fce0000010000 */
[----:B------:R-:W1:Y:S01]  /*ce20*/  MUFU.EX2 R25, R50 ;  /* 0x0000003200197308 */ /* 0x000e620000000800 */
[----:B-----5:R-:W-:-:S07]  /*ce30*/  FADD.FTZ R13, R46, R13 ;  /* 0x0000000d2e0d7221 */ /* 0x020fce0000010000 */
        /* <DEDUP_REMOVED lines=8> */
[----:B------:R-:W0:Y:S08]  /*cec0*/  MUFU.EX2 R60, R60 ;  /* 0x0000003c003c7308 */ /* 0x000e300000000800 */
[----:B------:R-:W4:Y:S01]  /*ced0*/  MUFU.EX2 R59, R59 ;  /* 0x0000003b003b7308 */ /* 0x000f220000000800 */
[----:B-1----:R-:W-:-:S07]  /*cee0*/  FADD.FTZ R13, R55, R13 ;  /* 0x0000000d370d7221 */ /* 0x002fce0000010000 */
[----:B------:R-:W1:Y:S08]  /*cef0*/  MUFU.EX2 R21, R21 ;  /* 0x0000001500157308 */ /* 0x000e700000000800 */
[----:B------:R-:W1:Y:S01]  /*cf00*/  MUFU.EX2 R62, R62 ;  /* 0x0000003e003e7308 */ /* 0x000e620000000800 */
[----:B-----5:R-:W-:-:S07]  /*cf10*/  FADD.FTZ R13, R58, R13 ;  /* 0x0000000d3a0d7221 */ /* 0x020fce0000010000 */
[----:B------:R-:W5:Y:S08]  /*cf20*/  MUFU.EX2 R64, R64 ;  /* 0x0000004000407308 */ /* 0x000f700000000800 */
[----:B------:R-:W5:Y:S01]  /*cf30*/  MUFU.EX2 R63, R63 ;  /* 0x0000003f003f7308 */ /* 0x000f620000000800 */
[----:B0-----:R-:W-:Y:S01]  /*cf40*/  FADD.FTZ R30, R60, R15 ;  /* 0x0000000f3c1e7221 */ /* 0x001fe20000010000 */
[----:B----4-:R-:W-:-:S06]  /*cf50*/  FADD.FTZ R15, R59, R13 ;  /* 0x0000000d3b0f7221 */ /* 0x010fcc0000010000 */
[----:B------:R-:W0:Y:S08]  /*cf60*/  MUFU.EX2 R20, R65 ;  /* 0x0000004100147308 */ /* 0x000e300000000800 */
[----:B------:R-:W4:Y:S01]  /*cf70*/  MUFU.EX2 R66, R66 ;  /* 0x0000004200427308 */ /* 0x000f220000000800 */
[----:B-1----:R-:W-:Y:S01]  /*cf80*/  FADD.FTZ R30, R21, R30 ;  /* 0x0000001e151e7221 */ /* 0x002fe20000010000 */
[----:B------:R-:W-:-:S06]  /*cf90*/  FADD.FTZ R31, R62, R15 ;  /* 0x0000000f3e1f7221 */ /* 0x000fcc0000010000 */
[----:B------:R-:W1:Y:S08]  /*cfa0*/  MUFU.EX2 R68, R68 ;  /* 0x0000004400447308 */ /* 0x000e700000000800 */
[----:B------:R-:W3:Y:S01]  /*cfb0*/  MUFU.EX2 R67, R67 ;  /* 0x0000004300437308 */ /* 0x000ee20000000800 */
[----:B-----5:R-:W-:Y:S01]  /*cfc0*/  FADD.FTZ R30, R64, R30 ;  /* 0x0000001e401e7221 */ /* 0x020fe20000010000 */
[----:B------:R-:W-:-:S06]  /*cfd0*/  FADD.FTZ R31, R63, R31 ;  /* 0x0000001f3f1f7221 */ /* 0x000fcc0000010000 */
[----:B------:R-:W5:Y:S08]  /*cfe0*/  MUFU.EX2 R69, R69 ;  /* 0x0000004500457308 */ /* 0x000f700000000800 */
[----:B------:R-:W5:Y:S01]  /*cff0*/  MUFU.EX2 R70, R70 ;  /* 0x0000004600467308 */ /* 0x000f620000000800 */
[----:B0-----:R-:W-:Y:S01]  /*d000*/  FADD.FTZ R30, R20, R30 ;  /* 0x0000001e141e7221 */ /* 0x001fe20000010000 */
[----:B----4-:R-:W-:-:S06]  /*d010*/  FADD.FTZ R31, R66, R31 ;  /* 0x0000001f421f7221 */ /* 0x010fcc0000010000 */
[----:B------:R-:W0:Y:S08]  /*d020*/  MUFU.EX2 R72, R72 ;  /* 0x0000004800487308 */ /* 0x000e300000000800 */
[----:B------:R-:W4:Y:S01]  /*d030*/  MUFU.EX2 R71, R71 ;  /* 0x0000004700477308 */ /* 0x000f220000000800 */
[----:B-1----:R-:W-:Y:S01]  /*d040*/  FADD.FTZ R30, R68, R30 ;  /* 0x0000001e441e7221 */ /* 0x002fe20000010000 */
[----:B---3--:R-:W-:-:S06]  /*d050*/  FADD.FTZ R31, R67, R31 ;  /* 0x0000001f431f7221 */ /* 0x008fcc0000010000 */
        /* <DEDUP_REMOVED lines=12> */
[----:B------:R-:W-:Y:S01]  /*d120*/  MUFU.EX2 R80, R80 ;  /* 0x0000005000507308 */ /* 0x000fe20000000800 */
[----:B------:R-:W-:-:S07]  /*d130*/  F2FP.F16.F32.PACK_AB R13, R43, R42 ;  /* 0x0000002a2b0d723e */ /* 0x000fce00000000ff */
[----:B------:R-:W1:Y:S01]  /*d140*/  MUFU.EX2 R79, R79 ;  /* 0x0000004f004f7308 */ /* 0x000e620000000800 */
[----:B------:R-:W-:Y:S02]  /*d150*/  F2FP.F16.F32.PACK_AB R14, R14, R44 ;  /* 0x0000002c0e0e723e */ /* 0x000fe400000000ff */
[----:B------:R-:W-:-:S05]  /*d160*/  F2FP.F16.F32.PACK_AB R15, R47, R46 ;  /* 0x0000002e2f0f723e */ /* 0x000fca00000000ff */
[----:B------:R-:W3:Y:S01]  /*d170*/  MUFU.EX2 R81, R81 ;  /* 0x0000005100517308 */ /* 0x000ee20000000800 */
[----:B-----5:R-:W-:Y:S01]  /*d180*/  FADD.FTZ R30, R76, R30 ;  /* 0x0000001e4c1e7221 */ /* 0x020fe20000010000 */
[----:B------:R-:W-:-:S06]  /*d190*/  FADD.FTZ R31, R75, R31 ;  /* 0x0000001f4b1f7221 */ /* 0x000fcc0000010000 */
[----:B------:R-:W5:Y:S01]  /*d1a0*/  MUFU.EX2 R82, R82 ;  /* 0x0000005200527308 */ /* 0x000f620000000800 */
[----:B------:R-:W-:Y:S01]  /*d1b0*/  F2FP.F16.F32.PACK_AB R24, R24, R48 ;  /* 0x000000301818723e */ /* 0x000fe200000000ff */
[----:B------:R0:W-:Y:S01]  /*d1c0*/  STSM.16.M88.4 [R33], R12 ;  /* 0x0000000c21007844 */ /* 0x0001e20000000200 */
[----:B------:R-:W-:Y:S02]  /*d1d0*/  F2FP.F16.F32.PACK_AB R25, R51, R25 ;  /* 0x000000193319723e */ /* 0x000fe400000000ff */
[----:B------:R-:W-:-:S03]  /*d1e0*/  F2FP.F16.F32.PACK_AB R26, R26, R52 ;  /* 0x000000341a1a723e */ /* 0x000fc600000000ff */
[----:B------:R-:W5:Y:S01]  /*d1f0*/  MUFU.EX2 R84, R84 ;  /* 0x0000005400547308 */ /* 0x000f620000000800 */
[----:B------:R-:W-:-:S07]  /*d200*/  F2FP.F16.F32.PACK_AB R27, R55, R27 ;  /* 0x0000001b371b723e */ /* 0x000fce00000000ff */
[----:B------:R-:W5:Y:S01]  /*d210*/  MUFU.EX2 R83, R83 ;  /* 0x0000005300537308 */ /* 0x000f620000000800 */
[----:B0-----:R-:W-:Y:S01]  /*d220*/  FADD.FTZ R13, R77, R30 ;  /* 0x0000001e4d0d7221 */ /* 0x001fe20000010000 */
[----:B----4-:R-:W-:Y:S01]  /*d230*/  FADD.FTZ R14, R78, R31 ;  /* 0x0000001f4e0e7221 */ /* 0x010fe20000010000 */
[----:B------:R0:W-:Y:S05]  /*d240*/  STSM.16.M88.4 [R61], R24 ;  /* 0x000000183d007844 */ /* 0x0001ea0000000200 */
[----:B------:R-:W4:Y:S01]  /*d250*/  MUFU.EX2 R85, R85 ;  /* 0x0000005500557308 */ /* 0x000f220000000800 */
[----:B-1----:R-:W-:-:S07]  /*d260*/  FADD.FTZ R15, R79, R14 ;  /* 0x0000000e4f0f7221 */ /* 0x002fce0000010000 */
[----:B------:R-:W1:Y:S01]  /*d270*/  MUFU.EX2 R86, R86 ;  /* 0x0000005600567308 */ /* 0x000e620000000800 */
[----:B------:R-:W-:Y:S01]  /*d280*/  F2FP.F16.F32.PACK_AB R6, R21, R60 ;  /* 0x0000003c1506723e */ /* 0x000fe200000000ff */
[----:B0-----:R-:W-:-:S06]  /*d290*/  FADD.FTZ R24, R80, R13 ;  /* 0x0000000d50187221 */ /* 0x001fcc0000010000 */
[----:B------:R-:W0:Y:S01]  /*d2a0*/  MUFU.EX2 R88, R88 ;  /* 0x0000005800587308 */ /* 0x000e220000000800 */
[----:B------:R-:W-:Y:S01]  /*d2b0*/  F2FP.F16.F32.PACK_AB R12, R20, R64 ;  /* 0x00000040140c723e */ /* 0x000fe200000000ff */
[----:B---3--:R-:W-:Y:S01]  /*d2c0*/  FADD.FTZ R21, R81, R24 ;  /* 0x0000001851157221 */ /* 0x008fe20000010000 */
[----:B-----5:R-:W-:-:S05]  /*d2d0*/  FADD.FTZ R20, R82, R15 ;  /* 0x0000000f52147221 */ /* 0x020fca0000010000 */
[----:B------:R-:W3:Y:S01]  /*d2e0*/  MUFU.EX2 R87, R87 ;  /* 0x0000005700577308 */ /* 0x000ee20000000800 */
[----:B------:R-:W-:Y:S01]  /*d2f0*/  FADD.FTZ R24, R84, R21 ;  /* 0x0000001554187221 */ /* 0x000fe20000010000 */
[----:B------:R-:W-:-:S06]  /*d300*/  FADD.FTZ R21, R83, R20 ;  /* 0x0000001453157221 */ /* 0x000fcc0000010000 */
[----:B------:R-:W5:Y:S08]  /*d310*/  MUFU.EX2 R89, R89 ;  /* 0x0000005900597308 */ /* 0x000f700000000800 */
[----:B------:R-:W2:Y:S01]  /*d320*/  MUFU.EX2 R90, R90 ;  /* 0x0000005a005a7308 */ /* 0x000ea20000000800 */
[----:B----4-:R-:W-:Y:S01]  /*d330*/  FADD.FTZ R25, R85, R24 ;  /* 0x0000001855197221 */ /* 0x010fe20000010000 */
[----:B-1----:R-:W-:-:S06]  /*d340*/  FADD.FTZ R20, R86, R21 ;  /* 0x0000001556147221 */ /* 0x002fcc0000010000 */
[----:B------:R-:W1:Y:S01]  /*d350*/  MUFU.EX2 R92, R92 ;  /* 0x0000005c005c7308 */ /* 0x000e620000000800 */
[----:B------:R-:W-:-:S07]  /*d360*/  F2FP.F16.F32.PACK_AB R5, R59, R58 ;  /* 0x0000003a3b05723e */ /* 0x000fce00000000ff */
[----:B------:R-:W4:Y:S01]  /*d370*/  MUFU.EX2 R29, R91 ;  /* 0x0000005b001d7308 */ /* 0x000f220000000800 */
[----:B------:R-:W-:Y:S01]  /*d380*/  F2FP.F16.F32.PACK_AB R7, R63, R62 ;  /* 0x0000003e3f07723e */ /* 0x000fe200000000ff */
[----:B0-----:R-:W-:-:S06]  /*d390*/  FADD.FTZ R26, R88, R25 ;  /* 0x00000019581a7221 */ /* 0x001fcc0000010000 */
[----:B------:R-:W0:Y:S01]  /*d3a0*/  MUFU.EX2 R93, R93 ;  /* 0x0000005d005d7308 */ /* 0x000e220000000800 */
[----:B---3--:R-:W-:-:S07]  /*d3b0*/  FADD.FTZ R21, R87, R20 ;  /* 0x0000001457157221 */ /* 0x008fce0000010000 */
[----:B------:R-:W3:Y:S01]  /*d3c0*/  MUFU.EX2 R91, R94 ;  /* 0x0000005e005b7308 */ /* 0x000ee20000000800 */
[----:B------:R2:W-:Y:S01]  /*d3d0*/  STSM.16.M88.4 [R157+0x24800], R4 ;  /* 0x024800049d007844 */ /* 0x0005e20000000200 */
[----:B-----5:R-:W-:-:S06]  /*d3e0*/  FADD.FTZ R27, R89, R26 ;  /* 0x0000001a591b7221 */ /* 0x020fcc0000010000 */
[----:B------:R-:W5:Y:S08]  /*d3f0*/  MUFU.EX2 R96, R96 ;  /* 0x0000006000607308 */ /* 0x000f700000000800 */
[----:B------:R-:W5:Y:S01]  /*d400*/  MUFU.EX2 R95, R95 ;  /* 0x0000005f005f7308 */ /* 0x000f620000000800 */
[----:B--2---:R-:W-:Y:S01]  /*d410*/  FADD.FTZ R4, R90, R21 ;  /* 0x000000155a047221 */ /* 0x004fe20000010000 */
[----:B-1----:R-:W-:-:S06]  /*d420*/  FADD.FTZ R6, R92, R27 ;  /* 0x0000001b5c067221 */ /* 0x002fcc0000010000 */
[----:B------:R-:W1:Y:S01]  /*d430*/  MUFU.EX2 R98, R98 ;  /* 0x0000006200627308 */ /* 0x000e620000000800 */
[----:B----4-:R-:W-:Y:S01]  /*d440*/  FADD.FTZ R4, R29, R4 ;  /* 0x000000041d047221 */ /* 0x010fe20000010000 */
[----:B0-----:R-:W-:-:S06]  /*d450*/  FADD.FTZ R5, R93, R6 ;  /* 0x000000065d057221 */ /* 0x001fcc0000010000 */
[----:B------:R-:W0:Y:S01]  /*d460*/  MUFU.EX2 R97, R97 ;  /* 0x0000006100617308 */ /* 0x000e220000000800 */
[----:B---3--:R-:W-:-:S07]  /*d470*/  FADD.FTZ R4, R91, R4 ;  /* 0x000000045b047221 */ /* 0x008fce0000010000 */
[----:B------:R-:W2:Y:S01]  /*d480*/  MUFU.EX2 R99, R99 ;  /* 0x0000006300637308 */ /* 0x000ea20000000800 */
[----:B-----5:R-:W-:Y:S01]  /*d490*/  FADD.FTZ R6, R96, R5 ;  /* 0x0000000560067221 */ /* 0x020fe20000010000 */
[----:B------:R-:W-:-:S06]  /*d4a0*/  FADD.FTZ R5, R95, R4 ;  /* 0x000000045f057221 */ /* 0x000fcc0000010000 */
[----:B------:R-:W3:Y:S08]  /*d4b0*/  MUFU.EX2 R100, R100 ;  /* 0x0000006400647308 */ /* 0x000ef00000000800 */
[----:B------:R-:W4:Y:S01]  /*d4c0*/  MUFU.EX2 R102, R102 ;  /* 0x0000006600667308 */ /* 0x000f220000000800 */
[----:B-1----:R-:W-:-:S07]  /*d4d0*/  FADD.FTZ R4, R98, R5 ;  /* 0x0000000562047221 */ /* 0x002fce0000010000 */
[----:B------:R-:W1:Y:S08]  /*d4e0*/  MUFU.EX2 R101, R101 ;  /* 0x0000006500657308 */ /* 0x000e700000000800 */
[----:B------:R-:W5:Y:S01]  /*d4f0*/  MUFU.EX2 R103, R103 ;  /* 0x0000006700677308 */ /* 0x000f620000000800 */
[----:B0-----:R-:W-:Y:S01]  /*d500*/  FADD.FTZ R7, R97, R6 ;  /* 0x0000000661077221 */ /* 0x001fe20000010000 */
[----:B--2---:R-:W-:-:S06]  /*d510*/  FADD.FTZ R5, R99, R4 ;  /* 0x0000000463057221 */ /* 0x004fcc0000010000 */
[----:B------:R-:W0:Y:S08]  /*d520*/  MUFU.EX2 R104, R104 ;  /* 0x0000006800687308 */ /* 0x000e300000000800 */
[----:B------:R-:W2:Y:S01]  /*d530*/  MUFU.EX2 R106, R106 ;  /* 0x0000006a006a7308 */ /* 0x000ea20000000800 */
[----:B---3--:R-:W-:Y:S01]  /*d540*/  FADD.FTZ R6, R100, R7 ;  /* 0x0000000764067221 */ /* 0x008fe20000010000 */
[----:B----4-:R-:W-:-:S06]  /*d550*/  FADD.FTZ R4, R102, R5 ;  /* 0x0000000566047221 */ /* 0x010fcc0000010000 */
[----:B------:R-:W3:Y:S08]  /*d560*/  MUFU.EX2 R105, R105 ;  /* 0x0000006900697308 */ /* 0x000ef00000000800 */
[----:B------:R-:W4:Y:S01]  /*d570*/  MUFU.EX2 R107, R107 ;  /* 0x0000006b006b7308 */ /* 0x000f220000000800 */
[----:B-1----:R-:W-:Y:S01]  /*d580*/  FADD.FTZ R7, R101, R6 ;  /* 0x0000000665077221 */ /* 0x002fe20000010000 */
[----:B-----5:R-:W-:-:S06]  /*d590*/  FADD.FTZ R5, R103, R4 ;  /* 0x0000000467057221 */ /* 0x020fcc0000010000 */
        /* <DEDUP_REMOVED lines=14> */
[----:B0-----:R-:W-:-:S07]  /*d680*/  FADD.FTZ R7, R109, R6 ;  /* 0x000000066d077221 */ /* 0x001fce0000010000 */
[----:B------:R-:W-:Y:S08]  /*d690*/  MUFU.EX2 R116, R116 ;  /* 0x0000007400747308 */ /* 0x000ff00000000800 */
[----:B------:R-:W0:Y:S08]  /*d6a0*/  MUFU.EX2 R117, R117 ;  /* 0x0000007500757308 */ /* 0x000e300000000800 */
[----:B------:R-:W-:Y:S08]  /*d6b0*/  MUFU.EX2 R118, R118 ;  /* 0x0000007600767308 */ /* 0x000ff00000000800 */
[----:B------:R-:W0:Y:S01]  /*d6c0*/  MUFU.EX2 R119, R119 ;  /* 0x0000007700777308 */ /* 0x000e220000000800 */
[----:B--2---:R-:W-:Y:S01]  /*d6d0*/  FADD.FTZ R5, R111, R4 ;  /* 0x000000046f057221 */ /* 0x004fe20000010000 */
[----:B------:R-:W-:Y:S01]  /*d6e0*/  F2FP.F16.F32.PACK_AB R13, R67, R66 ;  /* 0x00000042430d723e */ /* 0x000fe200000000ff */
[----:B---3--:R-:W-:Y:S01]  /*d6f0*/  FADD.FTZ R6, R112, R7 ;  /* 0x0000000770067221 */ /* 0x008fe20000010000 */
[----:B------:R-:W-:Y:S01]  /*d700*/  F2FP.F16.F32.PACK_AB R14, R69, R68 ;  /* 0x00000044450e723e */ /* 0x000fe200000000ff */
[----:B----4-:R-:W-:Y:S01]  /*d710*/  FADD.FTZ R5, R114, R5 ;  /* 0x0000000572057221 */ /* 0x010fe20000010000 */
        /* <DEDUP_REMOVED lines=12> */
[----:B-1----:R-:W-:Y:S01]  /*d7e0*/  FADD.FTZ R7, R113, R6 ;  /* 0x0000000671077221 */ /* 0x002fe20000010000 */
[----:B------:R-:W-:-:S02]  /*d7f0*/  F2FP.F16.F32.PACK_AB R90, R93, R92 ;  /* 0x0000005c5d5a723e */ /* 0x000fc400000000ff */
[----:B------:R-:W-:Y:S02]  /*d800*/  F2FP.F16.F32.PACK_AB R91, R95, R91 ;  /* 0x0000005b5f5b723e */ /* 0x000fe400000000ff */
[----:B------:R-:W-:Y:S02]  /*d810*/  F2FP.F16.F32.PACK_AB R97, R99, R98 ;  /* 0x000000626361723e */ /* 0x000fe400000000ff */
[----:B------:R-:W-:Y:S01]  /*d820*/  F2FP.F16.F32.PACK_AB R104, R105, R104 ;  /* 0x000000686968723e */ /* 0x000fe200000000ff */
[----:B------:R1:W-:Y:S01]  /*d830*/  STSM.16.M88.4 [R32], R12 ;  /* 0x0000000c20007844 */ /* 0x0003e20000000200 */
[----:B------:R-:W-:Y:S01]  /*d840*/  F2FP.F16.F32.PACK_AB R98, R101, R100 ;  /* 0x000000646562723e */ /* 0x000fe200000000ff */
[----:B-----5:R-:W-:Y:S01]  /*d850*/  FADD.FTZ R5, R115, R5 ;  /* 0x0000000573057221 */ /* 0x020fe20000010000 */
[----:B------:R-:W-:Y:S02]  /*d860*/  F2FP.F16.F32.PACK_AB R99, R103, R102 ;  /* 0x000000666763723e */ /* 0x000fe400000000ff */
[----:B------:R-:W-:-:S02]  /*d870*/  F2FP.F16.F32.PACK_AB R105, R107, R106 ;  /* 0x0000006a6b69723e */ /* 0x000fc400000000ff */
[----:B------:R-:W-:Y:S01]  /*d880*/  F2FP.F16.F32.PACK_AB R112, R113, R112 ;  /* 0x000000707170723e */ /* 0x000fe200000000ff */
[----:B------:R1:W-:Y:S01]  /*d890*/  STSM.16.M88.4 [R33+0x6000], R24 ;  /* 0x0060001821007844 */ /* 0x0003e20000000200 */
[----:B------:R-:W-:Y:S02]  /*d8a0*/  F2FP.F16.F32.PACK_AB R106, R109, R108 ;  /* 0x0000006c6d6a723e */ /* 0x000fe400000000ff */
[----:B------:R-:W-:Y:S02]  /*d8b0*/  F2FP.F16.F32.PACK_AB R107, R111, R110 ;  /* 0x0000006e6f6b723e */ /* 0x000fe400000000ff */
[----:B------:R-:W-:Y:S01]  /*d8c0*/  F2FP.F16.F32.PACK_AB R113, R115, R114 ;  /* 0x000000727371723e */ /* 0x000fe200000000ff */
[----:B------:R1:W-:Y:S01]  /*d8d0*/  STSM.16.M88.4 [R61+0x6000], R80 ;  /* 0x006000503d007844 */ /* 0x0003e20000000200 */
[----:B0-----:R-:W-:Y:S02]  /*d8e0*/  F2FP.F16.F32.PACK_AB R114, R117, R116 ;  /* 0x000000747572723e */ /* 0x001fe400000000ff */
[----:B------:R-:W-:Y:S01]  /*d8f0*/  F2FP.F16.F32.PACK_AB R115, R119, R118 ;  /* 0x000000767773723e */ /* 0x000fe200000000ff */
[----:B------:R1:W-:Y:S04]  /*d900*/  STSM.16.M88.4 [R157+0x2a800], R88 ;  /* 0x02a800589d007844 */ /* 0x0003e80000000200 */
[----:B------:R1:W-:Y:S04]  /*d910*/  STSM.16.M88.4 [R28], R96 ;  /* 0x000000601c007844 */ /* 0x0003e80000000200 */
[----:B------:R1:W-:Y:S04]  /*d920*/  STSM.16.M88.4 [R33+0xc000], R104 ;  /* 0x00c0006821007844 */ /* 0x0003e80000000200 */
[----:B------:R1:W-:Y:S01]  /*d930*/  STSM.16.M88.4 [R61+0xc000], R112 ;  /* 0x00c000703d007844 */ /* 0x0003e20000000200 */
[----:B------:R-:W-:Y:S01]  /*d940*/  @!PT LDS RZ, [RZ] ;  /* 0x00000000fffff984 */ /* 0x000fe20000000800 */
[----:B------:R-:W-:Y:S01]  /*d950*/  @!PT LDS RZ, [RZ] ;  /* 0x00000000fffff984 */ /* 0x000fe20000000800 */
[----:B------:R-:W-:Y:S01]  /*d960*/  @!PT LDS RZ, [RZ] ;  /* 0x00000000fffff984 */ /* 0x000fe20000000800 */
[----:B------:R-:W-:Y:S01]  /*d970*/  @!PT LDS RZ, [RZ] ;  /* 0x00000000fffff984 */ /* 0x000fe20000000800 */
[----:B------:R0:W-:Y:S06]  /*d980*/  MEMBAR.ALL.CTA ;  /* 0x0000000000007992 */ /* 0x0001ec0000008000 */
[----:B0-----:R-:W0:Y:S01]  /*d990*/  FENCE.VIEW.ASYNC.S ;  /* 0x00000000000073c6 */ /* 0x001e220000000000 */
[----:B------:R-:W-:Y:S01]  /*d9a0*/  ISETP.GT.AND P2, PT, R8, RZ, PT ;  /* 0x000000ff0800720c */ /* 0x000fe20003f44270 */
[----:B------:R-:W-:Y:S01]  /*d9b0*/  FADD.FTZ R5, R118, R5 ;  /* 0x0000000576057221 */ /* 0x000fe20000010000 */
[----:B------:R-:W-:Y:S01]  /*d9c0*/  FADD.FTZ R4, R116, R7 ;  /* 0x0000000774047221 */ /* 0x000fe20000010000 */
[-C--:B------:R-:W-:Y:S01]  /*d9d0*/  FMUL.FTZ R120, R120, R9.reuse ;  /* 0x0000000978787220 */ /* 0x080fe20000410000 */
[-C--:B------:R-:W-:Y:S01]  /*d9e0*/  FMUL.FTZ R121, R121, R9.reuse ;  /* 0x0000000979797220 */ /* 0x080fe20000410000 */
[----:B------:R-:W-:Y:S01]  /*d9f0*/  FADD.FTZ R20, R119, R5 ;  /* 0x0000000577147221 */ /* 0x000fe20000010000 */
        /* <DEDUP_REMOVED lines=14> */
[----:B------:R-:W-:Y:S01]  /*dae0*/  FADD.FTZ R4, R117, R4 ;  /* 0x0000000475047221 */ /* 0x000fe20000010000 */
[----:B------:R-:W-:-:S02]  /*daf0*/  VIADD R8, R8, 0xffffffff ;  /* 0xffffffff08087836 */ /* 0x000fc40000000000 */
        /* <DEDUP_REMOVED lines=16> */
[----:B------:R-:W-:-:S02]  /*dc00*/  IMAD.MOV.U32 R9, RZ, RZ, R156 ;  /* 0x000000ffff097224 */ /* 0x000fc400078e009c */
[----:B------:R-:W-:Y:S02]  /*dc10*/  IMAD.MOV.U32 R7, RZ, RZ, R152 ;  /* 0x000000ffff077224 */ /* 0x000fe400078e0098 */
[----:B------:R-:W-:Y:S02]  /*dc20*/  IMAD.MOV.U32 R5, RZ, RZ, R10 ;  /* 0x000000ffff057224 */ /* 0x000fe400078e000a */
[----:B------:R-:W-:Y:S01]  /*dc30*/  IMAD.MOV.U32 R6, RZ, RZ, R3 ;  /* 0x000000ffff067224 */ /* 0x000fe200078e0003 */
[----:B0-----:R-:W-:Y:S01]  /*dc40*/  NOP ;  /* 0x0000000000007918 */ /* 0x001fe20000000000 */
[----:B-1----:R-:W-:Y:S05]  /*dc50*/  @P2 BRA `(.L_x_503) ;  /* 0xffffffd000842947 */ /* 0x002fea000383ffff */
.L_x_492:
[----:B------:R-:W-:Y:S05]  /*dc60*/  WARPSYNC.ALL ;  /* 0x0000000000007948 */ /* 0x000fea0003800000 */
[----:B------:R-:W-:Y:S06]  /*dc70*/  BAR.ARV 0x8, 0x200 ;  /* 0x0208000000007b1d */ /* 0x000fec0000002000 */
[----:B------:R-:W-:Y:S05]  /*dc80*/  @!P0 BRA `(.L_x_504) ;  /* 0x0000000000048947 */ /* 0x000fea0003800000 */
[----:B------:R-:W-:Y:S01]  /*dc90*/  BPT.TRAP 0x1 ;  /* 0x000000040000795c */ /* 0x000fe20000300000 */
.L_x_504:
[----:B------:R-:W-:Y:S02]  /*dca0*/  LEA R12, R152, R2, 0x3 ;  /* 0x00000002980c7211 */ /* 0x000fe400078e18ff */
[----:B------:R-:W-:-:S04]  /*dcb0*/  SHF.L.U32 R5, R156, 0x1f, RZ ;  /* 0x0000001f9c057819 */ /* 0x000fc800000006ff */
[----:B------:R0:W1:Y:S01]  /*dcc0*/  SYNCS.PHASECHK.TRANS64.TRYWAIT P2, [R12+URZ+0x30850], R5 ;  /* 0x030850050c0075a7 */ /* 0x000062000804017f */
[----:B------:R-:W-:Y:S05]  /*dcd0*/  @!P0 BRA `(.L_x_505) ;  /* 0x0000000000048947 */ /* 0x000fea0003800000 */
[----:B------:R-:W-:Y:S01]  /*dce0*/  BPT.TRAP 0x1 ;  /* 0x000000040000795c */ /* 0x000fe20000300000 */
.L_x_505:
[----:B------:R-:W2:Y:S01]  /*dcf0*/  LDL.LU R6, [R1+0x38] ;  /* 0x0000380001067983 */ /* 0x000ea20000300800 */
[----:B------:R-:W-:-:S05]  /*dd00*/  VIADD R2, R2, 0x400 ;  /* 0x0000040002027836 */ /* 0x000fca0000000000 */
[----:B------:R-:W-:-:S04]  /*dd10*/  SHF.R.U32.HI R2, RZ, 0x4, R2 ;  /* 0x00000004ff027819 */ /* 0x000fc80000011602 */
[----:B------:R-:W-:Y:S01]  /*dd20*/  LOP3.LUT R9, R2, 0x3fff, RZ, 0xc0, !PT ;  /* 0x00003fff02097812 */ /* 0x000fe200078ec0ff */
[----:B--2---:R-:W-:-:S05]  /*dd30*/  VIADD R6, R6, 0x1e800 ;  /* 0x0001e80006067836 */ /* 0x004fca0000000000 */
[----:B------:R-:W-:-:S04]  /*dd40*/  SHF.R.U32.HI R6, RZ, 0x4, R6 ;  /* 0x00000004ff067819 */ /* 0x000fc80000011606 */
[----:B------:R-:W-:Y:S01]  /*dd50*/  LOP3.LUT R6, R6, 0x3fff, RZ, 0xc0, !PT ;  /* 0x00003fff06067812 */ /* 0x000fe200078ec0ff */
[----:B-1----:R-:W-:Y:S06]  /*dd60*/  @P2 BRA `(.L_x_506) ;  /* 0x0000000000082947 */ /* 0x002fec0003800000 */
[----:B------:R-:W1:Y:S02]  /*dd70*/  SYNCS.PHASECHK.TRANS64.TRYWAIT P0, [R12+URZ+0x30850], R5 ;  /* 0x030850050c0075a7 */ /* 0x000e64000800017f */
[----:B-1----:R-:W-:Y:S05]  /*dd80*/  @!P0 BRA `(.L_x_507) ;  /* 0x0000008c00d08947 */ /* 0x002fea0003800000 */
.L_x_506:
[----:B------:R-:W-:Y:S01]  /*dd90*/  IMAD R8, R152, 0x600, R9 ;  /* 0x0000060098087824 */ /* 0x000fe200078e0209 */
[----:B------:R-:W-:Y:S01]  /*dda0*/  LOP3.LUT R6, R6, 0x10000, RZ, 0xfc, !PT ;  /* 0x0001000006067812 */ /* 0x000fe200078efcff */
[----:B------:R-:W-:Y:S01]  /*ddb0*/  IMAD.MOV.U32 R7, RZ, RZ, 0x40000040 ;  /* 0x40000040ff077424 */ /* 0x000fe200078e00ff */
[----:B------:R-:W2:Y:S01]  /*ddc0*/  LDL.LU R21, [R1+0x5c] ;  /* 0x00005c0001157983 */ /* 0x000ea20000300800 */
[----:B------:R-:W-:Y:S01]  /*ddd0*/  IMAD.MOV.U32 R9, RZ, RZ, 0x40000040 ;  /* 0x40000040ff097424 */ /* 0x000fe200078e00ff */
[----:B------:R-:W-:Y:S05]  /*dde0*/  WARPSYNC.ALL ;  /* 0x0000000000007948 */ /* 0x000fea0003800000 */
[C---:B------:R-:W-:Y:S01]  /*ddf0*/  R2UR UR4, R6.reuse ;  /* 0x00000000060472ca */ /* 0x040fe200000e0000 */
[----:B------:R-:W-:Y:S01]  /*de00*/  WARPGROUP.ARRIVE ;  /* 0x00000000000079c5 */ /* 0x000fe20000000000 */
[----:B------:R-:W-:Y:S01]  /*de10*/  R2UR UR5, R7 ;  /* 0x00000000070572ca */ /* 0x000fe200000e0000 */
[----:B------:R-:W-:Y:S01]  /*de20*/  VIADD R24, R6, 0x2 ;  /* 0x0000000206187836 */ /* 0x000fe20000000000 */
[C---:B------:R-:W-:Y:S01]  /*de30*/  R2UR UR6, R8.reuse ;  /* 0x00000000080672ca */ /* 0x040fe200000e0000 */
[----:B------:R-:W-:Y:S01]  /*de40*/  IMAD.MOV.U32 R25, RZ, RZ, 0x40000040 ;  /* 0x40000040ff197424 */ /* 0x000fe200078e00ff */
[----:B------:R-:W-:Y:S01]  /*de50*/  R2UR UR7, R9 ;  /* 0x00000000090772ca */ /* 0x000fe200000e0000 */
[----:B------:R-:W-:Y:S01]  /*de60*/  IMAD.MOV.U32 R15, RZ, RZ, 0x40000040 ;  /* 0x40000040ff0f7424 */ /* 0x000fe200078e00ff */
[----:B------:R-:W-:Y:S01]  /*de70*/  IADD3 R14, R8, 0x80, RZ ;  /* 0x00000080080e7810 */ /* 0x000fe20007ffe0ff */
[----:B------:R-:W-:Y:S01]  /*de80*/  IMAD.MOV.U32 R7, RZ, RZ, 0x40000040 ;  /* 0x40000040ff077424 */ /* 0x000fe200078e00ff */
[----:B------:R-:W-:Y:S01]  /*de90*/  MOV R9, 0x40000040 ;  /* 0x4000004000097802 */ /* 0x000fe20000000f00 */
[----:B------:R-:W3:Y:S01]  /*dea0*/  SHFL.BFLY PT, R11, R20, 0x2, 0x1f ;  /* 0x0c401f00140b7f89 */ /* 0x000ee200000e0000 */
[----:B------:R-:W-:Y:S01]  /*deb0*/  IMAD.MOV.U32 R27, RZ, RZ, RZ ;  /* 0x000000ffff1b7224 */ /* 0x000fe200078e00ff */
[----:B------:R-:W-:Y:S01]  /*dec0*/  MOV R31, 0xff800000 ;  /* 0xff800000001f7802 */ /* 0x000fe20000000f00 */
[----:B------:R-:W-:Y:S01]  /*ded0*/  VIADD R152, R152, 0x1 ;  /* 0x0000000198987836 */ /* 0x000fe20000000000 */
[----:B01----:R-:W0:Y:S01]  /*dee0*/  SHFL.BFLY PT, R5, R4, 0x2, 0x1f ;  /* 0x0c401f0004057f89 */ /* 0x003e2200000e0000 */
[----:B------:R-:W-:-:S03]  /*def0*/  IMAD.MOV.U32 R36, RZ, RZ, -0x800000 ;  /* 0xff800000ff247424 */ /* 0x000fc600078e00ff */
[----:B------:R-:W-:Y:S01]  /*df00*/  HGMMA.64x64x16.F32 R120, gdesc[UR4].tnspB, R120, gsb0 ;  /* 0x40e00000047879f0 */ /* 0x000fe20008000878 */
[----:B------:R-:W-:Y:S01]  /*df10*/  R2UR UR4, R24 ;  /* 0x00000000180472ca */ /* 0x000fe200000e0000 */
[----:B------:R-:W-:Y:S01]  /*df20*/  VIADD R24, R6, 0x4 ;  /* 0x0000000406187836 */ /* 0x000fe20000000000 */
[----:B------:R-:W-:Y:S01]  /*df30*/  R2UR UR5, R25 ;  /* 0x00000000190572ca */ /* 0x000fe200000e0000 */
[----:B------:R-:W-:Y:S01]  /*df40*/  IMAD.MOV.U32 R25, RZ, RZ, 0x40000040 ;  /* 0x40000040ff197424 */ /* 0x000fe200078e00ff */
[----:B------:R-:W-:Y:S01]  /*df50*/  R2UR UR6, R14 ;  /* 0x000000000e0672ca */ /* 0x000fe200000e0000 */
[----:B------:R-:W-:Y:S01]  /*df60*/  VIADD R14, R8, 0x100 ;  /* 0x00000100080e7836 */ /* 0x000fe20000000000 */
[----:B------:R-:W-:Y:S02]  /*df70*/  R2UR UR7, R15 ;  /* 0x000000000f0772ca */ /* 0x000fe400000e0000 */
[----:B------:R-:W-:Y:S02]  /*df80*/  MOV R15, 0x40000040 ;  /* 0x40000040000f7802 */ /* 0x000fe40000000f00 */
[----:B------:R-:W-:-:S04]  /*df90*/  ISETP.NE.AND P0, PT, R152, 0x2, PT ;  /* 0x000000029800780c */ /* 0x000fc80003f05270 */
[----:B------:R-:W-:Y:S01]  /*dfa0*/  SEL R152, R152, RZ, P0 ;  /* 0x000000ff98987207 */ /* 0x000fe20000000000 */
[----:B---3--:R-:W-:Y:S01]  /*dfb0*/  FADD.FTZ R11, R11, R20 ;  /* 0x000000140b0b7221 */ /* 0x008fe20000010000 */
[----:B0-----:R-:W-:-:S04]  /*dfc0*/  FADD.FTZ R5, R5, R4 ;  /* 0x0000000405057221 */ /* 0x001fc80000010000 */
[----:B------:R-:W0:Y:S04]  /*dfd0*/  SHFL.BFLY PT, R4, R11, 0x1, 0x1f ;  /* 0x0c201f000b047f89 */ /* 0x000e2800000e0000 */
[----:B------:R-:W1:Y:S01]  /*dfe0*/  SHFL.BFLY PT, R2, R5, 0x1, 0x1f ;  /* 0x0c201f0005027f89 */ /* 0x000e6200000e0000 */
[----:B0-----:R-:W-:-:S05]  /*dff0*/  FADD.FTZ R13, R11, R4 ;  /* 0x000000040b0d7221 */ /* 0x001fca0000010000 */
[----:B------:R-:W-:Y:S01]  /*e000*/  FSETP.NE.FTZ.AND P3, PT, R13, RZ, PT ;  /* 0x000000ff0d00720b */ /* 0x000fe20003f75000 */
[----:B------:R-:W-:Y:S02]  /*e010*/  WARPGROUP.DEPBAR.LE gsb0, 0x0 ;  /* 0x00008000000079c5 */ /* 0x000fe40000010000 */
[----:B------:R-:W-:-:S06]  /*e020*/  WARPGROUP.ARRIVE ;  /* 0x00000000000079c5 */ /* 0x000fcc0000000000 */
[----:B------:R-:W-:Y:S01]  /*e030*/  HGMMA.64x64x16.F32 R120, gdesc[UR4].tnspB, R120, gsb0 ;  /* 0x40e00000047879f0 */ /* 0x000fe20008000878 */
[----:B------:R-:W-:Y:S01]  /*e040*/  R2UR UR4, R24 ;  /* 0x00000000180472ca */ /* 0x000fe200000e0000 */
[----:B------:R-:W-:Y:S01]  /*e050*/  VIADD R24, R6, 0x6 ;  /* 0x0000000606187836 */ /* 0x000fe20000000000 */
[----:B------:R-:W-:Y:S01]  /*e060*/  R2UR UR5, R25 ;  /* 0x00000000190572ca */ /* 0x000fe200000e0000 */
[----:B------:R-:W-:Y:S01]  /*e070*/  IMAD.MOV.U32 R25, RZ, RZ, 0x40000040 ;  /* 0x40000040ff197424 */ /* 0x000fe200078e00ff */
[----:B------:R-:W-:Y:S01]  /*e080*/  R2UR UR6, R14 ;  /* 0x000000000e0672ca */ /* 0x000fe200000e0000 */
[----:B------:R-:W-:Y:S01]  /*e090*/  VIADD R14, R8, 0x180 ;  /* 0x00000180080e7836 */ /* 0x000fe20000000000 */
[----:B------:R-:W-:Y:S01]  /*e0a0*/  R2UR UR7, R15 ;  /* 0x000000000f0772ca */ /* 0x000fe200000e0000 */
[----:B------:R-:W-:Y:S01]  /*e0b0*/  IMAD.MOV.U32 R15, RZ, RZ, 0x40000040 ;  /* 0x40000040ff0f7424 */ /* 0x000fe200078e00ff */
[----:B------:R-:W-:Y:S02]  /*e0c0*/  WARPGROUP.DEPBAR.LE gsb0, 0x0 ;  /* 0x00008000000079c5 */ /* 0x000fe40000010000 */
[----:B------:R-:W-:-:S09]  /*e0d0*/  WARPGROUP.ARRIVE ;  /* 0x00000000000079c5 */ /* 0x000fd20000000000 */
[----:B------:R-:W-:Y:S01]  /*e0e0*/  HGMMA.64x64x16.F32 R120, gdesc[UR4].tnspB, R120, gsb0 ;  /* 0x40e00000047879f0 */ /* 0x000fe20008000878 */
[----:B------:R-:W-:Y:S01]  /*e0f0*/  R2UR UR4, R24 ;  /* 0x00000000180472ca */ /* 0x000fe200000e0000 */
[----:B------:R-:W-:Y:S01]  /*e100*/  VIADD R24, R6, 0x600 ;  /* 0x0000060006187836 */ /* 0x000fe20000000000 */
[----:B------:R-:W-:Y:S01]  /*e110*/  R2UR UR5, R25 ;  /* 0x00000000190572ca */ /* 0x000fe200000e0000 */
[----:B------:R-:W-:Y:S01]  /*e120*/  IMAD.MOV.U32 R25, RZ, RZ, 0x40000040 ;  /* 0x40000040ff197424 */ /* 0x000fe200078e00ff */
[----:B------:R-:W-:Y:S02]  /*e130*/  R2UR UR6, R14 ;  /* 0x000000000e0672ca */ /* 0x000fe400000e0000 */
[----:B------:R-:W-:Y:S01]  /*e140*/  R2UR UR7, R15 ;  /* 0x000000000f0772ca */ /* 0x000fe200000e0000 */
[----:B------:R-:W-:Y:S01]  /*e150*/  IMAD.MOV.U32 R15, RZ, RZ, 0x40000040 ;  /* 0x40000040ff0f7424 */ /* 0x000fe200078e00ff */
[----:B------:R-:W-:Y:S01]  /*e160*/  IADD3 R14, R8, 0x200, RZ ;  /* 0x00000200080e7810 */ /* 0x000fe20007ffe0ff */
[----:B------:R-:W-:-:S02]  /*e170*/  WARPGROUP.DEPBAR.LE gsb0, 0x0 ;  /* 0x00008000000079c5 */ /* 0x000fc40000010000 */
[----:B------:R-:W-:-:S08]  /*e180*/  WARPGROUP.ARRIVE ;  /* 0x00000000000079c5 */ /* 0x000fd00000000000 */
        /* <DEDUP_REMOVED lines=8> */
[----:B------:R-:W-:Y:S01]  /*e210*/  MOV R15, 0x40000040 ;  /* 0x40000040000f7802 */ /* 0x000fe20000000f00 */
[----:B--2---:R-:W-:-:S05]  /*e220*/  VIADD R21, R21, 0x1 ;  /* 0x0000000115157836 */ /* 0x004fca0000000000 */
[----:B------:R0:W-:Y:S01]  /*e230*/  STL [R1+0x5c], R21 ;  /* 0x00005c1501007387 */ /* 0x0001e20000100800 */
        /* <DEDUP_REMOVED lines=55> */
[C---:B------:R-:W-:Y:S01]  /*e5b0*/  IADD3 R14, R8.reuse, 0x500, RZ ;  /* 0x00000500080e7810 */ /* 0x040fe20007ffe0ff */
[----:B------:R-:W-:Y:S01]  /*e5c0*/  VIADD R8, R8, 0x580 ;  /* 0x0000058008087836 */ /* 0x000fe20000000000 */
[----:B------:R-:W-:-:S02]  /*e5d0*/  WARPGROUP.DEPBAR.LE gsb0, 0x0 ;  /* 0x00008000000079c5 */ /* 0x000fc40000010000 */
[----:B------:R-:W-:-:S07]  /*e5e0*/  WARPGROUP.ARRIVE ;  /* 0x00000000000079c5 */ /* 0x000fce0000000000 */
[----:B------:R-:W-:Y:S01]  /*e5f0*/  HGMMA.64x64x16.F32 R120, gdesc[UR4].tnspB, R120, gsb0 ;  /* 0x40e00000047879f0 */ /* 0x000fe20008000878 */
[----:B------:R-:W-:Y:S02]  /*e600*/  R2UR UR4, R24 ;  /* 0x00000000180472ca */ /* 0x000fe400000e0000 */
[----:B------:R-:W-:Y:S02]  /*e610*/  R2UR UR5, R25 ;  /* 0x00000000190572ca */ /* 0x000fe400000e0000 */
[----:B------:R-:W-:Y:S02]  /*e620*/  R2UR UR6, R14 ;  /* 0x000000000e0672ca */ /* 0x000fe400000e0000 */
[----:B------:R-:W-:Y:S01]  /*e630*/  R2UR UR7, R15 ;  /* 0x000000000f0772ca */ /* 0x000fe200000e0000 */
[----:B------:R-:W-:Y:S02]  /*e640*/  WARPGROUP.DEPBAR.LE gsb0, 0x0 ;  /* 0x00008000000079c5 */ /* 0x000fe40000010000 */
[----:B------:R-:W-:-:S10]  /*e650*/  WARPGROUP.ARRIVE ;  /* 0x00000000000079c5 */ /* 0x000fd40000000000 */
[----:B------:R-:W-:Y:S01]  /*e660*/  HGMMA.64x64x16.F32 R120, gdesc[UR4].tnspB, R120, gsb0 ;  /* 0x40e00000047879f0 */ /* 0x000fe20008000878 */
[----:B------:R-:W-:Y:S01]  /*e670*/  R2UR UR4, R6 ;  /* 0x00000000060472ca */ /* 0x000fe200000e0000 */
[----:B------:R-:W-:Y:S01]  /*e680*/  IMAD.MOV.U32 R6, RZ, RZ, RZ ;  /* 0x000000ffff067224 */ /* 0x000fe200078e00ff */
[----:B------:R-:W-:Y:S02]  /*e690*/  R2UR UR5, R7 ;  /* 0x00000000070572ca */ /* 0x000fe400000e0000 */
[----:B------:R-:W-:Y:S01]  /*e6a0*/  R2UR UR6, R8 ;  /* 0x00000000080672ca */ /* 0x000fe200000e0000 */
[----:B------:R-:W2:Y:S01]  /*e6b0*/  @P3 MUFU.LG2 R7, R13 ;  /* 0x0000000d00073308 */ /* 0x000ea20000000c00 */
[----:B------:R-:W-:Y:S01]  /*e6c0*/  R2UR UR7, R9 ;  /* 0x00000000090772ca */ /* 0x000fe200000e0000 */
[----:B-1----:R-:W-:Y:S01]  /*e6d0*/  FADD.FTZ R9, R5, R2 ;  /* 0x0000000205097221 */ /* 0x002fe20000010000 */
[----:B------:R-:W-:Y:S01]  /*e6e0*/  @!P1 VIADD R8, R12, 0x30860 ;  /* 0x000308600c089836 */ /* 0x000fe20000000000 */
[----:B------:R-:W-:-:S03]  /*e6f0*/  SEL R5, RZ, 0x1, P0 ;  /* 0x00000001ff057807 */ /* 0x000fc60000000000 */
[----:B------:R-:W-:Y:S01]  /*e700*/  FSETP.NE.FTZ.AND P2, PT, R9, RZ, PT ;  /* 0x000000ff0900720b */ /* 0x000fe20003f55000 */
[----:B------:R-:W-:Y:S01]  /*e710*/  @P3 MUFU.RCP R6, R13 ;  /* 0x0000000d00063308 */ /* 0x000fe20000001000 */
[----:B------:R-:W-:Y:S02]  /*e720*/  LOP3.LUT R156, R156, R5, RZ, 0x3c, !PT ;  /* 0x000000059c9c7212 */ /* 0x000fe400078e3cff */
[----:B------:R-:W-:Y:S01]  /*e730*/  @!P1 PRMT R8, RZ, 0x654, R8 ;  /* 0x00000654ff089816 */ /* 0x000fe20000000008 */
[----:B--2---:R-:W-:-:S08]  /*e740*/  @P3 FMUL.FTZ R7, R7, 0.69314718246459960938 ;  /* 0x3f31721807073820 */ /* 0x004fd00000410000 */
[----:B------:R-:W1:Y:S01]  /*e750*/  @P2 MUFU.LG2 R4, R9 ;  /* 0x0000000900042308 */ /* 0x000e620000000c00 */
[C---:B------:R-:W-:Y:S01]  /*e760*/  @P2 FMUL.FTZ R2, R0.reuse, 0.69314718246459960938 ;  /* 0x3f31721800022820 */ /* 0x040fe20000410000 */
[----:B------:R-:W-:-:S04]  /*e770*/  @P3 FMUL.FTZ R0, R0, 0.69314718246459960938 ;  /* 0x3f31721800003820 */ /* 0x000fc80000410000 */
[----:B------:R-:W-:Y:S02]  /*e780*/  @P3 FFMA.FTZ R31, R0, R10, R7 ;  /* 0x0000000a001f3223 */ /* 0x000fe40000010007 */
[----:B------:R-:W2:Y:S01]  /*e790*/  @P2 MUFU.RCP R27, R9 ;  /* 0x00000009001b2308 */ /* 0x000ea20000001000 */
[----:B-1----:R-:W-:-:S04]  /*e7a0*/  @P2 FMUL.FTZ R5, R4, 0.69314718246459960938 ;  /* 0x3f31721804052820 */ /* 0x002fc80000410000 */
[----:B------:R-:W-:Y:S01]  /*e7b0*/  @P2 FFMA.FTZ R36, R2, R3, R5 ;  /* 0x0000000302242223 */ /* 0x000fe20000010005 */
[----:B------:R-:W-:Y:S02]  /*e7c0*/  WARPGROUP.DEPBAR.LE gsb0, 0x0 ;  /* 0x00008000000079c5 */ /* 0x000fe40000010000 */
[----:B------:R-:W-:-:S06]  /*e7d0*/  WARPGROUP.ARRIVE ;  /* 0x00000000000079c5 */ /* 0x000fcc0000000000 */
[----:B------:R-:W-:Y:S03]  /*e7e0*/  HGMMA.64x64x16.F32 R120, gdesc[UR4].tnspB, R120, gsb0 ;  /* 0x40e00000047879f0 */ /* 0x000fe60008000878 */
[----:B------:R-:W-:Y:S02]  /*e7f0*/  WARPGROUP.DEPBAR.LE gsb0, 0x0 ;  /* 0x00008000000079c5 */ /* 0x000fe40000010000 */
[----:B------:R0:W-:Y:S01]  /*e800*/  @!P1 SYNCS.ARRIVE.TRANS64.RED.A1T0 RZ, [R8+URZ], RZ ;  /* 0x000000ff08ff99a7 */ /* 0x0001e2000810043f */
        /* <DEDUP_REMOVED lines=16> */
[----:B------:R-:W-:Y:S01]  /*e910*/  PLOP3.LUT P1, PT, PT, PT, PT, 0x8, 0x0 ;  /* 0x000000000000781c */ /* 0x000fe20003f2e170 */
        /* <DEDUP_REMOVED lines=15> */
[----:B0-----:R-:W-:-:S07]  /*ea10*/  FMUL.FTZ R151, R151, R6 ;  /* 0x0000000697977220 */ /* 0x001fce0000410000 */
.L_x_456:
[----:B------:R-:W2:Y:S01]  /*ea20*/  LDL R65, [R1+0x54] ;  /* 0x0000540001417983 */ /* 0x000ea20000100800 */
[----:B------:R-:W-:Y:S05]  /*ea30*/  WARPSYNC.ALL ;  /* 0x0000000000007948 */ /* 0x000fea0003800000 */
[----:B------:R-:W0:Y:S01]  /*ea40*/  S2R R2, SR_TID.X ;  /* 0x0000000000027919 */ /* 0x000e220000002100 */
[----:B------:R-:W1:Y:S01]  /*ea50*/  S2UR UR5, SR_CgaCtaId ;  /* 0x00000000000579c3 */ /* 0x000e620000008800 */
[----:B------:R-:W-:Y:S01]  /*ea60*/  UMOV UR4, 0x400 ;  /* 0x0000040000047882 */ /* 0x000fe20000000000 */
[----:B------:R-:W-:Y:S01]  /*ea70*/  BSSY B0, `(.L_x_508) ;  /* 0x000018c000007945 */ /* 0x000fe20003800000 */
[----:B-1----:R-:W-:Y:S01]  /*ea80*/  ULEA UR4, UR5, UR4, 0x18 ;  /* 0x0000000405047291 */ /* 0x002fe2000f8ec03f */
[----:B0-----:R-:W-:-:S05]  /*ea90*/  VIADD R66, R2, 0xffffff80 ;  /* 0xffffff8002427836 */ /* 0x001fca0000000000 */
[----:B------:R-:W-:Y:S01]  /*eaa0*/  IMAD.U32 R2, RZ, RZ, UR4 ;  /* 0x00000004ff027e24 */ /* 0x000fe2000f8e00ff */
[----:B------:R-:W-:Y:S01]  /*eab0*/  BAR.SYNC.DEFER_BLOCKING 0x5, 0x200 ;  /* 0x0148000000007b1d */ /* 0x000fe20000010000 */
[----:B------:R-:W-:-:S04]  /*eac0*/  SHF.R.S32.HI R3, RZ, 0x1f, R66 ;  /* 0x0000001fff037819 */ /* 0x000fc80000011442 */
[----:B------:R-:W-:-:S04]  /*ead0*/  LEA.HI R30, R3, R66, RZ, 0x3 ;  /* 0x00000042031e7211 */ /* 0x000fc800078f18ff */
[----:B------:R-:W-:Y:S02]  /*eae0*/  LOP3.LUT R3, R30, 0xfffffff8, RZ, 0xc0, !PT ;  /* 0xfffffff81e037812 */ /* 0x000fe400078ec0ff */
[----:B------:R-:W-:-:S03]  /*eaf0*/  SHF.R.S32.HI R30, RZ, 0x3, R30 ;  /* 0x00000003ff1e7819 */ /* 0x000fc6000001141e */
[----:B------:R-:W-:-:S04]  /*eb00*/  IMAD.IADD R3, R66, 0x1, -R3 ;  /* 0x0000000142037824 */ /* 0x000fc800078e0a03 */
[----:B------:R-:W-:Y:S01]  /*eb10*/  IMAD.SHL.U32 R29, R3, 0x8, RZ ;  /* 0x00000008031d7824 */ /* 0x000fe200078e00ff */
[----:B------:R0:W1:Y:S04]  /*eb20*/  LDS.128 R32, [R2+0x308d0] ;  /* 0x0308d00002207984 */ /* 0x0000680000000c00 */
[----:B------:R-:W-:Y:S01]  /*eb30*/  SHF.R.S32.HI R28, RZ, 0x1f, R29 ;  /* 0x0000001fff1c7819 */ /* 0x000fe2000001141d */
[----:B------:R-:W-:Y:S06]  /*eb40*/  BAR.ARV 0x4, 0x200 ;  /* 0x0108000000007b1d */ /* 0x000fec0000002000 */
[----:B--2--5:R-:W-:-:S02]  /*eb50*/  SHF.R.S32.HI R24, RZ, 0x1f, R65 ;  /* 0x0000001fff187819 */ /* 0x024fc40000011441 */
[C---:B------:R-:W-:Y:S02]  /*eb60*/  SHF.L.U32 R62, R65.reuse, 0x2, RZ ;  /* 0x00000002413e7819 */ /* 0x040fe400000006ff */
[----:B------:R-:W-:Y:S01]  /*eb70*/  SHF.L.U64.HI R64, R65, 0x2, R24 ;  /* 0x0000000241407819 */ /* 0x000fe20000010218 */
[----:B01----:R-:W-:Y:S06]  /*eb80*/  @P1 BRA `(.L_x_509) ;  /* 0x0000000c00a01947 */ /* 0x003fec0003800000 */
[----:B------:R-:W2:Y:S01]  /*eb90*/  LDL R4, [R1+0x78] ;  /* 0x0000780001047983 */ /* 0x000ea20000100800 */
[----:B------:R-:W0:Y:S01]  /*eba0*/  S2R R5, SR_SWINHI ;  /* 0x0000000000057919 */ /* 0x000e220000002f00 */
[----:B------:R-:W-:Y:S05]  /*ebb0*/  WARPSYNC.ALL ;  /* 0x0000000000007948 */ /* 0x000fea0003800000 */
[----:B------:R-:W-:Y:S01]  /*ebc0*/  F2FP.F16.F32.PACK_AB R12, R12, R59 ;  /* 0x0000003b0c0c723e */ /* 0x000fe200000000ff */
[----:B------:R-:W-:Y:S01]  /*ebd0*/  ULDC.64 UR4, c[0x0][0xc00] ;  /* 0x0003000000047ab9 */ /* 0x000fe20000000a00 */
[----:B------:R-:W-:Y:S01]  /*ebe0*/  F2FP.F16.F32.PACK_AB R13, R13, R60 ;  /* 0x0000003c0d0d723e */ /* 0x000fe200000000ff */
[----:B------:R-:W3:Y:S01]  /*ebf0*/  LDL R67, [R1+0x74] ;  /* 0x0000740001437983 */ /* 0x000ee20000100800 */
[----:B------:R-:W-:-:S03]  /*ec00*/  F2FP.F16.F32.PACK_AB R14, R14, R57 ;  /* 0x000000390e0e723e */ /* 0x000fc600000000ff */
[----:B------:R-:W3:Y:S01]  /*ec10*/  LDL R66, [R1+0x60] ;  /* 0x0000600001427983 */ /* 0x000ee20000100800 */
[----:B------:R-:W-:Y:S02]  /*ec20*/  MOV R20, R2 ;  /* 0x0000000200147202 */ /* 0x000fe40000000f00 */
[----:B0-----:R-:W-:Y:S02]  /*ec30*/  MOV R21, R5 ;  /* 0x0000000500157202 */ /* 0x001fe40000000f00 */
[----:B------:R-:W-:Y:S01]  /*ec40*/  F2FP.F16.F32.PACK_AB R15, R15, R58 ;  /* 0x0000003a0f0f723e */ /* 0x000fe200000000ff */
[----:B------:R-:W-:Y:S01]  /*ec50*/  BAR.SYNC.DEFER_BLOCKING 0x1, 0x180 ;  /* 0x0046000000007b1d */ /* 0x000fe20000010000 */
[----:B--2---:R-:W-:-:S03]  /*ec60*/  IMAD.WIDE R10, R4, 0x2, R20 ;  /* 0x00000002040a7825 */ /* 0x004fc600078e0214 */
[C---:B------:R-:W-:Y:S02]  /*ec70*/  LOP3.LUT R9, R10.reuse, 0x380, RZ, 0xc0, !PT ;  /* 0x000003800a097812 */ /* 0x040fe400078ec0ff */
[C---:B------:R-:W-:Y:S02]  /*ec80*/  IADD3 R25, P2, R10.reuse, 0x20, RZ ;  /* 0x000000200a197810 */ /* 0x040fe40007f5e0ff */
[C---:B------:R-:W-:Y:S02]  /*ec90*/  IADD3 R63, P0, R10.reuse, 0x60, RZ ;  /* 0x000000600a3f7810 */ /* 0x040fe40007f1e0ff */
[----:B------:R-:W-:Y:S02]  /*eca0*/  IADD3 R61, P1, R10, 0x40, RZ ;  /* 0x000000400a3d7810 */ /* 0x000fe40007f3e0ff */
[----:B------:R-:W-:Y:S02]  /*ecb0*/  SHF.R.U64 R9, R9, 0x3, RZ ;  /* 0x0000000309097819 */ /* 0x000fe400000012ff */
[----:B------:R-:W-:-:S02]  /*ecc0*/  LOP3.LUT R4, R25, 0x380, RZ, 0xc0, !PT ;  /* 0x0000038019047812 */ /* 0x000fc400078ec0ff */
[----:B------:R-:W-:Y:S02]  /*ecd0*/  LOP3.LUT R6, R61, 0x380, RZ, 0xc0, !PT ;  /* 0x000003803d067812 */ /* 0x000fe400078ec0ff */
[----:B------:R-:W-:Y:S02]  /*ece0*/  LOP3.LUT R32, R63, 0x380, RZ, 0xc0, !PT ;  /* 0x000003803f207812 */ /* 0x000fe400078ec0ff */
[----:B------:R-:W-:Y:S02]  /*ecf0*/  LOP3.LUT R10, R9, R10, RZ, 0x3c, !PT ;  /* 0x0000000a090a7212 */ /* 0x000fe400078e3cff */
[----:B------:R-:W-:Y:S02]  /*ed00*/  SHF.R.U64 R4, R4, 0x3, RZ ;  /* 0x0000000304047819 */ /* 0x000fe400000012ff */
[----:B------:R-:W-:Y:S02]  /*ed10*/  SHF.R.U64 R6, R6, 0x3, RZ ;  /* 0x0000000306067819 */ /* 0x000fe400000012ff */
[----:B------:R-:W-:-:S02]  /*ed20*/  SHF.R.U64 R32, R32, 0x3, RZ ;  /* 0x0000000320207819 */ /* 0x000fc400000012ff */
[----:B------:R-:W-:Y:S01]  /*ed30*/  MOV R10, R10 ;  /* 0x0000000a000a7202 */ /* 0x000fe20000000f00 */
[--C-:B------:R-:W-:Y:S01]  /*ed40*/  IMAD.X R5, RZ, RZ, R11.reuse, P0 ;  /* 0x000000ffff057224 */ /* 0x100fe200000e060b */
[----:B------:R-:W-:Y:S01]  /*ed50*/  LOP3.LUT R8, R4, R25, RZ, 0x3c, !PT ;  /* 0x0000001904087212 */ /* 0x000fe200078e3cff */
[--C-:B------:R-:W-:Y:S01]  /*ed60*/  IMAD.X R7, RZ, RZ, R11.reuse, P1 ;  /* 0x000000ffff077224 */ /* 0x100fe200008e060b */
[----:B------:R-:W-:Y:S01]  /*ed70*/  LOP3.LUT R6, R6, R61, RZ, 0x3c, !PT ;  /* 0x0000003d06067212 */ /* 0x000fe200078e3cff */
[----:B------:R-:W-:Y:S01]  /*ed80*/  IMAD.X R9, RZ, RZ, R11, P2 ;  /* 0x000000ffff097224 */ /* 0x000fe200010e060b */
[----:B------:R-:W-:Y:S01]  /*ed90*/  LOP3.LUT R4, R32, R63, RZ, 0x3c, !PT ;  /* 0x0000003f20047212 */ /* 0x000fe200078e3cff */
[----:B------:R0:W-:Y:S01]  /*eda0*/  STSM.16.M88.4 [R10], R12 ;  /* 0x0000000c0a007844 */ /* 0x0001e20000000200 */
[----:B------:R-:W-:Y:S02]  /*edb0*/  MOV R32, R6 ;  /* 0x0000000600207202 */ /* 0x000fe40000000f00 */
[----:B------:R-:W-:-:S02]  /*edc0*/  MOV R25, R4 ;  /* 0x0000000400197202 */ /* 0x000fc40000000f00 */
[----:B------:R-:W-:Y:S02]  /*edd0*/  ISETP.NE.U32.AND P0, PT, RZ, UR4, PT ;  /* 0x00000004ff007c0c */ /* 0x000fe4000bf05070 */
[----:B------:R-:W-:Y:S02]  /*ede0*/  MOV R57, R8 ;  /* 0x0000000800397202 */ /* 0x000fe40000000f00 */
[----:B------:R-:W-:Y:S02]  /*edf0*/  F2FP.F16.F32.PACK_AB R4, R55, R56 ;  /* 0x000000383704723e */ /* 0x000fe400000000ff */
[----:B------:R-:W-:Y:S02]  /*ee00*/  F2FP.F16.F32.PACK_AB R5, R53, R54 ;  /* 0x000000363505723e */ /* 0x000fe400000000ff */
[----:B------:R-:W-:Y:S02]  /*ee10*/  F2FP.F16.F32.PACK_AB R6, R51, R52 ;  /* 0x000000343306723e */ /* 0x000fe400000000ff */
[----:B0-----:R-:W-:-:S02]  /*ee20*/  F2FP.F16.F32.PACK_AB R12, R26, R39 ;  /* 0x000000271a0c723e */ /* 0x001fc400000000ff */
[----:B------:R-:W-:Y:S02]  /*ee30*/  IADD3 R26, P1, R62, UR4, RZ ;  /* 0x000000043e1a7c10 */ /* 0x000fe4000ff3e0ff */
        /* <DEDUP_REMOVED lines=8> */
[----:B------:R-:W-:Y:S01]  /*eec0*/  ISETP.NE.AND.EX P0, PT, RZ, UR5, PT, P0 ;  /* 0x00000005ff007c0c */ /* 0x000fe2000bf05300 */
[----:B------:R0:W-:Y:S01]  /*eed0*/  STSM.16.M88.4 [R57], R4 ;  /* 0x0000000439007844 */ /* 0x0001e20000000200 */
[----:B------:R-:W-:Y:S01]  /*eee0*/  IADD3.X R27, R64, UR5, RZ, P1, !PT ;  /* 0x00000005401b7c10 */ /* 0x000fe20008ffe4ff */
[----:B------:R-:W-:Y:S01]  /*eef0*/  ULDC.64 UR4, c[0x0][0xc08] ;  /* 0x0003020000047ab9 */ /* 0x000fe20000000a00 */
[----:B------:R-:W-:Y:S01]  /*ef00*/  IMAD.MOV.U32 R38, RZ, RZ, RZ ;  /* 0x000000ffff267224 */ /* 0x000fe200078e00ff */
[----:B------:R1:W-:Y:S01]  /*ef10*/  STSM.16.M88.4 [R32], R8 ;  /* 0x0000000820007844 */ /* 0x0003e20000000200 */
[----:B------:R-:W-:Y:S01]  /*ef20*/  ISETP.NE.U32.AND P1, PT, RZ, UR4, PT ;  /* 0x00000004ff007c0c */ /* 0x000fe2000bf25070 */
[----:B------:R-:W2:Y:S02]  /*ef30*/  LDC R0, c[0x0][0xbe8] ;  /* 0x0002fa00ff007b82 */ /* 0x000ea40000000800 */
[----:B------:R3:W-:Y:S06]  /*ef40*/  STSM.16.M88.4 [R25], R12 ;  /* 0x0000000c19007844 */ /* 0x0007ec0000000200 */
[----:B------:R-:W-:Y:S01]  /*ef50*/  BAR.SYNC.DEFER_BLOCKING 0x1, 0x180 ;  /* 0x0046000000007b1d */ /* 0x000fe20000010000 */
[----:B------:R-:W-:-:S13]  /*ef60*/  ISETP.NE.AND.EX P1, PT, RZ, UR5, PT, P1 ;  /* 0x00000005ff007c0c */ /* 0x000fda000bf25310 */
[----:B0-----:R-:W-:Y:S01]  /*ef70*/  @P1 IADD3 R4, P3, R62, UR4, RZ ;  /* 0x000000043e041c10 */ /* 0x001fe2000ff7e0ff */
[----:B------:R-:W-:Y:S02]  /*ef80*/  ULDC UR4, c[0x0][0xa88] ;  /* 0x0002a20000047ab9 */ /* 0x000fe40000000800 */
[----:B-1----:R-:W-:Y:S01]  /*ef90*/  IMAD.U32 R9, RZ, RZ, UR4 ;  /* 0x00000004ff097e24 */ /* 0x002fe2000f8e00ff */
[----:B------:R-:W-:Y:S01]  /*efa0*/  @P1 IADD3.X R5, R64, UR5, RZ, P3, !PT ;  /* 0x0000000540051c10 */ /* 0x000fe20009ffe4ff */
[----:B------:R0:W5:Y:S04]  /*efb0*/  @P0 LDG.E R38, desc[UR56][R26.64] ;  /* 0x000000381a260981 */ /* 0x000168000c1e1900 */
[----:B------:R0:W5:Y:S01]  /*efc0*/  @P1 LDG.E R9, desc[UR56][R4.64] ;  /* 0x0000003804091981 */ /* 0x000162000c1e1900 */
[----:B--2---:R-:W-:-:S13]  /*efd0*/  ISETP.NE.AND P2, PT, R0, 0x1, PT ;  /* 0x000000010000780c */ /* 0x004fda0003f45270 */
[----:B------:R-:W1:Y:S08]  /*efe0*/  @P2 LDC R6, c[0x0][0xbec] ;  /* 0x0002fb00ff062b82 */ /* 0x000e700000000800 */
[----:B------:R-:W2:Y:S01]  /*eff0*/  @P2 LDC R37, c[0x0][0xbf0] ;  /* 0x0002fc00ff252b82 */ /* 0x000ea20000000800 */
[----:B---3--:R-:W-:Y:S01]  /*f000*/  IMAD R15, R66, 0xc0, R67 ;  /* 0x000000c0420f7824 */ /* 0x008fe200078e0243 */
[----:B0-----:R-:W-:Y:S06]  /*f010*/  @P1 BRA `(.L_x_510) ;  /* 0x0000000000101947 */ /* 0x001fec0003800000 */
[----:B------:R-:W-:Y:S05]  /*f020*/  @!P0 BRA `(.L_x_510) ;  /* 0x00000000000c8947 */ /* 0x000fea0003800000 */
[----:B------:R-:W3:Y:S04]  /*f030*/  LDG.E R4, desc[UR56][R26.64] ;  /* 0x000000381a047981 */ /* 0x000ee8000c1e1900 */
[----:B-----5:R-:W3:Y:S02]  /*f040*/  LDG.E R9, desc[UR56][R26.64+0x4] ;  /* 0x000004381a097981 */ /* 0x020ee4000c1e1900 */
[----:B---3--:R-:W-:-:S07]  /*f050*/  IADD3 R9, -R4, R9, RZ ;  /* 0x0000000904097210 */ /* 0x008fce0007ffe1ff */
.L_x_510:
[----:B------:R-:W3:Y:S01]  /*f060*/  LDL R14, [R1+0x6c] ;  /* 0x00006c00010e7983 */ /* 0x000ee20000100800 */
[----:B-1----:R-:W-:Y:S01]  /*f070*/  @P2 IMAD.HI.U32 R4, R15, R6, RZ ;  /* 0x000000060f042227 */ /* 0x002fe200078e00ff */
[----:B------:R-:W-:Y:S02]  /*f080*/  ULDC.64 UR4, c[0x0][0xb90] ;  /* 0x0002e40000047ab9 */ /* 0x000fe40000000a00 */
[----:B------:R-:W4:Y:S01]  /*f090*/  LDL.LU R44, [R1+0x58] ;  /* 0x00005800012c7983 */ /* 0x000f220000300800 */
[----:B-----5:R-:W-:Y:S01]  /*f0a0*/  SHF.R.S32.HI R39, RZ, 0x1f, R38 ;  /* 0x0000001fff277819 */ /* 0x020fe20000011426 */
[----:B------:R-:W-:Y:S01]  /*f0b0*/  IMAD.MOV.U32 R7, RZ, RZ, R15 ;  /* 0x000000ffff077224 */ /* 0x000fe200078e000f */
[----:B--2---:R-:W-:Y:S01]  /*f0c0*/  @P2 SHF.R.U32.HI R7, RZ, R37, R4 ;  /* 0x00000025ff072219 */ /* 0x004fe20000011604 */
[----:B------:R-:W0:Y:S01]  /*f0d0*/  S2R R12, SR_TID.X ;  /* 0x00000000000c7919 */ /* 0x000e220000002100 */
[----:B------:R-:W-:Y:S02]  /*f0e0*/  SEL R32, R24, RZ, !P0 ;  /* 0x000000ff18207207 */ /* 0x000fe40004000000 */
[----:B------:R-:W-:Y:S01]  /*f0f0*/  SEL R43, R65, RZ, !P0 ;  /* 0x000000ff412b7207 */ /* 0x000fe20004000000 */
[----:B------:R-:W-:Y:S01]  /*f100*/  IMAD.MOV R13, RZ, RZ, -R7 ;  /* 0x000000ffff0d7224 */ /* 0x000fe200078e0a07 */
[----:B0-----:R-:W-:-:S04]  /*f110*/  IADD3 R25, R12, -0x80, RZ ;  /* 0xffffff800c197810 */ /* 0x001fc80007ffe0ff */
[----:B------:R-:W-:-:S04]  /*f120*/  SHF.R.S32.HI R12, RZ, 0x1f, R25 ;  /* 0x0000001fff0c7819 */ /* 0x000fc80000011419 */
[----:B------:R-:W-:-:S04]  /*f130*/  LEA.HI R12, R12, R25, RZ, 0x7 ;  /* 0x000000190c0c7211 */ /* 0x000fc800078f38ff */
[----:B------:R-:W-:-:S05]  /*f140*/  LOP3.LUT R12, R12, 0xffffff80, RZ, 0xc0, !PT ;  /* 0xffffff800c0c7812 */ /* 0x000fca00078ec0ff */
[----:B------:R-:W-:Y:S01]  /*f150*/  IMAD.IADD R12, R25, 0x1, -R12 ;  /* 0x00000001190c7824 */ /* 0x000fe200078e0a0c */
[----:B----4-:R-:W-:Y:S01]  /*f160*/  SHF.R.S32.HI R42, RZ, 0x1f, R44 ;  /* 0x0000001fff2a7819 */ /* 0x010fe2000001142c */
[----:B------:R-:W-:-:S04]  /*f170*/  IMAD.WIDE.U32 R4, R44, UR4, R38 ;  /* 0x000000042c047c25 */ /* 0x000fc8000f8e0026 */
[----:B------:R-:W-:-:S04]  /*f180*/  IMAD R6, R42, UR4, RZ ;  /* 0x000000042a067c24 */ /* 0x000fc8000f8e02ff */
[----:B------:R-:W-:Y:S01]  /*f190*/  IMAD R11, R44, UR5, R6 ;  /* 0x000000052c0b7c24 */ /* 0x000fe2000f8e0206 */
[----:B------:R-:W-:Y:S02]  /*f1a0*/  ULDC.64 UR4, c[0x0][0xb98] ;  /* 0x0002e60000047ab9 */ /* 0x000fe40000000a00 */
[----:B------:R-:W-:Y:S02]  /*f1b0*/  IMAD R8, R32, UR4, RZ ;  /* 0x0000000420087c24 */ /* 0x000fe4000f8e02ff */
[----:B------:R-:W-:Y:S02]  /*f1c0*/  IMAD.IADD R5, R5, 0x1, R11 ;  /* 0x0000000105057824 */ /* 0x000fe400078e020b */
[----:B------:R-:W-:Y:S01]  /*f1d0*/  IMAD R11, R0, R13, R15 ;  /* 0x0000000d000b7224 */ /* 0x000fe200078e020f */
[----:B------:R-:W-:Y:S01]  /*f1e0*/  SHF.R.S32.HI R13, RZ, 0x1f, R7 ;  /* 0x0000001fff0d7819 */ /* 0x000fe20000011407 */
[----:B------:R-:W-:-:S03]  /*f1f0*/  IMAD.WIDE.U32 R4, R43, UR4, R4 ;  /* 0x000000042b047c25 */ /* 0x000fc6000f8e0004 */
[----:B------:R-:W-:Y:S01]  /*f200*/  SHF.R.S32.HI R6, RZ, 0x1f, R11 ;  /* 0x0000001fff067819 */ /* 0x000fe2000001140b */
[----:B------:R-:W-:Y:S01]  /*f210*/  IMAD R8, R43, UR5, R8 ;  /* 0x000000052b087c24 */ /* 0x000fe2000f8e0208 */
[----:B------:R-:W-:Y:S01]  /*f220*/  IADD3 R4, P0, R7, R4, RZ ;  /* 0x0000000407047210 */ /* 0x000fe20007f1e0ff */
[----:B------:R-:W-:Y:S02]  /*f230*/  ULDC.64 UR4, c[0x0][0xb88] ;  /* 0x0002e20000047ab9 */ /* 0x000fe40000000a00 */
[----:B------:R-:W-:Y:S01]  /*f240*/  IMAD R6, R6, UR4, RZ ;  /* 0x0000000406067c24 */ /* 0x000fe2000f8e02ff */
[----:B------:R-:W-:-:S03]  /*f250*/  IADD3.X R5, R13, R5, R8, P0, !PT ;  /* 0x000000050d057210 */ /* 0x000fc600007fe408 */
[C---:B------:R-:W-:Y:S02]  /*f260*/  IMAD R7, R11.reuse, UR5, R6 ;  /* 0x000000050b077c24 */ /* 0x040fe4000f8e0206 */
[----:B------:R-:W-:Y:S01]  /*f270*/  IMAD.WIDE.U32 R4, R11, UR4, R4 ;  /* 0x000000040b047c25 */ /* 0x000fe2000f8e0004 */
[----:B------:R-:W-:-:S03]  /*f280*/  ULDC.64 UR4, c[0x0][0xb50] ;  /* 0x0002d40000047ab9 */ /* 0x000fc60000000a00 */
[----:B------:R-:W-:Y:S01]  /*f290*/  IMAD.IADD R5, R5, 0x1, R7 ;  /* 0x0000000105057824 */ /* 0x000fe200078e0207 */
[----:B------:R-:W-:Y:S01]  /*f2a0*/  LEA R8, P0, R4, UR4, 0x2 ;  /* 0x0000000404087c11 */ /* 0x000fe2000f8010ff */
[----:B---3--:R-:W-:-:S03]  /*f2b0*/  IMAD R11, R66, 0xc0, R14 ;  /* 0x000000c0420b7824 */ /* 0x008fc600078e020e */
[----:B------:R-:W-:Y:S01]  /*f2c0*/  LEA.HI.X R10, R4, UR5, R5, 0x2, P0 ;  /* 0x00000005040a7c11 */ /* 0x000fe200080f1405 */
[----:B------:R-:W-:Y:S01]  /*f2d0*/  IMAD R5, R30, 0x40, R29 ;  /* 0x000000401e057824 */ /* 0x000fe200078e021d */
[----:B------:R-:W-:Y:S01]  /*f2e0*/  SHFL.IDX PT, R6, R8, RZ, 0x1c1f ;  /* 0x001c1fff08067589 */ /* 0x000fe200000e0000 */
[----:B------:R-:W-:Y:S01]  /*f2f0*/  LOP3.LUT P0, RZ, R12, 0x3, RZ, 0xc0, !PT ;  /* 0x000000030cff7812 */ /* 0x000fe2000780c0ff */
[----:B------:R-:W-:Y:S01]  /*f300*/  ULDC.64 UR4, c[0x0][0xaa0] ;  /* 0x0002a80000047ab9 */ /* 0x000fe20000000a00 */
[----:B------:R-:W-:Y:S01]  /*f310*/  IMAD.WIDE R4, R5, 0x2, R20 ;  /* 0x0000000205047825 */ /* 0x000fe200078e0214 */
[----:B------:R-:W0:Y:S03]  /*f320*/  SHFL.IDX PT, R7, R10, RZ, 0x1c1f ;  /* 0x001c1fff0a077589 */ /* 0x000e2600000e0000 */
[----:B------:R-:W-:Y:S01]  /*f330*/  IMAD R20, R9, R0, RZ ;  /* 0x0000000009147224 */ /* 0x000fe200078e02ff */
[----:B------:R1:W-:Y:S01]  /*f340*/  SHFL.IDX PT, R40, R8, 0x1, 0x1c1f ;  /* 0x003c1f0008287f89 */ /* 0x0003e200000e0000 */
[----:B------:R-:W-:Y:S01]  /*f350*/  VIADD R9, R11, 0x8 ;  /* 0x000000080b097836 */ /* 0x000fe20000000000 */
[----:B------:R-:W-:-:S02]  /*f360*/  IADD3 R13, P3, R4, 0x1800, RZ ;  /* 0x00001800040d7810 */ /* 0x000fc40007f7e0ff */
[----:B------:R-:W2:Y:S01]  /*f370*/  SHFL.IDX PT, R41, R10, 0x1, 0x1c1f ;  /* 0x003c1f000a297f89 */ /* 0x000ea200000e0000 */
[C---:B------:R-:W-:Y:S02]  /*f380*/  IADD3 R25, P4, R4.reuse, 0x3000, RZ ;  /* 0x0000300004197810 */ /* 0x040fe40007f9e0ff */
[-C--:B------:R-:W-:Y:S02]  /*f390*/  ISETP.GE.OR P1, PT, R11, R20.reuse, P0 ;  /* 0x000000140b00720c */ /* 0x080fe40000726670 */
[----:B------:R-:W-:Y:S02]  /*f3a0*/  ISETP.GE.OR P0, PT, R9, R20, P0 ;  /* 0x000000140900720c */ /* 0x000fe40000706670 */
[----:B------:R-:W-:Y:S02]  /*f3b0*/  LOP3.LUT R9, R4, 0x380, RZ, 0xc0, !PT ;  /* 0x0000038004097812 */ /* 0x000fe400078ec0ff */
[----:B------:R-:W-:Y:S02]  /*f3c0*/  LOP3.LUT R12, R13, 0x380, RZ, 0xc0, !PT ;  /* 0x000003800d0c7812 */ /* 0x000fe400078ec0ff */
[----:B------:R-:W-:-:S02]  /*f3d0*/  LOP3.LUT R24, R25, 0x380, RZ, 0xc0, !PT ;  /* 0x0000038019187812 */ /* 0x000fc400078ec0ff */
[----:B------:R-:W-:Y:S02]  /*f3e0*/  SHF.R.U64 R9, R9, 0x3, RZ ;  /* 0x0000000309097819 */ /* 0x000fe400000012ff */
[----:B------:R-:W-:Y:S01]  /*f3f0*/  SHF.R.U64 R12, R12, 0x3, RZ ;  /* 0x000000030c0c7819 */ /* 0x000fe200000012ff */
[----:B0-----:R-:W-:Y:S01]  /*f400*/  @!P1 ST.E desc[UR56][R6.64], R36 ;  /* 0x0000002406009985 */ /* 0x001fe2000c101938 */
[----:B------:R-:W-:Y:S02]  /*f410*/  SHF.R.U64 R24, R24, 0x3, RZ ;  /* 0x0000000318187819 */ /* 0x000fe400000012ff */
[----:B-1----:R-:W-:Y:S01]  /*f420*/  LOP3.LUT R8, R9, R4, RZ, 0x3c, !PT ;  /* 0x0000000409087212 */ /* 0x002fe200078e3cff */
[--C-:B------:R-:W-:Y:S01]  /*f430*/  IMAD.MOV.U32 R9, RZ, RZ, R5.reuse ;  /* 0x000000ffff097224 */ /* 0x100fe200078e0005 */
[----:B------:R-:W-:Y:S01]  /*f440*/  LOP3.LUT R12, R12, R13, RZ, 0x3c, !PT ;  /* 0x0000000d0c0c7212 */ /* 0x000fe200078e3cff */
[--C-:B------:R-:W-:Y:S01]  /*f450*/  IMAD.X R13, RZ, RZ, R5.reuse, P3 ;  /* 0x000000ffff0d7224 */ /* 0x100fe200018e0605 */
[----:B------:R-:W-:Y:S01]  /*f460*/  LOP3.LUT R24, R24, R25, RZ, 0x3c, !PT ;  /* 0x0000001918187212 */ /* 0x000fe200078e3cff */
[----:B------:R-:W-:Y:S01]  /*f470*/  IMAD.X R25, RZ, RZ, R5, P4 ;  /* 0x000000ffff197224 */ /* 0x000fe200020e0605 */
[----:B--2---:R0:W-:Y:S04]  /*f480*/  @!P0 ST.E desc[UR56][R40.64], R31 ;  /* 0x0000001f28008985 */ /* 0x0041e8000c101938 */
[----:B------:R-:W2:Y:S04]  /*f490*/  LD.E.128 R8, desc[UR56][R8.64] ;  /* 0x0000003808087980 */ /* 0x000ea8000c101d00 */
[----:B------:R-:W3:Y:S04]  /*f4a0*/  LD.E.128 R12, desc[UR56][R12.64] ;  /* 0x000000380c0c7980 */ /* 0x000ee8000c101d00 */
[----:B------:R-:W4:Y:S01]  /*f4b0*/  LD.E.128 R24, desc[UR56][R24.64] ;  /* 0x0000003818187980 */ /* 0x000f22000c101d00 */
[----:B------:R-:W-:Y:S01]  /*f4c0*/  IADD3 R21, P0, R4, 0x4800, RZ ;  /* 0x0000480004157810 */ /* 0x000fe20007f1e0ff */
[----:B0-----:R-:W0:Y:S03]  /*f4d0*/  @P2 LDC R41, c[0x0][0xbec] ;  /* 0x0002fb00ff292b82 */ /* 0x001e260000000800 */
[----:B------:R-:W-:Y:S01]  /*f4e0*/  LOP3.LUT R4, R21, 0x380, RZ, 0xc0, !PT ;  /* 0x0000038015047812 */ /* 0x000fe200078ec0ff */
[----:B------:R-:W-:Y:S01]  /*f4f0*/  IMAD.WIDE.U32 R36, R38, UR4, RZ ;  /* 0x0000000426247c25 */ /* 0x000fe2000f8e00ff */
[----:B------:R-:W-:-:S02]  /*f500*/  IADD3.X R5, RZ, R5, RZ, P0, !PT ;  /* 0x00000005ff057210 */ /* 0x000fc400007fe4ff */
[----:B------:R-:W-:Y:S01]  /*f510*/  SHF.R.U64 R4, R4, 0x3, RZ ;  /* 0x0000000304047819 */ /* 0x000fe200000012ff */
[----:B------:R-:W1:Y:S03]  /*f520*/  @P2 LDC R40, c[0x0][0xbf0] ;  /* 0x0002fc00ff282b82 */ /* 0x000e660000000800 */
[----:B------:R-:W-:Y:S01]  /*f530*/  LOP3.LUT R4, R4, R21, RZ, 0x3c, !PT ;  /* 0x0000001504047212 */ /* 0x000fe200078e3cff */
[----:B------:R-:W-:Y:S02]  /*f540*/  IMAD R21, R39, UR4, RZ ;  /* 0x0000000427157c24 */ /* 0x000fe4000f8e02ff */
[----:B------:R-:W-:Y:S02]  /*f550*/  IMAD R3, R3, 0x30, R30 ;  /* 0x0000003003037824 */ /* 0x000fe400078e021e */
[----:B------:R-:W-:Y:S01]  /*f560*/  IMAD R21, R38, UR5, R21 ;  /* 0x0000000526157c24 */ /* 0x000fe2000f8e0215 */
[----:B------:R-:W-:Y:S01]  /*f570*/  ULDC.64 UR4, c[0x0][0xae8] ;  /* 0x0002ba0000047ab9 */ /* 0x000fe20000000a00 */
[----:B------:R-:W-:Y:S01]  /*f580*/  IMAD R38, R66, 0xc0, R3 ;  /* 0x000000c042267824 */ /* 0x000fe200078e0203 */
[----:B------:R-:W5:Y:S01]  /*f590*/  LD.E.128 R4, desc[UR56][R4.64] ;  /* 0x0000003804047980 */ /* 0x000f62000c101d00 */
[----:B------:R-:W-:-:S02]  /*f5a0*/  IMAD.IADD R37, R37, 0x1, R21 ;  /* 0x0000000125257824 */ /* 0x000fc400078e0215 */
[----:B------:R-:W-:Y:S01]  /*f5b0*/  IMAD R21, R42, UR4, RZ ;  /* 0x000000042a157c24 */ /* 0x000fe2000f8e02ff */
[----:B------:R-:W-:Y:S01]  /*f5c0*/  @!PT LDS RZ, [RZ] ;  /* 0x00000000fffff984 */ /* 0x000fe20000000800 */
[----:B------:R-:W-:Y:S01]  /*f5d0*/  @!PT LDS RZ, [RZ] ;  /* 0x00000000fffff984 */ /* 0x000fe20000000800 */
[----:B------:R-:W-:Y:S01]  /*f5e0*/  @!PT LDS RZ, [RZ] ;  /* 0x00000000fffff984 */ /* 0x000fe20000000800 */
[----:B------:R-:W-:Y:S01]  /*f5f0*/  @!PT LDS RZ, [RZ] ;  /* 0x00000000fffff984 */ /* 0x000fe20000000800 */
[----:B------:R0:W-:Y:S06]  /*f600*/  MEMBAR.ALL.CTA ;  /* 0x0000000000007992 */ /* 0x0001ec0000008000 */
[----:B0-----:R-:W0:Y:S01]  /*f610*/  FENCE.VIEW.ASYNC.S ;  /* 0x00000000000073c6 */ /* 0x001e220000000000 */
[----:B------:R-:W-:-:S04]  /*f620*/  IMAD.WIDE.U32 R36, R44, UR4, R36 ;  /* 0x000000042c247c25 */ /* 0x000fc8000f8e0024 */
[----:B------:R-:W-:Y:S01]  /*f630*/  IMAD R31, R44, UR5, R21 ;  /* 0x000000052c1f7c24 */ /* 0x000fe2000f8e0215 */
[----:B------:R-:W-:Y:S01]  /*f640*/  ULDC.64 UR4, c[0x0][0xaf0] ;  /* 0x0002bc0000047ab9 */ /* 0x000fe20000000a00 */
[----:B------:R-:W-:-:S04]  /*f650*/  @P2 IMAD.HI.U32 R21, R38, R41, RZ ;  /* 0x0000002926152227 */ /* 0x000fc800078e00ff */
[----:B------:R-:W-:Y:S01]  /*f660*/  IMAD.MOV.U32 R3, RZ, RZ, R38 ;  /* 0x000000ffff037224 */ /* 0x000fe200078e0026 */
[----:B-1----:R-:W-:Y:S01]  /*f670*/  @P2 SHF.R.U32.HI R3, RZ, R40, R21 ;  /* 0x00000028ff032219 */ /* 0x002fe20000011615 */
[----:B------:R-:W-:Y:S02]  /*f680*/  IMAD.IADD R37, R37, 0x1, R31 ;  /* 0x0000000125257824 */ /* 0x000fe400078e021f */
[----:B------:R-:W-:Y:S01]  /*f690*/  IMAD R31, R32, UR4, RZ ;  /* 0x00000004201f7c24 */ /* 0x000fe2000f8e02ff */
[----:B------:R-:W-:Y:S01]  /*f6a0*/  SHF.R.S32.HI R21, RZ, 0x1f, R3 ;  /* 0x0000001fff157819 */ /* 0x000fe20000011403 */
[----:B------:R-:W-:-:S04]  /*f6b0*/  IMAD.WIDE.U32 R36, R43, UR4, R36 ;  /* 0x000000042b247c25 */ /* 0x000fc8000f8e0024 */
[----:B------:R-:W-:Y:S01]  /*f6c0*/  IMAD R31, R43, UR5, R31 ;  /* 0x000000052b1f7c24 */ /* 0x000fe2000f8e021f */
[----:B------:R-:W-:Y:S01]  /*f6d0*/  ULDC.64 UR4, c[0x0][0xae0] ;  /* 0x0002b80000047ab9 */ /* 0x000fe20000000a00 */
[----:B------:R-:W-:Y:S02]  /*f6e0*/  IMAD.MOV R39, RZ, RZ, -R3 ;  /* 0x000000ffff277224 */ /* 0x000fe400078e0a03 */
[----:B------:R-:W-:Y:S02]  /*f6f0*/  IMAD R32, R21, UR4, RZ ;  /* 0x0000000415207c24 */ /* 0x000fe4000f8e02ff */
[----:B------:R-:W-:Y:S02]  /*f700*/  IMAD.IADD R37, R37, 0x1, R31 ;  /* 0x0000000125257824 */ /* 0x000fe400078e021f */
[----:B------:R-:W-:Y:S02]  /*f710*/  IMAD R21, R0, R39, R38 ;  /* 0x0000002700157224 */ /* 0x000fe400078e0226 */
[----:B------:R-:W-:-:S02]  /*f720*/  IMAD R31, R3, UR5, R32 ;  /* 0x00000005031f7c24 */ /* 0x000fc4000f8e0220 */
[----:B------:R-:W-:Y:S01]  /*f730*/  IMAD.WIDE.U32 R36, R3, UR4, R36 ;  /* 0x0000000403247c25 */ /* 0x000fe2000f8e0024 */
[----:B------:R-:W-:Y:S01]  /*f740*/  SHF.R.S32.HI R0, RZ, 0x1f, R21 ;  /* 0x0000001fff007819 */ /* 0x000fe20000011415 */
[----:B------:R-:W-:Y:S02]  /*f750*/  ULDC.64 UR4, c[0x0][0xad8] ;  /* 0x0002b60000047ab9 */ /* 0x000fe40000000a00 */
[----:B------:R-:W-:Y:S01]  /*f760*/  IMAD R41, R66, 0xc0, R30 ;  /* 0x000000c042297824 */ /* 0x000fe200078e021e */
[----:B------:R-:W-:Y:S01]  /*f770*/  IADD3 R37, R37, R31, RZ ;  /* 0x0000001f25257210 */ /* 0x000fe20007ffe0ff */
[----:B------:R-:W-:-:S04]  /*f780*/  IMAD R0, R0, UR4, RZ ;  /* 0x0000000400007c24 */ /* 0x000fc8000f8e02ff */
[C---:B------:R-:W-:Y:S02]  /*f790*/  IMAD R3, R21.reuse, UR5, R0 ;  /* 0x0000000515037c24 */ /* 0x040fe4000f8e0200 */
[----:B------:R-:W-:Y:S01]  /*f7a0*/  IMAD.WIDE.U32 R36, R21, UR4, R36 ;  /* 0x0000000415247c25 */ /* 0x000fe2000f8e0024 */
[----:B------:R-:W-:-:S03]  /*f7b0*/  ULDC.64 UR4, c[0x0][0xa80] ;  /* 0x0002a00000047ab9 */ /* 0x000fc60000000a00 */
[----:B------:R-:W-:Y:S01]  /*f7c0*/  IMAD.IADD R3, R37, 0x1, R3 ;  /* 0x0000000125037824 */ /* 0x000fe200078e0203 */
[C---:B------:R-:W-:Y:S01]  /*f7d0*/  LEA R32, P0, R36.reuse, UR4, 0x1 ;  /* 0x0000000424207c11 */ /* 0x040fe2000f8008ff */
[----:B------:R-:W-:Y:S01]  /*f7e0*/  ULDC UR4, c[0x0][0xac8] ;  /* 0x0002b20000047ab9 */ /* 0x000fe20000000800 */
[----:B------:R-:W-:Y:S02]  /*f7f0*/  VIADD R21, R41, 0x60 ;  /* 0x0000006029157836 */ /* 0x000fe40000000000 */
[----:B------:R-:W-:Y:S01]  /*f800*/  LEA.HI.X R40, R36, UR5, R3, 0x1, P0 ;  /* 0x0000000524287c11 */ /* 0x000fe200080f0c03 */
[----:B0-----:R-:W-:Y:S01]  /*f810*/  SHFL.IDX PT, R38, R32, 0x1, 0x181f ;  /* 0x00381f0020267f89 */ /* 0x001fe200000e0000 */
[----:B------:R-:W-:Y:S01]  /*f820*/  ISETP.GE.AND P0, PT, R29, UR4, PT ;  /* 0x000000041d007c0c */ /* 0x000fe2000bf06270 */
[C---:B------:R-:W-:Y:S02]  /*f830*/  VIADD R3, R41.reuse, 0x30 ;  /* 0x0000003029037836 */ /* 0x040fe40000000000 */
[----:B------:R-:W0:Y:S01]  /*f840*/  SHFL.IDX PT, R36, R32, RZ, 0x181f ;  /* 0x00181fff20247589 */ /* 0x000e2200000e0000 */
[-C--:B------:R-:W-:Y:S01]  /*f850*/  ISETP.GE.OR P3, PT, R41, R20.reuse, P0 ;  /* 0x000000142900720c */ /* 0x080fe20000766670 */
[----:B------:R-:W-:Y:S01]  /*f860*/  VIADD R0, R2, 0x30820 ;  /* 0x0003082002007836 */ /* 0x000fe20000000000 */
[-C--:B------:R-:W-:Y:S01]  /*f870*/  ISETP.GE.OR P2, PT, R3, R20.reuse, P0 ;  /* 0x000000140300720c */ /* 0x080fe20000746670 */
[----:B------:R-:W1:Y:S01]  /*f880*/  SHFL.IDX PT, R31, R40, RZ, 0x181f ;  /* 0x00181fff281f7589 */ /* 0x000e6200000e0000 */
[-C--:B------:R-:W-:Y:S01]  /*f890*/  ISETP.GE.OR P1, PT, R21, R20.reuse, P0 ;  /* 0x000000141500720c */ /* 0x080fe20000726670 */
[----:B------:R-:W-:Y:S01]  /*f8a0*/  VIADD R3, R41, 0x90 ;  /* 0x0000009029037836 */ /* 0x000fe20000000000 */
[----:B------:R-:W-:Y:S01]  /*f8b0*/  PRMT R0, RZ, 0x654, R0 ;  /* 0x00000654ff007816 */ /* 0x000fe20000000000 */
[----:B------:R-:W1:Y:S03]  /*f8c0*/  SHFL.IDX PT, R42, R32, 0x2, 0x181f ;  /* 0x00581f00202a7f89 */ /* 0x000e6600000e0000 */
[----:B------:R0:W-:Y:S01]  /*f8d0*/  SYNCS.ARRIVE.TRANS64.RED.A1T0 RZ, [R0+URZ], RZ ;  /* 0x000000ff00ff79a7 */ /* 0x0001e2000810043f */
[----:B------:R-:W1:Y:S01]  /*f8e0*/  SHFL.IDX PT, R37, R40, 0x1, 0x181f ;  /* 0x00381f0028257f89 */ /* 0x000e6200000e0000 */
[----:B------:R-:W-:-:S03]  /*f8f0*/  ISETP.GE.OR P0, PT, R3, R20, P0 ;  /* 0x000000140300720c */ /* 0x000fc60000706670 */
[----:B------:R-:W1:Y:S04]  /*f900*/  SHFL.IDX PT, R39, R40, 0x2, 0x181f ;  /* 0x00581f0028277f89 */ /* 0x000e6800000e0000 */
[----:B------:R-:W2:Y:S01]  /*f910*/  SHFL.IDX PT, R32, R32, 0x3, 0x181f ;  /* 0x00781f0020207f89 */ /* 0x000ea200000e0000 */
[----:B0-----:R-:W-:-:S03]  /*f920*/  @!P3 LEA R30, P5, R29, R36, 0x1 ;  /* 0x000000241d1eb211 */ /* 0x001fc600078a08ff */
[----:B------:R-:W0:Y:S01]  /*f930*/  SHFL.IDX PT, R40, R40, 0x3, 0x181f ;  /* 0x00781f0028287f89 */ /* 0x000e2200000e0000 */
[C---:B------:R-:W-:Y:S02]  /*f940*/  @!P2 LEA R36, P4, R29.reuse, R38, 0x1 ;  /* 0x000000261d24a211 */ /* 0x040fe400078808ff */
[C-C-:B-1----:R-:W-:Y:S02]  /*f950*/  @!P3 LEA.HI.X R31, R29.reuse, R31, R28.reuse, 0x1, P5 ;  /* 0x0000001f1d1fb211 */ /* 0x142fe400028f0c1c */
[C---:B------:R-:W-:Y:S02]  /*f960*/  @!P1 LEA R38, P5, R29.reuse, R42, 0x1 ;  /* 0x0000002a1d269211 */ /* 0x040fe400078a08ff */
[C-C-:B------:R-:W-:Y:S02]  /*f970*/  @!P2 LEA.HI.X R37, R29.reuse, R37, R28.reuse, 0x1, P4 ;  /* 0x000000251d25a211 */ /* 0x140fe400020f0c1c */
[----:B------:R-:W-:Y:S01]  /*f980*/  @!P1 LEA.HI.X R39, R29, R39, R28, 0x1, P5 ;  /* 0x000000271d279211 */ /* 0x000fe200028f0c1c */
[----:B--2---:R2:W-:Y:S04]  /*f990*/  @!P3 ST.E.128 desc[UR56][R30.64], R8 ;  /* 0x000000081e00b985 */ /* 0x0045e8000c101d38 */
[----:B---3--:R2:W-:Y:S04]  /*f9a0*/  @!P2 ST.E.128 desc[UR56][R36.64], R12 ;  /* 0x0000000c2400a985 */ /* 0x0085e8000c101d38 */
[----:B----4-:R2:W-:Y:S01]  /*f9b0*/  @!P1 ST.E.128 desc[UR56][R38.64], R24 ;  /* 0x0000001826009985 */ /* 0x0105e2000c101d38 */
[----:B0-----:R-:W-:Y:S05]  /*f9c0*/  @P0 BRA `(.L_x_511) ;  /* 0x0000000800580947 */ /* 0x001fea0003800000 */
[----:B--2---:R-:W-:-:S04]  /*f9d0*/  LEA R8, P0, R29, R32, 0x1 ;  /* 0x000000201d087211 */ /* 0x004fc800078008ff */
[----:B------:R-:W-:-:S05]  /*f9e0*/  LEA.HI.X R9, R29, R40, R28, 0x1, P0 ;  /* 0x000000281d097211 */ /* 0x000fca00000f0c1c */
[----:B-----5:R3:W-:Y:S01]  /*f9f0*/  ST.E.128 desc[UR56][R8.64], R4 ;  /* 0x0000000408007985 */ /* 0x0207e2000c101d38 */
[----:B------:R-:W-:Y:S05]  /*fa00*/  BRA `(.L_x_511) ;  /* 0x0000000800487947 */ /* 0x000fea0003800000 */
.L_x_509:
[----:B------:R-:W-:Y:S01]  /*fa10*/  ULDC.64 UR4, c[0x0][0xc00] ;  /* 0x0003000000047ab9 */ /* 0x000fe20000000a00 */
[----:B------:R-:W-:Y:S01]  /*fa20*/  MOV R0, RZ ;  /* 0x000000ff00007202 */ /* 0x000fe20000000f00 */
[----:B------:R-:W0:Y:S01]  /*fa30*/  LDC R27, c[0x0][0xbe8] ;  /* 0x0002fa00ff1b7b82 */ /* 0x000e220000000800 */
[----:B------:R-:W-:Y:S02]  /*fa40*/  ISETP.NE.U32.AND P0, PT, RZ, UR4, PT ;  /* 0x00000004ff007c0c */ /* 0x000fe4000bf05070 */
[----:B------:R-:W-:Y:S02]  /*fa50*/  IADD3 R4, P1, R62, UR4, RZ ;  /* 0x000000043e047c10 */ /* 0x000fe4000ff3e0ff */
[----:B------:R-:W-:Y:S02]  /*fa60*/  ISETP.NE.AND.EX P0, PT, RZ, UR5, PT, P0 ;  /* 0x00000005ff007c0c */ /* 0x000fe4000bf05300 */
[----:B------:R-:W-:Y:S01]  /*fa70*/  IADD3.X R5, R64, UR5, RZ, P1, !PT ;  /* 0x0000000540057c10 */ /* 0x000fe20008ffe4ff */
[----:B------:R-:W-:-:S02]  /*fa80*/  ULDC.64 UR4, c[0x0][0xc08] ;  /* 0x0003020000047ab9 */ /* 0x000fc40000000a00 */
[----:B------:R-:W-:-:S04]  /*fa90*/  ISETP.NE.U32.AND P1, PT, RZ, UR4, PT ;  /* 0x00000004ff007c0c */ /* 0x000fc8000bf25070 */
[----:B------:R-:W-:-:S04]  /*faa0*/  ISETP.NE.AND.EX P1, PT, RZ, UR5, PT, P1 ;  /* 0x00000005ff007c0c */ /* 0x000fc8000bf25310 */
[----:B------:R1:W5:Y:S09]  /*fab0*/  @P0 LDG.E R0, desc[UR56][R4.64] ;  /* 0x0000003804000981 */ /* 0x000372000c1e1900 */
[----:B------:R-:W-:Y:S01]  /*fac0*/  @P1 IADD3 R6, P2, R62, UR4, RZ ;  /* 0x000000043e061c10 */ /* 0x000fe2000ff5e0ff */
[----:B------:R-:W-:-:S02]  /*fad0*/  ULDC UR4, c[0x0][0xa88] ;  /* 0x0002a20000047ab9 */ /* 0x000fc40000000800 */
[----:B------:R-:W-:Y:S01]  /*fae0*/  IMAD.U32 R8, RZ, RZ, UR4 ;  /* 0x00000004ff087e24 */ /* 0x000fe2000f8e00ff */
[----:B------:R-:W-:-:S05]  /*faf0*/  @P1 IADD3.X R7, R64, UR5, RZ, P2, !PT ;  /* 0x0000000540071c10 */ /* 0x000fca00097fe4ff */
[----:B------:R1:W5:Y:S01]  /*fb00*/  @P1 LDG.E R8, desc[UR56][R6.64] ;  /* 0x0000003806081981 */ /* 0x000362000c1e1900 */
[----:B0-----:R-:W-:Y:S02]  /*fb10*/  ISETP.NE.AND P2, PT, R27, 0x1, PT ;  /* 0x000000011b00780c */ /* 0x001fe40003f45270 */
[----:B------:R-:W-:-:S11]  /*fb20*/  ISETP.GE.AND P3, PT, R66, 0xc0, PT ;  /* 0x000000c04200780c */ /* 0x000fd60003f66270 */
[----:B------:R-:W0:Y:S01]  /*fb30*/  @P2 LDC R31, c[0x0][0xbec] ;  /* 0x0002fb00ff1f2b82 */ /* 0x000e220000000800 */
[----:B-1----:R-:W-:Y:S05]  /*fb40*/  @P1 BRA `(.L_x_512) ;  /* 0x0000000000101947 */ /* 0x002fea0003800000 */
[----:B------:R-:W-:Y:S05]  /*fb50*/  @!P0 BRA `(.L_x_512) ;  /* 0x00000000000c8947 */ /* 0x000fea0003800000 */
[----:B------:R-:W2:Y:S04]  /*fb60*/  LDG.E R7, desc[UR56][R4.64] ;  /* 0x0000003804077981 */ /* 0x000ea8000c1e1900 */
[----:B-----5:R-:W2:Y:S02]  /*fb70*/  LDG.E R8, desc[UR56][R4.64+0x4] ;  /* 0x0000043804087981 */ /* 0x020ea4000c1e1900 */
[----:B--2---:R-:W-:-:S07]  /*fb80*/  IMAD.IADD R8, R8, 0x1, -R7 ;  /* 0x0000000108087824 */ /* 0x004fce00078e0a07 */
.L_x_512:
[----:B------:R-:W2:Y:S04]  /*fb90*/  LDL R14, [R1+0x58] ;  /* 0x00005800010e7983 */ /* 0x000ea80000100800 */
[----:B------:R1:W5:Y:S01]  /*fba0*/  LDL R26, [R1+0x60] ;  /* 0x00006000011a7983 */ /* 0x0003620000100800 */
[----:B------:R-:W-:Y:S01]  /*fbb0*/  BSSY B1, `(.L_x_513) ;  /* 0x000002e000017945 */ /* 0x000fe20003800000 */
[----:B------:R-:W-:Y:S02]  /*fbc0*/  SEL R15, R65, RZ, !P0 ;  /* 0x000000ff410f7207 */ /* 0x000fe40004000000 */
[----:B------:R-:W-:Y:S02]  /*fbd0*/  SEL R24, R24, RZ, !P0 ;  /* 0x000000ff18187207 */ /* 0x000fe40004000000 */
[----:B-----5:R-:W-:-:S02]  /*fbe0*/  SHF.R.S32.HI R13, RZ, 0x1f, R0 ;  /* 0x0000001fff0d7819 */ /* 0x020fc40000011400 */
[----:B--2---:R-:W-:Y:S01]  /*fbf0*/  SHF.R.S32.HI R12, RZ, 0x1f, R14 ;  /* 0x0000001fff0c7819 */ /* 0x004fe2000001140e */
[----:B-1----:R-:W-:Y:S06]  /*fc00*/  @P3 BRA `(.L_x_514) ;  /* 0x0000000000a03947 */ /* 0x002fec0003800000 */
[----:B------:R-:W1:Y:S01]  /*fc10*/  S2R R4, SR_TID.X ;  /* 0x0000000000047919 */ /* 0x000e620000002100 */
[----:B------:R-:W2:Y:S02]  /*fc20*/  LDC R11, c[0x0][0xbe8] ;  /* 0x0002fa00ff0b7b82 */ /* 0x000ea40000000800 */
[----:B--2---:R-:W-:Y:S02]  /*fc30*/  IMAD R5, R8, R11, RZ ;  /* 0x0000000b08057224 */ /* 0x004fe400078e02ff */
[----:B-1----:R-:W-:-:S04]  /*fc40*/  IMAD R4, R26, 0xc0, R4 ;  /* 0x000000c01a047824 */ /* 0x002fc800078e0204 */
[----:B------:R-:W-:-:S05]  /*fc50*/  VIADD R10, R4, 0xffffff80 ;  /* 0xffffff80040a7836 */ /* 0x000fca0000000000 */
[----:B------:R-:W-:-:S13]  /*fc60*/  ISETP.GE.AND P0, PT, R10, R5, PT ;  /* 0x000000050a00720c */ /* 0x000fda0003f06270 */
[----:B------:R-:W-:Y:S05]  /*fc70*/  @P0 BRA `(.L_x_514) ;  /* 0x0000000000840947 */ /* 0x000fea0003800000 */
[----:B------:R-:W-:Y:S01]  /*fc80*/  ISETP.NE.AND P0, PT, R11, 0x1, PT ;  /* 0x000000010b00780c */ /* 0x000fe20003f05270 */
[----:B------:R-:W-:Y:S01]  /*fc90*/  ULDC.64 UR4, c[0x0][0xb90] ;  /* 0x0002e40000047ab9 */ /* 0x000fe20000000a00 */
[----:B------:R-:W-:Y:S01]  /*fca0*/  MOV R5, R13 ;  /* 0x0000000d00057202 */ /* 0x000fe20000000f00 */
[----:B------:R-:W-:Y:S02]  /*fcb0*/  IMAD R9, R12, UR4, RZ ;  /* 0x000000040c097c24 */ /* 0x000fe4000f8e02ff */
[----:B------:R-:W-:Y:S02]  /*fcc0*/  IMAD.MOV.U32 R4, RZ, RZ, R0 ;  /* 0x000000ffff047224 */ /* 0x000fe400078e0000 */
[----:B------:R-:W-:Y:S02]  /*fcd0*/  IMAD.MOV.U32 R7, RZ, RZ, R10 ;  /* 0x000000ffff077224 */ /* 0x000fe400078e000a */
[----:B------:R-:W-:-:S04]  /*fce0*/  IMAD.WIDE.U32 R4, R14, UR4, R4 ;  /* 0x000000040e047c25 */ /* 0x000fc8000f8e0004 */
[----:B------:R-:W1:Y:S01]  /*fcf0*/  @P0 LDC R21, c[0x0][0xbec] ;  /* 0x0002fb00ff150b82 */ /* 0x000e620000000800 */
[----:B------:R-:W-:Y:S01]  /*fd00*/  IMAD R9, R14, UR5, R9 ;  /* 0x000000050e097c24 */ /* 0x000fe2000f8e0209 */
[----:B------:R-:W-:-:S03]  /*fd10*/  ULDC.64 UR4, c[0x0][0xb98] ;  /* 0x0002e60000047ab9 */ /* 0x000fc60000000a00 */
[----:B------:R-:W-:-:S03]  /*fd20*/  IMAD.IADD R5, R5, 0x1, R9 ;  /* 0x0000000105057824 */ /* 0x000fc600078e0209 */
[----:B------:R-:W2:Y:S01]  /*fd30*/  @P0 LDC R25, c[0x0][0xbf0] ;  /* 0x0002fc00ff190b82 */ /* 0x000ea20000000800 */
[----:B------:R-:W-:-:S04]  /*fd40*/  IMAD.WIDE.U32 R4, R15, UR4, R4 ;  /* 0x000000040f047c25 */ /* 0x000fc8000f8e0004 */
[----:B-1----:R-:W-:-:S05]  /*fd50*/  @P0 IMAD.HI.U32 R6, R10, R21, RZ ;  /* 0x000000150a060227 */ /* 0x002fca00078e00ff */
[----:B--2---:R-:W-:Y:S01]  /*fd60*/  @P0 SHF.R.U32.HI R7, RZ, R25, R6 ;  /* 0x00000019ff070219 */ /* 0x004fe20000011606 */
[----:B------:R-:W-:-:S03]  /*fd70*/  IMAD R6, R24, UR4, RZ ;  /* 0x0000000418067c24 */ /* 0x000fc6000f8e02ff */
[----:B------:R-:W-:Y:S01]  /*fd80*/  IADD3 R4, P0, R7, R4, RZ ;  /* 0x0000000407047210 */ /* 0x000fe20007f1e0ff */
[----:B------:R-:W-:-:S04]  /*fd90*/  IMAD.MOV R9, RZ, RZ, -R7 ;  /* 0x000000ffff097224 */ /* 0x000fc800078e0a07 */
[----:B------:R-:W-:Y:S01]  /*fda0*/  IMAD R9, R11, R9, R10 ;  /* 0x000000090b097224 */ /* 0x000fe200078e020a */
[----:B------:R-:W-:Y:S01]  /*fdb0*/  SHF.R.S32.HI R11, RZ, 0x1f, R7 ;  /* 0x0000001fff0b7819 */ /* 0x000fe20000011407 */
[----:B------:R-:W-:Y:S01]  /*fdc0*/  IMAD R10, R15, UR5, R6 ;  /* 0x000000050f0a7c24 */ /* 0x000fe2000f8e0206 */
[----:B------:R-:W-:Y:S02]  /*fdd0*/  ULDC.64 UR4, c[0x0][0xb88] ;  /* 0x0002e20000047ab9 */ /* 0x000fe40000000a00 */
[----:B------:R-:W-:Y:S02]  /*fde0*/  SHF.R.S32.HI R6, RZ, 0x1f, R9 ;  /* 0x0000001fff067819 */ /* 0x000fe40000011409 */
[----:B------:R-:W-:-:S03]  /*fdf0*/  IADD3.X R5, R11, R5, R10, P0, !PT ;  /* 0x000000050b057210 */ /* 0x000fc600007fe40a */
[----:B------:R-:W-:Y:S02]  /*fe00*/  IMAD R6, R6, UR4, RZ ;  /* 0x0000000406067c24 */ /* 0x000fe4000f8e02ff */
[----:B------:R-:W-:-:S04]  /*fe10*/  IMAD.WIDE.U32 R4, R9, UR4, R4 ;  /* 0x0000000409047c25 */ /* 0x000fc8000f8e0004 */
[----:B------:R-:W-:Y:S01]  /*fe20*/  IMAD R7, R9, UR5, R6 ;  /* 0x0000000509077c24 */ /* 0x000fe2000f8e0206 */
[----:B------:R-:W-:Y:S02]  /*fe30*/  ULDC.64 UR4, c[0x0][0xb50] ;  /* 0x0002d40000047ab9 */ /* 0x000fe40000000a00 */
[----:B------:R-:W-:Y:S01]  /*fe40*/  LEA R6, P0, R4, UR4, 0x2 ;  /* 0x0000000404067c11 */ /* 0x000fe2000f8010ff */
[----:B------:R-:W-:-:S05]  /*fe50*/  IMAD.IADD R5, R5, 0x1, R7 ;  /* 0x0000000105057824 */ /* 0x000fca00078e0207 */
[----:B------:R-:W-:Y:S01]  /*fe60*/  LEA.HI.X R7, R4, UR5, R5, 0x2, P0 ;  /* 0x0000000504077c11 */ /* 0x000fe200080f1405 */
[----:B------:R-:W-:-:S05]  /*fe70*/  IMAD.MOV.U32 R5, RZ, RZ, -0x800000 ;  /* 0xff800000ff057424 */ /* 0x000fca00078e00ff */
[----:B------:R1:W-:Y:S02]  /*fe80*/  STG.E desc[UR56][R6.64], R5 ;  /* 0x0000000506007986 */ /* 0x0003e4000c101938 */
.L_x_514:
[----:B------:R-:W-:Y:S05]  /*fe90*/  BSYNC B1 ;  /* 0x0000000000017941 */ /* 0x000fea0003800000 */
.L_x_513:
[----:B------:R-:W2:Y:S01]  /*fea0*/  @P2 LDC R9, c[0x0][0xbf0] ;  /* 0x0002fc00ff092b82 */ /* 0x000ea20000000800 */
[----:B------:R-:W-:Y:S01]  /*feb0*/  ULDC.64 UR4, c[0x0][0xaa0] ;  /* 0x0002a80000047ab9 */ /* 0x000fe20000000a00 */
[----:B------:R-:W-:Y:S01]  /*fec0*/  IMAD R3, R3, 0x30, R30 ;  /* 0x0000003003037824 */ /* 0x000fe200078e021e */
[----:B------:R-:W-:Y:S01]  /*fed0*/  ULDC.64 UR6, c[0x0][0xa80] ;  /* 0x0002a00000067ab9 */ /* 0x000fe20000000a00 */
[----:B-1----:R-:W-:Y:S02]  /*fee0*/  IMAD R5, R13, UR4, RZ ;  /* 0x000000040d057c24 */ /* 0x002fe4000f8e02ff */
[----:B------:R-:W-:Y:S02]  /*fef0*/  IMAD R10, R26, 0xc0, R3 ;  /* 0x000000c01a0a7824 */ /* 0x000fe400078e0203 */
[C---:B------:R-:W-:Y:S02]  /*ff00*/  IMAD R7, R0.reuse, UR5, R5 ;  /* 0x0000000500077c24 */ /* 0x040fe4000f8e0205 */
[----:B------:R-:W-:Y:S01]  /*ff10*/  IMAD.WIDE.U32 R4, R0, UR4, RZ ;  /* 0x0000000400047c25 */ /* 0x000fe2000f8e00ff */
[----:B------:R-:W-:Y:S01]  /*ff20*/  ULDC.64 UR4, c[0x0][0xae8] ;  /* 0x0002ba0000047ab9 */ /* 0x000fe20000000a00 */
[----:B------:R-:W-:-:S02]  /*ff30*/  MOV R3, R10 ;  /* 0x0000000a00037202 */ /* 0x000fc40000000f00 */
[----:B------:R-:W-:Y:S02]  /*ff40*/  IMAD R0, R12, UR4, RZ ;  /* 0x000000040c007c24 */ /* 0x000fe4000f8e02ff */
[----:B------:R-:W-:Y:S02]  /*ff50*/  IMAD.IADD R5, R5, 0x1, R7 ;  /* 0x0000000105057824 */ /* 0x000fe400078e0207 */
[----:B------:R-:W-:Y:S02]  /*ff60*/  IMAD R7, R14, UR5, R0 ;  /* 0x000000050e077c24 */ /* 0x000fe4000f8e0200 */
[----:B0-----:R-:W-:-:S04]  /*ff70*/  @P2 IMAD.HI.U32 R0, R10, R31, RZ ;  /* 0x0000001f0a002227 */ /* 0x001fc800078e00ff */
[----:B------:R-:W-:Y:S01]  /*ff80*/  IMAD.WIDE.U32 R4, R14, UR4, R4 ;  /* 0x000000040e047c25 */ /* 0x000fe2000f8e0004 */
[----:B--2---:R-:W-:Y:S01]  /*ff90*/  @P2 SHF.R.U32.HI R3, RZ, R9, R0 ;  /* 0x00000009ff032219 */ /* 0x004fe20000011600 */
[----:B------:R-:W-:Y:S02]  /*ffa0*/  ULDC.64 UR4, c[0x0][0xaf0] ;  /* 0x0002bc0000047ab9 */ /* 0x000fe40000000a00 */
[----:B------:R-:W-:Y:S01]  /*ffb0*/  IMAD.IADD R5, R5, 0x1, R7 ;  /* 0x0000000105057824 */ /* 0x000fe200078e0207 */
[--C-:B------:R-:W-:Y:S01]  /*ffc0*/  SHF.R.S32.HI R0, RZ, 0x1f, R3.reuse ;  /* 0x0000001fff007819 */ /* 0x100fe20000011403 */
[----:B------:R-:W-:Y:S02]  /*ffd0*/  IMAD R6, R24, UR4, RZ ;  /* 0x0000000418067c24 */ /* 0x000fe4000f8e02ff */
[----:B------:R-:W-:Y:S02]  /*ffe0*/  IMAD.MOV R21, RZ, RZ, -R3 ;  /* 0x000000ffff157224 */ /* 0x000fe400078e0a03 */
[----:B------:R-:W-:-:S02]  /*fff0*/  IMAD R7, R15, UR5, R6 ;  /* 0x000000050f077c24 */ /* 0x000fc4000f8e0206 */
[----:B------:R-:W-:Y:S01]  /*10000*/  IMAD.WIDE.U32 R4, R15, UR4, R4 ;  /* 0x000000040f047c25 */ /* 0x000fe2000f8e0004 */
[----:B------:R-:W-:-:S03]  /*10010*/  ULDC.64 UR4, c[0x0][0xae0] ;  /* 0x0002b80000047ab9 */ /* 0x000fc60000000a00 */
[----:B------:R-:W-:Y:S02]  /*10020*/  IMAD R21, R27, R21, R10 ;  /* 0x000000151b157224 */ /* 0x000fe400078e020a */
[----:B------:R-:W-:Y:S02]  /*10030*/  IMAD R6, R0, UR4, RZ ;  /* 0x0000000400067c24 */ /* 0x000fe4000f8e02ff */
[----:B------:R-:W-:Y:S01]  /*10040*/  IMAD.IADD R5, R5, 0x1, R7 ;  /* 0x0000000105057824 */ /* 0x000fe200078e0207 */
[----:B------:R-:W-:Y:S01]  /*10050*/  SHF.R.S32.HI R0, RZ, 0x1f, R21 ;  /* 0x0000001fff007819 */ /* 0x000fe20000011415 */
[C---:B------:R-:W-:Y:S02]  /*10060*/  IMAD R7, R3.reuse, UR5, R6 ;  /* 0x0000000503077c24 */ /* 0x040fe4000f8e0206 */
[----:B------:R-:W-:Y:S01]  /*10070*/  IMAD.WIDE.U32 R4, R3, UR4, R4 ;  /* 0x0000000403047c25 */ /* 0x000fe2000f8e0004 */
[----:B------:R-:W-:-:S03]  /*10080*/  ULDC.64 UR4, c[0x0][0xad8] ;  /* 0x0002b60000047ab9 */ /* 0x000fc60000000a00 */
[----:B------:R-:W-:Y:S02]  /*10090*/  IMAD R0, R0, UR4, RZ ;  /* 0x0000000400007c24 */ /* 0x000fe4000f8e02ff */
[----:B------:R-:W-:Y:S02]  /*100a0*/  IMAD.IADD R5, R5, 0x1, R7 ;  /* 0x0000000105057824 */ /* 0x000fe400078e0207 */
[C---:B------:R-:W-:Y:S02]  /*100b0*/  IMAD R3, R21.reuse, UR5, R0 ;  /* 0x0000000515037c24 */ /* 0x040fe4000f8e0200 */
[----:B------:R-:W-:Y:S01]  /*100c0*/  IMAD.WIDE.U32 R20, R21, UR4, R4 ;  /* 0x0000000415147c25 */ /* 0x000fe2000f8e0004 */
[----:B------:R-:W-:Y:S02]  /*100d0*/  ULDC UR4, c[0x0][0xac8] ;  /* 0x0002b20000047ab9 */ /* 0x000fe40000000800 */
[----:B------:R-:W-:Y:S01]  /*100e0*/  ISETP.GE.AND P0, PT, R29, UR4, PT ;  /* 0x000000041d007c0c */ /* 0x000fe2000bf06270 */
[----:B------:R-:W-:Y:S01]  /*100f0*/  IMAD.IADD R3, R21, 0x1, R3 ;  /* 0x0000000115037824 */ /* 0x000fe200078e0203 */
[----:B------:R-:W-:Y:S01]  /*10100*/  LEA R7, P1, R20, UR6, 0x1 ;  /* 0x0000000614077c11 */ /* 0x000fe2000f8208ff */
[----:B------:R-:W-:-:S03]  /*10110*/  UMOV UR4, 0xffffffff ;  /* 0xffffffff00047882 */ /* 0x000fc60000000000 */
[----:B------:R-:W-:Y:S01]  /*10120*/  LEA.HI.X R20, R20, UR7, R3, 0x1, P1 ;  /* 0x0000000714147c11 */ /* 0x000fe200088f0c03 */
[----:B------:R-:W-:Y:S08]  /*10130*/  BRA.DIV UR4, `(.L_x_515) ;  /* 0x0000006a04f87947 */ /* 0x000ff0000b800000 */
[----:B------:R-:W0:Y:S01]  /*10140*/  SHFL.IDX PT, R3, R7, RZ, 0x181f ;  /* 0x00181fff07037589 */ /* 0x000e2200000e0000 */
[----:B------:R-:W-:Y:S02]  /*10150*/  IMAD R21, R8, R27, RZ ;  /* 0x0000001b08157224 */ /* 0x000fe400078e02ff */
[----:B------:R-:W-:Y:S01]  /*10160*/  IMAD R24, R26, 0xc0, R30 ;  /* 0x000000c01a187824 */ /* 0x000fe200078e021e */
[----:B------:R-:W1:Y:S03]  /*10170*/  SHFL.IDX PT, R0, R20, RZ, 0x181f ;  /* 0x00181fff14007589 */ /* 0x000e6600000e0000 */
[C---:B------:R-:W-:Y:S01]  /*10180*/  VIADD R10, R24.reuse, 0x60 ;  /* 0x00000060180a7836 */ /* 0x040fe20000000000 */
[----:B------:R-:W2:Y:S01]  /*10190*/  SHFL.IDX PT, R5, R7, 0x1, 0x181f ;  /* 0x00381f0007057f89 */ /* 0x000ea200000e0000 */
[CC--:B------:R-:W-:Y:S02]  /*101a0*/  ISETP.GE.OR P2, PT, R24.reuse, R21.reuse, P0 ;  /* 0x000000151800720c */ /* 0x0c0fe40000746670 */
[----:B------:R-:W-:Y:S01]  /*101b0*/  IADD3 R8, R24, 0x30, RZ ;  /* 0x0000003018087810 */ /* 0x000fe20007ffe0ff */
[----:B------:R-:W3:Y:S01]  /*101c0*/  SHFL.IDX PT, R14, R7, 0x2, 0x181f ;  /* 0x00581f00070e7f89 */ /* 0x000ee200000e0000 */
[----:B------:R-:W-:-:S02]  /*101d0*/  ISETP.GE.OR P4, PT, R10, R21, P0 ;  /* 0x000000150a00720c */ /* 0x000fc40000786670 */
[----:B------:R-:W-:Y:S01]  /*101e0*/  ISETP.GE.OR P3, PT, R8, R21, P0 ;  /* 0x000000150800720c */ /* 0x000fe20000766670 */
[----:B------:R-:W4:Y:S04]  /*101f0*/  SHFL.IDX PT, R4, R20, 0x1, 0x181f ;  /* 0x00381f0014047f89 */ /* 0x000f2800000e0000 */
[----:B------:R-:W5:Y:S02]  /*10200*/  SHFL.IDX PT, R6, R20, 0x2, 0x181f ;  /* 0x00581f0014067f89 */ /* 0x000f6400000e0000 */
[----:B0-----:R-:W-:-:S04]  /*10210*/  @!P2 LEA R10, P5, R29, R3, 0x1 ;  /* 0x000000031d0aa211 */ /* 0x001fc800078a08ff */
[C---:B-1----:R-:W-:Y:S02]  /*10220*/  @!P2 LEA.HI.X R3, R29.reuse, R0, R28, 0x1, P5 ;  /* 0x000000001d03a211 */ /* 0x042fe400028f0c1c */
[----:B------:R0:W1:Y:S01]  /*10230*/  SHFL.IDX PT, R0, R20, 0x3, 0x181f ;  /* 0x00781f0014007f89 */ /* 0x00006200000e0000 */
[C---:B--2---:R-:W-:Y:S02]  /*10240*/  @!P3 LEA R8, P1, R29.reuse, R5, 0x1 ;  /* 0x000000051d08b211 */ /* 0x044fe400078208ff */
[----:B------:R-:W-:Y:S01]  /*10250*/  @!P2 IMAD.MOV.U32 R11, RZ, RZ, R3 ;  /* 0x000000ffff0ba224 */ /* 0x000fe200078e0003 */
[----:B---3--:R-:W-:-:S04]  /*10260*/  @!P4 LEA R25, P5, R29, R14, 0x1 ;  /* 0x0000000e1d19c211 */ /* 0x008fc800078a08ff */
[----:B------:R0:W-:Y:S01]  /*10270*/  @!P2 ST.E.128 desc[UR56][R10.64], RZ ;  /* 0x000000ff0a00a985 */ /* 0x0001e2000c101d38 */
[C-C-:B----4-:R-:W-:Y:S01]  /*10280*/  @!P3 LEA.HI.X R9, R29.reuse, R4, R28.reuse, 0x1, P1 ;  /* 0x000000041d09b211 */ /* 0x150fe200008f0c1c */
[----:B------:R-:W-:Y:S02]  /*10290*/  @!P4 IMAD.MOV.U32 R4, RZ, RZ, R25 ;  /* 0x000000ffff04c224 */ /* 0x000fe400078e0019 */
[----:B------:R0:W2:Y:S01]  /*102a0*/  SHFL.IDX PT, R14, R7, 0x3, 0x181f ;  /* 0x00781f00070e7f89 */ /* 0x0000a200000e0000 */
[----:B-----5:R-:W-:-:S03]  /*102b0*/  @!P4 LEA.HI.X R5, R29, R6, R28, 0x1, P5 ;  /* 0x000000061d05c211 */ /* 0x020fc600028f0c1c */
[----:B------:R0:W-:Y:S04]  /*102c0*/  @!P3 ST.E.128 desc[UR56][R8.64], RZ ;  /* 0x000000ff0800b985 */ /* 0x0001e8000c101d38 */
[----:B------:R0:W-:Y:S02]  /*102d0*/  @!P4 ST.E.128 desc[UR56][R4.64], RZ ;  /* 0x000000ff0400c985 */ /* 0x0001e4000c101d38 */
.L_x_688:
[----:B------:R-:W-:-:S05]  /*102e0*/  VIADD R24, R24, 0x90 ;  /* 0x0000009018187836 */ /* 0x000fca0000000000 */
[----:B------:R-:W-:-:S13]  /*102f0*/  ISETP.GE.OR P0, PT, R24, R21, P0 ;  /* 0x000000151800720c */ /* 0x000fda0000706670 */
[----:B--2---:R-:W-:-:S04]  /*10300*/  @!P0 LEA R14, P1, R29, R14, 0x1 ;  /* 0x0000000e1d0e8211 */ /* 0x004fc800078208ff */
[----:B-1----:R-:W-:-:S05]  /*10310*/  @!P0 LEA.HI.X R15, R29, R0, R28, 0x1, P1 ;  /* 0x000000001d0f8211 */ /* 0x002fca00008f0c1c */
[----:B------:R1:W-:Y:S04]  /*10320*/  @!P0 ST.E.128 desc[UR56][R14.64], RZ ;  /* 0x000000ff0e008985 */ /* 0x0003e8000c101d38 */
.L_x_511:
[----:B------:R-:W-:Y:S05]  /*10330*/  BSYNC B0 ;  /* 0x0000000000007941 */ /* 0x000fea0003800000 */
.L_x_508:
[----:B------:R-:W-:Y:S02]  /*10340*/  ULDC UR4, c[0x0][0xc3c] ;  /* 0x00030f0000047ab9 */ /* 0x000fe40000000800 */
[----:B------:R-:W-:-:S13]  /*10350*/  ISETP.GE.AND P0, PT, R35, UR4, PT ;  /* 0x0000000423007c0c */ /* 0x000fda000bf06270 */
[----:B------:R-:W-:Y:S05]  /*10360*/  @!P0 BRA `(.L_x_516) ;  /* 0xffffff0c009c8947 */ /* 0x000fea000383ffff */
[----:B------:R-:W-:Y:S05]  /*10370*/  BRA `(.L_x_396) ;  /* 0x0000006000787947 */ /* 0x000fea0003800000 */
.L_x_394:
[----:B------:R-:W-:-:S08]  /*10380*/  NOP ;  /* 0x0000000000007918 */ /* 0x000fd00000000000 */
[----:B--2---:R-:W0:-:S00]  /*10390*/  USETMAXREG.DEALLOC.CTAPOOL 0x20 ;  /* 0x00000020000079c8 */ /* 0x004e0000080e0500 */
[----:B0-----:R-:W2:Y:S01]  /*103a0*/  LDL.LU R2, [R1] ;  /* 0x0000000001027983 */ /* 0x001ea20000300800 */
[----:B------:R-:W-:-:S06]  /*103b0*/  LOP3.LUT R0, R0, 0x3, RZ, 0xc0, !PT ;  /* 0x0000000300007812 */ /* 0x000fcc00078ec0ff */
[----:B------:R-:W0:Y:S02]  /*103c0*/  SHFL.IDX PT, R0, R0, RZ, 0x1f ;  /* 0x00001fff00007589 */ /* 0x000e2400000e0000 */
[----:B0-----:R-:W-:Y:S01]  /*103d0*/  ISETP.NE.AND P0, PT, R0, RZ, PT ;  /* 0x000000ff0000720c */ /* 0x001fe20003f05270 */
[----:B------:R-:W-:Y:S01]  /*103e0*/  IMAD.MOV.U32 R0, RZ, RZ, RZ ;  /* 0x000000ffff007224 */ /* 0x000fe200078e00ff */
[----:B--2---:R-:W-:-:S11]  /*103f0*/  LOP3.LUT R2, R2, 0xfffffffd, RZ, 0xc0, !PT ;  /* 0xfffffffd02027812 */ /* 0x004fd600078ec0ff */
[----:B------:R-:W-:-:S05]  /*10400*/  @P0 LOP3.LUT R2, R2, 0x2, RZ, 0xfc, !PT ;  /* 0x0000000202020812 */ /* 0x000fca00078efcff */
[----:B------:R0:W-:Y:S01]  /*10410*/  STL [R1], R2 ;  /* 0x0000000201007387 */ /* 0x0001e20000100800 */
[----:B------:R-:W-:Y:S05]  /*10420*/  @!P0 BRA `(.L_x_517) ;  /* 0x00000000001c8947 */ /* 0x000fea0003800000 */
[----:B------:R-:W1:Y:S08]  /*10430*/  S2UR UR5, SR_CgaCtaId ;  /* 0x00000000000579c3 */ /* 0x000e700000008800 */
[----:B------:R-:W-:Y:S06]  /*10440*/  BAR.SYNC.DEFER_BLOCKING 0x5, 0x200 ;  /* 0x0148000000007b1d */ /* 0x000fec0000010000 */
[----:B------:R-:W-:-:S02]  /*10450*/  UMOV UR4, 0x400 ;  /* 0x0000040000047882 */ /* 0x000fc40000000000 */
[----:B-1----:R-:W-:-:S09]  /*10460*/  ULEA UR4, UR5, UR4, 0x18 ;  /* 0x0000000405047291 */ /* 0x002fd2000f8ec03f */
[----:B------:R-:W1:Y:S01]  /*10470*/  LDS.128 R16, [UR4+0x308d0] ;  /* 0x0308d004ff107984 */ /* 0x000e620008000c00 */
[----:B------:R-:W-:Y:S06]  /*10480*/  BAR.ARV 0x4, 0x200 ;  /* 0x0108000000007b1d */ /* 0x000fec0000002000 */
[----:B------:R-:W-:Y:S05]  /*10490*/  BRA `(.L_x_518) ;  /* 0x0000000800007947 */ /* 0x000fea0003800000 */
.L_x_517:
[----:B0-----:R-:W0:Y:S01]  /*104a0*/  S2R R2, SR_TID.X ;  /* 0x0000000000027919 */ /* 0x001e220000002100 */
        /* <DEDUP_REMOVED lines=17> */
[----:B0-----:R-:W-:-:S04]  /*105c0*/  SEL R7, R4, RZ, P1 ;  /* 0x000000ff04077207 */ /* 0x001fc80000800000 */
[----:B------:R-:W-:-:S05]  /*105d0*/  IADD3 R7, R0, R7, RZ ;  /* 0x0000000700077210 */ /* 0x000fca0007ffe0ff */
        /* <DEDUP_REMOVED lines=13> */
[----:B0-----:R-:W-:-:S05]  /*106b0*/  IMAD R4, R4, UR5, RZ ;  /* 0x0000000504047c24 */ /* 0x001fca000f8e02ff */
[----:B-1----:R-:W-:Y:S02]  /*106c0*/  ISETP.GT.AND P6, PT, R4, UR6, PT ;  /* 0x0000000604007c0c */ /* 0x002fe4000bfc4270 */
[----:B------:R-:W-:-:S11]  /*106d0*/  MOV R3, R4 ;  /* 0x0000000400037202 */ /* 0x000fd60000000f00 */
[----:B------:R-:W-:Y:S05]  /*106e0*/  @P6 BRA `(.L_x_519) ;  /* 0x00000000009c6947 */ /* 0x000fea0003800000 */
[----:B------:R-:W0:Y:S01]  /*106f0*/  LDC R6, c[0x0][0xc3c] ;  /* 0x00030f00ff067b82 */ /* 0x000e220000000800 */
[----:B------:R-:W-:Y:S01]  /*10700*/  IMAD.MOV.U32 R4, RZ, RZ, R3 ;  /* 0x000000ffff047224 */ /* 0x000fe200078e0003 */
[----:B------:R-:W-:Y:S01]  /*10710*/  UMOV UR4, URZ ;  /* 0x0000003f00047c82 */ /* 0x000fe20008000000 */
[----:B------:R-:W-:Y:S01]  /*10720*/  ULDC UR7, c[0x0][0xc3c] ;  /* 0x00030f0000077ab9 */ /* 0x000fe20000000800 */
[----:B------:R-:W-:-:S05]  /*10730*/  ULDC UR5, c[0x0][0xc38] ;  /* 0x00030e0000057ab9 */ /* 0x000fca0000000800 */
.L_x_523:
        /* <DEDUP_REMOVED lines=12> */
.L_x_522:
[----:B------:R-:W-:Y:S05]  /*10800*/  BSYNC B0 ;  /* 0x0000000000007941 */ /* 0x000fea0003800000 */
.L_x_521:
[----:B0----5:R-:W0:Y:S02]  /*10810*/  SHFL.UP PT, R2, R0, 0x1, RZ ;  /* 0x0420000000027989 */ /* 0x021e2400000e00ff */
[----:B0-----:R-:W-:-:S05]  /*10820*/  SEL R3, R2, RZ, P1 ;  /* 0x000000ff02037207 */ /* 0x001fca0000800000 */
[----:B------:R-:W-:-:S05]  /*10830*/  IMAD.IADD R3, R0, 0x1, R3 ;  /* 0x0000000100037824 */ /* 0x000fca00078e0203 */
[----:B------:R-:W0:Y:S02]  /*10840*/  SHFL.UP PT, R2, R3, 0x2, RZ ;  /* 0x0440000003027989 */ /* 0x000e2400000e00ff */
        /* <DEDUP_REMOVED lines=17> */
.L_x_519:
[----:B------:R-:W-:-:S05]  /*10960*/  IADD3 R9, -R3, R4, RZ ;  /* 0x0000000403097210 */ /* 0x000fca0007ffe1ff */
        /* <DEDUP_REMOVED lines=14> */
.L_x_524:
        /* <DEDUP_REMOVED lines=9> */
[----:B------:R-:W-:Y:S01]  /*10ae0*/  IMAD.HI.U32 R2, R3, R7, R2 ;  /* 0x0000000703027227 */ /* 0x000fe200078e0002 */
[----:B------:R-:W-:-:S03]  /*10af0*/  MOV R3, R6 ;  /* 0x0000000600037202 */ /* 0x000fc60000000f00 */
        /* <DEDUP_REMOVED lines=17> */
.L_x_520:
[----:B------:R-:W-:Y:S02]  /*10c10*/  IMAD.MOV.U32 R17, RZ, RZ, RZ ;  /* 0x000000ffff117224 */ /* 0x000fe400078e00ff */
[----:B------:R-:W-:Y:S02]  /*10c20*/  IMAD.U32 R16, RZ, RZ, UR6 ;  /* 0x00000006ff107e24 */ /* 0x000fe4000f8e00ff */
[----:B------:R-:W-:-:S07]  /*10c30*/  IMAD.MOV.U32 R18, RZ, RZ, RZ ;  /* 0x000000ffff127224 */ /* 0x000fce00078e00ff */
.L_x_525:
[----:B------:R-:W-:-:S13]  /*10c40*/  ISETP.NE.AND P0, PT, R5, RZ, PT ;  /* 0x000000ff0500720c */ /* 0x000fda0003f05270 */
[----:B------:R-:W0:Y:S01]  /*10c50*/  @!P0 S2R R3, SR_CgaCtaId ;  /* 0x0000000000038919 */ /* 0x000e220000008800 */
[----:B------:R-:W-:-:S04]  /*10c60*/  @!P0 MOV R0, 0x400 ;  /* 0x0000040000008802 */ /* 0x000fc80000000f00 */
[----:B0-----:R-:W-:-:S05]  /*10c70*/  @!P0 LEA R0, R3, R0, 0x18 ;  /* 0x0000000003008211 */ /* 0x001fca00078ec0ff */
[----:B------:R0:W-:Y:S01]  /*10c80*/  @!P0 STS.128 [R0+0x308d0], R16 ;  /* 0x0308d01000008388 */ /* 0x0001e20000000c00 */
[----:B------:R-:W-:Y:S06]  /*10c90*/  BAR.ARV 0x5, 0x200 ;  /* 0x0148000000007b1d */ /* 0x000fec0000002000 */
.L_x_518:
[----:B------:R2:W-:Y:S01]  /*10ca0*/  STL [R1+0x24], RZ ;  /* 0x000024ff01007387 */ /* 0x0005e20000100800 */
[----:B------:R-:W-:Y:S01]  /*10cb0*/  ULDC UR4, c[0x0][0xc3c] ;  /* 0x00030f0000047ab9 */ /* 0x000fe20000000800 */
[----:B------:R-:W-:Y:S01]  /*10cc0*/  MOV R26, 0x1 ;  /* 0x00000001001a7802 */ /* 0x000fe20000000f00 */
[----:B------:R-:W-:Y:S01]  /*10cd0*/  IMAD.MOV.U32 R23, RZ, RZ, RZ ;  /* 0x000000ffff177224 */ /* 0x000fe200078e00ff */
[----:B-1----:R-:W-:-:S13]  /*10ce0*/  ISETP.GE.AND P0, PT, R19, UR4, PT ;  /* 0x0000000413007c0c */ /* 0x002fda000bf06270 */
[----:B--2---:R-:W-:Y:S05]  /*10cf0*/  @P0 BRA `(.L_x_526) ;  /* 0x00000054003c0947 */ /* 0x004fea0003800000 */
[----:B------:R-:W1:Y:S01]  /*10d00*/  S2R R5, SR_TID.X ;  /* 0x0000000000057919 */ /* 0x000e620000002100 */
[----:B------:R-:W2:Y:S01]  /*10d10*/  S2UR UR5, SR_CgaCtaId ;  /* 0x00000000000579c3 */ /* 0x000ea20000008800 */
[----:B------:R-:W-:Y:S01]  /*10d20*/  UMOV UR4, 0x400 ;  /* 0x0000040000047882 */ /* 0x000fe20000000000 */
[----:B------:R-:W-:Y:S01]  /*10d30*/  BSSY B8, `(.L_x_526) ;  /* 0x000054b000087945 */ /* 0x000fe20003800000 */
[----:B------:R-:W-:Y:S01]  /*10d40*/  IMAD.MOV.U32 R26, RZ, RZ, 0x1 ;  /* 0x00000001ff1a7424 */ /* 0x000fe200078e00ff */
[----:B------:R-:W-:Y:S01]  /*10d50*/  MOV R23, RZ ;  /* 0x000000ff00177202 */ /* 0x000fe20000000f00 */
[----:B------:R-:W-:Y:S01]  /*10d60*/  IMAD.MOV.U32 R29, RZ, RZ, RZ ;  /* 0x000000ffff1d7224 */ /* 0x000fe200078e00ff */
[----:B------:R-:W-:Y:S01]  /*10d70*/  ULDC.64 UR38, c[0x0][0x198] ;  /* 0x0000660000267ab9 */ /* 0x000fe20000000a00 */
[----:B------:R-:W-:Y:S01]  /*10d80*/  ULDC UR36, c[0x0][0xc] ;  /* 0x0000030000247ab9 */ /* 0x000fe20000000800 */
[----:B--2---:R-:W-:-:S06]  /*10d90*/  ULEA UR4, UR5, UR4, 0x18 ;  /* 0x0000000405047291 */ /* 0x004fcc000f8ec03f */
[----:B------:R-:W-:Y:S01]  /*10da0*/  IMAD.U32 R22, RZ, RZ, UR4 ;  /* 0x00000004ff167e24 */ /* 0x000fe2000f8e00ff */
[C---:B-1----:R-:W-:Y:S01]  /*10db0*/  LOP3.LUT R4, R5.reuse, 0x7f, RZ, 0xc0, !PT ;  /* 0x0000007f05047812 */ /* 0x042fe200078ec0ff */
[----:B0-----:R-:W-:-:S04]  /*10dc0*/  IMAD.SHL.U32 R0, R5, 0x8, RZ ;  /* 0x0000000805007824 */ /* 0x001fc800078e00ff */
[----:B------:R-:W-:Y:S01]  /*10dd0*/  IMAD.SHL.U32 R3, R4, 0x8, RZ ;  /* 0x0000000804037824 */ /* 0x000fe200078e00ff */
[----:B------:R-:W-:Y:S02]  /*10de0*/  LOP3.LUT R2, R0, 0x1f8, RZ, 0xc0, !PT ;  /* 0x000001f800027812 */ /* 0x000fe400078ec0ff */
[----:B------:R-:W-:Y:S02]  /*10df0*/  SHF.R.U32.HI R4, RZ, 0x3, R4 ;  /* 0x00000003ff047819 */ /* 0x000fe40000011604 */
[----:B------:R-:W-:-:S04]  /*10e00*/  LOP3.LUT R2, R2, 0x38, R5, 0x78, !PT ;  /* 0x0000003802027812 */ /* 0x000fc800078e7805 */
[----:B------:R-:W-:Y:S01]  /*10e10*/  LOP3.LUT R3, R2, 0x200, R3, 0xf8, !PT ;  /* 0x0000020002037812 */ /* 0x000fe200078ef803 */
[----:B------:R-:W-:Y:S02]  /*10e20*/  IMAD.SHL.U32 R2, R5, 0x10, RZ ;  /* 0x0000001005027824 */ /* 0x000fe400078e00ff */
[----:B------:R-:W-:Y:S02]  /*10e30*/  IMAD.MOV.U32 R5, RZ, RZ, 0x1 ;  /* 0x00000001ff057424 */ /* 0x000fe400078e00ff */
[----:B------:R-:W-:Y:S01]  /*10e40*/  IMAD R0, R3, 0x2, R22 ;  /* 0x0000000203007824 */ /* 0x000fe200078e0216 */
[----:B------:R-:W-:Y:S02]  /*10e50*/  LOP3.LUT R2, R4, 0x70, R2, 0xf8, !PT ;  /* 0x0000007004027812 */ /* 0x000fe400078ef802 */
[----:B------:R0:W-:Y:S04]  /*10e60*/  STL [R1+0x4], R5 ;  /* 0x0000040501007387 */ /* 0x0001e80000100800 */
[----:B------:R0:W-:Y:S04]  /*10e70*/  STL [R1+0xc], R0 ;  /* 0x00000c0001007387 */ /* 0x0001e80000100800 */
[----:B------:R0:W-:Y:S02]  /*10e80*/  STL [R1+0x24], RZ ;  /* 0x000024ff01007387 */ /* 0x0001e40000100800 */
.L_x_648:
[----:B-1----:R-:W1:Y:S02]  /*10e90*/  LDC.64 R2, c[0x0][0xc88] ;  /* 0x00032200ff027b82 */ /* 0x002e640000000a00 */
[----:B-1----:R-:W-:-:S05]  /*10ea0*/  IMAD.WIDE R2, R19, 0x4, R2 ;  /* 0x0000000413027825 */ /* 0x002fca00078e0202 */
[----:B0-----:R-:W0:Y:S01]  /*10eb0*/  LDG.E R13, desc[UR56][R2.64] ;  /* 0x00000038020d7981 */ /* 0x001e22000c1e1900 */
[----:B------:R-:W-:Y:S05]  /*10ec0*/  YIELD ;  /* 0x0000000000007946 */ /* 0x000fea0003800000 */
[----:B------:R-:W-:Y:S01]  /*10ed0*/  ULDC.64 UR4, c[0x0][0xa28] ;  /* 0x00028a0000047ab9 */ /* 0x000fe20000000a00 */
[----:B------:R-:W-:Y:S01]  /*10ee0*/  ULDC.64 UR6, c[0x0][0xa00] ;  /* 0x0002800000067ab9 */ /* 0x000fe20000000a00 */
[----:B------:R-:W-:Y:S02]  /*10ef0*/  ISETP.NE.U32.AND P0, PT, RZ, UR4, PT ;  /* 0x00000004ff007c0c */ /* 0x000fe4000bf05070 */
[----:B------:R-:W-:Y:S01]  /*10f00*/  CS2R R8, SRZ ;  /* 0x0000000000087805 */ /* 0x000fe2000001ff00 */
[----:B------:R-:W-:Y:S01]  /*10f10*/  ULDC.64 UR8, c[0x0][0xa18] ;  /* 0x0002860000087ab9 */ /* 0x000fe20000000a00 */
[----:B------:R-:W-:-:S02]  /*10f20*/  ISETP.NE.AND.EX P1, PT, RZ, UR5, PT, P0 ;  /* 0x00000005ff007c0c */ /* 0x000fc4000bf25300 */
[----:B------:R-:W-:-:S04]  /*10f30*/  ISETP.NE.U32.AND P0, PT, RZ, UR6, PT ;  /* 0x00000006ff007c0c */ /* 0x000fc8000bf05070 */
[----:B------:R-:W-:Y:S02]  /*10f40*/  ISETP.NE.AND.EX P0, PT, RZ, UR7, PT, P0 ;  /* 0x00000007ff007c0c */ /* 0x000fe4000bf05300 */
[----:B0-----:R-:W-:Y:S01]  /*10f50*/  SHF.R.S32.HI R0, RZ, 0x1f, R13 ;  /* 0x0000001fff007819 */ /* 0x001fe2000001140d */
[----:B------:R-:W-:-:S04]  /*10f60*/  IMAD.SHL.U32 R24, R13, 0x4, RZ ;  /* 0x000000040d187824 */ /* 0x000fc800078e00ff */
[C---:B------:R-:W-:Y:S01]  /*10f70*/  @P1 LEA R4, P2, R13.reuse, UR4, 0x2 ;  /* 0x000000040d041c11 */ /* 0x040fe2000f8410ff */
[----:B------:R-:W-:Y:S01]  /*10f80*/  STL [R1+0x10], R13 ;  /* 0x0000100d01007387 */ /* 0x000fe20000100800 */
[C-C-:B------:R-:W-:Y:S02]  /*10f90*/  SHF.L.U64.HI R12, R13.reuse, 0x2, R0.reuse ;  /* 0x000000020d0c7819 */ /* 0x140fe40000010200 */
[----:B------:R-:W-:Y:S01]  /*10fa0*/  @P1 LEA.HI.X R5, R13, UR5, R0, 0x2, P2 ;  /* 0x000000050d051c11 */ /* 0x000fe200090f1400 */
[----:B------:R-:W-:Y:S01]  /*10fb0*/  ULDC.64 UR4, c[0x0][0xa08] ;  /* 0x0002820000047ab9 */ /* 0x000fe20000000a00 */
[----:B------:R-:W-:Y:S01]  /*10fc0*/  IADD3 R2, P2, R24, UR6, RZ ;  /* 0x0000000618027c10 */ /* 0x000fe2000ff5e0ff */
[----:B------:R0:W-:Y:S03]  /*10fd0*/  STL [R1+0x30], R0 ;  /* 0x0000300001007387 */ /* 0x0001e60000100800 */
[----:B------:R-:W-:Y:S01]  /*10fe0*/  IADD3.X R3, R12, UR7, RZ, P2, !PT ;  /* 0x000000070c037c10 */ /* 0x000fe200097fe4ff */
[----:B------:R-:W-:Y:S01]  /*10ff0*/  ULDC.64 UR6, c[0x0][0xa10] ;  /* 0x0002840000067ab9 */ /* 0x000fe20000000a00 */
[----:B------:R-:W-:Y:S01]  /*11000*/  ISETP.NE.U32.AND P3, PT, RZ, UR8, PT ;  /* 0x00000008ff007c0c */ /* 0x000fe2000bf65070 */
[----:B------:R1:W5:Y:S04]  /*11010*/  @P1 LDG.E R8, desc[UR56][R4.64] ;  /* 0x0000003804081981 */ /* 0x000368000c1e1900 */
[----:B--2---:R-:W2:Y:S01]  /*11020*/  @P0 LDG.E R9, desc[UR56][R2.64] ;  /* 0x0000003802090981 */ /* 0x004ea2000c1e1900 */
[----:B------:R-:W-:-:S02]  /*11030*/  ISETP.NE.AND.EX P3, PT, RZ, UR9, PT, P3 ;  /* 0x00000009ff007c0c */ /* 0x000fc4000bf65330 */
[----:B------:R-:W-:Y:S01]  /*11040*/  IADD3 R6, P4, R24, UR4, RZ ;  /* 0x0000000418067c10 */ /* 0x000fe2000ff9e0ff */
[----:B------:R-:W-:Y:S03]  /*11050*/  STL [R1+0x8], R12 ;  /* 0x0000080c01007387 */ /* 0x000fe60000100800 */
[----:B------:R-:W-:Y:S02]  /*11060*/  IADD3.X R7, R12, UR5, RZ, P4, !PT ;  /* 0x000000050c077c10 */ /* 0x000fe4000a7fe4ff */
[----:B-1----:R-:W-:Y:S02]  /*11070*/  IADD3 R4, P4, R24, UR6, RZ ;  /* 0x0000000618047c10 */ /* 0x002fe4000ff9e0ff */
[----:B------:R-:W-:Y:S02]  /*11080*/  ISETP.NE.U32.AND P1, PT, RZ, UR4, PT ;  /* 0x00000004ff007c0c */ /* 0x000fe4000bf25070 */
[----:B------:R-:W-:Y:S01]  /*11090*/  IADD3.X R5, R12, UR7, RZ, P4, !PT ;  /* 0x000000070c057c10 */ /* 0x000fe2000a7fe4ff */
[----:B------:R-:W-:Y:S01]  /*110a0*/  ULDC UR4, c[0x0][0x288] ;  /* 0x0000a20000047ab9 */ /* 0x000fe20000000800 */
[----:B------:R-:W-:-:S02]  /*110b0*/  ISETP.NE.U32.AND P2, PT, RZ, UR6, PT ;  /* 0x00000006ff007c0c */ /* 0x000fc4000bf45070 */
[----:B------:R-:W-:Y:S02]  /*110c0*/  @P3 IADD3 R10, P4, R24, UR8, RZ ;  /* 0x00000008180a3c10 */ /* 0x000fe4000ff9e0ff */
[----:B------:R-:W-:Y:S02]  /*110d0*/  ISETP.NE.AND.EX P1, PT, RZ, UR5, PT, P1 ;  /* 0x00000005ff007c0c */ /* 0x000fe4000bf25310 */
[----:B------:R-:W-:Y:S02]  /*110e0*/  ISETP.NE.AND.EX P2, PT, RZ, UR7, PT, P2 ;  /* 0x00000007ff007c0c */ /* 0x000fe4000bf45320 */
[----:B------:R-:W-:Y:S01]  /*110f0*/  @P3 IADD3.X R11, R12, UR9, RZ, P4, !PT ;  /* 0x000000090c0b3c10 */ /* 0x000fe2000a7fe4ff */
[----:B0-----:R-:W-:Y:S01]  /*11100*/  IMAD.MOV.U32 R0, RZ, RZ, RZ ;  /* 0x000000ffff007224 */ /* 0x001fe200078e00ff */
[----:B------:R-:W-:-:S07]  /*11110*/  MOV R28, RZ ;  /* 0x000000ff001c7202 */ /* 0x000fce0000000f00 */
[----:B------:R-:W5:Y:S04]  /*11120*/  @P1 LDG.E R28, desc[UR56][R6.64] ;  /* 0x00000038061c1981 */ /* 0x000f68000c1e1900 */
[----:B------:R-:W5:Y:S04]  /*11130*/  @P2 LDG.E R0, desc[UR56][R4.64] ;  /* 0x0000003804002981 */ /* 0x000f68000c1e1900 */
[----:B--2---:R0:W-:Y:S02]  /*11140*/  STL [R1+0x20], R9 ;  /* 0x0000200901007387 */ /* 0x0041e40000100800 */
[----:B0-----:R-:W-:Y:S01]  /*11150*/  IMAD.U32 R9, RZ, RZ, UR4 ;  /* 0x00000004ff097e24 */ /* 0x001fe2000f8e00ff */
[----:B------:R-:W-:-:S05]  /*11160*/  ULDC.64 UR4, c[0x0][0x418] ;  /* 0x0001060000047ab9 */ /* 0x000fca0000000a00 */
[----:B------:R0:W2:Y:S01]  /*11170*/  @P3 LDG.E R9, desc[UR56][R10.64] ;  /* 0x000000380a093981 */ /* 0x0000a2000c1e1900 */
[----:B------:R-:W-:-:S03]  /*11180*/  UISETP.NE.U32.AND UP0, UPT, UR4, URZ, UPT ;  /* 0x0000003f0400728c */ /* 0x000fc6000bf05070 */
[----:B------:R-:W-:Y:S01]  /*11190*/  ULDC UR4, c[0x0][0x424] ;  /* 0x0001090000047ab9 */ /* 0x000fe20000000800 */
[----:B------:R-:W-:-:S03]  /*111a0*/  UISETP.NE.AND.EX UP0, UPT, UR5, URZ, UPT, UP0 ;  /* 0x0000003f0500728c */ /* 0x000fc6000bf05300 */
[----:B------:R-:W-:Y:S01]  /*111b0*/  ULDC UR5, c[0x0][0x2f0] ;  /* 0x0000bc0000057ab9 */ /* 0x000fe20000000800 */
[----:B------:R-:W-:-:S04]  /*111c0*/  USEL UR4, UR4, 0x1, UP0 ;  /* 0x0000000104047887 */ /* 0x000fc80008000000 */
[----:B------:R-:W-:-:S03]  /*111d0*/  UIMAD UR4, UR4, UR5, URZ ;  /* 0x00000005040472a4 */ /* 0x000fc6000f8e023f */
[----:B------:R-:W-:-:S03]  /*111e0*/  ULDC UR5, c[0x0][0x348] ;  /* 0x0000d20000057ab9 */ /* 0x000fc60000000800 */
[----:B0-----:R-:W-:Y:S01]  /*111f0*/  IMAD.U32 R10, RZ, RZ, UR4 ;  /* 0x00000004ff0a7e24 */ /* 0x001fe2000f8e00ff */
[----:B--2---:R0:W-:Y:S02]  /*11200*/  STL [R1+0x38], R9 ;  /* 0x0000380901007387 */ /* 0x0041e40000100800 */
[----:B0-----:R-:W-:Y:S01]  /*11210*/  IMAD.U32 R9, RZ, RZ, UR5 ;  /* 0x00000005ff097e24 */ /* 0x001fe2000f8e00ff */
[----:B------:R-:W-:Y:S06]  /*11220*/  @P3 BRA `(.L_x_527) ;  /* 0x0000000000143947 */ /* 0x000fec0003800000 */
[----:B------:R-:W-:Y:S05]  /*11230*/  @!P0 BRA `(.L_x_527) ;  /* 0x0000000000108947 */ /* 0x000fea0003800000 */
[----:B------:R-:W2:Y:S04]  /*11240*/  LDG.E R11, desc[UR56][R2.64] ;  /* 0x00000038020b7981 */ /* 0x000ea8000c1e1900 */
[----:B------:R-:W2:Y:S02]  /*11250*/  LDG.E R2, desc[UR56][R2.64+0x4] ;  /* 0x0000043802027981 */ /* 0x000ea4000c1e1900 */
[----:B--2---:R-:W-:-:S05]  /*11260*/  IMAD.IADD R2, R2, 0x1, -R11 ;  /* 0x0000000102027824 */ /* 0x004fca00078e0a0b */
[----:B------:R0:W-:Y:S02]  /*11270*/  STL [R1+0x38], R2 ;  /* 0x0000380201007387 */ /* 0x0001e40000100800 */
.L_x_527:
[----:B------:R-:W-:Y:S01]  /*11280*/  ULDC.64 UR4, c[0x0][0xa20] ;  /* 0x0002880000047ab9 */ /* 0x000fe20000000a00 */
[----:B-----5:R-:W-:Y:S01]  /*11290*/  IADD3 R28, R28, R8, RZ ;  /* 0x000000081c1c7210 */ /* 0x020fe20007ffe0ff */
[----:B------:R-:W-:Y:S01]  /*112a0*/  IMAD.MOV.U32 R25, RZ, RZ, R13 ;  /* 0x000000ffff197224 */ /* 0x000fe200078e000d */
[----:B------:R-:W-:-:S04]  /*112b0*/  ISETP.NE.U32.AND P0, PT, RZ, UR4, PT ;  /* 0x00000004ff007c0c */ /* 0x000fc8000bf05070 */
[----:B------:R-:W-:-:S13]  /*112c0*/  ISETP.NE.AND.EX P0, PT, RZ, UR5, PT, P0 ;  /* 0x00000005ff007c0c */ /* 0x000fda000bf05300 */
[----:B------:R-:W-:Y:S05]  /*112d0*/  @!P0 BRA `(.L_x_528) ;  /* 0x0000000000108947 */ /* 0x000fea0003800000 */
[----:B0-----:R-:W-:-:S04]  /*112e0*/  IADD3 R2, P0, R24, UR4, RZ ;  /* 0x0000000418027c10 */ /* 0x001fc8000ff1e0ff */
[----:B------:R-:W-:-:S05]  /*112f0*/  IADD3.X R3, R12, UR5, RZ, P0, !PT ;  /* 0x000000050c037c10 */ /* 0x000fca00087fe4ff */
[----:B------:R1:W5:Y:S01]  /*11300*/  LDG.E R10, desc[UR56][R2.64] ;  /* 0x00000038020a7981 */ /* 0x000362000c1e1900 */
[----:B------:R-:W-:Y:S05]  /*11310*/  BRA `(.L_x_529) ;  /* 0x0000000000107947 */ /* 0x000fea0003800000 */
.L_x_528:
[----:B------:R-:W-:Y:S05]  /*11320*/  @!P1 BRA `(.L_x_529) ;  /* 0x00000000000c9947 */ /* 0x000fea0003800000 */
[----:B------:R-:W2:Y:S04]  /*11330*/  LDG.E R10, desc[UR56][R6.64] ;  /* 0x00000038060a7981 */ /* 0x000ea8000c1e1900 */
[----:B------:R-:W2:Y:S02]  /*11340*/  LDG.E R6, desc[UR56][R6.64+0x4] ;  /* 0x0000043806067981 */ /* 0x000ea4000c1e1900 */
[----:B--2---:R-:W-:-:S07]  /*11350*/  IMAD.IADD R10, R6, 0x1, -R10 ;  /* 0x00000001060a7824 */ /* 0x004fce00078e0a0a */
.L_x_529:
[----:B01----:R-:W2:Y:S01]  /*11360*/  @P2 LDG.E R2, desc[UR56][R4.64] ;  /* 0x0000003804022981 */ /* 0x003ea2000c1e1900 */
[----:B-----5:R-:W-:-:S03]  /*11370*/  IMAD.IADD R10, R10, 0x1, -R8 ;  /* 0x000000010a0a7824 */ /* 0x020fc600078e0a08 */
[----:B------:R-:W2:Y:S01]  /*11380*/  @P2 LDG.E R4, desc[UR56][R4.64+0x4] ;  /* 0x0000043804042981 */ /* 0x000ea2000c1e1900 */
[----:B------:R-:W-:Y:S01]  /*11390*/  BSSY B0, `(.L_x_530) ;  /* 0x00000e2000007945 */ /* 0x000fe20003800000 */
[----:B--2---:R-:W-:-:S04]  /*113a0*/  @P2 IMAD.IADD R9, R4, 0x1, -R2 ;  /* 0x0000000104092824 */ /* 0x004fc800078e0a02 */
[----:B------:R-:W-:-:S05]  /*113b0*/  IMAD.IADD R3, R10, 0x1, R9 ;  /* 0x000000010a037824 */ /* 0x000fca00078e0209 */
[----:B------:R-:W-:Y:S01]  /*113c0*/  IADD3 R2, R3, 0xbf, RZ ;  /* 0x000000bf03027810 */ /* 0x000fe20007ffe0ff */
[----:B------:R0:W-:Y:S04]  /*113d0*/  STL [R1+0x34], R3 ;  /* 0x0000340301007387 */ /* 0x0001e80000100800 */
[----:B------:R-:W-:-:S05]  /*113e0*/  IMAD.HI R2, R2, 0x2aaaaaab, RZ ;  /* 0x2aaaaaab02027827 */ /* 0x000fca00078e02ff */
[----:B0-----:R-:W-:-:S04]  /*113f0*/  SHF.R.U32.HI R3, RZ, 0x1f, R2 ;  /* 0x0000001fff037819 */ /* 0x001fc80000011602 */
[----:B------:R-:W-:-:S05]  /*11400*/  LEA.HI.SX32 R4, R2, R3, 0x1b ;  /* 0x0000000302047211 */ /* 0x000fca00078fdaff */
[--C-:B------:R-:W-:Y:S02]  /*11410*/  IMAD R2, R4, 0xc0, -R10.reuse ;  /* 0x000000c004027824 */ /* 0x100fe400078e0a0a */
[----:B------:R-:W-:-:S03]  /*11420*/  IMAD.MOV R10, RZ, RZ, -R10 ;  /* 0x000000ffff0a7224 */ /* 0x000fc600078e0a0a */
[----:B------:R-:W-:Y:S02]  /*11430*/  VIMNMX R2, R2, R9, PT ;  /* 0x0000000902027248 */ /* 0x000fe40003fe0100 */
[----:B------:R-:W-:-:S04]  /*11440*/  VIMNMX R10, RZ, R10, !PT ;  /* 0x0000000aff0a7248 */ /* 0x000fc80007fe0100 */
[----:B------:R-:W-:Y:S01]  /*11450*/  ISETP.GT.AND P0, PT, R2, R10, PT ;  /* 0x0000000a0200720c */ /* 0x000fe20003f04270 */
[----:B------:R0:W-:-:S12]  /*11460*/  STL [R1+0x18], R4 ;  /* 0x0000180401007387 */ /* 0x0001d80000100800 */
[----:B0-----:R-:W-:Y:S02]  /*11470*/  @P0 VIADD R4, R2, 0xbf ;  /* 0x000000bf02040836 */ /* 0x001fe40000000000 */
[----:B------:R-:W-:-:S04]  /*11480*/  IMAD.WIDE.U32 R2, R10, -0x55555555, RZ ;  /* 0xaaaaaaab0a027825 */ /* 0x000fc800078e00ff */
[----:B------:R-:W-:Y:S01]  /*11490*/  @P0 IMAD.HI R2, R4, 0x2aaaaaab, RZ ;  /* 0x2aaaaaab04020827 */ /* 0x000fe200078e02ff */
[----:B------:R-:W-:-:S04]  /*114a0*/  SHF.R.U32.HI R3, RZ, 0x7, R3 ;  /* 0x00000007ff037819 */ /* 0x000fc80000011603 */
[----:B------:R-:W-:Y:S01]  /*114b0*/  @P0 SHF.R.U32.HI R5, RZ, 0x1f, R2 ;  /* 0x0000001fff050819 */ /* 0x000fe20000011602 */
[----:B------:R-:W-:-:S03]  /*114c0*/  IMAD.MOV.U32 R4, RZ, RZ, R3 ;  /* 0x000000ffff047224 */ /* 0x000fc600078e0003 */
[----:B------:R-:W-:-:S04]  /*114d0*/  @P0 LEA.HI.SX32 R4, R2, R5, 0x1b ;  /* 0x0000000502040211 */ /* 0x000fc800078fdaff */
[----:B------:R-:W-:Y:S02]  /*114e0*/  ISETP.GT.AND P1, PT, R4, R3, PT ;  /* 0x000000030400720c */ /* 0x000fe40003f24270 */
[----:B------:R-:W-:-:S11]  /*114f0*/  PLOP3.LUT P0, PT, PT, PT, PT, 0x80, 0x0 ;  /* 0x000000000000781c */ /* 0x000fd60003f0f070 */
[----:B------:R-:W-:Y:S05]  /*11500*/  @!P1 BRA `(.L_x_531) ;  /* 0x0000000c00289947 */ /* 0x000fea0003800000 */
[----:B------:R-:W-:Y:S01]  /*11510*/  UMOV UR4, 0xffffffff ;  /* 0xffffffff00047882 */ /* 0x000fe20000000000 */
[----:B------:R-:W-:Y:S02]  /*11520*/  SEL R2, R25, RZ, !P2 ;  /* 0x000000ff19027207 */ /* 0x000fe40005000000 */
[----:B------:R-:W-:Y:S05]  /*11530*/  BRA.DIV UR4, `(.L_x_532) ;  /* 0x0000005a04f87947 */ /* 0x000fea000b800000 */
[----:B------:R-:W0:Y:S02]  /*11540*/  S2R R5, SR_TID.X ;  /* 0x0000000000057919 */ /* 0x000e240000002100 */
[----:B0-----:R-:W-:-:S04]  /*11550*/  SHF.R.U32.HI R5, RZ, 0x5, R5 ;  /* 0x00000005ff057819 */ /* 0x001fc80000011605 */
[----:B------:R-:W-:-:S05]  /*11560*/  LOP3.LUT R5, R5, 0x3, RZ, 0xc0, !PT ;  /* 0x0000000305057812 */ /* 0x000fca00078ec0ff */
[----:B------:R0:W1:Y:S02]  /*11570*/  SHFL.IDX PT, R14, R5, RZ, 0x1f ;  /* 0x00001fff050e7589 */ /* 0x00006400000e0000 */
.L_x_691:
[----:B-1----:R-:W-:Y:S02]  /*11580*/  ISETP.NE.AND P0, PT, R14, RZ, PT ;  /* 0x000000ff0e00720c */ /* 0x002fe40003f05270 */
[----:B------:R-:W-:-:S11]  /*11590*/  PLOP3.LUT P6, PT, PT, PT, PT, 0x8, 0x0 ;  /* 0x000000000000781c */ /* 0x000fd60003fce170 */
[----:B------:R-:W-:Y:S05]  /*115a0*/  @P0 BRA `(.L_x_533) ;  /* 0x00000000000c0947 */ /* 0x000fea0003800000 */
[----:B------:R-:W-:-:S03]  /*115b0*/  UMOV UR4, 0xffffffff ;  /* 0xffffffff00047882 */ /* 0x000fc60000000000 */
[----:B------:R-:W-:Y:S05]  /*115c0*/  BRA.DIV UR4, `(.L_x_534) ;  /* 0x0000005e04087947 */ /* 0x000fea000b800000 */
[----:B------:R-:W-:-:S13]  /*115d0*/  ELECT P6, URZ, PT ;  /* 0x00000000003f782f */ /* 0x000fda00038c0000 */
.L_x_533:
[----:B0-----:R-:W2:Y:S01]  /*115e0*/  LDL R5, [R1+0x24] ;  /* 0x0000240001057983 */ /* 0x001ea20000100800 */
[----:B------:R-:W-:Y:S01]  /*115f0*/  BSSY B1, `(.L_x_535) ;  /* 0x0000008000017945 */ /* 0x000fe20003800000 */
[----:B--2---:R-:W-:-:S05]  /*11600*/  VIADD R5, R5, 0x1 ;  /* 0x0000000105057836 */ /* 0x004fca0000000000 */
[----:B------:R-:W-:-:S04]  /*11610*/  LEA.HI R6, R5, R5, RZ, 0x1 ;  /* 0x0000000505067211 */ /* 0x000fc800078f08ff */
[----:B------:R-:W-:-:S05]  /*11620*/  LOP3.LUT R6, R6, 0xfffffffe, RZ, 0xc0, !PT ;  /* 0xfffffffe06067812 */ /* 0x000fca00078ec0ff */
[----:B------:R-:W-:-:S05]  /*11630*/  IMAD.IADD R5, R5, 0x1, -R6 ;  /* 0x0000000105057824 */ /* 0x000fca00078e0a06 */
[----:B------:R-:W-:-:S04]  /*11640*/  SHF.L.U32 R5, R5, 0x1f, RZ ;  /* 0x0000001f05057819 */ /* 0x000fc800000006ff */
[----:B------:R-:W0:Y:S02]  /*11650*/  SYNCS.PHASECHK.TRANS64.TRYWAIT P0, [R22+URZ+0x30820], R5 ;  /* 0x03082005160075a7 */ /* 0x000e24000800017f */
[----:B0-----:R-:W-:Y:S05]  /*11660*/  @!P0 BRA `(.L_x_536) ;  /* 0x0000005c00008947 */ /* 0x001fea0003800000 */
.L_x_694:
[----:B------:R-:W-:Y:S05]  /*11670*/  BSYNC B1 ;  /* 0x0000000000017941 */ /* 0x000fea0003800000 */
.L_x_535:
[----:B------:R-:W-:Y:S04]  /*11680*/  BSSY B1, `(.L_x_537) ;  /* 0x000004e000017945 */ /* 0x000fe80003800000 */
[----:B------:R-:W-:Y:S05]  /*11690*/  @!P6 BRA `(.L_x_538) ;  /* 0x000000040030e947 */ /* 0x000fea0003800000 */
[----:B------:R-:W0:Y:S01]  /*116a0*/  LDL R8, [R1+0x4] ;  /* 0x0000040001087983 */ /* 0x000e220000100800 */
[----:B------:R-:W1:Y:S02]  /*116b0*/  S2R R6, SR_TID.X ;  /* 0x0000000000067919 */ /* 0x000e640000002100 */
[----:B-1----:R-:W-:Y:S02]  /*116c0*/  LOP3.LUT R7, R6, 0x7f, RZ, 0xc0, !PT ;  /* 0x0000007f06077812 */ /* 0x002fe400078ec0ff */
[----:B------:R-:W-:Y:S01]  /*116d0*/  LEA R6, R29, R22, 0x3 ;  /* 0x000000161d067211 */ /* 0x000fe200078e18ff */
[----:B------:R-:W-:Y:S01]  /*116e0*/  BSSY B2, `(.L_x_539) ;  /* 0x0000005000027945 */ /* 0x000fe20003800000 */
[----:B------:R-:W-:Y:S02]  /*116f0*/  ISETP.NE.AND P1, PT, R7, RZ, PT ;  /* 0x000000ff0700720c */ /* 0x000fe40003f25270 */
[----:B0-----:R-:W-:-:S04]  /*11700*/  SHF.L.U32 R5, R8, 0x1f, RZ ;  /* 0x0000001f08057819 */ /* 0x001fc800000006ff */
[----:B------:R-:W0:Y:S02]  /*11710*/  SYNCS.PHASECHK.TRANS64.TRYWAIT P0, [R6+URZ+0x308a0], R5 ;  /* 0x0308a005060075a7 */ /* 0x000e24000800017f */
[----:B0-----:R-:W-:Y:S05]  /*11720*/  @!P0 BRA `(.L_x_540) ;  /* 0x0000005800e48947 */ /* 0x001fea0003800000 */
.L_x_695:
[----:B------:R-:W-:Y:S05]  /*11730*/  BSYNC B2 ;  /* 0x0000000000027941 */ /* 0x000fea0003800000 */
.L_x_539:
[----:B------:R-:W-:Y:S04]  /*11740*/  BSSY B2, `(.L_x_541) ;  /* 0x0000009000027945 */ /* 0x000fe80003800000 */
[----:B------:R-:W-:Y:S05]  /*11750*/  @P1 BRA `(.L_x_542) ;  /* 0x00000000001c1947 */ /* 0x000fea0003800000 */
[----:B------:R-:W1:Y:S02]  /*11760*/  S2R R7, SR_TID.X ;  /* 0x0000000000077919 */ /* 0x000e640000002100 */
[----:B-1----:R-:W-:Y:S01]  /*11770*/  LOP3.LUT R8, R7, 0x1f, RZ, 0xc0, !PT ;  /* 0x0000001f07087812 */ /* 0x002fe200078ec0ff */
[----:B------:R-:W-:-:S03]  /*11780*/  IMAD.MOV.U32 R7, RZ, RZ, 0x6000 ;  /* 0x00006000ff077424 */ /* 0x000fc600078e00ff */
[----:B------:R-:W-:Y:S01]  /*11790*/  ISETP.NE.AND P0, PT, R8, RZ, PT ;  /* 0x000000ff0800720c */ /* 0x000fe20003f05270 */
[----:B------:R1:W-:-:S12]  /*117a0*/  SYNCS.ARRIVE.TRANS64 RZ, [R6+URZ+0x30890], R7 ;  /* 0x0308900706ff79a7 */ /* 0x0003d8000800003f */
[----:B-1----:R-:W-:Y:S05]  /*117b0*/  @!P0 BRA `(.L_x_542) ;  /* 0x0000000000048947 */ /* 0x002fea0003800000 */
[----:B------:R-:W-:Y:S01]  /*117c0*/  BPT.TRAP 0x1 ;  /* 0x000000040000795c */ /* 0x000fe20000300000 */
.L_x_542:
[----:B------:R-:W-:Y:S05]  /*117d0*/  BSYNC B2 ;  /* 0x0000000000027941 */ /* 0x000fea0003800000 */
.L_x_541:
[----:B------:R-:W-:Y:S01]  /*117e0*/  IMAD.MOV.U32 R11, RZ, RZ, RZ ;  /* 0x000000ffff0b7224 */ /* 0x000fe200078e00ff */
[----:B------:R-:W-:Y:S01]  /*117f0*/  UIADD3 UR4, UP0, UR38, 0x570, URZ ;  /* 0x0000057026047890 */ /* 0x000fe2000ff1e03f */
[----:B------:R-:W-:Y:S01]  /*11800*/  IMAD R7, R4, 0xc0, R0 ;  /* 0x000000c004077824 */ /* 0x000fe200078e0200 */
[----:B------:R-:W-:Y:S01]  /*11810*/  PLOP3.LUT P0, PT, PT, PT, PT, 0x80, 0x0 ;  /* 0x000000000000781c */ /* 0x000fe20003f0f070 */
[----:B------:R-:W-:Y:S01]  /*11820*/  IMAD R10, R29, 0x6000, R22 ;  /* 0x000060001d0a7824 */ /* 0x000fe200078e0216 */
[----:B------:R-:W-:Y:S01]  /*11830*/  R2UR UR10, R11 ;  /* 0x000000000b0a72ca */ /* 0x000fe200000e0000 */
[----:B------:R-:W-:Y:S01]  /*11840*/  VIADD R7, R7, 0xffffff40 ;  /* 0xffffff4007077836 */ /* 0x000fe20000000000 */
[----:B------:R-:W-:Y:S01]  /*11850*/  UIADD3.X UR5, URZ, UR39, URZ, UP0, !UPT ;  /* 0x000000273f057290 */ /* 0x000fe200087fe43f */
[----:B------:R-:W-:Y:S01]  /*11860*/  VIADD R8, R6, 0x30890 ;  /* 0x0003089006087836 */ /* 0x000fe20000000000 */
[----:B------:R-:W-:Y:S01]  /*11870*/  UMOV UR6, 0x0 ;  /* 0x0000000000067882 */ /* 0x000fe20000000000 */
[----:B------:R-:W-:Y:S01]  /*11880*/  VIADD R9, R10, 0x12400 ;  /* 0x000124000a097836 */ /* 0x000fe20000000000 */
[----:B------:R-:W-:-:S09]  /*11890*/  UMOV UR7, 0x12f00000 ;  /* 0x12f0000000077882 */ /* 0x000fd20000000000 */
.L_x_543:
        /* <DEDUP_REMOVED lines=10> */
[----:B------:R-:W1:Y:S01]  /*11940*/  SYNCS.PHASECHK.TRANS64.TRYWAIT P0, [R6+URZ+0x308c0], R5 ;  /* 0x0308c005060075a7 */ /* 0x000e62000800017f */
[----:B------:R-:W-:Y:S04]  /*11950*/  BSSY B2, `(.L_x_544) ;  /* 0x0000002000027945 */ /* 0x000fe80003800000 */
[----:B-1----:R-:W-:Y:S05]  /*11960*/  @!P0 BRA `(.L_x_545) ;  /* 0x0000005800688947 */ /* 0x002fea0003800000 */
.L_x_696:
[----:B------:R-:W-:Y:S05]  /*11970*/  BSYNC B2 ;  /* 0x0000000000027941 */ /* 0x000fea0003800000 */
.L_x_544:
[----:B------:R-:W-:Y:S01]  /*11980*/  BSSY B2, `(.L_x_546) ;  /* 0x000000b000027945 */ /* 0x000fe20003800000 */
[----:B------:R-:W-:Y:S01]  /*11990*/  MOV R8, 0x0 ;  /* 0x0000000000087802 */ /* 0x000fe20000000f00 */
[----:B------:R-:W-:Y:S02]  /*119a0*/  IMAD.MOV.U32 R9, RZ, RZ, 0x12f00000 ;  /* 0x12f00000ff097424 */ /* 0x000fe400078e00ff */
[----:B------:R-:W-:Y:S05]  /*119b0*/  @P1 BRA `(.L_x_547) ;  /* 0x00000000001c1947 */ /* 0x000fea0003800000 */
[----:B------:R-:W2:Y:S01]  /*119c0*/  S2R R12, SR_TID.X ;  /* 0x00000000000c7919 */ /* 0x000ea20000002100 */
[----:B01----:R-:W-:-:S04]  /*119d0*/  IMAD.MOV.U32 R5, RZ, RZ, 0x6000 ;  /* 0x00006000ff057424 */ /* 0x003fc800078e00ff */
[----:B------:R3:W-:Y:S01]  /*119e0*/  SYNCS.ARRIVE.TRANS64 RZ, [R6+URZ+0x308b0], R5 ;  /* 0x0308b00506ff79a7 */ /* 0x0007e2000800003f */
[----:B--2---:R-:W-:-:S04]  /*119f0*/  LOP3.LUT R12, R12, 0x1f, RZ, 0xc0, !PT ;  /* 0x0000001f0c0c7812 */ /* 0x004fc800078ec0ff */
[----:B------:R-:W-:-:S13]  /*11a00*/  ISETP.NE.AND P0, PT, R12, RZ, PT ;  /* 0x000000ff0c00720c */ /* 0x000fda0003f05270 */
[----:B---3--:R-:W-:Y:S05]  /*11a10*/  @!P0 BRA `(.L_x_547) ;  /* 0x0000000000048947 */ /* 0x008fea0003800000 */
[----:B------:R-:W-:Y:S01]  /*11a20*/  BPT.TRAP 0x1 ;  /* 0x000000040000795c */ /* 0x000fe20000300000 */
.L_x_547:
[----:B------:R-:W-:Y:S05]  /*11a30*/  BSYNC B2 ;  /* 0x0000000000027941 */ /* 0x000fea0003800000 */
.L_x_546:
[----:B------:R-:W-:Y:S01]  /*11a40*/  R2UR UR10, R11 ;  /* 0x000000000b0a72ca */ /* 0x000fe200000e0000 */
[----:B------:R-:W-:Y:S01]  /*11a50*/  UIADD3 UR4, UP0, UR38, 0x670, URZ ;  /* 0x0000067026047890 */ /* 0x000fe2000ff1e03f */
[----:B------:R-:W-:Y:S01]  /*11a60*/  R2UR UR6, R8 ;  /* 0x00000000080672ca */ /* 0x000fe200000e0000 */
[----:B------:R-:W-:Y:S01]  /*11a70*/  VIADD R10, R10, 0x400 ;  /* 0x000004000a0a7836 */ /* 0x000fe20000000000 */
[----:B------:R-:W-:Y:S01]  /*11a80*/  R2UR UR7, R9 ;  /* 0x00000000090772ca */ /* 0x000fe200000e0000 */
[----:B01----:R-:W-:Y:S01]  /*11a90*/  VIADD R6, R6, 0x308b0 ;  /* 0x000308b006067836 */ /* 0x003fe20000000000 */
[----:B------:R-:W-:Y:S01]  /*11aa0*/  PLOP3.LUT P0, PT, PT, PT, PT, 0x80, 0x0 ;  /* 0x000000000000781c */ /* 0x000fe20003f0f070 */
[----:B------:R-:W-:-:S12]  /*11ab0*/  UIADD3.X UR5, URZ, UR39, URZ, UP0, !UPT ;  /* 0x000000273f057290 */ /* 0x000fd800087fe43f */
.L_x_548:
        /* <DEDUP_REMOVED lines=10> */
.L_x_538:
[----:B------:R-:W-:Y:S05]  /*11b60*/  BSYNC B1 ;  /* 0x0000000000017941 */ /* 0x000fea0003800000 */
.L_x_537:
[----:B------:R-:W2:Y:S01]  /*11b70*/  LDL.LU R8, [R1+0x4] ;  /* 0x0000040001087983 */ /* 0x000ea20000300800 */
[----:B------:R-:W-:Y:S01]  /*11b80*/  VIADD R29, R29, 0x1 ;  /* 0x000000011d1d7836 */ /* 0x000fe20000000000 */
[----:B------:R-:W-:Y:S02]  /*11b90*/  IADD3 R4, R4, -0x2, RZ ;  /* 0xfffffffe04047810 */ /* 0x000fe40007ffe0ff */
[----:B------:R-:W-:Y:S02]  /*11ba0*/  PLOP3.LUT P0, PT, PT, PT, PT, 0x8, 0x0 ;  /* 0x000000000000781c */ /* 0x000fe40003f0e170 */
[----:B------:R-:W-:Y:S02]  /*11bb0*/  ISETP.NE.AND P1, PT, R29, 0x2, PT ;  /* 0x000000021d00780c */ /* 0x000fe40003f25270 */
[----:B------:R-:W-:Y:S02]  /*11bc0*/  ISETP.GE.AND P2, PT, R4, R3, PT ;  /* 0x000000030400720c */ /* 0x000fe40003f46270 */
[----:B0-----:R-:W-:-:S02]  /*11bd0*/  SEL R5, RZ, 0x1, P1 ;  /* 0x00000001ff057807 */ /* 0x001fc40000800000 */
[----:B------:R-:W-:Y:S02]  /*11be0*/  SEL R29, R29, RZ, P1 ;  /* 0x000000ff1d1d7207 */ /* 0x000fe40000800000 */
[----:B--2---:R-:W-:-:S05]  /*11bf0*/  LOP3.LUT R8, R8, R5, RZ, 0x3c, !PT ;  /* 0x0000000508087212 */ /* 0x004fca00078e3cff */
[----:B------:R0:W-:Y:S02]  /*11c00*/  STL [R1+0x4], R8 ;  /* 0x0000040801007387 */ /* 0x0001e40000100800 */
[----:B------:R-:W-:Y:S05]  /*11c10*/  @!P2 BRA `(.L_x_531) ;  /* 0x000000040064a947 */ /* 0x000fea0003800000 */
.L_x_561:
[----:B------:R-:W-:Y:S05]  /*11c20*/  YIELD ;  /* 0x0000000000007946 */ /* 0x000fea0003800000 */
[----:B------:R-:W-:Y:S04]  /*11c30*/  BSSY B1, `(.L_x_549) ;  /* 0x000004d000017945 */ /* 0x000fe80003800000 */
[----:B-1----:R-:W-:Y:S05]  /*11c40*/  @!P6 BRA `(.L_x_550) ;  /* 0x00000004002ce947 */ /* 0x002fea0003800000 */
[----:B------:R-:W2:Y:S01]  /*11c50*/  LDL R6, [R1+0x4] ;  /* 0x0000040001067983 */ /* 0x000ea20000100800 */
[----:B------:R-:W1:Y:S02]  /*11c60*/  S2R R5, SR_TID.X ;  /* 0x0000000000057919 */ /* 0x000e640000002100 */
[----:B-1----:R-:W-:Y:S01]  /*11c70*/  LOP3.LUT R7, R5, 0x7f, RZ, 0xc0, !PT ;  /* 0x0000007f05077812 */ /* 0x002fe200078ec0ff */
[----:B------:R-:W-:Y:S01]  /*11c80*/  IMAD R5, R29, 0x8, R22 ;  /* 0x000000081d057824 */ /* 0x000fe200078e0216 */
[----:B------:R-:W-:Y:S02]  /*11c90*/  BSSY B2, `(.L_x_551) ;  /* 0x0000005000027945 */ /* 0x000fe40003800000 */
[----:B------:R-:W-:Y:S02]  /*11ca0*/  ISETP.NE.AND P2, PT, R7, RZ, PT ;  /* 0x000000ff0700720c */ /* 0x000fe40003f45270 */
[----:B--2---:R-:W-:-:S04]  /*11cb0*/  SHF.L.U32 R6, R6, 0x1f, RZ ;  /* 0x0000001f06067819 */ /* 0x004fc800000006ff */
[----:B------:R-:W1:Y:S02]  /*11cc0*/  SYNCS.PHASECHK.TRANS64.TRYWAIT P1, [R5+URZ+0x308a0], R6 ;  /* 0x0308a006050075a7 */ /* 0x000e64000802017f */
[----:B-1----:R-:W-:Y:S05]  /*11cd0*/  @!P1 BRA `(.L_x_552) ;  /* 0x0000005400a09947 */ /* 0x002fea0003800000 */
.L_x_697:
[----:B------:R-:W-:Y:S05]  /*11ce0*/  BSYNC B2 ;  /* 0x0000000000027941 */ /* 0x000fea0003800000 */
.L_x_551:
[----:B------:R-:W-:Y:S04]  /*11cf0*/  BSSY B2, `(.L_x_553) ;  /* 0x0000009000027945 */ /* 0x000fe80003800000 */
[----:B------:R-:W-:Y:S05]  /*11d00*/  @P2 BRA `(.L_x_554) ;  /* 0x00000000001c2947 */ /* 0x000fea0003800000 */
[----:B------:R-:W0:Y:S02]  /*11d10*/  S2R R7, SR_TID.X ;  /* 0x0000000000077919 */ /* 0x000e240000002100 */
[----:B0-----:R-:W-:Y:S01]  /*11d20*/  LOP3.LUT R8, R7, 0x1f, RZ, 0xc0, !PT ;  /* 0x0000001f07087812 */ /* 0x001fe200078ec0ff */
[----:B------:R-:W-:-:S03]  /*11d30*/  IMAD.MOV.U32 R7, RZ, RZ, 0x6000 ;  /* 0x00006000ff077424 */ /* 0x000fc600078e00ff */
[----:B------:R-:W-:Y:S01]  /*11d40*/  ISETP.NE.AND P1, PT, R8, RZ, PT ;  /* 0x000000ff0800720c */ /* 0x000fe20003f25270 */
[----:B------:R2:W-:-:S12]  /*11d50*/  SYNCS.ARRIVE.TRANS64 RZ, [R5+URZ+0x30890], R7 ;  /* 0x0308900705ff79a7 */ /* 0x0005d8000800003f */
[----:B--2---:R-:W-:Y:S05]  /*11d60*/  @!P1 BRA `(.L_x_554) ;  /* 0x0000000000049947 */ /* 0x004fea0003800000 */
[----:B------:R-:W-:Y:S01]  /*11d70*/  BPT.TRAP 0x1 ;  /* 0x000000040000795c */ /* 0x000fe20000300000 */
.L_x_554:
[----:B------:R-:W-:Y:S05]  /*11d80*/  BSYNC B2 ;  /* 0x0000000000027941 */ /* 0x000fea0003800000 */
.L_x_553:
[----:B------:R-:W-:Y:S01]  /*11d90*/  IMAD.MOV.U32 R11, RZ, RZ, RZ ;  /* 0x000000ffff0b7224 */ /* 0x000fe200078e00ff */
[----:B------:R-:W-:Y:S01]  /*11da0*/  UIADD3 UR4, UP0, UR38, 0x570, URZ ;  /* 0x0000057026047890 */ /* 0x000fe2000ff1e03f */
[----:B------:R-:W-:Y:S01]  /*11db0*/  IMAD R7, R29, 0x6000, R22 ;  /* 0x000060001d077824 */ /* 0x000fe200078e0216 */
[----:B------:R-:W-:Y:S01]  /*11dc0*/  PLOP3.LUT P1, PT, PT, PT, PT, 0x80, 0x0 ;  /* 0x000000000000781c */ /* 0x000fe20003f2f070 */
[----:B0-----:R-:W-:Y:S01]  /*11dd0*/  IMAD R8, R4, 0xc0, R0 ;  /* 0x000000c004087824 */ /* 0x001fe200078e0200 */
[----:B------:R-:W-:Y:S01]  /*11de0*/  R2UR UR10, R11 ;  /* 0x000000000b0a72ca */ /* 0x000fe200000e0000 */
[----:B------:R-:W-:Y:S01]  /*11df0*/  VIADD R9, R5, 0x30890 ;  /* 0x0003089005097836 */ /* 0x000fe20000000000 */
[----:B------:R-:W-:Y:S01]  /*11e00*/  UIADD3.X UR5, URZ, UR39, URZ, UP0, !UPT ;  /* 0x000000273f057290 */ /* 0x000fe200087fe43f */
[----:B------:R-:W-:Y:S01]  /*11e10*/  VIADD R10, R7, 0x12400 ;  /* 0x00012400070a7836 */ /* 0x000fe20000000000 */
[----:B------:R-:W-:Y:S01]  /*11e20*/  UMOV UR6, 0x0 ;  /* 0x0000000000067882 */ /* 0x000fe20000000000 */
[----:B------:R-:W-:-:S10]  /*11e30*/  UMOV UR7, 0x12f00000 ;  /* 0x12f0000000077882 */ /* 0x000fd40000000000 */
.L_x_555:
        /* <DEDUP_REMOVED lines=10> */
[----:B------:R-:W0:Y:S01]  /*11ee0*/  SYNCS.PHASECHK.TRANS64.TRYWAIT P1, [R5+URZ+0x308c0], R6 ;  /* 0x0308c006050075a7 */ /* 0x000e22000802017f */
[----:B------:R-:W-:Y:S04]  /*11ef0*/  BSSY B2, `(.L_x_556) ;  /* 0x0000002000027945 */ /* 0x000fe80003800000 */
[----:B0-----:R-:W-:Y:S05]  /*11f00*/  @!P1 BRA `(.L_x_557) ;  /* 0x0000005400289947 */ /* 0x001fea0003800000 */
.L_x_698:
[----:B------:R-:W-:Y:S05]  /*11f10*/  BSYNC B2 ;  /* 0x0000000000027941 */ /* 0x000fea0003800000 */
.L_x_556:
        /* <DEDUP_REMOVED lines=11> */
.L_x_559:
[----:B------:R-:W-:Y:S05]  /*11fd0*/  BSYNC B2 ;  /* 0x0000000000027941 */ /* 0x000fea0003800000 */
.L_x_558:
        /* <DEDUP_REMOVED lines=8> */
.L_x_560:
        /* <DEDUP_REMOVED lines=10> */
.L_x_550:
[----:B------:R-:W-:Y:S05]  /*12100*/  BSYNC B1 ;  /* 0x0000000000017941 */ /* 0x000fea0003800000 */
.L_x_549:
[----:B------:R-:W2:Y:S01]  /*12110*/  LDL.LU R6, [R1+0x4] ;  /* 0x0000040001067983 */ /* 0x000ea20000300800 */
[----:B------:R-:W-:Y:S01]  /*12120*/  VIADD R29, R29, 0x1 ;  /* 0x000000011d1d7836 */ /* 0x000fe20000000000 */
[C---:B------:R-:W-:Y:S02]  /*12130*/  ISETP.GT.AND P2, PT, R4.reuse, R3, PT ;  /* 0x000000030400720c */ /* 0x040fe40003f44270 */
[----:B------:R-:W-:Y:S02]  /*12140*/  IADD3 R4, R4, -0x1, RZ ;  /* 0xffffffff04047810 */ /* 0x000fe40007ffe0ff */
[----:B------:R-:W-:-:S04]  /*12150*/  ISETP.NE.AND P1, PT, R29, 0x2, PT ;  /* 0x000000021d00780c */ /* 0x000fc80003f25270 */
[----:B------:R-:W-:Y:S02]  /*12160*/  SEL R5, RZ, 0x1, P1 ;  /* 0x00000001ff057807 */ /* 0x000fe40000800000 */
[----:B------:R-:W-:Y:S02]  /*12170*/  SEL R29, R29, RZ, P1 ;  /* 0x000000ff1d1d7207 */ /* 0x000fe40000800000 */
[----:B--2---:R-:W-:-:S05]  /*12180*/  LOP3.LUT R6, R6, R5, RZ, 0x3c, !PT ;  /* 0x0000000506067212 */ /* 0x004fca00078e3cff */
[----:B------:R1:W-:Y:S01]  /*12190*/  STL [R1+0x4], R6 ;  /* 0x0000040601007387 */ /* 0x0003e20000100800 */
[----:B------:R-:W-:Y:S05]  /*121a0*/  @P2 BRA `(.L_x_561) ;  /* 0xfffffff8009c2947 */ /* 0x000fea000383ffff */
.L_x_531:
[----:B------:R-:W-:Y:S05]  /*121b0*/  BSYNC B0 ;  /* 0x0000000000007941 */ /* 0x000fea0003800000 */
.L_x_530:
[----:B------:R-:W2:Y:S01]  /*121c0*/  LDL R5, [R1+0x34] ;  /* 0x0000340001057983 */ /* 0x000ea20000100800 */
[----:B------:R-:W-:Y:S05]  /*121d0*/  @!P0 WARPSYNC.ALL ;  /* 0x0000000000008948 */ /* 0x000fea0003800000 */
[----:B------:R-:W-:Y:S06]  /*121e0*/  @!P0 BAR.SYNC.DEFER_BLOCKING 0xc, 0x200 ;  /* 0x0308000000008b1d */ /* 0x000fec0000010000 */
[----:B------:R-:W-:Y:S01]  /*121f0*/  BSSY B7, `(.L_x_562) ;  /* 0x000035f000077945 */ /* 0x000fe20003800000 */
[----:B--2---:R-:W-:-:S13]  /*12200*/  ISETP.GT.AND P0, PT, R5, RZ, PT ;  /* 0x000000ff0500720c */ /* 0x004fda0003f04270 */
[----:B------:R-:W-:Y:S05]  /*12210*/  @P0 BRA `(.L_x_563) ;  /* 0x0000000000440947 */ /* 0x000fea0003800000 */
[----:B------:R-:W2:Y:S02]  /*12220*/  S2R R5, SR_TID.X ;  /* 0x0000000000057919 */ /* 0x000ea40000002100 */
[----:B--2---:R-:W-:-:S04]  /*12230*/  LOP3.LUT R5, R5, 0x7f, RZ, 0xc0, !PT ;  /* 0x0000007f05057812 */ /* 0x004fc800078ec0ff */
[----:B------:R-:W-:-:S13]  /*12240*/  ISETP.NE.AND P0, PT, R5, RZ, PT ;  /* 0x000000ff0500720c */ /* 0x000fda0003f05270 */
[----:B------:R-:W-:Y:S05]  /*12250*/  @P0 BRA `(.L_x_564) ;  /* 0x0000003400600947 */ /* 0x000fea0003800000 */
[----:B------:R-:W2:Y:S01]  /*12260*/  S2R R5, SR_LANEID ;  /* 0x0000000000057919 */ /* 0x000ea20000000000 */
[----:B------:R-:W-:Y:S01]  /*12270*/  VOTEU.ANY UR4, UPT, PT ;  /* 0x0000000000047886 */ /* 0x000fe200038e0100 */
[----:B------:R-:W3:Y:S01]  /*12280*/  LDC.64 R2, c[0x0][0xc60] ;  /* 0x00031800ff027b82 */ /* 0x000ee20000000a00 */
[----:B------:R-:W2:Y:S02]  /*12290*/  FLO.U32 R0, UR4 ;  /* 0x0000000400007d00 */ /* 0x000ea400080e0000 */
[----:B--2---:R-:W-:-:S06]  /*122a0*/  ISETP.EQ.U32.AND P0, PT, R0, R5, PT ;  /* 0x000000050000720c */ /* 0x004fcc0003f02070 */
[----:B------:R-:W3:Y:S07]  /*122b0*/  POPC R5, UR4 ;  /* 0x0000000400057d09 */ /* 0x000eee0008000000 */
[----:B---3--:R-:W2:Y:S01]  /*122c0*/  @P0 ATOMG.E.ADD.STRONG.GPU PT, R3, desc[UR56][R2.64], R5 ;  /* 0x00000005020309a8 */ /* 0x008ea200081ee1f8 */
[----:B------:R-:W3:Y:S02]  /*122d0*/  S2R R4, SR_LTMASK ;  /* 0x0000000000047919 */ /* 0x000ee40000003900 */
[----:B---3--:R-:W-:-:S04]  /*122e0*/  LOP3.LUT R4, R4, UR4, RZ, 0xc0, !PT ;  /* 0x0000000404047c12 */ /* 0x008fc8000f8ec0ff */
[----:B------:R-:W3:Y:S01]  /*122f0*/  POPC R7, R4 ;  /* 0x0000000400077309 */ /* 0x000ee20000000000 */
[----:B--2---:R-:W3:Y:S02]  /*12300*/  SHFL.IDX PT, R0, R3, R0, 0x1f ;  /* 0x00001f0003007589 */ /* 0x004ee400000e0000 */
[----:B---3--:R-:W-:Y:S01]  /*12310*/  IADD3 R16, R0, UR36, R7 ;  /* 0x0000002400107c10 */ /* 0x008fe2000fffe007 */
[----:B------:R-:W-:Y:S06]  /*12320*/  BRA `(.L_x_564) ;  /* 0x00000034002c7947 */ /* 0x000fec0003800000 */
.L_x_563:
        /* <DEDUP_REMOVED lines=8> */
[----:B------:R-:W-:Y:S01]  /*123b0*/  IMAD.U32 R4, RZ, RZ, UR6 ;  /* 0x00000006ff047e24 */ /* 0x000fe2000f8e00ff */
[----:B------:R-:W-:Y:S01]  /*123c0*/  MOV R10, UR4 ;  /* 0x00000004000a7c02 */ /* 0x000fe20008000f00 */
[----:B------:R-:W2:Y:S01]  /*123d0*/  LDC.64 R2, c[0x4][R2] ;  /* 0x0100000002027b82 */ /* 0x000ea20000000a00 */
[----:B------:R-:W-:Y:S02]  /*123e0*/  IMAD.U32 R5, RZ, RZ, UR7 ;  /* 0x00000007ff057e24 */ /* 0x000fe4000f8e00ff */
[----:B-1----:R-:W-:Y:S02]  /*123f0*/  IMAD.U32 R6, RZ, RZ, UR8 ;  /* 0x00000008ff067e24 */ /* 0x002fe4000f8e00ff */
[----:B------:R-:W-:-:S02]  /*12400*/  IMAD.U32 R7, RZ, RZ, UR9 ;  /* 0x00000009ff077e24 */ /* 0x000fc4000f8e00ff */
[----:B------:R-:W-:Y:S02]  /*12410*/  IMAD.U32 R11, RZ, RZ, UR5 ;  /* 0x00000005ff0b7e24 */ /* 0x000fe4000f8e00ff */
[----:B0-----:R-:W-:Y:S02]  /*12420*/  IMAD.MOV.U32 R8, RZ, RZ, 0x70 ;  /* 0x00000070ff087424 */ /* 0x001fe400078e00ff */
[----:B------:R-:W-:Y:S02]  /*12430*/  IMAD.MOV.U32 R12, RZ, RZ, 0x1 ;  /* 0x00000001ff0c7424 */ /* 0x000fe400078e00ff */
[----:B------:R-:W-:-:S07]  /*12440*/  IMAD.MOV.U32 R13, RZ, RZ, RZ ;  /* 0x000000ffff0d7224 */ /* 0x000fce00078e00ff */
[----:B------:R-:W-:-:S07]  /*12450*/  LEPC R20, `(.L_x_566) ;  /* 0x000000001014794e */ /* 0x000fce0000000000 */
[----:B--2---:R-:W-:Y:S05]  /*12460*/  CALL.ABS.NOINC R2 ;  /* 0x0000000002007343 */ /* 0x004fea0003c00000 */
.L_x_566:
[----:B------:R-:W-:Y:S05]  /*12470*/  BSYNC B6 ;  /* 0x0000000000067941 */ /* 0x000fea0003800000 */
.L_x_565:
        /* <DEDUP_REMOVED lines=8> */
[----:B------:R2:W3:Y:S01]  /*12500*/  LDC.64 R2, c[0x4][R0] ;  /* 0x0100000000027b82 */ /* 0x0004e20000000a00 */
[----:B------:R-:W-:Y:S01]  /*12510*/  MOV R4, UR6 ;  /* 0x0000000600047c02 */ /* 0x000fe20008000f00 */
[----:B------:R-:W-:Y:S01]  /*12520*/  IMAD.U32 R5, RZ, RZ, UR7 ;  /* 0x00000007ff057e24 */ /* 0x000fe2000f8e00ff */
[----:B0-----:R-:W-:Y:S01]  /*12530*/  MOV R8, 0x70 ;  /* 0x0000007000087802 */ /* 0x001fe20000000f00 */
[----:B-1----:R-:W-:Y:S02]  /*12540*/  IMAD.U32 R6, RZ, RZ, UR8 ;  /* 0x00000008ff067e24 */ /* 0x002fe4000f8e00ff */
[----:B------:R-:W-:-:S02]  /*12550*/  IMAD.U32 R7, RZ, RZ, UR9 ;  /* 0x00000009ff077e24 */ /* 0x000fc4000f8e00ff */
[----:B------:R-:W-:Y:S02]  /*12560*/  IMAD.U32 R10, RZ, RZ, UR4 ;  /* 0x00000004ff0a7e24 */ /* 0x000fe4000f8e00ff */
[----:B------:R-:W-:Y:S02]  /*12570*/  IMAD.U32 R11, RZ, RZ, UR5 ;  /* 0x00000005ff0b7e24 */ /* 0x000fe4000f8e00ff */
[----:B------:R-:W-:Y:S02]  /*12580*/  IMAD.MOV.U32 R12, RZ, RZ, 0x1 ;  /* 0x00000001ff0c7424 */ /* 0x000fe400078e00ff */
[----:B--2---:R-:W-:-:S07]  /*12590*/  IMAD.MOV.U32 R13, RZ, RZ, RZ ;  /* 0x000000ffff0d7224 */ /* 0x004fce00078e00ff */
[----:B------:R-:W-:-:S07]  /*125a0*/  LEPC R20, `(.L_x_569) ;  /* 0x000000001014794e */ /* 0x000fce0000000000 */
[----:B---3--:R-:W-:Y:S05]  /*125b0*/  CALL.ABS.NOINC R2 ;  /* 0x0000000002007343 */ /* 0x008fea0003c00000 */
.L_x_569:
        /* <DEDUP_REMOVED lines=16> */
.L_x_568:
[----:B------:R-:W-:Y:S05]  /*126c0*/  BSYNC B6 ;  /* 0x0000000000067941 */ /* 0x000fea0003800000 */
.L_x_567:
[----:B------:R-:W2:Y:S01]  /*126d0*/  LDL.LU R21, [R1+0x8] ;  /* 0x0000080001157983 */ /* 0x000ea20000300800 */
[----:B------:R-:W-:Y:S02]  /*126e0*/  ULDC.64 UR4, c[0x0][0x9f8] ;  /* 0x00027e0000047ab9 */ /* 0x000fe40000000a00 */
[----:B------:R-:W-:Y:S01]  /*126f0*/  ISETP.NE.U32.AND P0, PT, RZ, UR4, PT ;  /* 0x00000004ff007c0c */ /* 0x000fe2000bf05070 */
[----:B------:R-:W0:Y:S03]  /*12700*/  LDL R20, [R1+0x18] ;  /* 0x0000180001147983 */ /* 0x000e260000100800 */
[----:B------:R-:W-:-:S13]  /*12710*/  ISETP.NE.AND.EX P0, PT, RZ, UR5, PT, P0 ;  /* 0x00000005ff007c0c */ /* 0x000fda000bf05300 */
[----:B------:R-:W-:-:S04]  /*12720*/  @P0 IADD3 R2, P1, R24, UR4, RZ ;  /* 0x0000000418020c10 */ /* 0x000fc8000ff3e0ff */
[----:B--2---:R-:W-:Y:S01]  /*12730*/  @P0 IADD3.X R3, R21, UR5, RZ, P1, !PT ;  /* 0x0000000515030c10 */ /* 0x004fe20008ffe4ff */
[----:B------:R-:W-:-:S04]  /*12740*/  ULDC.64 UR4, c[0x0][0xa08] ;  /* 0x0002820000047ab9 */ /* 0x000fc80000000a00 */
[----:B------:R2:W3:Y:S01]  /*12750*/  @P0 LDG.E R25, desc[UR56][R2.64] ;  /* 0x0000003802190981 */ /* 0x0004e2000c1e1900 */
[----:B0-----:R-:W-:-:S05]  /*12760*/  IADD3 R8, R20, -0x1, RZ ;  /* 0xffffffff14087810 */ /* 0x001fca0007ffe0ff */
[----:B------:R0:W-:Y:S01]  /*12770*/  STL [R1+0x1c], R8 ;  /* 0x00001c0801007387 */ /* 0x0001e20000100800 */
[----:B--2---:R-:W2:Y:S02]  /*12780*/  LDC.64 R2, c[0x0][0x418] ;  /* 0x00010600ff027b82 */ /* 0x004ea40000000a00 */
[----:B--2---:R-:W-:Y:S01]  /*12790*/  LOP3.LUT P0, RZ, R2, UR4, RZ, 0xfc, !PT ;  /* 0x0000000402ff7c12 */ /* 0x004fe2000f80fcff */
[----:B------:R-:W-:-:S03]  /*127a0*/  UMOV UR4, 0xffffffff ;  /* 0xffffffff00047882 */ /* 0x000fc60000000000 */
[----:B------:R-:W-:Y:S02]  /*127b0*/  LOP3.LUT P0, RZ, R3, UR5, RZ, 0xfc, P0 ;  /* 0x0000000503ff7c12 */ /* 0x000fe4000800fcff */
[----:B---3--:R-:W-:Y:S02]  /*127c0*/  SHF.R.S32.HI R7, RZ, 0x1f, R25 ;  /* 0x0000001fff077819 */ /* 0x008fe40000011419 */
[----:B------:R-:W-:-:S03]  /*127d0*/  SEL R24, R25, RZ, !P0 ;  /* 0x000000ff19187207 */ /* 0x000fc60004000000 */
[----:B------:R0:W-:Y:S01]  /*127e0*/  STL [R1+0x8], R7 ;  /* 0x0000080701007387 */ /* 0x0001e20000100800 */
[----:B------:R-:W-:Y:S05]  /*127f0*/  BRA.DIV UR4, `(.L_x_570) ;  /* 0x0000004e04007947 */ /* 0x000fea000b800000 */
[----:B------:R-:W2:Y:S02]  /*12800*/  S2R R0, SR_TID.X ;  /* 0x0000000000007919 */ /* 0x000ea40000002100 */
[----:B--2---:R-:W-:-:S04]  /*12810*/  SHF.R.U32.HI R0, RZ, 0x5, R0 ;  /* 0x00000005ff007819 */ /* 0x004fc80000011600 */
[----:B------:R-:W-:-:S05]  /*12820*/  LOP3.LUT R0, R0, 0x3, RZ, 0xc0, !PT ;  /* 0x0000000300007812 */ /* 0x000fca00078ec0ff */
[----:B------:R2:W3:Y:S02]  /*12830*/  SHFL.IDX PT, R14, R0, RZ, 0x1f ;  /* 0x00001fff000e7589 */ /* 0x0004e400000e0000 */
.L_x_701:
[----:B--2---:R-:W2:Y:S01]  /*12840*/  LDL.LU R0, [R1] ;  /* 0x0000000001007983 */ /* 0x004ea20000300800 */
[----:B------:R-:W-:Y:S02]  /*12850*/  PLOP3.LUT P1, PT, PT, PT, PT, 0x8, 0x0 ;  /* 0x000000000000781c */ /* 0x000fe40003f2e170 */
[----:B---3--:R-:W-:Y:S02]  /*12860*/  ISETP.NE.AND P0, PT, R14, RZ, PT ;  /* 0x000000ff0e00720c */ /* 0x008fe40003f05270 */
[----:B--2---:R-:W-:-:S09]  /*12870*/  LOP3.LUT R0, R0, 0xfffffffe, RZ, 0xc0, !PT ;  /* 0xfffffffe00007812 */ /* 0x004fd200078ec0ff */
[----:B------:R-:W-:-:S05]  /*12880*/  @P1 LOP3.LUT R0, R0, 0x1, RZ, 0xfc, !PT ;  /* 0x0000000100001812 */ /* 0x000fca00078efcff */
[----:B------:R2:W-:Y:S01]  /*12890*/  STL [R1], R0 ;  /* 0x0000000001007387 */ /* 0x0005e20000100800 */
[----:B------:R-:W-:Y:S05]  /*128a0*/  @P0 BRA `(.L_x_571) ;  /* 0x0000000000fc0947 */ /* 0x000fea0003800000 */
[----:B------:R-:W-:-:S03]  /*128b0*/  UMOV UR4, 0xffffffff ;  /* 0xffffffff00047882 */ /* 0x000fc60000000000 */
[----:B------:R-:W-:Y:S05]  /*128c0*/  BRA.DIV UR4, `(.L_x_572) ;  /* 0x0000004e04007947 */ /* 0x000fea000b800000 */
[----:B------:R-:W-:-:S13]  /*128d0*/  ELECT P6, URZ, PT ;  /* 0x00000000003f782f */ /* 0x000fda00038c0000 */
.L_x_704:
[----:B------:R-:W-:Y:S05]  /*128e0*/  @!P6 BRA `(.L_x_571) ;  /* 0x0000000000ece947 */ /* 0x000fea0003800000 */
[----:B------:R-:W-:Y:S01]  /*128f0*/  ISETP.NE.U32.AND P0, PT, R2, RZ, PT ;  /* 0x000000ff0200720c */ /* 0x000fe20003f05070 */
[----:B------:R-:W-:-:S03]  /*12900*/  IMAD.MOV.U32 R27, RZ, RZ, R8 ;  /* 0x000000ffff1b7224 */ /* 0x000fc600078e0008 */
[----:B------:R-:W-:-:S13]  /*12910*/  ISETP.NE.AND.EX P0, PT, R3, RZ, PT, P0 ;  /* 0x000000ff0300720c */ /* 0x000fda0003f05300 */
[----:B------:R-:W-:Y:S05]  /*12920*/  @!P0 BRA `(.L_x_573) ;  /* 0x0000000000488947 */ /* 0x000fea0003800000 */
[----:B-1----:R-:W1:Y:S01]  /*12930*/  LDC R6, c[0x0][0x43c] ;  /* 0x00010f00ff067b82 */ /* 0x002e620000000800 */
[----:B--2---:R-:W-:Y:S01]  /*12940*/  IMAD.MOV.U32 R0, RZ, RZ, R8 ;  /* 0x000000ffff007224 */ /* 0x004fe200078e0008 */
[----:B------:R-:W-:Y:S01]  /*12950*/  ULDC.64 UR4, c[0x0][0x428] ;  /* 0x00010a0000047ab9 */ /* 0x000fe20000000a00 */
[----:B-1----:R-:W-:-:S13]  /*12960*/  ISETP.NE.AND P0, PT, R6, 0x1, PT ;  /* 0x000000010600780c */ /* 0x002fda0003f05270 */
[----:B------:R-:W1:Y:S02]  /*12970*/  @P0 LDC.64 R4, c[0x0][0x440] ;  /* 0x00011000ff040b82 */ /* 0x000e640000000a00 */
[----:B-1----:R-:W-:-:S05]  /*12980*/  @P0 IMAD.HI.U32 R4, R8, R4, RZ ;  /* 0x0000000408040227 */ /* 0x002fca00078e00ff */
[----:B------:R-:W-:-:S04]  /*12990*/  @P0 SHF.R.U32.HI R0, RZ, R5, R4 ;  /* 0x00000005ff000219 */ /* 0x000fc80000011604 */
[--C-:B------:R-:W-:Y:S01]  /*129a0*/  SHF.R.S32.HI R5, RZ, 0x1f, R0.reuse ;  /* 0x0000001fff057819 */ /* 0x100fe20000011400 */
[--C-:B------:R-:W-:Y:S02]  /*129b0*/  IMAD.MOV R27, RZ, RZ, -R0.reuse ;  /* 0x000000ffff1b7224 */ /* 0x100fe400078e0a00 */
[----:B------:R-:W-:Y:S02]  /*129c0*/  IMAD.MOV.U32 R4, RZ, RZ, R0 ;  /* 0x000000ffff047224 */ /* 0x000fe400078e0000 */
        /* <DEDUP_REMOVED lines=8> */
.L_x_573:
[----:B--2---:R-:W-:Y:S02]  /*12a50*/  LEA R0, R23, R22, 0x3 ;  /* 0x0000001617007211 */ /* 0x004fe400078e18ff */
[----:B---3--:R-:W-:-:S04]  /*12a60*/  SHF.L.U32 R2, R26, 0x1f, RZ ;  /* 0x0000001f1a027819 */ /* 0x008fc800000006ff */
[----:B------:R-:W2:Y:S02]  /*12a70*/  SYNCS.PHASECHK.TRANS64.TRYWAIT P0, [R0+URZ+0x30840], R2 ;  /* 0x03084002000075a7 */ /* 0x000ea4000800017f */
[----:B--2---:R-:W-:Y:S05]  /*12a80*/  @!P0 BRA `(.L_x_574) ;  /* 0x0000004800b08947 */ /* 0x004fea0003800000 */
.L_x_705:
[----:B------:R-:W3:Y:S02]  /*12a90*/  S2R R3, SR_TID.X ;  /* 0x0000000000037919 */ /* 0x000ee40000002100 */
[----:B---3--:R-:W-:-:S04]  /*12aa0*/  LOP3.LUT R3, R3, 0x7f, RZ, 0xc0, !PT ;  /* 0x0000007f03037812 */ /* 0x008fc800078ec0ff */
[----:B------:R-:W-:-:S13]  /*12ab0*/  ISETP.NE.AND P0, PT, R3, RZ, PT ;  /* 0x000000ff0300720c */ /* 0x000fda0003f05270 */
[----:B------:R-:W-:Y:S05]  /*12ac0*/  @P0 BRA `(.L_x_575) ;  /* 0x00000000001c0947 */ /* 0x000fea0003800000 */
[----:B------:R-:W3:Y:S01]  /*12ad0*/  S2R R3, SR_TID.X ;  /* 0x0000000000037919 */ /* 0x000ee20000002100 */
[----:B--2---:R-:W-:-:S04]  /*12ae0*/  IMAD.MOV.U32 R2, RZ, RZ, 0x6000 ;  /* 0x00006000ff027424 */ /* 0x004fc800078e00ff */
[----:B------:R4:W-:Y:S01]  /*12af0*/  SYNCS.ARRIVE.TRANS64 RZ, [R0+URZ+0x30830], R2 ;  /* 0x0308300200ff79a7 */ /* 0x0009e2000800003f */
[----:B---3--:R-:W-:-:S04]  /*12b00*/  LOP3.LUT R3, R3, 0x1f, RZ, 0xc0, !PT ;  /* 0x0000001f03037812 */ /* 0x008fc800078ec0ff */
[----:B------:R-:W-:-:S13]  /*12b10*/  ISETP.NE.AND P0, PT, R3, RZ, PT ;  /* 0x000000ff0300720c */ /* 0x000fda0003f05270 */
[----:B----4-:R-:W-:Y:S05]  /*12b20*/  @!P0 BRA `(.L_x_575) ;  /* 0x0000000000048947 */ /* 0x010fea0003800000 */
[----:B------:R-:W-:Y:S01]  /*12b30*/  BPT.TRAP 0x1 ;  /* 0x000000040000795c */ /* 0x000fe20000300000 */
.L_x_575:
[----:B--2---:R-:W2:Y:S01]  /*12b40*/  LDL.LU R2, [R1] ;  /* 0x0000000001027983 */ /* 0x004ea20000300800 */
[----:B------:R-:W-:Y:S01]  /*12b50*/  R2UR UR9, R0 ;  /* 0x00000000000972ca */ /* 0x000fe200000e0000 */
[----:B------:R-:W-:Y:S01]  /*12b60*/  IMAD R0, R23, 0x6000, R22 ;  /* 0x0000600017007824 */ /* 0x000fe200078e0216 */
[----:B------:R-:W-:Y:S01]  /*12b70*/  R2UR UR11, R27 ;  /* 0x000000001b0b72ca */ /* 0x000fe200000e0000 */
[----:B------:R-:W-:Y:S01]  /*12b80*/  UIADD3 UR6, UP0, UR38, 0x370, URZ ;  /* 0x0000037026067890 */ /* 0x000fe2000ff1e03f */
[----:B------:R-:W-:Y:S01]  /*12b90*/  R2UR UR4, R28 ;  /* 0x000000001c0472ca */ /* 0x000fe200000e0000 */
[----:B------:R-:W-:Y:S01]  /*12ba0*/  UMOV UR5, 0x14f00000 ;  /* 0x14f0000000057882 */ /* 0x000fe20000000000 */
[----:B------:R-:W-:Y:S01]  /*12bb0*/  R2UR UR8, R0 ;  /* 0x00000000000872ca */ /* 0x000fe200000e0000 */
[----:B------:R-:W-:Y:S01]  /*12bc0*/  UIADD3.X UR7, URZ, UR39, URZ, UP0, !UPT ;  /* 0x000000273f077290 */ /* 0x000fe200087fe43f */
[----:B------:R-:W-:Y:S01]  /*12bd0*/  PLOP3.LUT P0, PT, PT, PT, PT, 0x80, 0x0 ;  /* 0x000000000000781c */ /* 0x000fe20003f0f070 */
[----:B------:R-:W-:Y:S01]  /*12be0*/  UMOV UR10, URZ ;  /* 0x0000003f000a7c82 */ /* 0x000fe20008000000 */
[----:B------:R-:W-:-:S02]  /*12bf0*/  R2UR UR12, R18 ;  /* 0x00000000120c72ca */ /* 0x000fc400000e0000 */
[----:B-----5:R-:W-:Y:S01]  /*12c00*/  R2UR UR13, R24 ;  /* 0x00000000180d72ca */ /* 0x020fe200000e0000 */
[----:B------:R-:W-:-:S04]  /*12c10*/  UIADD3 UR9, UR9, 0x30830, URZ ;  /* 0x0003083009097890 */ /* 0x000fc8000fffe03f */
[----:B------:R-:W-:Y:S02]  /*12c20*/  UIMAD UR11, UR11, 0xc0, UR4 ;  /* 0x000000c00b0b78a4 */ /* 0x000fe4000f8e0204 */
[----:B------:R-:W-:Y:S01]  /*12c30*/  UIADD3 UR8, UR8, 0x12400, URZ ;  /* 0x0001240008087890 */ /* 0x000fe2000fffe03f */
[----:B------:R-:W-:-:S08]  /*12c40*/  UMOV UR4, 0x0 ;  /* 0x0000000000047882 */ /* 0x000fd00000000000 */
[----:B------:R3:W-:Y:S01]  /*12c50*/  UTMALDG.4D [UR8], [UR6], desc[UR4] ;  /* 0x00000408060075b4 */ /* 0x0007e20008019000 */
[----:B--2---:R-:W-:-:S04]  /*12c60*/  LOP3.LUT R2, R2, 0xfffffffe, RZ, 0xc0, !PT ;  /* 0xfffffffe02027812 */ /* 0x004fc800078ec0ff */
[----:B------:R-:W-:-:S05]  /*12c70*/  @P0 LOP3.LUT R2, R2, 0x1, RZ, 0xfc, !PT ;  /* 0x0000000102020812 */ /* 0x000fca00078efcff */
[----:B------:R3:W-:Y:S01]  /*12c80*/  STL [R1], R2 ;  /* 0x0000000201007387 */ /* 0x0007e20000100800 */
[----:B------:R-:W-:Y:S01]  /*12c90*/  NOP ;  /* 0x0000000000007918 */ /* 0x000fe20000000000 */
.L_x_571:
[----:B------:R-:W4:Y:S04]  /*12ca0*/  LDL.LU R4, [R1+0x20] ;  /* 0x0000200001047983 */ /* 0x000f280000300800 */
[----:B-1----:R-:W5:Y:S04]  /*12cb0*/  LDL.LU R6, [R1+0x10] ;  /* 0x0000100001067983 */ /* 0x002f680000300800 */
[----:B------:R-:W5:Y:S01]  /*12cc0*/  LDL.LU R3, [R1+0x30] ;  /* 0x0000300001037983 */ /* 0x000f620000300800 */
[----:B------:R-:W-:Y:S05]  /*12cd0*/  WARPSYNC.ALL ;  /* 0x0000000000007948 */ /* 0x000fea0003800000 */
[----:B---3--:R-:W-:Y:S01]  /*12ce0*/  ULDC.64 UR6, c[0x0][0xa00] ;  /* 0x0002800000067ab9 */ /* 0x008fe20000000a00 */
[----:B------:R-:W-:Y:S01]  /*12cf0*/  ULDC.64 UR4, c[0x0][0x298] ;  /* 0x0000a60000047ab9 */ /* 0x000fe20000000a00 */
[----:B------:R-:W-:Y:S01]  /*12d00*/  BAR.SYNC.DEFER_BLOCKING 0x8, 0x200 ;  /* 0x0208000000007b1d */ /* 0x000fe20000010000 */
[----:B------:R-:W-:Y:S01]  /*12d10*/  ISETP.NE.U32.AND P0, PT, RZ, UR6, PT ;  /* 0x00000006ff007c0c */ /* 0x000fe2000bf05070 */
[----:B--2---:R-:W-:-:S03]  /*12d20*/  VIADD R0, R22, 0xc400 ;  /* 0x0000c40016007836 */ /* 0x004fc60000000000 */
[----:B------:R-:W-:Y:S01]  /*12d30*/  ISETP.NE.AND.EX P0, PT, RZ, UR7, PT, P0 ;  /* 0x00000007ff007c0c */ /* 0x000fe2000bf05300 */
[----:B------:R-:W-:Y:S01]  /*12d40*/  BSSY B6, `(.L_x_576) ;  /* 0x0000020000067945 */ /* 0x000fe20003800000 */
[----:B------:R-:W-:Y:S02]  /*12d50*/  LOP3.LUT P1, RZ, R0, 0x3ff, RZ, 0xc0, !PT ;  /* 0x000003ff00ff7812 */ /* 0x000fe4000782c0ff */
[----:B----4-:R-:W-:-:S05]  /*12d60*/  SHF.R.S32.HI R2, RZ, 0x1f, R4 ;  /* 0x0000001fff027819 */ /* 0x010fca0000011404 */
[----:B------:R-:W-:Y:S01]  /*12d70*/  IMAD R2, R2, UR4, RZ ;  /* 0x0000000402027c24 */ /* 0x000fe2000f8e02ff */
[----:B-----5:R-:W-:-:S03]  /*12d80*/  SEL R3, R3, RZ, !P0 ;  /* 0x000000ff03037207 */ /* 0x020fc60004000000 */
[----:B------:R-:W-:Y:S01]  /*12d90*/  IMAD R0, R4, UR5, R2 ;  /* 0x0000000504007c24 */ /* 0x000fe2000f8e0202 */
[----:B------:R-:W-:Y:S01]  /*12da0*/  SEL R2, R6, RZ, !P0 ;  /* 0x000000ff06027207 */ /* 0x000fe20004000000 */
        /* <DEDUP_REMOVED lines=13> */
[----:B------:R-:W-:Y:S01]  /*12e80*/  IMAD.U32 R4, RZ, RZ, UR4 ;  /* 0x00000004ff047e24 */ /* 0x000fe2000f8e00ff */
[----:B------:R-:W-:Y:S01]  /*12e90*/  MOV R6, UR6 ;  /* 0x0000000600067c02 */ /* 0x000fe20008000f00 */
[----:B------:R-:W1:Y:S01]  /*12ea0*/  LDC.64 R2, c[0x4][R2] ;  /* 0x0100000002027b82 */ /* 0x000e620000000a00 */
[----:B------:R-:W-:Y:S01]  /*12eb0*/  IMAD.U32 R5, RZ, RZ, UR5 ;  /* 0x00000005ff057e24 */ /* 0x000fe2000f8e00ff */
[----:B------:R-:W-:Y:S01]  /*12ec0*/  MOV R13, RZ ;  /* 0x000000ff000d7202 */ /* 0x000fe20000000f00 */
[----:B0-----:R-:W-:Y:S02]  /*12ed0*/  IMAD.U32 R7, RZ, RZ, UR7 ;  /* 0x00000007ff077e24 */ /* 0x001fe4000f8e00ff */
[----:B------:R-:W-:-:S02]  /*12ee0*/  IMAD.U32 R10, RZ, RZ, UR8 ;  /* 0x00000008ff0a7e24 */ /* 0x000fc4000f8e00ff */
[----:B------:R-:W-:Y:S02]  /*12ef0*/  IMAD.U32 R11, RZ, RZ, UR9 ;  /* 0x00000009ff0b7e24 */ /* 0x000fe4000f8e00ff */
[----:B------:R-:W-:Y:S02]  /*12f00*/  IMAD.MOV.U32 R8, RZ, RZ, 0x70 ;  /* 0x00000070ff087424 */ /* 0x000fe400078e00ff */
[----:B------:R-:W-:-:S07]  /*12f10*/  IMAD.MOV.U32 R12, RZ, RZ, 0x1 ;  /* 0x00000001ff0c7424 */ /* 0x000fce00078e00ff */
[----:B------:R-:W-:-:S07]  /*12f20*/  LEPC R20, `(.L_x_577) ;  /* 0x000000001014794e */ /* 0x000fce0000000000 */
[----:B-1----:R-:W-:Y:S05]  /*12f30*/  CALL.ABS.NOINC R2 ;  /* 0x0000000002007343 */ /* 0x002fea0003c00000 */
.L_x_577:
[----:B------:R-:W-:Y:S05]  /*12f40*/  BSYNC B6 ;  /* 0x0000000000067941 */ /* 0x000fea0003800000 */
.L_x_576:
        /* <DEDUP_REMOVED lines=33> */
[----:B----4-:R-:W-:-:S04]  /*13160*/  @P0 IMAD.HI.U32 R0, R6, R4, RZ ;  /* 0x0000000406000227 */ /* 0x010fc800078e00ff */
[----:B------:R-:W-:Y:S01]  /*13170*/  IMAD.MOV.U32 R4, RZ, RZ, R6 ;  /* 0x000000ffff047224 */ /* 0x000fe200078e0006 */
[----:B-1----:R-:W-:-:S04]  /*13180*/  @P0 SHF.R.U32.HI R4, RZ, R5, R0 ;  /* 0x00000005ff040219 */ /* 0x002fc80000011600 */
[----:B------:R-:W-:-:S05]  /*13190*/  SHF.R.S32.HI R0, RZ, 0x1f, R4 ;  /* 0x0000001fff007819 */ /* 0x000fca0000011404 */
[----:B------:R-:W-:-:S04]  /*131a0*/  IMAD R0, R0, UR4, RZ ;  /* 0x0000000400007c24 */ /* 0x000fc8000f8e02ff */
[C---:B------:R-:W-:Y:S01]  /*131b0*/  IMAD R7, R4.reuse, UR5, R0 ;  /* 0x0000000504077c24 */ /* 0x040fe2000f8e0200 */
[C---:B------:R-:W-:Y:S01]  /*131c0*/  IADD3 R0, -R4.reuse, RZ, RZ ;  /* 0x000000ff04007210 */ /* 0x040fe20007ffe1ff */
        /* <DEDUP_REMOVED lines=23> */
[----:B------:R-:W-:-:S03]  /*13340*/  IMAD.SHL.U32 R20, R11, 0x8, RZ ;  /* 0x000000080b147824 */ /* 0x000fc600078e00ff */
[----:B------:R-:W-:Y:S01]  /*13350*/  IADD3 R3, R3, R7, RZ ;  /* 0x0000000703037210 */ /* 0x000fe20007ffe0ff */
[----:B------:R-:W-:Y:S01]  /*13360*/  IMAD R6, R6, UR6, RZ ;  /* 0x0000000606067c24 */ /* 0x000fe2000f8e02ff */
[----:B------:R-:W-:Y:S01]  /*13370*/  LOP3.LUT R20, R20, 0x38, RZ, 0xc0, !PT ;  /* 0x0000003814147812 */ /* 0x000fe200078ec0ff */
[----:B------:R-:W-:-:S04]  /*13380*/  IMAD.WIDE.U32 R2, R5, UR6, R2 ;  /* 0x0000000605027c25 */ /* 0x000fc8000f8e0002 */
        /* <DEDUP_REMOVED lines=12> */
[----:B------:R-:W-:Y:S01]  /*13450*/  SHFL.IDX PT, R8, R5, RZ, 0x181f ;  /* 0x00181fff05087589 */ /* 0x000fe200000e0000 */
        /* <DEDUP_REMOVED lines=19> */
[----:B0-----:R-:W-:Y:S02]  /*13590*/  IADD3 R6, R17, 0x20, RZ ;  /* 0x0000002011067810 */ /* 0x001fe40007ffe0ff */
[----:B------:R-:W0:Y:S02]  /*135a0*/  SHFL.IDX PT, R7, R0, 0x2, 0x181f ;  /* 0x00581f0000077f89 */ /* 0x000e2400000e0000 */
        /* <DEDUP_REMOVED lines=43> */
[----:B0-----:R-:W-:-:S05]  /*13860*/  @!P1 LEA R7, P2, R20, R7, 0x1 ;  /* 0x0000000714079211 */ /* 0x001fca00078408ff */
[----:B-1----:R-:W-:-:S05]  /*13870*/  @!P1 IMAD.X R6, RZ, RZ, R6, P2 ;  /* 0x000000ffff069224 */ /* 0x002fca00010e0606 */
        /* <DEDUP_REMOVED lines=10> */
[----:B-1----:R-:W-:-:S04]  /*13920*/  @!P1 LEA R6, P3, R20, R6, 0x1 ;  /* 0x0000000614069211 */ /* 0x002fc800078608ff */
[----:B------:R-:W-:-:S05]  /*13930*/  @!P1 IADD3.X R4, RZ, R4, RZ, P3, !PT ;  /* 0x00000004ff049210 */ /* 0x000fca0001ffe4ff */
[----:B------:R-:W-:-:S05]  /*13940*/  @!P1 IMAD.MOV.U32 R7, RZ, RZ, R4 ;  /* 0x000000ffff079224 */ /* 0x000fca00078e0004 */
[----:B------:R1:W-:Y:S02]  /*13950*/  @!P1 LDGSTS.E.BYPASS.LTC128B.128 [R10+0xfc00], desc[UR56][R6.64], !P0 ;  /* 0x0fc00000060a9fae */ /* 0x0003e4000c101d78 */
[----:B-1----:R-:W-:-:S05]  /*13960*/  @!P2 LEA R6, P1, R20, R8, 0x1 ;  /* 0x000000081406a211 */ /* 0x002fca00078208ff */
[----:B0-----:R-:W-:-:S04]  /*13970*/  @!P2 IMAD.X R0, RZ, RZ, R0, P1 ;  /* 0x000000ffff00a224 */ /* 0x001fc800008e0600 */
[----:B------:R-:W-:Y:S02]  /*13980*/  @!P2 IMAD.MOV.U32 R7, RZ, RZ, R0 ;  /* 0x000000ffff07a224 */ /* 0x000fe400078e0000 */
[----:B------:R-:W-:-:S03]  /*13990*/  VIADD R0, R17, 0x90 ;  /* 0x0000009011007836 */ /* 0x000fc60000000000 */
[----:B------:R0:W-:Y:S02]  /*139a0*/  @!P2 LDGSTS.E.BYPASS.LTC128B.128 [R10+0x10400], desc[UR56][R6.64], !P0 ;  /* 0x10400000060aafae */ /* 0x0001e4000c101d78 */
[----:B------:R-:W-:Y:S02]  /*139b0*/  ISETP.GE.AND P1, PT, R0, R3, PT ;  /* 0x000000030000720c */ /* 0x000fe40003f26270 */
[----:B------:R-:W-:Y:S04]  /*139c0*/  SHFL.IDX PT, R0, R2, 0x1, 0x181f ;  /* 0x00381f0002007f89 */ /* 0x000fe800000e0000 */
[----:B0-----:R-:W0:Y:S07]  /*139d0*/  SHFL.IDX PT, R6, R5, 0x1, 0x181f ;  /* 0x00381f0005067f89 */ /* 0x001e2e00000e0000 */
[----:B0-----:R-:W-:-:S05]  /*139e0*/  @!P1 LEA R6, P2, R20, R6, 0x1 ;  /* 0x0000000614069211 */ /* 0x001fca00078408ff */
[----:B------:R-:W-:-:S05]  /*139f0*/  @!P1 IMAD.X R0, RZ, RZ, R0, P2 ;  /* 0x000000ffff009224 */ /* 0x000fca00010e0600 */
[----:B------:R-:W-:Y:S01]  /*13a00*/  @!P1 MOV R7, R0 ;  /* 0x0000000000079202 */ /* 0x000fe20000000f00 */
[----:B------:R-:W-:-:S04]  /*13a10*/  VIADD R0, R17, 0xa0 ;  /* 0x000000a011007836 */ /* 0x000fc80000000000 */
[----:B------:R0:W-:Y:S01]  /*13a20*/  @!P1 LDGSTS.E.BYPASS.LTC128B.128 [R10+0x10c00], desc[UR56][R6.64], !P0 ;  /* 0x10c00000060a9fae */ /* 0x0001e2000c101d78 */
[----:B------:R-:W-:-:S03]  /*13a30*/  ISETP.GE.AND P1, PT, R0, R3, PT ;  /* 0x000000030000720c */ /* 0x000fc60003f26270 */
[----:B------:R-:W-:Y:S04]  /*13a40*/  SHFL.IDX PT, R0, R2, 0x2, 0x181f ;  /* 0x00581f0002007f89 */ /* 0x000fe800000e0000 */
[----:B0-----:R-:W0:Y:S06]  /*13a50*/  SHFL.IDX PT, R6, R5, 0x2, 0x181f ;  /* 0x00581f0005067f89 */ /* 0x001e2c00000e0000 */
[----:B0-----:R-:W-:-:S05]  /*13a60*/  @!P1 LEA R6, P2, R20, R6, 0x1 ;  /* 0x0000000614069211 */ /* 0x001fca00078408ff */
[----:B------:R-:W-:-:S04]  /*13a70*/  @!P1 IMAD.X R0, RZ, RZ, R0, P2 ;  /* 0x000000ffff009224 */ /* 0x000fc800010e0600 */
[----:B------:R-:W-:Y:S02]  /*13a80*/  @!P1 IMAD.MOV.U32 R7, RZ, RZ, R0 ;  /* 0x000000ffff079224 */ /* 0x000fe400078e0000 */
[----:B------:R0:W1:Y:S04]  /*13a90*/  SHFL.IDX PT, R0, R2, 0x3, 0x181f ;  /* 0x00781f0002007f89 */ /* 0x00006800000e0000 */
[----:B------:R0:W-:Y:S04]  /*13aa0*/  @!P1 LDGSTS.E.BYPASS.LTC128B.128 [R10+0x11400], desc[UR56][R6.64], !P0 ;  /* 0x11400000060a9fae */ /* 0x0001e8000c101d78 */
[----:B------:R0:W2:Y:S02]  /*13ab0*/  SHFL.IDX PT, R2, R5, 0x3, 0x181f ;  /* 0x00781f0005027f89 */ /* 0x0000a400000e0000 */
.L_x_730:
[----:B------:R-:W-:Y:S01]  /*13ac0*/  VIADD R17, R17, 0xb0 ;  /* 0x000000b011117836 */ /* 0x000fe20000000000 */
[----:B------:R-:W-:-:S04]  /*13ad0*/  IADD3 R8, R22, 0x30800, RZ ;  /* 0x0003080016087810 */ /* 0x000fc80007ffe0ff */
[----:B------:R-:W-:-:S13]  /*13ae0*/  ISETP.GE.AND P1, PT, R17, R3, PT ;  /* 0x000000031100720c */ /* 0x000fda0003f26270 */
[----:B0-2---:R-:W-:-:S05]  /*13af0*/  @!P1 LEA R2, P2, R20, R2, 0x1 ;  /* 0x0000000214029211 */ /* 0x005fca00078408ff */
[----:B-1----:R-:W-:-:S05]  /*13b00*/  @!P1 IMAD.X R3, RZ, RZ, R0, P2 ;  /* 0x000000ffff039224 */ /* 0x002fca00010e0600 */
[----:B------:R-:W-:Y:S01]  /*13b10*/  @!PT LDS RZ, [RZ] ;  /* 0x00000000fffff984 */ /* 0x000fe20000000800 */
[----:B------:R-:W-:Y:S01]  /*13b20*/  @!PT LDS RZ, [RZ] ;  /* 0x00000000fffff984 */ /* 0x000fe20000000800 */
[----:B------:R-:W-:Y:S01]  /*13b30*/  @!PT LDS RZ, [RZ] ;  /* 0x00000000fffff984 */ /* 0x000fe20000000800 */
[----:B------:R0:W-:Y:S01]  /*13b40*/  @!P1 LDGSTS.E.BYPASS.LTC128B.128 [R10+0x11c00], desc[UR56][R2.64], !P0 ;  /* 0x11c00000020a9fae */ /* 0x0001e2000c101d78 */
[----:B------:R-:W-:Y:S01]  /*13b50*/  PLOP3.LUT P0, PT, PT, PT, PT, 0x80, 0x0 ;  /* 0x000000000000781c */ /* 0x000fe20003f0f070 */
[----:B------:R-:W-:-:S12]  /*13b60*/  NOP ;  /* 0x0000000000007918 */ /* 0x000fd80000000000 */
.L_x_579:
        /* <DEDUP_REMOVED lines=8> */
[----:B------:R0:W-:Y:S01]  /*13bf0*/  STL [R1+0x24], R2 ;  /* 0x0000240201007387 */ /* 0x0001e20000100800 */
[----:B------:R-:W-:-:S04]  /*13c00*/  LEA.HI R0, R2, R2, RZ, 0x1 ;  /* 0x0000000202007211 */ /* 0x000fc800078f08ff */
[----:B------:R-:W-:-:S05]  /*13c10*/  LOP3.LUT R0, R0, 0xfffffffe, RZ, 0xc0, !PT ;  /* 0xfffffffe00007812 */ /* 0x000fca00078ec0ff */
[----:B------:R-:W-:-:S05]  /*13c20*/  IMAD.IADD R0, R2, 0x1, -R0 ;  /* 0x0000000102007824 */ /* 0x000fca00078e0a00 */
[----:B------:R-:W-:Y:S01]  /*13c30*/  SHF.L.U32 R3, R0, 0x1f, RZ ;  /* 0x0000001f00037819 */ /* 0x000fe200000006ff */
[----:B------:R-:W-:Y:S01]  /*13c40*/  NOP ;  /* 0x0000000000007918 */ /* 0x000fe20000000000 */
[----:B0-----:R-:W2:Y:S01]  /*13c50*/  LDL.LU R2, [R1+0x34] ;  /* 0x0000340001027983 */ /* 0x001ea20000300800 */
[----:B------:R0:W-:Y:S01]  /*13c60*/  SYNCS.ARRIVE.TRANS64.A1T0 RZ, [R22+URZ+0x30800], RZ ;  /* 0x030800ff16ff79a7 */ /* 0x0001e2000810003f */
[----:B------:R-:W-:Y:S01]  /*13c70*/  BSSY B0, `(.L_x_580) ;  /* 0x0000004000007945 */ /* 0x000fe20003800000 */
[----:B------:R-:W1:Y:S01]  /*13c80*/  SYNCS.PHASECHK.TRANS64.TRYWAIT P0, [R22+URZ+0x30820], R3 ;  /* 0x03082003160075a7 */ /* 0x000e62000800017f */
[----:B--2---:R-:W-:Y:S02]  /*13c90*/  ISETP.GE.AND P1, PT, R2, 0xc1, PT ;  /* 0x000000c10200780c */ /* 0x004fe40003f26270 */
[----:B01----:R-:W-:Y:S11]  /*13ca0*/  @!P0 BRA `(.L_x_581) ;  /* 0x0000004800248947 */ /* 0x003ff60003800000 */
.L_x_731:
[----:B------:R-:W-:Y:S05]  /*13cb0*/  BSYNC B0 ;  /* 0x0000000000007941 */ /* 0x000fea0003800000 */
.L_x_580:
[----:B------:R-:W-:Y:S04]  /*13cc0*/  BSSY B0, `(.L_x_582) ;  /* 0x0000170000007945 */ /* 0x000fe80003800000 */
[----:B------:R-:W-:Y:S05]  /*13cd0*/  @!P1 BRA `(.L_x_583) ;  /* 0x0000001400b89947 */ /* 0x000fea0003800000 */
[----:B------:R-:W2:Y:S01]  /*13ce0*/  LDL R2, [R1+0x18] ;  /* 0x0000180001027983 */ /* 0x000ea20000100800 */
[----:B------:R-:W-:Y:S01]  /*13cf0*/  IMAD.MOV.U32 R0, RZ, RZ, 0x1 ;  /* 0x00000001ff007424 */ /* 0x000fe200078e00ff */
[----:B------:R-:W-:Y:S01]  /*13d00*/  BSSY B2, `(.L_x_584) ;  /* 0x000007f000027945 */ /* 0x000fe20003800000 */
[----:B--2---:R-:W-:-:S05]  /*13d10*/  IMAD.MOV R7, RZ, RZ, -R2 ;  /* 0x000000ffff077224 */ /* 0x004fca00078e0a02 */
[----:B------:R-:W-:-:S05]  /*13d20*/  VIADDMNMX R7, R7, R0, 0xffffffff, !PT ;  /* 0xffffffff07077446 */ /* 0x000fca0007800100 */
[----:B------:R-:W-:-:S05]  /*13d30*/  IMAD.IADD R0, R2, 0x1, R7 ;  /* 0x0000000102007824 */ /* 0x000fca00078e0207 */
[----:B------:R-:W-:-:S04]  /*13d40*/  LOP3.LUT R0, R0, 0x1, RZ, 0xc0, !PT ;  /* 0x0000000100007812 */ /* 0x000fc800078ec0ff */
[----:B------:R-:W-:Y:S02]  /*13d50*/  ISETP.NE.U32.AND P0, PT, R0, 0x1, PT ;  /* 0x000000010000780c */ /* 0x000fe40003f05070 */
[----:B------:R-:W-:-:S11]  /*13d60*/  IADD3 R0, R2, -0x2, RZ ;  /* 0xfffffffe02007810 */ /* 0x000fd60007ffe0ff */
[----:B------:R-:W-:Y:S05]  /*13d70*/  @P0 BRA `(.L_x_585) ;  /* 0x0000000400dc0947 */ /* 0x000fea0003800000 */
[----:B------:R-:W2:Y:S01]  /*13d80*/  LDL R2, [R1] ;  /* 0x0000000001027983 */ /* 0x000ea20000100800 */
[----:B------:R-:W-:Y:S01]  /*13d90*/  VIADD R6, R23, 0x1 ;  /* 0x0000000117067836 */ /* 0x000fe20000000000 */
[----:B------:R-:W-:Y:S04]  /*13da0*/  BSSY B1, `(.L_x_586) ;  /* 0x0000070000017945 */ /* 0x000fe80003800000 */
[----:B------:R-:W-:-:S04]  /*13db0*/  ISETP.NE.AND P0, PT, R6, 0x2, PT ;  /* 0x000000020600780c */ /* 0x000fc80003f05270 */
[----:B------:R-:W-:Y:S02]  /*13dc0*/  SEL R9, RZ, 0x1, P0 ;  /* 0x00000001ff097807 */ /* 0x000fe40000000000 */
[----:B------:R-:W-:Y:S02]  /*13dd0*/  SEL R6, R6, RZ, P0 ;  /* 0x000000ff06067207 */ /* 0x000fe40000000000 */
[----:B------:R-:W-:Y:S02]  /*13de0*/  LOP3.LUT R9, R26, R9, RZ, 0x3c, !PT ;  /* 0x000000091a097212 */ /* 0x000fe400078e3cff */
[----:B--2---:R-:W-:-:S13]  /*13df0*/  LOP3.LUT P2, RZ, R2, 0x1, RZ, 0xc0, !PT ;  /* 0x0000000102ff7812 */ /* 0x004fda000784c0ff */
[----:B------:R-:W-:Y:S05]  /*13e00*/  @!P2 BRA `(.L_x_587) ;  /* 0x0000000400a4a947 */ /* 0x000fea0003800000 */
[----:B------:R-:W-:Y:S01]  /*13e10*/  ULDC.64 UR4, c[0x0][0x418] ;  /* 0x0001060000047ab9 */ /* 0x000fe20000000a00 */
[----:B------:R-:W-:Y:S01]  /*13e20*/  IMAD.MOV.U32 R4, RZ, RZ, R24 ;  /* 0x000000ffff047224 */ /* 0x000fe200078e0018 */
[----:B------:R-:W-:-:S04]  /*13e30*/  ISETP.NE.U32.AND P0, PT, RZ, UR4, PT ;  /* 0x00000004ff007c0c */ /* 0x000fc8000bf05070 */
[----:B------:R-:W-:-:S13]  /*13e40*/  ISETP.NE.AND.EX P0, PT, RZ, UR5, PT, P0 ;  /* 0x00000005ff007c0c */ /* 0x000fda000bf05300 */
[----:B------:R-:W-:Y:S05]  /*13e50*/  @!P0 BRA `(.L_x_588) ;  /* 0x0000000000488947 */ /* 0x000fea0003800000 */
[----:B------:R-:W2:Y:S01]  /*13e60*/  LDL R10, [R1+0x8] ;  /* 0x00000800010a7983 */ /* 0x000ea20000100800 */
        /* <DEDUP_REMOVED lines=17> */
.L_x_588:
[----:B------:R-:W-:Y:S01]  /*13f80*/  LEA R2, R6, R22, 0x3 ;  /* 0x0000001606027211 */ /* 0x000fe200078e18ff */
[----:B------:R-:W-:Y:S01]  /*13f90*/  BSSY B3, `(.L_x_589) ;  /* 0x0000004000037945 */ /* 0x000fe20003800000 */
[----:B0-----:R-:W-:-:S04]  /*13fa0*/  SHF.L.U32 R3, R9, 0x1f, RZ ;  /* 0x0000001f09037819 */ /* 0x001fc800000006ff */
[----:B------:R-:W0:Y:S02]  /*13fb0*/  SYNCS.PHASECHK.TRANS64.TRYWAIT P0, [R2+URZ+0x30840], R3 ;  /* 0x03084003020075a7 */ /* 0x000e24000800017f */
[----:B0-----:R-:W-:Y:S05]  /*13fc0*/  @!P0 BRA `(.L_x_590) ;  /* 0x0000004400708947 */ /* 0x001fea0003800000 */
.L_x_732:
[----:B------:R-:W-:Y:S05]  /*13fd0*/  BSYNC B3 ;  /* 0x0000000000037941 */ /* 0x000fea0003800000 */
.L_x_589:
        /* <DEDUP_REMOVED lines=12> */
.L_x_592:
[----:B------:R-:W-:Y:S05]  /*140a0*/  BSYNC B3 ;  /* 0x0000000000037941 */ /* 0x000fea0003800000 */
.L_x_591:
        /* <DEDUP_REMOVED lines=11> */
.L_x_593:
        /* <DEDUP_REMOVED lines=15> */
.L_x_733:
[----:B------:R-:W-:Y:S05]  /*14250*/  BSYNC B3 ;  /* 0x0000000000037941 */ /* 0x000fea0003800000 */
.L_x_594:
[----:B------:R-:W-:Y:S01]  /*14260*/  BSSY B3, `(.L_x_596) ;  /* 0x000000c000037945 */ /* 0x000fe20003800000 */
[----:B------:R-:W-:Y:S01]  /*14270*/  MOV R12, 0x0 ;  /* 0x00000000000c7802 */ /* 0x000fe20000000f00 */
[----:B------:R-:W-:Y:S02]  /*14280*/  IMAD.MOV.U32 R13, RZ, RZ, 0x14f00000 ;  /* 0x14f00000ff0d7424 */ /* 0x000fe400078e00ff */
[----:B------:R-:W-:Y:S05]  /*14290*/  @P1 BRA `(.L_x_597) ;  /* 0x0000000000201947 */ /* 0x000fea0003800000 */
        /* <DEDUP_REMOVED lines=8> */
.L_x_597:
[----:B------:R-:W-:Y:S05]  /*14320*/  BSYNC B3 ;  /* 0x0000000000037941 */ /* 0x000fea0003800000 */
.L_x_596:
[----:B------:R-:W-:Y:S01]  /*14330*/  R2UR UR10, R10 ;  /* 0x000000000a0a72ca */ /* 0x000fe200000e0000 */
[C-C-:B0-----:R-:W-:Y:S01]  /*14340*/  IMAD R3, R23.reuse, 0x8, R22.reuse ;  /* 0x0000000817037824 */ /* 0x141fe200078e0216 */
[----:B------:R-:W-:Y:S01]  /*14350*/  R2UR UR6, R12 ;  /* 0x000000000c0672ca */ /* 0x000fe200000e0000 */
[----:B------:R-:W-:Y:S01]  /*14360*/  IMAD R2, R23, 0x6000, R22 ;  /* 0x0000600017027824 */ /* 0x000fe200078e0216 */
[----:B------:R-:W-:Y:S01]  /*14370*/  R2UR UR7, R13 ;  /* 0x000000000d0772ca */ /* 0x000fe200000e0000 */
[----:B------:R-:W-:Y:S01]  /*14380*/  UIADD3 UR4, UP0, UR38, 0x470, URZ ;  /* 0x0000047026047890 */ /* 0x000fe2000ff1e03f */
[----:B------:R-:W-:Y:S01]  /*14390*/  PLOP3.LUT P0, PT, PT, PT, PT, 0x80, 0x0 ;  /* 0x000000000000781c */ /* 0x000fe20003f0f070 */
[----:B------:R-:W-:Y:S01]  /*143a0*/  IMAD R5, R27, 0xc0, R28 ;  /* 0x000000c01b057824 */ /* 0x000fe200078e021c */
[----:B------:R-:W-:Y:S01]  /*143b0*/  IADD3 R3, R3, 0x30850, RZ ;  /* 0x0003085003037810 */ /* 0x000fe20007ffe0ff */
[----:B------:R-:W-:Y:S01]  /*143c0*/  VIADD R2, R2, 0x400 ;  /* 0x0000040002027836 */ /* 0x000fe20000000000 */
[----:B------:R-:W-:-:S12]  /*143d0*/  UIADD3.X UR5, URZ, UR39, URZ, UP0, !UPT ;  /* 0x000000273f057290 */ /* 0x000fd800087fe43f */
.L_x_598:
        /* <DEDUP_REMOVED lines=12> */
.L_x_587:
[----:B------:R-:W-:Y:S05]  /*144a0*/  BSYNC B1 ;  /* 0x0000000000017941 */ /* 0x000fea0003800000 */
.L_x_586:
[----:B------:R-:W2:Y:S01]  /*144b0*/  LDL.LU R0, [R1+0x18] ;  /* 0x0000180001007983 */ /* 0x000ea20000300800 */
[----:B------:R-:W-:Y:S02]  /*144c0*/  IMAD.MOV.U32 R23, RZ, RZ, R6 ;  /* 0x000000ffff177224 */ /* 0x000fe400078e0006 */
[----:B------:R-:W-:Y:S02]  /*144d0*/  IMAD.MOV.U32 R26, RZ, RZ, R9 ;  /* 0x000000ffff1a7224 */ /* 0x000fe400078e0009 */
[----:B--2---:R-:W-:-:S07]  /*144e0*/  VIADD R0, R0, 0xfffffffd ;  /* 0xfffffffd00007836 */ /* 0x004fce0000000000 */
.L_x_585:
[----:B------:R-:W-:Y:S05]  /*144f0*/  BSYNC B2 ;  /* 0x0000000000027941 */ /* 0x000fea0003800000 */
.L_x_584:
[----:B------:R-:W2:Y:S01]  /*14500*/  LDL.LU R2, [R1+0x1c] ;  /* 0x00001c0001027983 */ /* 0x000ea20000300800 */
[----:B------:R-:W-:-:S04]  /*14510*/  IADD3 R7, -R7, RZ, RZ ;  /* 0x000000ff07077210 */ /* 0x000fc80007ffe1ff */
[----:B--2---:R-:W-:-:S13]  /*14520*/  ISETP.NE.AND P0, PT, R2, R7, PT ;  /* 0x000000070200720c */ /* 0x004fda0003f05270 */
[----:B------:R-:W-:Y:S05]  /*14530*/  @!P0 BRA `(.L_x_583) ;  /* 0x0000000c00a08947 */ /* 0x000fea0003800000 */
[----:B------:R-:W-:-:S07]  /*14540*/  IMAD.MOV.U32 R4, RZ, RZ, R24 ;  /* 0x000000ffff047224 */ /* 0x000fce00078e0018 */
.L_x_625:
[----:B------:R-:W2:Y:S01]  /*14550*/  LDL R2, [R1] ;  /* 0x0000000001027983 */ /* 0x000ea20000100800 */
[----:B------:R-:W-:Y:S01]  /*14560*/  VIADD R6, R23, 0x1 ;  /* 0x0000000117067836 */ /* 0x000fe20000000000 */
[----:B------:R-:W-:Y:S05]  /*14570*/  YIELD ;  /* 0x0000000000007946 */ /* 0x000fea0003800000 */
[----:B------:R-:W-:Y:S01]  /*14580*/  ISETP.NE.AND P0, PT, R6, 0x2, PT ;  /* 0x000000020600780c */ /* 0x000fe20003f05270 */
[----:B------:R-:W-:Y:S03]  /*14590*/  BSSY B1, `(.L_x_599) ;  /* 0x000006d000017945 */ /* 0x000fe60003800000 */
[----:B------:R-:W-:-:S02]  /*145a0*/  SEL R7, RZ, 0x1, P0 ;  /* 0x00000001ff077807 */ /* 0x000fc40000000000 */
        /* <DEDUP_REMOVED lines=27> */
.L_x_601:
[----:B------:R-:W-:Y:S01]  /*14760*/  IMAD R2, R6, 0x8, R22 ;  /* 0x0000000806027824 */ /* 0x000fe200078e0216 */
[----:B0-----:R-:W-:Y:S01]  /*14770*/  SHF.L.U32 R3, R7, 0x1f, RZ ;  /* 0x0000001f07037819 */ /* 0x001fe200000006ff */
[----:B------:R-:W-:Y:S03]  /*14780*/  BSSY B2, `(.L_x_602) ;  /* 0x0000003000027945 */ /* 0x000fe60003800000 */
[----:B------:R-:W0:Y:S02]  /*14790*/  SYNCS.PHASECHK.TRANS64.TRYWAIT P0, [R2+URZ+0x30840], R3 ;  /* 0x03084003020075a7 */ /* 0x000e24000800017f */
[----:B0-----:R-:W-:Y:S05]  /*147a0*/  @!P0 BRA `(.L_x_603) ;  /* 0x0000003c00a08947 */ /* 0x001fea0003800000 */
.L_x_734:
[----:B------:R-:W-:Y:S05]  /*147b0*/  BSYNC B2 ;  /* 0x0000000000027941 */ /* 0x000fea0003800000 */
.L_x_602:
        /* <DEDUP_REMOVED lines=12> */
.L_x_605:
[----:B------:R-:W-:Y:S05]  /*14880*/  BSYNC B2 ;  /* 0x0000000000027941 */ /* 0x000fea0003800000 */
.L_x_604:
        /* <DEDUP_REMOVED lines=11> */
.L_x_606:
        /* <DEDUP_REMOVED lines=15> */
.L_x_735:
[----:B------:R-:W-:Y:S05]  /*14a30*/  BSYNC B2 ;  /* 0x0000000000027941 */ /* 0x000fea0003800000 */
.L_x_607:
[----:B------:R-:W-:Y:S01]  /*14a40*/  BSSY B2, `(.L_x_609) ;  /* 0x000000b000027945 */ /* 0x000fe20003800000 */
[----:B------:R-:W-:Y:S02]  /*14a50*/  IMAD.MOV.U32 R2, RZ, RZ, 0x0 ;  /* 0x00000000ff027424 */ /* 0x000fe400078e00ff */
[----:B------:R-:W-:Y:S01]  /*14a60*/  IMAD.MOV.U32 R3, RZ, RZ, 0x14f00000 ;  /* 0x14f00000ff037424 */ /* 0x000fe200078e00ff */
[----:B------:R-:W-:Y:S06]  /*14a70*/  @P1 BRA `(.L_x_610) ;  /* 0x00000000001c1947 */ /* 0x000fec0003800000 */
[----:B------:R-:W1:Y:S02]  /*14a80*/  S2R R11, SR_TID.X ;  /* 0x00000000000b7919 */ /* 0x000e640000002100 */
[----:B-1----:R-:W-:Y:S01]  /*14a90*/  LOP3.LUT R12, R11, 0x1f, RZ, 0xc0, !PT ;  /* 0x0000001f0b0c7812 */ /* 0x002fe200078ec0ff */
[----:B------:R-:W-:-:S03]  /*14aa0*/  IMAD.MOV.U32 R11, RZ, RZ, 0x6000 ;  /* 0x00006000ff0b7424 */ /* 0x000fc600078e00ff */
[----:B------:R-:W-:Y:S01]  /*14ab0*/  ISETP.NE.AND P0, PT, R12, RZ, PT ;  /* 0x000000ff0c00720c */ /* 0x000fe20003f05270 */
[----:B------:R1:W-:-:S12]  /*14ac0*/  SYNCS.ARRIVE.TRANS64 RZ, [R10+URZ+0x50], R11 ;  /* 0x0000500b0aff79a7 */ /* 0x0003d8000800003f */
[----:B-1----:R-:W-:Y:S05]  /*14ad0*/  @!P0 BRA `(.L_x_610) ;  /* 0x0000000000048947 */ /* 0x002fea0003800000 */
[----:B------:R-:W-:Y:S01]  /*14ae0*/  BPT.TRAP 0x1 ;  /* 0x000000040000795c */ /* 0x000fe20000300000 */
.L_x_610:
[----:B------:R-:W-:Y:S05]  /*14af0*/  BSYNC B2 ;  /* 0x0000000000027941 */ /* 0x000fea0003800000 */
.L_x_609:
[----:B------:R-:W-:Y:S01]  /*14b00*/  R2UR UR10, R5 ;  /* 0x00000000050a72ca */ /* 0x000fe200000e0000 */
[----:B------:R-:W-:Y:S01]  /*14b10*/  IMAD R23, R23, 0x6000, R22 ;  /* 0x0000600017177824 */ /* 0x000fe200078e0216 */
[----:B------:R-:W-:Y:S01]  /*14b20*/  R2UR UR7, R3 ;  /* 0x00000000030772ca */ /* 0x000fe200000e0000 */
[----:B------:R-:W-:Y:S01]  /*14b30*/  UIADD3 UR4, UP0, UR38, 0x470, URZ ;  /* 0x0000047026047890 */ /* 0x000fe2000ff1e03f */
[----:B------:R-:W-:Y:S01]  /*14b40*/  R2UR UR6, R2 ;  /* 0x00000000020672ca */ /* 0x000fe200000e0000 */
[----:B------:R-:W-:Y:S01]  /*14b50*/  IMAD R2, R27, 0xc0, R28 ;  /* 0x000000c01b027824 */ /* 0x000fe200078e021c */
[----:B------:R-:W-:Y:S01]  /*14b60*/  PLOP3.LUT P0, PT, PT, PT, PT, 0x80, 0x0 ;  /* 0x000000000000781c */ /* 0x000fe20003f0f070 */
[----:B0-----:R-:W-:Y:S01]  /*14b70*/  VIADD R10, R10, 0x50 ;  /* 0x000000500a0a7836 */ /* 0x001fe20000000000 */
[----:B------:R-:W-:Y:S01]  /*14b80*/  UIADD3.X UR5, URZ, UR39, URZ, UP0, !UPT ;  /* 0x000000273f057290 */ /* 0x000fe200087fe43f */
[----:B------:R-:W-:-:S11]  /*14b90*/  VIADD R23, R23, 0x400 ;  /* 0x0000040017177836 */ /* 0x000fd60000000000 */
.L_x_611:
        /* <DEDUP_REMOVED lines=10> */
[----:B------:R-:W-:Y:S01]  /*14c40*/  MOV R27, R9 ;  /* 0x00000009001b7202 */ /* 0x000fe20000000f00 */
[----:B------:R-:W-:-:S07]  /*14c50*/  IMAD.MOV.U32 R24, RZ, RZ, R4 ;  /* 0x000000ffff187224 */ /* 0x000fce00078e0004 */
.L_x_600:
[----:B------:R-:W-:Y:S05]  /*14c60*/  BSYNC B1 ;  /* 0x0000000000017941 */ /* 0x000fea0003800000 */
.L_x_599:
        /* <DEDUP_REMOVED lines=10> */
[----:B------:R-:W-:Y:S01]  /*14d10*/  VIADD R9, R0, 0xffffffff ;  /* 0xffffffff00097836 */ /* 0x000fe20000000000 */
        /* <DEDUP_REMOVED lines=21> */
.L_x_614:
[----:B------:R-:W-:Y:S01]  /*14e70*/  IMAD R2, R23, 0x8, R22 ;  /* 0x0000000817027824 */ /* 0x000fe200078e0216 */
[----:B0-----:R-:W-:Y:S01]  /*14e80*/  SHF.L.U32 R3, R26, 0x1f, RZ ;  /* 0x0000001f1a037819 */ /* 0x001fe200000006ff */
[----:B------:R-:W-:Y:S03]  /*14e90*/  BSSY B2, `(.L_x_615) ;  /* 0x0000003000027945 */ /* 0x000fe60003800000 */
[----:B------:R-:W0:Y:S02]  /*14ea0*/  SYNCS.PHASECHK.TRANS64.TRYWAIT P0, [R2+URZ+0x30840], R3 ;  /* 0x03084003020075a7 */ /* 0x000e24000800017f */
[----:B0-----:R-:W-:Y:S05]  /*14eb0*/  @!P0 BRA `(.L_x_616) ;  /* 0x0000003800048947 */ /* 0x001fea0003800000 */
.L_x_736:
[----:B------:R-:W-:Y:S05]  /*14ec0*/  BSYNC B2 ;  /* 0x0000000000027941 */ /* 0x000fea0003800000 */
.L_x_615:
        /* <DEDUP_REMOVED lines=12> */
.L_x_618:
[----:B------:R-:W-:Y:S05]  /*14f90*/  BSYNC B2 ;  /* 0x0000000000027941 */ /* 0x000fea0003800000 */
.L_x_617:
[----:B------:R-:W-:Y:S01]  /*14fa0*/  IMAD.MOV.U32 R5, RZ, RZ, RZ ;  /* 0x000000ffff057224 */ /* 0x000fe200078e00ff */
[----:B------:R-:W-:Y:S01]  /*14fb0*/  UIADD3 UR4, UP0, UR38, 0x370, URZ ;  /* 0x0000037026047890 */ /* 0x000fe2000ff1e03f */
[C---:B0-----:R-:W-:Y:S01]  /*14fc0*/  IMAD R3, R23.reuse, 0x8, R8 ;  /* 0x0000000817037824 */ /* 0x041fe200078e0208 */
[----:B------:R-:W-:Y:S01]  /*14fd0*/  PLOP3.LUT P0, PT, PT, PT, PT, 0x80, 0x0 ;  /* 0x000000000000781c */ /* 0x000fe20003f0f070 */
[----:B------:R-:W-:Y:S01]  /*14fe0*/  IMAD R2, R23, 0x6000, R22 ;  /* 0x0000600017027824 */ /* 0x000fe200078e0216 */
[----:B------:R-:W-:Y:S01]  /*14ff0*/  R2UR UR10, R5 ;  /* 0x00000000050a72ca */ /* 0x000fe200000e0000 */
[----:B------:R-:W-:Y:S01]  /*15000*/  IMAD R10, R9, 0xc0, R28 ;  /* 0x000000c0090a7824 */ /* 0x000fe200078e021c */
[----:B------:R-:W-:Y:S01]  /*15010*/  IADD3 R3, R3, 0x30, RZ ;  /* 0x0000003003037810 */ /* 0x000fe20007ffe0ff */
[----:B------:R-:W-:Y:S01]  /*15020*/  VIADD R2, R2, 0x12400 ;  /* 0x0001240002027836 */ /* 0x000fe20000000000 */
[----:B------:R-:W-:Y:S01]  /*15030*/  UIADD3.X UR5, URZ, UR39, URZ, UP0, !UPT ;  /* 0x000000273f057290 */ /* 0x000fe200087fe43f */
[----:B------:R-:W-:Y:S01]  /*15040*/  UMOV UR6, 0x0 ;  /* 0x0000000000067882 */ /* 0x000fe20000000000 */
[----:B------:R-:W-:-:S10]  /*15050*/  UMOV UR7, 0x14f00000 ;  /* 0x14f0000000077882 */ /* 0x000fd40000000000 */
.L_x_619:
        /* <DEDUP_REMOVED lines=15> */
.L_x_737:
[----:B------:R-:W-:Y:S05]  /*15150*/  BSYNC B2 ;  /* 0x0000000000027941 */ /* 0x000fea0003800000 */
.L_x_620:
        /* <DEDUP_REMOVED lines=11> */
.L_x_623:
[----:B------:R-:W-:Y:S05]  /*15210*/  BSYNC B2 ;  /* 0x0000000000027941 */ /* 0x000fea0003800000 */
.L_x_622:
        /* <DEDUP_REMOVED lines=8> */
[----:B------:R-:W-:Y:S01]  /*152a0*/  IADD3 R6, R6, 0x400, RZ ;  /* 0x0000040006067810 */ /* 0x000fe20007ffe0ff */
[----:B------:R-:W-:-:S12]  /*152b0*/  UIADD3.X UR5, URZ, UR39, URZ, UP0, !UPT ;  /* 0x000000273f057290 */ /* 0x000fd800087fe43f */
.L_x_624:
        /* <DEDUP_REMOVED lines=12> */
.L_x_613:
[----:B------:R-:W-:Y:S05]  /*15380*/  BSYNC B1 ;  /* 0x0000000000017941 */ /* 0x000fea0003800000 */
.L_x_612:
[C---:B------:R-:W-:Y:S01]  /*15390*/  ISETP.GT.AND P0, PT, R0.reuse, 0x1, PT ;  /* 0x000000010000780c */ /* 0x040fe20003f04270 */
[----:B------:R-:W-:-:S12]  /*153a0*/  VIADD R0, R0, 0xfffffffe ;  /* 0xfffffffe00007836 */ /* 0x000fd80000000000 */
[----:B------:R-:W-:Y:S05]  /*153b0*/  @P0 BRA `(.L_x_625) ;  /* 0xfffffff000640947 */ /* 0x000fea000383ffff */
.L_x_583:
[----:B------:R-:W-:Y:S05]  /*153c0*/  BSYNC B0 ;  /* 0x0000000000007941 */ /* 0x000fea0003800000 */
.L_x_582:
        /* <DEDUP_REMOVED lines=17> */
.L_x_627:
[----:B------:R-:W-:Y:S05]  /*154e0*/  BSYNC B0 ;  /* 0x0000000000007941 */ /* 0x000fea0003800000 */
.L_x_626:
[----:B------:R-:W2:Y:S01]  /*154f0*/  LDL R0, [R1] ;  /* 0x0000000001007983 */ /* 0x000ea20000100800 */
[----:B------:R-:W-:Y:S01]  /*15500*/  BSSY B0, `(.L_x_628) ;  /* 0x0000028000007945 */ /* 0x000fe20003800000 */
[----:B--2---:R-:W-:-:S13]  /*15510*/  LOP3.LUT P0, RZ, R0, 0x1, RZ, 0xc0, !PT ;  /* 0x0000000100ff7812 */ /* 0x004fda000780c0ff */
[----:B------:R-:W-:Y:S05]  /*15520*/  @!P0 BRA `(.L_x_629) ;  /* 0x0000000000948947 */ /* 0x000fea0003800000 */
[----:B0-----:R-:W-:Y:S01]  /*15530*/  IMAD R3, R23, 0x8, R22 ;  /* 0x0000000817037824 */ /* 0x001fe200078e0216 */
[----:B------:R-:W-:Y:S01]  /*15540*/  SHF.L.U32 R0, R26, 0x1f, RZ ;  /* 0x0000001f1a007819 */ /* 0x000fe200000006ff */
[----:B------:R-:W-:Y:S01]  /*15550*/  BSSY B1, `(.L_x_630) ;  /* 0x0000004000017945 */ /* 0x000fe20003800000 */
[----:B------:R-:W-:Y:S02]  /*15560*/  ISETP.NE.AND P1, PT, R6, RZ, PT ;  /* 0x000000ff0600720c */ /* 0x000fe40003f25270 */
[----:B------:R-:W0:Y:S02]  /*15570*/  SYNCS.PHASECHK.TRANS64.TRYWAIT P0, [R3+URZ+0x30860], R0 ;  /* 0x03086000030075a7 */ /* 0x000e24000800017f */
[----:B0-----:R-:W-:Y:S09]  /*15580*/  @!P0 BRA `(.L_x_631) ;  /* 0x0000003000788947 */ /* 0x001ff20003800000 */
.L_x_738:
[----:B------:R-:W-:Y:S05]  /*15590*/  BSYNC B1 ;  /* 0x0000000000017941 */ /* 0x000fea0003800000 */
.L_x_630:
        /* <DEDUP_REMOVED lines=9> */
.L_x_633:
[----:B------:R-:W-:Y:S05]  /*15630*/  BSYNC B1 ;  /* 0x0000000000017941 */ /* 0x000fea0003800000 */
.L_x_632:
[----:B0-----:R-:W-:Y:S01]  /*15640*/  IMAD R0, R23, 0x6000, R22 ;  /* 0x0000600017007824 */ /* 0x001fe200078e0216 */
[----:B------:R-:W-:Y:S01]  /*15650*/  UIADD3 UR4, UP0, UR38, 0x470, URZ ;  /* 0x0000047026047890 */ /* 0x000fe2000ff1e03f */
[----:B------:R-:W-:Y:S01]  /*15660*/  PLOP3.LUT P0, PT, PT, PT, PT, 0x80, 0x0 ;  /* 0x000000000000781c */ /* 0x000fe20003f0f070 */
[----:B------:R-:W-:Y:S01]  /*15670*/  IMAD R28, R27, 0xc0, R28 ;  /* 0x000000c01b1c7824 */ /* 0x000fe200078e021c */
[----:B------:R-:W-:Y:S01]  /*15680*/  IADD3 R2, R3, 0x30850, RZ ;  /* 0x0003085003027810 */ /* 0x000fe20007ffe0ff */
[----:B------:R-:W-:Y:S01]  /*15690*/  VIADD R0, R0, 0x400 ;  /* 0x0000040000007836 */ /* 0x000fe20000000000 */
[----:B------:R-:W-:Y:S01]  /*156a0*/  UIADD3.X UR5, URZ, UR39, URZ, UP0, !UPT ;  /* 0x000000273f057290 */ /* 0x000fe200087fe43f */
[----:B------:R-:W-:Y:S01]  /*156b0*/  UMOV UR6, 0x0 ;  /* 0x0000000000067882 */ /* 0x000fe20000000000 */
[----:B------:R-:W-:Y:S01]  /*156c0*/  UMOV UR7, 0x14f00000 ;  /* 0x14f0000000077882 */ /* 0x000fe20000000000 */
[----:B------:R-:W-:-:S09]  /*156d0*/  UMOV UR10, URZ ;  /* 0x0000003f000a7c82 */ /* 0x000fd20008000000 */
.L_x_634:
        /* <DEDUP_REMOVED lines=10> */
.L_x_629:
[----:B------:R-:W-:Y:S05]  /*15780*/  BSYNC B0 ;  /* 0x0000000000007941 */ /* 0x000fea0003800000 */
.L_x_628:
[----:B------:R-:W-:-:S05]  /*15790*/  VIADD R23, R23, 0x1 ;  /* 0x0000000117177836 */ /* 0x000fca0000000000 */
[----:B------:R-:W-:-:S04]  /*157a0*/  ISETP.NE.AND P0, PT, R23, 0x2, PT ;  /* 0x000000021700780c */ /* 0x000fc80003f05270 */
[----:B0-----:R-:W-:Y:S02]  /*157b0*/  SEL R3, RZ, 0x1, P0 ;  /* 0x00000001ff037807 */ /* 0x001fe40000000000 */
[----:B------:R-:W-:Y:S02]  /*157c0*/  SEL R23, R23, RZ, P0 ;  /* 0x000000ff17177207 */ /* 0x000fe40000000000 */
[----:B------:R-:W-:-:S07]  /*157d0*/  LOP3.LUT R26, R26, R3, RZ, 0x3c, !PT ;  /* 0x000000031a1a7212 */ /* 0x000fce00078e3cff */
.L_x_564:
[----:B------:R-:W-:Y:S05]  /*157e0*/  BSYNC B7 ;  /* 0x0000000000077941 */ /* 0x000fea0003800000 */
.L_x_562:
[----:B------:R-:W2:Y:S02]  /*157f0*/  LDL R0, [R1] ;  /* 0x0000000001007983 */ /* 0x000ea40000100800 */
[----:B--2---:R-:W-:-:S13]  /*15800*/  LOP3.LUT P0, RZ, R0, 0x2, RZ, 0xc0, !PT ;  /* 0x0000000200ff7812 */ /* 0x004fda000780c0ff */
[----:B------:R-:W-:Y:S05]  /*15810*/  @!P0 BRA `(.L_x_635) ;  /* 0x0000000000248947 */ /* 0x000fea0003800000 */
[----:B------:R-:W-:Y:S05]  /*15820*/  WARPSYNC.ALL ;  /* 0x0000000000007948 */ /* 0x000fea0003800000 */
[----:B------:R-:W2:Y:S08]  /*15830*/  S2UR UR5, SR_CgaCtaId ;  /* 0x00000000000579c3 */ /* 0x000eb00000008800 */
[----:B------:R-:W-:Y:S06]  /*15840*/  BAR.SYNC.DEFER_BLOCKING 0x5, 0x200 ;  /* 0x0148000000007b1d */ /* 0x000fec0000010000 */
[----:B------:R-:W-:-:S02]  /*15850*/  UMOV UR4, 0x400 ;  /* 0x0000040000047882 */ /* 0x000fc40000000000 */
[----:B--2---:R-:W-:-:S06]  /*15860*/  ULEA UR4, UR5, UR4, 0x18 ;  /* 0x0000000405047291 */ /* 0x004fcc000f8ec03f */
[----:B------:R-:W-:-:S05]  /*15870*/  IMAD.U32 R22, RZ, RZ, UR4 ;  /* 0x00000004ff167e24 */ /* 0x000fca000f8e00ff */
[----:B------:R2:W3:Y:S01]  /*15880*/  LDS.128 R16, [R22+0x308d0] ;  /* 0x0308d00016107984 */ /* 0x0004e20000000c00 */
[----:B------:R-:W-:Y:S06]  /*15890*/  BAR.ARV 0x4, 0x200 ;  /* 0x0108000000007b1d */ /* 0x000fec0000002000 */
[----:B------:R-:W-:Y:S05]  /*158a0*/  BRA `(.L_x_636) ;  /* 0x0000000800407947 */ /* 0x000fea0003800000 */
.L_x_635:
        /* <DEDUP_REMOVED lines=10> */
[----:B------:R0:W2:Y:S01]  /*15950*/  @!P1 LDG.E R3, desc[UR56][R2.64] ;  /* 0x0000003802039981 */ /* 0x0000a2000c1e1900 */
[C---:B------:R-:W-:Y:S02]  /*15960*/  ISETP.GE.U32.AND P2, PT, R8.reuse, 0x2, PT ;  /* 0x000000020800780c */ /* 0x040fe40003f46070 */
[C---:B------:R-:W-:Y:S01]  /*15970*/  ISETP.GE.U32.AND P3, PT, R8.reuse, 0x4, PT ;  /* 0x000000040800780c */ /* 0x040fe20003f66070 */
[----:B------:R-:W-:Y:S01]  /*15980*/  SHFL.IDX PT, R0, R16, RZ, 0x1f ;  /* 0x00001fff10007589 */ /* 0x000fe200000e0000 */
[C---:B------:R-:W-:Y:S02]  /*15990*/  ISETP.GE.U32.AND P4, PT, R8.reuse, 0x8, PT ;  /* 0x000000080800780c */ /* 0x040fe40003f86070 */
[----:B------:R-:W-:Y:S01]  /*159a0*/  ISETP.GE.U32.AND P5, PT, R8, 0x10, PT ;  /* 0x000000100800780c */ /* 0x000fe20003fa6070 */
[----:B------:R-:W-:Y:S01]  /*159b0*/  SHFL.IDX PT, R4, R16, 0x1, 0x1f ;  /* 0x00201f0010047f89 */ /* 0x000fe200000e0000 */
[----:B0-----:R-:W-:Y:S01]  /*159c0*/  IMAD.MOV.U32 R2, RZ, RZ, RZ ;  /* 0x000000ffff027224 */ /* 0x001fe200078e00ff */
[----:B--2---:R-:W-:-:S02]  /*159d0*/  @!P1 MOV R2, R3 ;  /* 0x0000000300029202 */ /* 0x004fc40000000f00 */
[----:B------:R-:W-:-:S03]  /*159e0*/  ISETP.NE.AND P1, PT, R8, RZ, PT ;  /* 0x000000ff0800720c */ /* 0x000fc60003f25270 */
[----:B------:R-:W0:Y:S02]  /*159f0*/  SHFL.UP PT, R14, R2, 0x1, RZ ;  /* 0x04200000020e7989 */ /* 0x000e2400000e00ff */
[----:B0-----:R-:W-:-:S05]  /*15a00*/  SEL R5, R14, RZ, P1 ;  /* 0x000000ff0e057207 */ /* 0x001fca0000800000 */
[----:B------:R-:W-:-:S05]  /*15a10*/  IMAD.IADD R5, R2, 0x1, R5 ;  /* 0x0000000102057824 */ /* 0x000fca00078e0205 */
[----:B------:R-:W1:Y:S02]  /*15a20*/  SHFL.UP PT, R14, R5, 0x2, RZ ;  /* 0x04400000050e7989 */ /* 0x000e6400000e00ff */
        /* <DEDUP_REMOVED lines=12> */
.L_x_748:
[----:B------:R-:W-:Y:S02]  /*15af0*/  ULDC UR4, c[0x0][0xc38] ;  /* 0x00030e0000047ab9 */ /* 0x000fe40000000800 */
[----:B------:R-:W-:-:S05]  /*15b00*/  MOV R16, UR4 ;  /* 0x0000000400107c02 */ /* 0x000fca0008000f00 */
[----:B-1----:R-:W-:-:S04]  /*15b10*/  IMAD R5, R14, R16, RZ ;  /* 0x000000100e057224 */ /* 0x002fc800078e02ff */
[----:B------:R-:W-:-:S05]  /*15b20*/  IMAD.IADD R4, R4, 0x1, R5 ;  /* 0x0000000104047824 */ /* 0x000fca00078e0205 */
[----:B------:R-:W-:-:S13]  /*15b30*/  ISETP.GT.AND P6, PT, R4, R0, PT ;  /* 0x000000000400720c */ /* 0x000fda0003fc4270 */
[----:B------:R-:W-:Y:S05]  /*15b40*/  @P6 BRA `(.L_x_638) ;  /* 0x00000000009c6947 */ /* 0x000fea0003800000 */
.L_x_643:
[----:B------:R-:W1:Y:S01]  /*15b50*/  LDC R6, c[0x0][0xc3c] ;  /* 0x00030f00ff067b82 */ /* 0x000e620000000800 */
[----:B------:R-:W-:-:S05]  /*15b60*/  VIADD R19, R19, 0x1f ;  /* 0x0000001f13137836 */ /* 0x000fca0000000000 */
[----:B-1----:R-:W-:-:S13]  /*15b70*/  ISETP.GE.AND P6, PT, R19, R6, PT ;  /* 0x000000061300720c */ /* 0x002fda0003fc6270 */
[----:B------:R-:W-:Y:S05]  /*15b80*/  @P6 BRA `(.L_x_639) ;  /* 0x0000000400446947 */ /* 0x000fea0003800000 */
[----:B------:R-:W1:Y:S01]  /*15b90*/  S2R R2, SR_TID.X ;  /* 0x0000000000027919 */ /* 0x000e620000002100 */
[----:B------:R-:W-:Y:S01]  /*15ba0*/  BSSY B0, `(.L_x_640) ;  /* 0x0000009000007945 */ /* 0x000fe20003800000 */
[----:B-1----:R-:W-:-:S05]  /*15bb0*/  LOP3.LUT R2, R2, 0x1f, RZ, 0xc0, !PT ;  /* 0x0000001f02027812 */ /* 0x002fca00078ec0ff */
[----:B------:R-:W-:Y:S02]  /*15bc0*/  IMAD.IADD R5, R19, 0x1, R2 ;  /* 0x0000000113057824 */ /* 0x000fe400078e0202 */
[----:B------:R-:W-:-:S03]  /*15bd0*/  IMAD.MOV.U32 R2, RZ, RZ, RZ ;  /* 0x000000ffff027224 */ /* 0x000fc600078e00ff */
[----:B------:R-:W-:-:S13]  /*15be0*/  ISETP.GE.OR P6, PT, R5, R6, !P0 ;  /* 0x000000060500720c */ /* 0x000fda00047c6670 */
[----:B------:R-:W-:Y:S05]  /*15bf0*/  @P6 BRA `(.L_x_641) ;  /* 0x00000000000c6947 */ /* 0x000fea0003800000 */
[----:B0-----:R-:W0:Y:S02]  /*15c00*/  LDC.64 R2, c[0x0][0xc80] ;  /* 0x00032000ff027b82 */ /* 0x001e240000000a00 */
[----:B0-----:R-:W-:-:S06]  /*15c10*/  IMAD.WIDE R2, R5, 0x4, R2 ;  /* 0x0000000405027825 */ /* 0x001fcc00078e0202 */
[----:B------:R1:W5:Y:S02]  /*15c20*/  LDG.E R2, desc[UR56][R2.64] ;  /* 0x0000003802027981 */ /* 0x000364000c1e1900 */
.L_x_641:
[----:B------:R-:W-:Y:S05]  /*15c30*/  BSYNC B0 ;  /* 0x0000000000007941 */ /* 0x000fea0003800000 */
.L_x_640:
[----:B------:R-:W-:-:S03]  /*15c40*/  UMOV UR4, 0xffffffff ;  /* 0xffffffff00047882 */ /* 0x000fc60000000000 */
[----:B------:R-:W-:Y:S05]  /*15c50*/  BRA.DIV UR4, `(.L_x_642) ;  /* 0x0000002e04fc7947 */ /* 0x000fea000b800000 */
[----:B-----5:R-:W2:Y:S02]  /*15c60*/  SHFL.UP PT, R14, R2, 0x1, RZ ;  /* 0x04200000020e7989 */ /* 0x020ea400000e00ff */
[----:B--2---:R-:W-:-:S05]  /*15c70*/  SEL R13, R14, RZ, P1 ;  /* 0x000000ff0e0d7207 */ /* 0x004fca0000800000 */
[----:B------:R-:W-:-:S05]  /*15c80*/  IMAD.IADD R13, R2, 0x1, R13 ;  /* 0x00000001020d7824 */ /* 0x000fca00078e020d */
[----:B------:R-:W2:Y:S02]  /*15c90*/  SHFL.UP PT, R14, R13, 0x2, RZ ;  /* 0x044000000d0e7989 */ /* 0x000ea400000e00ff */
[----:B--2---:R-:W-:-:S04]  /*15ca0*/  SEL R14, R14, RZ, P2 ;  /* 0x000000ff0e0e7207 */ /* 0x004fc80001000000 */
[----:B01----:R-:W-:-:S05]  /*15cb0*/  IADD3 R3, R13, R14, RZ ;  /* 0x0000000e0d037210 */ /* 0x003fca0007ffe0ff */
        /* <DEDUP_REMOVED lines=10> */
.L_x_756:
[----:B------:R-:W-:Y:S02]  /*15d60*/  ULDC UR4, c[0x0][0xc38] ;  /* 0x00030e0000047ab9 */ /* 0x000fe40000000800 */
[----:B------:R-:W-:-:S04]  /*15d70*/  IMAD.U32 R16, RZ, RZ, UR4 ;  /* 0x00000004ff107e24 */ /* 0x000fc8000f8e00ff */
[----:B-1----:R-:W-:-:S04]  /*15d80*/  IMAD R5, R14, R16, RZ ;  /* 0x000000100e057224 */ /* 0x002fc800078e02ff */
[----:B------:R-:W-:-:S05]  /*15d90*/  IMAD.IADD R4, R5, 0x1, R4 ;  /* 0x0000000105047824 */ /* 0x000fca00078e0204 */
[----:B------:R-:W-:-:S13]  /*15da0*/  ISETP.GT.AND P6, PT, R4, R0, PT ;  /* 0x000000000400720c */ /* 0x000fda0003fc4270 */
[----:B------:R-:W-:Y:S05]  /*15db0*/  @!P6 BRA `(.L_x_643) ;  /* 0xfffffffc0064e947 */ /* 0x000fea000383ffff */
.L_x_638:
[----:B------:R-:W-:Y:S01]  /*15dc0*/  IADD3 R5, -R5, R4, RZ ;  /* 0x0000000405057210 */ /* 0x000fe20007ffe1ff */
[----:B------:R-:W-:-:S04]  /*15dd0*/  UMOV UR4, 0xffffffff ;  /* 0xffffffff00047882 */ /* 0x000fc80000000000 */
[----:B------:R-:W-:-:S05]  /*15de0*/  IMAD R7, R3, R16, R5 ;  /* 0x0000001003077224 */ /* 0x000fca00078e0205 */
[----:B------:R-:W-:Y:S01]  /*15df0*/  ISETP.GT.AND P6, PT, R7, R0, PT ;  /* 0x000000000700720c */ /* 0x000fe20003fc4270 */
[----:B------:R-:W-:-:S12]  /*15e00*/  BRA.DIV UR4, `(.L_x_644) ;  /* 0x00000032044c7947 */ /* 0x000fd8000b800000 */
[----:B------:R-:W-:-:S04]  /*15e10*/  VOTE.ANY R6, PT, !P6 ;  /* 0x0000000000067806 */ /* 0x000fc800070e0100 */
[----:B------:R-:W1:Y:S02]  /*15e20*/  POPC R4, R6 ;  /* 0x0000000600047309 */ /* 0x000e640000000000 */
[----:B-1----:R1:W2:Y:S02]  /*15e30*/  SHFL.IDX PT, R17, R2, R4, 0x1f ;  /* 0x00001f0402117589 */ /* 0x0022a400000e0000 */
.L_x_760:
[----:B------:R-:W-:Y:S01]  /*15e40*/  ISETP.NE.AND P0, PT, R6, RZ, PT ;  /* 0x000000ff0600720c */ /* 0x000fe20003f05270 */
[----:B------:R-:W-:-:S12]  /*15e50*/  IMAD.MOV.U32 R14, RZ, RZ, RZ ;  /* 0x000000ffff0e7224 */ /* 0x000fd800078e00ff */
[----:B------:R-:W-:Y:S05]  /*15e60*/  @!P0 BRA `(.L_x_645) ;  /* 0x0000000000108947 */ /* 0x000fea0003800000 */
[----:B------:R-:W-:Y:S01]  /*15e70*/  UMOV UR4, 0xffffffff ;  /* 0xffffffff00047882 */ /* 0x000fe20000000000 */
[----:B------:R-:W-:Y:S02]  /*15e80*/  VIADD R12, R4, 0xffffffff ;  /* 0xffffffff040c7836 */ /* 0x000fe40000000000 */
[----:B------:R-:W-:Y:S05]  /*15e90*/  BRA.DIV UR4, `(.L_x_646) ;  /* 0x0000003204707947 */ /* 0x000fea000b800000 */
[----:B------:R3:W4:Y:S02]  /*15ea0*/  SHFL.IDX PT, R14, R3, R12, 0x1f ;  /* 0x00001f0c030e7589 */ /* 0x00072400000e0000 */
.L_x_645:
[----:B--2---:R-:W-:Y:S01]  /*15eb0*/  IABS R6, R17 ;  /* 0x0000001100067213 */ /* 0x004fe20000000000 */
[----:B----4-:R-:W-:Y:S02]  /*15ec0*/  IMAD R16, R14, R16, R5 ;  /* 0x000000100e107224 */ /* 0x010fe400078e0205 */
[----:B------:R-:W-:Y:S01]  /*15ed0*/  IMAD.IADD R19, R4, 0x1, R19 ;  /* 0x0000000104137824 */ /* 0x000fe200078e0213 */
[----:B------:R-:W2:Y:S02]  /*15ee0*/  I2F.RP R7, R6 ;  /* 0x0000000600077306 */ /* 0x000ea40000209400 */
[----:B------:R-:W-:-:S06]  /*15ef0*/  IADD3 R0, R0, -R16, RZ ;  /* 0x8000001000007210 */ /* 0x000fcc0007ffe0ff */
[----:B--2---:R-:W1:Y:S02]  /*15f00*/  MUFU.RCP R7, R7 ;  /* 0x0000000700077308 */ /* 0x004e640000001000 */
[----:B-1----:R-:W-:-:S06]  /*15f10*/  VIADD R2, R7, 0xffffffe ;  /* 0x0ffffffe07027836 */ /* 0x002fcc0000000000 */
[----:B0--3--:R0:W1:Y:S02]  /*15f20*/  F2I.FTZ.U32.TRUNC.NTZ R3, R2 ;  /* 0x0000000200037305 */ /* 0x009064000021f000 */
[----:B0-----:R-:W-:Y:S02]  /*15f30*/  IMAD.MOV.U32 R2, RZ, RZ, RZ ;  /* 0x000000ffff027224 */ /* 0x001fe400078e00ff */
[----:B-1----:R-:W-:-:S04]  /*15f40*/  IMAD.MOV R5, RZ, RZ, -R3 ;  /* 0x000000ffff057224 */ /* 0x002fc800078e0a03 */
        /* <DEDUP_REMOVED lines=16> */
[----:B------:R-:W-:-:S04]  /*16050*/  @!P1 LOP3.LUT R3, RZ, R17, RZ, 0x33, !PT ;  /* 0x00000011ff039212 */ /* 0x000fc800078e33ff */
[----:B------:R-:W-:Y:S01]  /*16060*/  IADD3 R2, -R3, RZ, RZ ;  /* 0x000000ff03027210 */ /* 0x000fe20007ffe1ff */
[----:B------:R-:W-:-:S04]  /*16070*/  IMAD.MOV.U32 R18, RZ, RZ, R3 ;  /* 0x000000ffff127224 */ /* 0x000fc800078e0003 */
[----:B------:R-:W-:Y:S01]  /*16080*/  IMAD R17, R17, R2, R0 ;  /* 0x0000000211117224 */ /* 0x000fe200078e0200 */
[----:B------:R-:W-:Y:S06]  /*16090*/  BRA `(.L_x_647) ;  /* 0x00000000001c7947 */ /* 0x000fec0003800000 */
.L_x_639:
[----:B------:R-:W-:Y:S01]  /*160a0*/  UMOV UR4, URZ ;  /* 0x0000003f00047c82 */ /* 0x000fe20008000000 */
[----:B------:R-:W-:Y:S01]  /*160b0*/  UMOV UR5, URZ ;  /* 0x0000003f00057c82 */ /* 0x000fe20008000000 */
[----:B------:R-:W-:Y:S01]  /*160c0*/  ULDC UR6, c[0x0][0xc3c] ;  /* 0x00030f0000067ab9 */ /* 0x000fe20000000800 */
[----:B------:R-:W-:Y:S01]  /*160d0*/  IMAD.MOV.U32 R16, RZ, RZ, R0 ;  /* 0x000000ffff107224 */ /* 0x000fe200078e0000 */
[----:B------:R-:W-:Y:S01]  /*160e0*/  MOV R19, UR6 ;  /* 0x0000000600137c02 */ /* 0x000fe20008000f00 */
[----:B------:R-:W-:Y:S02]  /*160f0*/  IMAD.U32 R17, RZ, RZ, UR4 ;  /* 0x00000004ff117e24 */ /* 0x000fe4000f8e00ff */
[----:B------:R-:W-:-:S07]  /*16100*/  IMAD.U32 R18, RZ, RZ, UR5 ;  /* 0x00000005ff127e24 */ /* 0x000fce000f8e00ff */
.L_x_647:
[----:B------:R-:W1:Y:S01]  /*16110*/  S2R R0, SR_TID.X ;  /* 0x0000000000007919 */ /* 0x000e620000002100 */
[----:B------:R-:W-:Y:S05]  /*16120*/  WARPSYNC.ALL ;  /* 0x0000000000007948 */ /* 0x000fea0003800000 */
[----:B------:R-:W-:Y:S01]  /*16130*/  BAR.SYNC.DEFER_BLOCKING 0x4, 0x200 ;  /* 0x0108000000007b1d */ /* 0x000fe20000010000 */
[----:B-1----:R-:W-:-:S04]  /*16140*/  LOP3.LUT R0, R0, 0x1f, RZ, 0xc0, !PT ;  /* 0x0000001f00007812 */ /* 0x002fc800078ec0ff */
[----:B------:R-:W-:-:S13]  /*16150*/  ISETP.NE.AND P0, PT, R0, RZ, PT ;  /* 0x000000ff0000720c */ /* 0x000fda0003f05270 */
[----:B0-----:R-:W0:Y:S01]  /*16160*/  @!P0 S2R R3, SR_CgaCtaId ;  /* 0x0000000000038919 */ /* 0x001e220000008800 */
[----:B------:R-:W-:-:S04]  /*16170*/  @!P0 MOV R0, 0x400 ;  /* 0x0000040000008802 */ /* 0x000fc80000000f00 */
[----:B0-----:R-:W-:-:S05]  /*16180*/  @!P0 LEA R22, R3, R0, 0x18 ;  /* 0x0000000003168211 */ /* 0x001fca00078ec0ff */
[----:B------:R0:W-:Y:S01]  /*16190*/  @!P0 STS.128 [R22+0x308d0], R16 ;  /* 0x0308d01016008388 */ /* 0x0001e20000000c00 */
[----:B------:R-:W-:Y:S06]  /*161a0*/  BAR.ARV 0x5, 0x200 ;  /* 0x0148000000007b1d */ /* 0x000fec0000002000 */
.L_x_636:
[----:B------:R-:W-:Y:S02]  /*161b0*/  ULDC UR4, c[0x0][0xc3c] ;  /* 0x00030f0000047ab9 */ /* 0x000fe40000000800 */
[----:B---3--:R-:W-:-:S13]  /*161c0*/  ISETP.GE.AND P0, PT, R19, UR4, PT ;  /* 0x0000000413007c0c */ /* 0x008fda000bf06270 */
[----:B------:R-:W-:Y:S05]  /*161d0*/  @!P0 BRA `(.L_x_648) ;  /* 0xffffffac002c8947 */ /* 0x000fea000383ffff */
[----:B------:R-:W-:Y:S05]  /*161e0*/  BSYNC B8 ;  /* 0x0000000000087941 */ /* 0x000fea0003800000 */
.L_x_526:
[----:B0-----:R-:W3:Y:S01]  /*161f0*/  LDL.LU R0, [R1+0x24] ;  /* 0x0000240001007983 */ /* 0x001ee20000300800 */
[----:B------:R-:W-:Y:S01]  /*16200*/  BSSY B0, `(.L_x_649) ;  /* 0x000000b000007945 */ /* 0x000fe20003800000 */
[----:B------:R-:W0:Y:S01]  /*16210*/  S2R R5, SR_CgaCtaId ;  /* 0x0000000000057919 */ /* 0x000e220000008800 */
[----:B---3--:R-:W-:-:S05]  /*16220*/  VIADD R0, R0, 0x1 ;  /* 0x0000000100007836 */ /* 0x008fca0000000000 */
[----:B------:R-:W-:-:S04]  /*16230*/  LEA.HI R2, R0, R0, RZ, 0x1 ;  /* 0x0000000000027211 */ /* 0x000fc800078f08ff */
[----:B------:R-:W-:Y:S02]  /*16240*/  LOP3.LUT R3, R2, 0xfffffffe, RZ, 0xc0, !PT ;  /* 0xfffffffe02037812 */ /* 0x000fe400078ec0ff */
[----:B------:R-:W-:-:S03]  /*16250*/  MOV R2, 0x400 ;  /* 0x0000040000027802 */ /* 0x000fc60000000f00 */
[----:B------:R-:W-:Y:S01]  /*16260*/  IMAD.IADD R0, R0, 0x1, -R3 ;  /* 0x0000000100007824 */ /* 0x000fe200078e0a03 */
[----:B0-----:R-:W-:-:S04]  /*16270*/  LEA R9, R5, R2, 0x18 ;  /* 0x0000000205097211 */ /* 0x001fc800078ec0ff */
[----:B------:R-:W-:-:S04]  /*16280*/  SHF.L.U32 R0, R0, 0x1f, RZ ;  /* 0x0000001f00007819 */ /* 0x000fc800000006ff */
[----:B------:R-:W0:Y:S02]  /*16290*/  SYNCS.PHASECHK.TRANS64.TRYWAIT P0, [R9+URZ+0x30820], R0 ;  /* 0x03082000090075a7 */ /* 0x000e24000800017f */
[----:B0-----:R-:W-:Y:S05]  /*162a0*/  @!P0 BRA `(.L_x_650) ;  /* 0x0000002c00908947 */ /* 0x001fea0003800000 */
.L_x_763:
[----:B------:R-:W-:Y:S05]  /*162b0*/  BSYNC B0 ;  /* 0x0000000000007941 */ /* 0x000fea0003800000 */
.L_x_649:
[----:B------:R-:W-:-:S03]  /*162c0*/  UMOV UR4, 0xffffffff ;  /* 0xffffffff00047882 */ /* 0x000fc60000000000 */
[----:B------:R-:W-:Y:S05]  /*162d0*/  BRA.DIV UR4, `(.L_x_651) ;  /* 0x0000002e04987947 */ /* 0x000fea000b800000 */
[----:B0-----:R-:W0:Y:S02]  /*162e0*/  S2R R0, SR_TID.X ;  /* 0x0000000000007919 */ /* 0x001e240000002100 */
[----:B0-----:R-:W-:-:S04]  /*162f0*/  SHF.R.U32.HI R0, RZ, 0x5, R0 ;  /* 0x00000005ff007819 */ /* 0x001fc80000011600 */
[----:B------:R-:W-:-:S05]  /*16300*/  LOP3.LUT R0, R0, 0x3, RZ, 0xc0, !PT ;  /* 0x0000000300007812 */ /* 0x000fca00078ec0ff */
[----:B------:R0:W3:Y:S02]  /*16310*/  SHFL.IDX PT, R14, R0, RZ, 0x1f ;  /* 0x00001fff000e7589 */ /* 0x0000e400000e0000 */
.L_x_766:
[----:B---3--:R-:W-:-:S13]  /*16320*/  ISETP.NE.AND P0, PT, R14, RZ, PT ;  /* 0x000000ff0e00720c */ /* 0x008fda0003f05270 */
[----:B------:R-:W-:Y:S05]  /*16330*/  @P0 BRA `(.L_x_396) ;  /* 0x0000000000880947 */ /* 0x000fea0003800000 */
[----:B------:R-:W-:-:S03]  /*16340*/  UMOV UR4, 0xffffffff ;  /* 0xffffffff00047882 */ /* 0x000fc60000000000 */
[----:B------:R-:W-:Y:S05]  /*16350*/  BRA.DIV UR4, `(.L_x_652) ;  /* 0x0000002e04ac7947 */ /* 0x000fea000b800000 */
[----:B------:R-:W-:-:S13]  /*16360*/  ELECT P6, URZ, PT ;  /* 0x00000000003f782f */ /* 0x000fda00038c0000 */
.L_x_769:
[----:B------:R-:W-:Y:S05]  /*16370*/  @!P6 BRA `(.L_x_396) ;  /* 0x000000000078e947 */ /* 0x000fea0003800000 */
[----:B0-----:R-:W3:Y:S02]  /*16380*/  LDL.LU R0, [R1+0x4c] ;  /* 0x00004c0001007983 */ /* 0x001ee40000300800 */
[----:B---3--:R-:W-:-:S04]  /*16390*/  LOP3.LUT R0, R0, 0x2, RZ, 0xfc, !PT ;  /* 0x0000000200007812 */ /* 0x008fc800078efcff */
[----:B------:R-:W-:-:S13]  /*163a0*/  ISETP.NE.AND P2, PT, R0, 0x3, PT ;  /* 0x000000030000780c */ /* 0x000fda0003f45270 */
[----:B------:R-:W-:Y:S05]  /*163b0*/  @!P2 BRA `(.L_x_653) ;  /* 0x000000000004a947 */ /* 0x000fea0003800000 */
[----:B------:R-:W-:Y:S01]  /*163c0*/  BPT.TRAP 0x1 ;  /* 0x000000040000795c */ /* 0x000fe20000300000 */
.L_x_653:
        /* <DEDUP_REMOVED lines=8> */
[----:B------:R-:W-:Y:S02]  /*16450*/  LOP3.LUT R2, R26, R3, RZ, 0x3c, !PT ;  /* 0x000000031a027212 */ /* 0x000fe400078e3cff */
[----:B------:R-:W-:-:S02]  /*16460*/  LEA R3, R7, R0, 0x3 ;  /* 0x0000000007037211 */ /* 0x000fc400078e18ff */
[----:B------:R-:W-:Y:S01]  /*16470*/  SHF.L.U32 R2, R2, 0x1f, RZ ;  /* 0x0000001f02027819 */ /* 0x000fe200000006ff */
[----:B0-----:R-:W-:Y:S06]  /*16480*/  @!P0 BRA `(.L_x_654) ;  /* 0x0000002c00808947 */ /* 0x001fec0003800000 */
.L_x_770:
[----:B------:R-:W3:Y:S02]  /*16490*/  SYNCS.PHASECHK.TRANS64.TRYWAIT P0, [R3+URZ], R2 ;  /* 0x00000002030075a7 */ /* 0x000ee4000800017f */
[----:B---3--:R-:W-:Y:S05]  /*164a0*/  @!P0 BRA `(.L_x_655) ;  /* 0x0000002c008c8947 */ /* 0x008fea0003800000 */
.L_x_771:
[----:B------:R-:W-:Y:S05]  /*164b0*/  @!P2 BRA `(.L_x_656) ;  /* 0x000000000004a947 */ /* 0x000fea0003800000 */
[----:B------:R-:W-:Y:S01]  /*164c0*/  BPT.TRAP 0x1 ;  /* 0x000000040000795c */ /* 0x000fe20000300000 */
.L_x_656:
[----:B------:R-:W-:-:S04]  /*164d0*/  VIADD R0, R9, 0x30860 ;  /* 0x0003086009007836 */ /* 0x000fc80000000000 */
[----:B------:R-:W-:-:S04]  /*164e0*/  IMAD R23, R23, 0x8, R0 ;  /* 0x0000000817177824 */ /* 0x000fc800078e0200 */
[----:B------:R-:W4:Y:S02]  /*164f0*/  SYNCS.PHASECHK.TRANS64.TRYWAIT P0, [R23+URZ], R4 ;  /* 0x00000004170075a7 */ /* 0x000f24000800017f */
[----:B----4-:R-:W-:Y:S05]  /*16500*/  @!P0 BRA `(.L_x_657) ;  /* 0x0000002c00888947 */ /* 0x010fea0003800000 */
.L_x_772:
[----:B------:R-:W-:-:S07]  /*16510*/  IMAD R7, R7, 0x8, R0 ;  /* 0x0000000807077824 */ /* 0x000fce00078e0200 */
.L_x_658:
[----:B------:R0:W0:Y:S02]  /*16520*/  SYNCS.PHASECHK.TRANS64.TRYWAIT P0, [R7+URZ], R2 ;  /* 0x00000002070075a7 */ /* 0x000024000800017f */
[----:B0-----:R-:W-:Y:S05]  /*16530*/  @!P0 NANOSLEEP.SYNCS 0x989680 ;  /* 0x009896800000895d */ /* 0x001fea0003900000 */
[----:B------:R-:W0:Y:S02]  /*16540*/  @!P0 SYNCS.PHASECHK.TRANS64 P0, [R7+URZ], R2 ;  /* 0x00000002070085a7 */ /* 0x000e24000800007f */
[----:B0-----:R-:W-:Y:S05]  /*16550*/  @!P0 BRA `(.L_x_658) ;  /* 0xfffffffc00f08947 */ /* 0x001fea000383ffff */
.L_x_396:
[----:B------:R-:W-:Y:S05]  /*16560*/  BSYNC B9 ;  /* 0x0000000000097941 */ /* 0x000fea0003800000 */
.L_x_393:
[----:B------:R-:W-:Y:S05]  /*16570*/  EXIT ;  /* 0x000000000000794d */ /* 0x000fea0003800000 */
.L_x_414:
[----:B0-----:R0:W1:Y:S02]  /*16580*/  SYNCS.PHASECHK.TRANS64.TRYWAIT P6, [R81+URZ+0x30890], R93 ;  /* 0x0308905d510075a7 */ /* 0x00106400080c017f */
[----:B-1----:R-:W-:Y:S05]  /*16590*/  @!P6 NANOSLEEP.SYNCS 0x989680 ;  /* 0x009896800000e95d */ /* 0x002fea0003900000 */
[----:B------:R-:W1:Y:S02]  /*165a0*/  @!P6 SYNCS.PHASECHK.TRANS64 P6, [R81+URZ+0x30890], R93 ;  /* 0x0308905d5100e5a7 */ /* 0x000e6400080c007f */
[----:B-1----:R-:W-:Y:S05]  /*165b0*/  @!P6 BRA `(.L_x_414) ;  /* 0xfffffffc00f0e947 */ /* 0x002fea000383ffff */
[----:B------:R-:W-:Y:S05]  /*165c0*/  BRA `(.L_x_659) ;  /* 0xfffffec400c87947 */ /* 0x000fea000383ffff */
.L_x_434:
[----:B0-----:R0:W1:Y:S02]  /*165d0*/  SYNCS.PHASECHK.TRANS64.TRYWAIT P5, [R81+URZ+0x30890], R93 ;  /* 0x0308905d510075a7 */ /* 0x00106400080a017f */
[----:B-1----:R-:W-:Y:S05]  /*165e0*/  @!P5 NANOSLEEP.SYNCS 0x989680 ;  /* 0x009896800000d95d */ /* 0x002fea0003900000 */
[----:B------:R-:W1:Y:S02]  /*165f0*/  @!P5 SYNCS.PHASECHK.TRANS64 P5, [R81+URZ+0x30890], R93 ;  /* 0x0308905d5100d5a7 */ /* 0x000e6400080a007f */
[----:B-1----:R-:W-:Y:S05]  /*16600*/  @!P5 BRA `(.L_x_434) ;  /* 0xfffffffc00f0d947 */ /* 0x002fea000383ffff */
[----:B------:R-:W-:Y:S05]  /*16610*/  BRA `(.L_x_660) ;  /* 0xfffffed800347947 */ /* 0x000fea000383ffff */
.L_x_443:
[----:B-1----:R1:W2:Y:S02]  /*16620*/  SYNCS.PHASECHK.TRANS64.TRYWAIT P4, [R81+URZ+0x30890], R93 ;  /* 0x0308905d510075a7 */ /* 0x0022a4000808017f */
[----:B--2---:R-:W-:Y:S05]  /*16630*/  @!P4 NANOSLEEP.SYNCS 0x989680 ;  /* 0x009896800000c95d */ /* 0x004fea0003900000 */
[----:B------:R-:W2:Y:S02]  /*16640*/  @!P4 SYNCS.PHASECHK.TRANS64 P4, [R81+URZ+0x30890], R93 ;  /* 0x0308905d5100c5a7 */ /* 0x000ea4000808007f */
[----:B--2---:R-:W-:Y:S05]  /*16650*/  @!P4 BRA `(.L_x_443) ;  /* 0xfffffffc00f0c947 */ /* 0x004fea000383ffff */
[----:B------:R-:W-:Y:S05]  /*16660*/  BRA `(.L_x_661) ;  /* 0xfffffee800547947 */ /* 0x000fea000383ffff */
.L_x_449:
[----:B--2---:R2:W3:Y:S02]  /*16670*/  SYNCS.PHASECHK.TRANS64.TRYWAIT P3, [R81+URZ+0x308b0], R93 ;  /* 0x0308b05d510075a7 */ /* 0x0044e4000806017f */
[----:B---3--:R-:W-:Y:S05]  /*16680*/  @!P3 NANOSLEEP.SYNCS 0x989680 ;  /* 0x009896800000b95d */ /* 0x008fea0003900000 */
[----:B------:R-:W3:Y:S02]  /*16690*/  @!P3 SYNCS.PHASECHK.TRANS64 P3, [R81+URZ+0x308b0], R93 ;  /* 0x0308b05d5100b5a7 */ /* 0x000ee4000806007f */
[----:B---3--:R-:W-:Y:S05]  /*166a0*/  @!P3 BRA `(.L_x_449) ;  /* 0xfffffffc00f0b947 */ /* 0x008fea000383ffff */
[----:B------:R-:W-:Y:S05]  /*166b0*/  BRA `(.L_x_662) ;  /* 0xfffffee800e87947 */ /* 0x000fea000383ffff */
.L_x_457:
[----:B------:R-:W0:Y:S01]  /*166c0*/  S2R R3, SR_TID.X ;  /* 0x0000000000037919 */ /* 0x000e220000002100 */
[----:B------:R-:W-:Y:S01]  /*166d0*/  BSSY B0, `(.L_x_663) ;  /* 0x000000c000007945 */ /* 0x000fe20003800000 */
[----:B------:R-:W-:Y:S01]  /*166e0*/  MOV R12, RZ ;  /* 0x000000ff000c7202 */ /* 0x000fe20000000f00 */
[----:B------:R-:W-:Y:S02]  /*166f0*/  IMAD.MOV.U32 R11, RZ, RZ, 0x1f ;  /* 0x0000001fff0b7424 */ /* 0x000fe400078e00ff */
[----:B------:R-:W-:Y:S02]  /*16700*/  IMAD.MOV.U32 R15, RZ, RZ, -0x1 ;  /* 0xffffffffff0f7424 */ /* 0x000fe400078e00ff */
[----:B0-----:R-:W-:-:S05]  /*16710*/  VIADD R4, R3, 0xffffff80 ;  /* 0xffffff8003047836 */ /* 0x001fca0000000000 */
[----:B------:R-:W-:-:S04]  /*16720*/  SHF.R.S32.HI R3, RZ, 0x1f, R4 ;  /* 0x0000001fff037819 */ /* 0x000fc80000011404 */
[----:B------:R-:W-:-:S04]  /*16730*/  LEA.HI R3, R3, R4, RZ, 0x7 ;  /* 0x0000000403037211 */ /* 0x000fc800078f38ff */
[----:B------:R-:W-:-:S05]  /*16740*/  SHF.R.S32.HI R3, RZ, 0x7, R3 ;  /* 0x00000007ff037819 */ /* 0x000fca0000011403 */
[----:B------:R-:W-:-:S07]  /*16750*/  IMAD.MOV.U32 R13, RZ, RZ, R3 ;  /* 0x000000ffff0d7224 */ /* 0x000fce00078e0003 */
[----:B-----5:R-:W-:Y:S05]  /*16760*/  WARPSYNC.COLLECTIVE R15, `(.L_x_664) ;  /* 0x000000000f087348 */ /* 0x020fea0003c00000 */
[----:B------:R0:W1:Y:S02]  /*16770*/  SHFL.IDX P6, R14, R13, R12, R11 ;  /* 0x0000000c0d0e7389 */ /* 0x00006400000c000b */
[----:B01---5:R-:W-:Y:S01]  /*16780*/  ENDCOLLECTIVE ;  /* 0x000000000000791b */ /* 0x023fe20003800000 */
.L_x_664:
[----:B------:R-:W-:Y:S05]  /*16790*/  BSYNC B0 ;  /* 0x0000000000007941 */ /* 0x000fea0003800000 */
.L_x_663:
[----:B------:R1:W-:Y:S01]  /*167a0*/  STL [R1+0x3c], R14 ;  /* 0x00003c0e01007387 */ /* 0x0003e20000100800 */
[----:B------:R-:W-:Y:S05]  /*167b0*/  BRA `(.L_x_665) ;  /* 0xfffffef000387947 */ /* 0x000fea000383ffff */
.L_x_469:
[----:B------:R-:W-:Y:S01]  /*167c0*/  BSSY B1, `(.L_x_666) ;  /* 0x0000008000017945 */ /* 0x000fe20003800000 */
[----:B------:R-:W-:Y:S01]  /*167d0*/  IMAD.MOV.U32 R13, RZ, RZ, R26 ;  /* 0x000000ffff0d7224 */ /* 0x000fe200078e001a */
[----:B------:R-:W-:Y:S01]  /*167e0*/  MOV R15, 0xffffffff ;  /* 0xffffffff000f7802 */ /* 0x000fe20000000f00 */
[----:B------:R-:W-:Y:S02]  /*167f0*/  IMAD.MOV.U32 R12, RZ, RZ, RZ ;  /* 0x000000ffff0c7224 */ /* 0x000fe400078e00ff */
[----:B------:R-:W-:-:S07]  /*16800*/  IMAD.MOV.U32 R11, RZ, RZ, 0x1c1f ;  /* 0x00001c1fff0b7424 */ /* 0x000fce00078e00ff */
[----:B-1----:R-:W-:Y:S05]  /*16810*/  WARPSYNC.COLLECTIVE R15, `(.L_x_667) ;  /* 0x000000000f087348 */ /* 0x002fea0003c00000 */
[----:B-1----:R0:W1:Y:S02]  /*16820*/  SHFL.IDX P6, R14, R13, R12, R11 ;  /* 0x0000000c0d0e7389 */ /* 0x00206400000c000b */
[----:B01----:R-:W-:Y:S01]  /*16830*/  ENDCOLLECTIVE ;  /* 0x000000000000791b */ /* 0x003fe20003800000 */
.L_x_667:
[----:B------:R-:W-:Y:S05]  /*16840*/  BSYNC B1 ;  /* 0x0000000000017941 */ /* 0x000fea0003800000 */
.L_x_666:
[----:B------:R-:W-:Y:S02]  /*16850*/  IMAD.MOV.U32 R13, RZ, RZ, R24 ;  /* 0x000000ffff0d7224 */ /* 0x000fe400078e0018 */
[----:B------:R-:W-:Y:S02]  /*16860*/  IMAD.MOV.U32 R12, RZ, RZ, RZ ;  /* 0x000000ffff0c7224 */ /* 0x000fe400078e00ff */
[----:B------:R-:W-:Y:S02]  /*16870*/  IMAD.MOV.U32 R11, RZ, RZ, 0x1c1f ;  /* 0x00001c1fff0b7424 */ /* 0x000fe400078e00ff */
[----:B------:R-:W-:Y:S02]  /*16880*/  IMAD.MOV.U32 R15, RZ, RZ, -0x1 ;  /* 0xffffffffff0f7424 */ /* 0x000fe400078e00ff */
[----:B------:R-:W-:-:S07]  /*16890*/  IMAD.MOV.U32 R3, RZ, RZ, R14 ;  /* 0x000000ffff037224 */ /* 0x000fce00078e000e */
[----:B------:R-:W-:Y:S05]  /*168a0*/  WARPSYNC.COLLECTIVE R15, `(.L_x_668) ;  /* 0x000000000f087348 */ /* 0x000fea0003c00000 */
[----:B------:R0:W1:Y:S02]  /*168b0*/  SHFL.IDX P6, R14, R13, R12, R11 ;  /* 0x0000000c0d0e7389 */ /* 0x00006400000c000b */
[----:B01----:R-:W-:Y:S01]  /*168c0*/  ENDCOLLECTIVE ;  /* 0x000000000000791b */ /* 0x003fe20003800000 */
.L_x_668:
[----:B------:R-:W-:Y:S01]  /*168d0*/  IMAD.MOV.U32 R13, RZ, RZ, R28 ;  /* 0x000000ffff0d7224 */ /* 0x000fe200078e001c */
[----:B------:R-:W-:-:S07]  /*168e0*/  MOV R0, R14 ;  /* 0x0000000e00007202 */ /* 0x000fce0000000f00 */
[----:B------:R-:W-:Y:S05]  /*168f0*/  WARPSYNC.COLLECTIVE R15, `(.L_x_669) ;  /* 0x000000000f087348 */ /* 0x000fea0003c00000 */
[----:B------:R0:W1:Y:S02]  /*16900*/  SHFL.IDX P6, R14, R13, R12, R11 ;  /* 0x0000000c0d0e7389 */ /* 0x00006400000c000b */
[----:B01----:R-:W-:Y:S01]  /*16910*/  ENDCOLLECTIVE ;  /* 0x000000000000791b */ /* 0x003fe20003800000 */
.L_x_669:
[----:B------:R-:W-:Y:S02]  /*16920*/  IMAD.MOV.U32 R13, RZ, RZ, R27 ;  /* 0x000000ffff0d7224 */ /* 0x000fe400078e001b */
[----:B------:R-:W-:-:S07]  /*16930*/  IMAD.MOV.U32 R5, RZ, RZ, R14 ;  /* 0x000000ffff057224 */ /* 0x000fce00078e000e */
[----:B------:R-:W-:Y:S05]  /*16940*/  WARPSYNC.COLLECTIVE R15, `(.L_x_670) ;  /* 0x000000000f087348 */ /* 0x000fea0003c00000 */
[----:B------:R0:W1:Y:S02]  /*16950*/  SHFL.IDX P6, R14, R13, R12, R11 ;  /* 0x0000000c0d0e7389 */ /* 0x00006400000c000b */
[----:B01----:R-:W-:Y:S01]  /*16960*/  ENDCOLLECTIVE ;  /* 0x000000000000791b */ /* 0x003fe20003800000 */
.L_x_670:
[----:B------:R-:W-:Y:S05]  /*16970*/  BRA `(.L_x_671) ;  /* 0xfffffef4003c7947 */ /* 0x000fea000383ffff */
.L_x_473:
[----:B0-----:R0:W1:Y:S02]  /*16980*/  SYNCS.PHASECHK.TRANS64.TRYWAIT P0, [R2+URZ+0x30800], R5 ;  /* 0x03080005020075a7 */ /* 0x001064000800017f */
[----:B-1----:R-:W-:Y:S05]  /*16990*/  @!P0 NANOSLEEP.SYNCS 0x989680 ;  /* 0x009896800000895d */ /* 0x002fea0003900000 */
[----:B------:R-:W1:Y:S02]  /*169a0*/  @!P0 SYNCS.PHASECHK.TRANS64 P0, [R2+URZ+0x30800], R5 ;  /* 0x03080005020085a7 */ /* 0x000e64000800007f */
[----:B-1----:R-:W-:Y:S05]  /*169b0*/  @!P0 BRA `(.L_x_473) ;  /* 0xfffffffc00f08947 */ /* 0x002fea000383ffff */
[----:B------:R-:W-:Y:S05]  /*169c0*/  BRA `(.L_x_672) ;  /* 0xfffffef8007c7947 */ /* 0x000fea000383ffff */
.L_x_481:
[----:B------:R-:W-:Y:S01]  /*169d0*/  BSSY B1, `(.L_x_673) ;  /* 0x0000008000017945 */ /* 0x000fe20003800000 */
[----:B------:R-:W-:Y:S01]  /*169e0*/  IMAD.MOV.U32 R13, RZ, RZ, R26 ;  /* 0x000000ffff0d7224 */ /* 0x000fe200078e001a */
[----:B------:R-:W-:Y:S01]  /*169f0*/  MOV R11, 0x1c1f ;  /* 0x00001c1f000b7802 */ /* 0x000fe20000000f00 */
[----:B------:R-:W-:Y:S02]  /*16a00*/  IMAD.MOV.U32 R12, RZ, RZ, RZ ;  /* 0x000000ffff0c7224 */ /* 0x000fe400078e00ff */
[----:B------:R-:W-:-:S07]  /*16a10*/  IMAD.MOV.U32 R15, RZ, RZ, -0x1 ;  /* 0xffffffffff0f7424 */ /* 0x000fce00078e00ff */
[----:B-1----:R-:W-:Y:S05]  /*16a20*/  WARPSYNC.COLLECTIVE R15, `(.L_x_674) ;  /* 0x000000000f087348 */ /* 0x002fea0003c00000 */
[----:B-1----:R0:W1:Y:S02]  /*16a30*/  SHFL.IDX P6, R14, R13, R12, R11 ;  /* 0x0000000c0d0e7389 */ /* 0x00206400000c000b */
[----:B01----:R-:W-:Y:S01]  /*16a40*/  ENDCOLLECTIVE ;  /* 0x000000000000791b */ /* 0x003fe20003800000 */
.L_x_674:
[----:B------:R-:W-:Y:S05]  /*16a50*/  BSYNC B1 ;  /* 0x0000000000017941 */ /* 0x000fea0003800000 */
.L_x_673:
[----:B------:R-:W-:Y:S01]  /*16a60*/  IMAD.MOV.U32 R13, RZ, RZ, R24 ;  /* 0x000000ffff0d7224 */ /* 0x000fe200078e0018 */
[----:B------:R-:W-:Y:S01]  /*16a70*/  MOV R15, 0xffffffff ;  /* 0xffffffff000f7802 */ /* 0x000fe20000000f00 */
[----:B------:R-:W-:Y:S02]  /*16a80*/  IMAD.MOV.U32 R12, RZ, RZ, RZ ;  /* 0x000000ffff0c7224 */ /* 0x000fe400078e00ff */
[----:B------:R-:W-:Y:S02]  /*16a90*/  IMAD.MOV.U32 R11, RZ, RZ, 0x1c1f ;  /* 0x00001c1fff0b7424 */ /* 0x000fe400078e00ff */
[----:B------:R-:W-:-:S07]  /*16aa0*/  IMAD.MOV.U32 R0, RZ, RZ, R14 ;  /* 0x000000ffff007224 */ /* 0x000fce00078e000e */
[----:B------:R-:W-:Y:S05]  /*16ab0*/  WARPSYNC.COLLECTIVE R15, `(.L_x_675) ;  /* 0x000000000f087348 */ /* 0x000fea0003c00000 */
[----:B------:R0:W1:Y:S02]  /*16ac0*/  SHFL.IDX P6, R14, R13, R12, R11 ;  /* 0x0000000c0d0e7389 */ /* 0x00006400000c000b */
[----:B01----:R-:W-:Y:S01]  /*16ad0*/  ENDCOLLECTIVE ;  /* 0x000000000000791b */ /* 0x003fe20003800000 */
.L_x_675:
[----:B------:R-:W-:Y:S02]  /*16ae0*/  IMAD.MOV.U32 R13, RZ, RZ, R28 ;  /* 0x000000ffff0d7224 */ /* 0x000fe400078e001c */
[----:B------:R-:W-:-:S07]  /*16af0*/  IMAD.MOV.U32 R3, RZ, RZ, R14 ;  /* 0x000000ffff037224 */ /* 0x000fce00078e000e */
[----:B------:R-:W-:Y:S05]  /*16b00*/  WARPSYNC.COLLECTIVE R15, `(.L_x_676) ;  /* 0x000000000f087348 */ /* 0x000fea0003c00000 */
[----:B------:R0:W1:Y:S02]  /*16b10*/  SHFL.IDX P6, R14, R13, R12, R11 ;  /* 0x0000000c0d0e7389 */ /* 0x00006400000c000b */
[----:B01----:R-:W-:Y:S01]  /*16b20*/  ENDCOLLECTIVE ;  /* 0x000000000000791b */ /* 0x003fe20003800000 */
.L_x_676:
[----:B------:R-:W-:Y:S02]  /*16b30*/  IMAD.MOV.U32 R13, RZ, RZ, R27 ;  /* 0x000000ffff0d7224 */ /* 0x000fe400078e001b */
[----:B------:R-:W-:-:S07]  /*16b40*/  IMAD.MOV.U32 R20, RZ, RZ, R14 ;  /* 0x000000ffff147224 */ /* 0x000fce00078e000e */
[----:B------:R-:W-:Y:S05]  /*16b50*/  WARPSYNC.COLLECTIVE R15, `(.L_x_677) ;  /* 0x000000000f087348 */ /* 0x000fea0003c00000 */
[----:B------:R0:W1:Y:S02]  /*16b60*/  SHFL.IDX P6, R14, R13, R12, R11 ;  /* 0x0000000c0d0e7389 */ /* 0x00006400000c000b */
[----:B01----:R-:W-:Y:S01]  /*16b70*/  ENDCOLLECTIVE ;  /* 0x000000000000791b */ /* 0x003fe20003800000 */
.L_x_677:
[----:B------:R-:W-:Y:S05]  /*16b80*/  BRA `(.L_x_678) ;  /* 0xffffff0000e47947 */ /* 0x000fea000383ffff */
.L_x_485:
[----:B0-----:R0:W1:Y:S02]  /*16b90*/  SYNCS.PHASECHK.TRANS64.TRYWAIT P1, [R2+URZ+0x30800], R25 ;  /* 0x03080019020075a7 */ /* 0x001064000802017f */
[----:B-1----:R-:W-:Y:S05]  /*16ba0*/  @!P1 NANOSLEEP.SYNCS 0x989680 ;  /* 0x009896800000995d */ /* 0x002fea0003900000 */
[----:B------:R-:W1:Y:S02]  /*16bb0*/  @!P1 SYNCS.PHASECHK.TRANS64 P1, [R2+URZ+0x30800], R25 ;  /* 0x03080019020095a7 */ /* 0x000e64000802007f */
[----:B-1----:R-:W-:Y:S05]  /*16bc0*/  @!P1 BRA `(.L_x_485) ;  /* 0xfffffffc00f09947 */ /* 0x002fea000383ffff */
[----:B------:R-:W-:Y:S05]  /*16bd0*/  BRA `(.L_x_679) ;  /* 0xffffff0400cc7947 */ /* 0x000fea000383ffff */
.L_x_491:
[----:B-1----:R1:W3:Y:S02]  /*16be0*/  SYNCS.PHASECHK.TRANS64.TRYWAIT P1, [R4+URZ+0x30830], R5 ;  /* 0x03083005040075a7 */ /* 0x0022e4000802017f */
[----:B---3--:R-:W-:Y:S05]  /*16bf0*/  @!P1 NANOSLEEP.SYNCS 0x989680 ;  /* 0x009896800000995d */ /* 0x008fea0003900000 */
[----:B------:R-:W3:Y:S02]  /*16c00*/  @!P1 SYNCS.PHASECHK.TRANS64 P1, [R4+URZ+0x30830], R5 ;  /* 0x03083005040095a7 */ /* 0x000ee4000802007f */
[----:B---3--:R-:W-:Y:S05]  /*16c10*/  @!P1 BRA `(.L_x_491) ;  /* 0xfffffffc00f09947 */ /* 0x008fea000383ffff */
[----:B------:R-:W-:Y:S05]  /*16c20*/  BRA `(.L_x_490) ;  /* 0xffffff1400187947 */ /* 0x000fea000383ffff */
.L_x_497:
[----:B-1----:R1:W2:Y:S02]  /*16c30*/  SYNCS.PHASECHK.TRANS64.TRYWAIT P3, [R0+URZ+0x30830], R3 ;  /* 0x03083003000075a7 */ /* 0x0022a4000806017f */
[----:B--2---:R-:W-:Y:S05]  /*16c40*/  @!P3 NANOSLEEP.SYNCS 0x989680 ;  /* 0x009896800000b95d */ /* 0x004fea0003900000 */
[----:B------:R-:W2:Y:S02]  /*16c50*/  @!P3 SYNCS.PHASECHK.TRANS64 P3, [R0+URZ+0x30830], R3 ;  /* 0x030830030000b5a7 */ /* 0x000ea4000806007f */
[----:B--2---:R-:W-:Y:S05]  /*16c60*/  @!P3 BRA `(.L_x_497) ;  /* 0xfffffffc00f0b947 */ /* 0x004fea000383ffff */
[----:B------:R-:W-:Y:S05]  /*16c70*/  BRA `(.L_x_496) ;  /* 0xffffff4000cc7947 */ /* 0x000fea000383ffff */
.L_x_502:
[----:B-1----:R1:W2:Y:S02]  /*16c80*/  SYNCS.PHASECHK.TRANS64.TRYWAIT P2, [R3+URZ+0x30850], R0 ;  /* 0x03085000030075a7 */ /* 0x0022a4000804017f */
[----:B--2---:R-:W-:Y:S05]  /*16c90*/  @!P2 NANOSLEEP.SYNCS 0x989680 ;  /* 0x009896800000a95d */ /* 0x004fea0003900000 */
[----:B------:R-:W2:Y:S02]  /*16ca0*/  @!P2 SYNCS.PHASECHK.TRANS64 P2, [R3+URZ+0x30850], R0 ;  /* 0x030850000300a5a7 */ /* 0x000ea4000804007f */
[----:B--2---:R-:W-:Y:S05]  /*16cb0*/  @!P2 BRA `(.L_x_502) ;  /* 0xfffffffc00f0a947 */ /* 0x004fea000383ffff */
[----:B------:R-:W-:Y:S05]  /*16cc0*/  BRA `(.L_x_501) ;  /* 0xffffff4400a07947 */ /* 0x000fea000383ffff */
.L_x_507:
[----:B-1----:R1:W2:Y:S02]  /*16cd0*/  SYNCS.PHASECHK.TRANS64.TRYWAIT P0, [R12+URZ+0x30850], R5 ;  /* 0x030850050c0075a7 */ /* 0x0022a4000800017f */
[----:B--2---:R-:W-:Y:S05]  /*16ce0*/  @!P0 NANOSLEEP.SYNCS 0x989680 ;  /* 0x009896800000895d */ /* 0x004fea0003900000 */
[----:B------:R-:W2:Y:S02]  /*16cf0*/  @!P0 SYNCS.PHASECHK.TRANS64 P0, [R12+URZ+0x30850], R5 ;  /* 0x030850050c0085a7 */ /* 0x000ea4000800007f */
[----:B--2---:R-:W-:Y:S05]  /*16d00*/  @!P0 BRA `(.L_x_507) ;  /* 0xfffffffc00f08947 */ /* 0x004fea000383ffff */
[----:B------:R-:W-:Y:S05]  /*16d10*/  BRA `(.L_x_506) ;  /* 0xffffff70001c7947 */ /* 0x000fea000383ffff */
.L_x_515:
[----:B------:R-:W-:Y:S01]  /*16d20*/  IMAD.MOV.U32 R13, RZ, RZ, R20 ;  /* 0x000000ffff0d7224 */ /* 0x000fe200078e0014 */
[----:B------:R-:W-:Y:S01]  /*16d30*/  MOV R12, RZ ;  /* 0x000000ff000c7202 */ /* 0x000fe20000000f00 */
[----:B------:R-:W-:Y:S02]  /*16d40*/  IMAD.MOV.U32 R11, RZ, RZ, 0x181f ;  /* 0x0000181fff0b7424 */ /* 0x000fe400078e00ff */
[----:B------:R-:W-:Y:S02]  /*16d50*/  IMAD.MOV.U32 R15, RZ, RZ, -0x1 ;  /* 0xffffffffff0f7424 */ /* 0x000fe400078e00ff */
[----:B------:R-:W-:Y:S02]  /*16d60*/  IMAD R24, R26, 0xc0, R30 ;  /* 0x000000c01a187824 */ /* 0x000fe400078e021e */
[----:B------:R-:W-:-:S07]  /*16d70*/  IMAD R21, R8, R27, RZ ;  /* 0x0000001b08157224 */ /* 0x000fce00078e02ff */
[----:B------:R-:W-:Y:S05]  /*16d80*/  WARPSYNC.COLLECTIVE R15, `(.L_x_680) ;  /* 0x000000000f087348 */ /* 0x000fea0003c00000 */
[----:B------:R0:W1:Y:S02]  /*16d90*/  SHFL.IDX P6, R14, R13, R12, R11 ;  /* 0x0000000c0d0e7389 */ /* 0x00006400000c000b */
[----:B01----:R-:W-:Y:S01]  /*16da0*/  ENDCOLLECTIVE ;  /* 0x000000000000791b */ /* 0x003fe20003800000 */
.L_x_680:
[C---:B------:R-:W-:Y:S01]  /*16db0*/  VIADD R8, R24.reuse, 0x30 ;  /* 0x0000003018087836 */ /* 0x040fe20000000000 */
[----:B------:R-:W-:-:S04]  /*16dc0*/  ISETP.GE.OR P3, PT, R24, R21, P0 ;  /* 0x000000151800720c */ /* 0x000fc80000766670 */
[----:B------:R-:W-:Y:S01]  /*16dd0*/  ISETP.GE.OR P4, PT, R8, R21, P0 ;  /* 0x000000150800720c */ /* 0x000fe20000786670 */
[----:B------:R-:W-:-:S05]  /*16de0*/  VIADD R8, R24, 0x60 ;  /* 0x0000006018087836 */ /* 0x000fca0000000000 */
[----:B------:R-:W-:Y:S01]  /*16df0*/  ISETP.GE.OR P2, PT, R8, R21, P0 ;  /* 0x000000150800720c */ /* 0x000fe20000746670 */
[----:B------:R-:W-:Y:S02]  /*16e00*/  IMAD.MOV.U32 R13, RZ, RZ, R7 ;  /* 0x000000ffff0d7224 */ /* 0x000fe400078e0007 */
[----:B------:R-:W-:-:S10]  /*16e10*/  IMAD.MOV.U32 R0, RZ, RZ, R14 ;  /* 0x000000ffff007224 */ /* 0x000fd400078e000e */
[----:B------:R-:W-:Y:S05]  /*16e20*/  WARPSYNC.COLLECTIVE R15, `(.L_x_681) ;  /* 0x000000000f087348 */ /* 0x000fea0003c00000 */
[----:B------:R0:W1:Y:S02]  /*16e30*/  SHFL.IDX P6, R14, R13, R12, R11 ;  /* 0x0000000c0d0e7389 */ /* 0x00006400000c000b */
[----:B01----:R-:W-:Y:S01]  /*16e40*/  ENDCOLLECTIVE ;  /* 0x000000000000791b */ /* 0x003fe20003800000 */
.L_x_681:
[----:B------:R-:W-:Y:S01]  /*16e50*/  MOV R13, R20 ;  /* 0x00000014000d7202 */ /* 0x000fe20000000f00 */
[----:B------:R-:W-:Y:S02]  /*16e60*/  IMAD.MOV.U32 R12, RZ, RZ, 0x1 ;  /* 0x00000001ff0c7424 */ /* 0x000fe400078e00ff */
[----:B------:R-:W-:-:S07]  /*16e70*/  IMAD.MOV.U32 R3, RZ, RZ, R14 ;  /* 0x000000ffff037224 */ /* 0x000fce00078e000e */
[----:B------:R-:W-:Y:S05]  /*16e80*/  WARPSYNC.COLLECTIVE R15, `(.L_x_682) ;  /* 0x000000000f087348 */ /* 0x000fea0003c00000 */
[----:B------:R0:W1:Y:S02]  /*16e90*/  SHFL.IDX P6, R14, R13, R12, R11 ;  /* 0x0000000c0d0e7389 */ /* 0x00006400000c000b */
[----:B01----:R-:W-:Y:S01]  /*16ea0*/  ENDCOLLECTIVE ;  /* 0x000000000000791b */ /* 0x003fe20003800000 */
.L_x_682:
[----:B------:R-:W-:-:S04]  /*16eb0*/  @!P3 LEA R10, P5, R29, R3, 0x1 ;  /* 0x000000031d0ab211 */ /* 0x000fc800078a08ff */
[----:B------:R-:W-:Y:S01]  /*16ec0*/  @!P3 LEA.HI.X R3, R29, R0, R28, 0x1, P5 ;  /* 0x000000001d03b211 */ /* 0x000fe200028f0c1c */
[----:B------:R-:W-:Y:S02]  /*16ed0*/  IMAD.MOV.U32 R13, RZ, RZ, R7 ;  /* 0x000000ffff0d7224 */ /* 0x000fe400078e0007 */
[----:B------:R-:W-:-:S07]  /*16ee0*/  IMAD.MOV.U32 R4, RZ, RZ, R14 ;  /* 0x000000ffff047224 */ /* 0x000fce00078e000e */
[----:B------:R-:W-:Y:S05]  /*16ef0*/  WARPSYNC.COLLECTIVE R15, `(.L_x_683) ;  /* 0x000000000f087348 */ /* 0x000fea0003c00000 */
[----:B------:R0:W1:Y:S02]  /*16f00*/  SHFL.IDX P6, R14, R13, R12, R11 ;  /* 0x0000000c0d0e7389 */ /* 0x00006400000c000b */
[----:B01----:R-:W-:Y:S01]  /*16f10*/  ENDCOLLECTIVE ;  /* 0x000000000000791b */ /* 0x003fe20003800000 */
.L_x_683:
[----:B------:R-:W-:Y:S01]  /*16f20*/  IMAD.MOV.U32 R13, RZ, RZ, R20 ;  /* 0x000000ffff0d7224 */ /* 0x000fe200078e0014 */
[----:B------:R-:W-:Y:S01]  /*16f30*/  MOV R12, 0x2 ;  /* 0x00000002000c7802 */ /* 0x000fe20000000f00 */
[----:B------:R-:W-:-:S07]  /*16f40*/  IMAD.MOV.U32 R5, RZ, RZ, R14 ;  /* 0x000000ffff057224 */ /* 0x000fce00078e000e */
[----:B------:R-:W-:Y:S05]  /*16f50*/  WARPSYNC.COLLECTIVE R15, `(.L_x_684) ;  /* 0x000000000f087348 */ /* 0x000fea0003c00000 */
[----:B------:R0:W1:Y:S02]  /*16f60*/  SHFL.IDX P6, R14, R13, R12, R11 ;  /* 0x0000000c0d0e7389 */ /* 0x00006400000c000b */
[----:B01----:R-:W-:Y:S01]  /*16f70*/  ENDCOLLECTIVE ;  /* 0x000000000000791b */ /* 0x003fe20003800000 */
.L_x_684:
[----:B------:R-:W-:-:S04]  /*16f80*/  @!P4 LEA R8, P1, R29, R5, 0x1 ;  /* 0x000000051d08c211 */ /* 0x000fc800078208ff */
[----:B------:R-:W-:Y:S01]  /*16f90*/  @!P4 LEA.HI.X R9, R29, R4, R28, 0x1, P1 ;  /* 0x000000041d09c211 */ /* 0x000fe200008f0c1c */
[----:B------:R-:W-:Y:S02]  /*16fa0*/  IMAD.MOV.U32 R13, RZ, RZ, R7 ;  /* 0x000000ffff0d7224 */ /* 0x000fe400078e0007 */
[----:B------:R-:W-:-:S07]  /*16fb0*/  IMAD.MOV.U32 R6, RZ, RZ, R14 ;  /* 0x000000ffff067224 */ /* 0x000fce00078e000e */
[----:B------:R-:W-:Y:S05]  /*16fc0*/  WARPSYNC.COLLECTIVE R15, `(.L_x_685) ;  /* 0x000000000f087348 */ /* 0x000fea0003c00000 */
[----:B------:R0:W1:Y:S02]  /*16fd0*/  SHFL.IDX P6, R14, R13, R12, R11 ;  /* 0x0000000c0d0e7389 */ /* 0x00006400000c000b */
[----:B01----:R-:W-:Y:S01]  /*16fe0*/  ENDCOLLECTIVE ;  /* 0x000000000000791b */ /* 0x003fe20003800000 */
.L_x_685:
[----:B------:R-:W-:Y:S01]  /*16ff0*/  @!P3 IMAD.MOV.U32 R11, RZ, RZ, R3 ;  /* 0x000000ffff0bb224 */ /* 0x000fe200078e0003 */
[----:B------:R-:W-:Y:S01]  /*17000*/  MOV R13, R20 ;  /* 0x00000014000d7202 */ /* 0x000fe20000000f00 */
[----:B------:R-:W-:-:S03]  /*17010*/  IMAD.MOV.U32 R12, RZ, RZ, 0x3 ;  /* 0x00000003ff0c7424 */ /* 0x000fc600078e00ff */
[----:B------:R0:W-:Y:S04]  /*17020*/  @!P3 ST.E.128 desc[UR56][R10.64], RZ ;  /* 0x000000ff0a00b985 */ /* 0x0001e8000c101d38 */
[----:B------:R1:W-:Y:S01]  /*17030*/  @!P4 ST.E.128 desc[UR56][R8.64], RZ ;  /* 0x000000ff0800c985 */ /* 0x0003e2000c101d38 */
[----:B------:R-:W-:-:S04]  /*17040*/  @!P2 LEA R25, P5, R29, R14, 0x1 ;  /* 0x0000000e1d19a211 */ /* 0x000fc800078a08ff */
[----:B------:R-:W-:Y:S01]  /*17050*/  @!P2 LEA.HI.X R5, R29, R6, R28, 0x1, P5 ;  /* 0x000000061d05a211 */ /* 0x000fe200028f0c1c */
[----:B0-----:R-:W-:Y:S02]  /*17060*/  IMAD.MOV.U32 R11, RZ, RZ, 0x181f ;  /* 0x0000181fff0b7424 */ /* 0x001fe400078e00ff */
[----:B------:R-:W-:-:S07]  /*17070*/  @!P2 IMAD.MOV.U32 R4, RZ, RZ, R25 ;  /* 0x000000ffff04a224 */ /* 0x000fce00078e0019 */
[----:B-1----:R-:W-:Y:S05]  /*17080*/  WARPSYNC.COLLECTIVE R15, `(.L_x_686) ;  /* 0x000000000f087348 */ /* 0x002fea0003c00000 */
[----:B------:R0:W2:Y:S02]  /*17090*/  SHFL.IDX P6, R14, R13, R12, R11 ;  /* 0x0000000c0d0e7389 */ /* 0x0000a400000c000b */
[----:B012---:R-:W-:Y:S01]  /*170a0*/  ENDCOLLECTIVE ;  /* 0x000000000000791b */ /* 0x007fe20003800000 */
.L_x_686:
[----:B------:R0:W-:Y:S01]  /*170b0*/  @!P2 ST.E.128 desc[UR56][R4.64], RZ ;  /* 0x000000ff0400a985 */ /* 0x0001e2000c101d38 */
[----:B------:R-:W-:Y:S02]  /*170c0*/  IMAD.MOV.U32 R13, RZ, RZ, R7 ;  /* 0x000000ffff0d7224 */ /* 0x000fe400078e0007 */
[----:B------:R-:W-:-:S07]  /*170d0*/  IMAD.MOV.U32 R0, RZ, RZ, R14 ;  /* 0x000000ffff007224 */ /* 0x000fce00078e000e */
[----:B0-----:R-:W-:Y:S05]  /*170e0*/  WARPSYNC.COLLECTIVE R15, `(.L_x_687) ;  /* 0x000000000f087348 */ /* 0x001fea0003c00000 */
[----:B------:R1:W2:Y:S02]  /*170f0*/  SHFL.IDX P6, R14, R13, R12, R11 ;  /* 0x0000000c0d0e7389 */ /* 0x0002a400000c000b */
[----:B012---:R-:W-:Y:S01]  /*17100*/  ENDCOLLECTIVE ;  /* 0x000000000000791b */ /* 0x007fe20003800000 */
.L_x_687:
[----:B------:R-:W-:Y:S05]  /*17110*/  BRA `(.L_x_688) ;  /* 0xffffff9000707947 */ /* 0x000fea000383ffff */
.L_x_532:
[----:B------:R-:W0:Y:S01]  /*17120*/  S2R R6, SR_TID.X ;  /* 0x0000000000067919 */ /* 0x000e220000002100 */
[----:B------:R-:W-:Y:S01]  /*17130*/  BSSY B1, `(.L_x_689) ;  /* 0x000000a000017945 */ /* 0x000fe20003800000 */
[----:B------:R-:W-:Y:S02]  /*17140*/  IMAD.MOV.U32 R12, RZ, RZ, RZ ;  /* 0x000000ffff0c7224 */ /* 0x000fe400078e00ff */
[----:B------:R-:W-:Y:S02]  /*17150*/  IMAD.MOV.U32 R11, RZ, RZ, 0x1f ;  /* 0x0000001fff0b7424 */ /* 0x000fe400078e00ff */
[----:B------:R-:W-:Y:S01]  /*17160*/  IMAD.MOV.U32 R15, RZ, RZ, -0x1 ;  /* 0xffffffffff0f7424 */ /* 0x000fe200078e00ff */
[----:B0-----:R-:W-:-:S04]  /*17170*/  SHF.R.U32.HI R6, RZ, 0x5, R6 ;  /* 0x00000005ff067819 */ /* 0x001fc80000011606 */
[----:B------:R-:W-:-:S04]  /*17180*/  LOP3.LUT R6, R6, 0x3, RZ, 0xc0, !PT ;  /* 0x0000000306067812 */ /* 0x000fc800078ec0ff */
[----:B------:R-:W-:-:S07]  /*17190*/  MOV R13, R6 ;  /* 0x00000006000d7202 */ /* 0x000fce0000000f00 */
[----:B------:R-:W-:Y:S05]  /*171a0*/  WARPSYNC.COLLECTIVE R15, `(.L_x_690) ;  /* 0x000000000f087348 */ /* 0x000fea0003c00000 */
[----:B------:R0:W1:Y:S02]  /*171b0*/  SHFL.IDX P6, R14, R13, R12, R11 ;  /* 0x0000000c0d0e7389 */ /* 0x00006400000c000b */
[----:B01----:R-:W-:Y:S01]  /*171c0*/  ENDCOLLECTIVE ;  /* 0x000000000000791b */ /* 0x003fe20003800000 */
.L_x_690:
[----:B------:R-:W-:Y:S05]  /*171d0*/  BSYNC B1 ;  /* 0x0000000000017941 */ /* 0x000fea0003800000 */
.L_x_689:
[----:B------:R-:W-:Y:S05]  /*171e0*/  BRA `(.L_x_691) ;  /* 0xffffffa000e47947 */ /* 0x000fea000383ffff */
.L_x_534:
[----:B------:R-:W-:Y:S01]  /*171f0*/  BSSY B1, `(.L_x_692) ;  /* 0x0000006000017945 */ /* 0x000fe20003800000 */
[----:B------:R-:W-:-:S07]  /*17200*/  IMAD.MOV.U32 R15, RZ, RZ, -0x1 ;  /* 0xffffffffff0f7424 */ /* 0x000fce00078e00ff */
[----:B0-----:R-:W-:Y:S05]  /*17210*/  WARPSYNC.COLLECTIVE R15, `(.L_x_693) ;  /* 0x000000000f0c7348 */ /* 0x001fea0003c00000 */
[----:B------:R-:W-:Y:S02]  /*17220*/  ELECT P6, UR62, PT ;  /* 0x00000000003e782f */ /* 0x000fe400038c0000 */
[----:B------:R-:W-:Y:S01]  /*17230*/  MOV R14, UR62 ;  /* 0x0000003e000e7c02 */ /* 0x000fe20008000f00 */
[----:B0-----:R-:W-:Y:S10]  /*17240*/  ENDCOLLECTIVE ;  /* 0x000000000000791b */ /* 0x001ff40003800000 */
.L_x_693:
[----:B------:R-:W-:Y:S05]  /*17250*/  BSYNC B1 ;  /* 0x0000000000017941 */ /* 0x000fea0003800000 */
.L_x_692:
[----:B------:R-:W-:Y:S05]  /*17260*/  BRA `(.L_x_533) ;  /* 0xffffffa000dc7947 */ /* 0x000fea000383ffff */
.L_x_536:
[----:B0-----:R0:W1:Y:S02]  /*17270*/  SYNCS.PHASECHK.TRANS64.TRYWAIT P0, [R22+URZ+0x30820], R5 ;  /* 0x03082005160075a7 */ /* 0x001064000800017f */
[----:B-1----:R-:W-:Y:S05]  /*17280*/  @!P0 NANOSLEEP.SYNCS 0x989680 ;  /* 0x009896800000895d */ /* 0x002fea0003900000 */
[----:B------:R-:W1:Y:S02]  /*17290*/  @!P0 SYNCS.PHASECHK.TRANS64 P0, [R22+URZ+0x30820], R5 ;  /* 0x03082005160085a7 */ /* 0x000e64000800007f */
[----:B-1----:R-:W-:Y:S05]  /*172a0*/  @!P0 BRA `(.L_x_536) ;  /* 0xfffffffc00f08947 */ /* 0x002fea000383ffff */
[----:B------:R-:W-:Y:S05]  /*172b0*/  BRA `(.L_x_694) ;  /* 0xffffffa000ec7947 */ /* 0x000fea000383ffff */
.L_x_540:
[----:B0-----:R0:W1:Y:S02]  /*172c0*/  SYNCS.PHASECHK.TRANS64.TRYWAIT P0, [R6+URZ+0x308a0], R5 ;  /* 0x0308a005060075a7 */ /* 0x001064000800017f */
[----:B-1----:R-:W-:Y:S05]  /*172d0*/  @!P0 NANOSLEEP.SYNCS 0x989680 ;  /* 0x009896800000895d */ /* 0x002fea0003900000 */
[----:B------:R-:W1:Y:S02]  /*172e0*/  @!P0 SYNCS.PHASECHK.TRANS64 P0, [R6+URZ+0x308a0], R5 ;  /* 0x0308a005060085a7 */ /* 0x000e64000800007f */
[----:B-1----:R-:W-:Y:S05]  /*172f0*/  @!P0 BRA `(.L_x_540) ;  /* 0xfffffffc00f08947 */ /* 0x002fea000383ffff */
[----:B------:R-:W-:Y:S05]  /*17300*/  BRA `(.L_x_695) ;  /* 0xffffffa400087947 */ /* 0x000fea000383ffff */
.L_x_545:
[----:B-1----:R1:W2:Y:S02]  /*17310*/  SYNCS.PHASECHK.TRANS64.TRYWAIT P0, [R6+URZ+0x308c0], R5 ;  /* 0x0308c005060075a7 */ /* 0x0022a4000800017f */
[----:B--2---:R-:W-:Y:S05]  /*17320*/  @!P0 NANOSLEEP.SYNCS 0x989680 ;  /* 0x009896800000895d */ /* 0x004fea0003900000 */
[----:B------:R-:W2:Y:S02]  /*17330*/  @!P0 SYNCS.PHASECHK.TRANS64 P0, [R6+URZ+0x308c0], R5 ;  /* 0x0308c005060085a7 */ /* 0x000ea4000800007f */
[----:B--2---:R-:W-:Y:S05]  /*17340*/  @!P0 BRA `(.L_x_545) ;  /* 0xfffffffc00f08947 */ /* 0x004fea000383ffff */
[----:B------:R-:W-:Y:S05]  /*17350*/  BRA `(.L_x_696) ;  /* 0xffffffa400847947 */ /* 0x000fea000383ffff */
.L_x_552:
[----:B-1----:R1:W2:Y:S02]  /*17360*/  SYNCS.PHASECHK.TRANS64.TRYWAIT P1, [R5+URZ+0x308a0], R6 ;  /* 0x0308a006050075a7 */ /* 0x0022a4000802017f */
[----:B--2---:R-:W-:Y:S05]  /*17370*/  @!P1 NANOSLEEP.SYNCS 0x989680 ;  /* 0x009896800000995d */ /* 0x004fea0003900000 */
[----:B------:R-:W2:Y:S02]  /*17380*/  @!P1 SYNCS.PHASECHK.TRANS64 P1, [R5+URZ+0x308a0], R6 ;  /* 0x0308a006050095a7 */ /* 0x000ea4000802007f */
[----:B--2---:R-:W-:Y:S05]  /*17390*/  @!P1 BRA `(.L_x_552) ;  /* 0xfffffffc00f09947 */ /* 0x004fea000383ffff */
[----:B------:R-:W-:Y:S05]  /*173a0*/  BRA `(.L_x_697) ;  /* 0xffffffa8004c7947 */ /* 0x000fea000383ffff */
.L_x_557:
[----:B0-----:R0:W2:Y:S02]  /*173b0*/  SYNCS.PHASECHK.TRANS64.TRYWAIT P1, [R5+URZ+0x308c0], R6 ;  /* 0x0308c006050075a7 */ /* 0x0010a4000802017f */
[----:B--2---:R-:W-:Y:S05]  /*173c0*/  @!P1 NANOSLEEP.SYNCS 0x989680 ;  /* 0x009896800000995d */ /* 0x004fea0003900000 */
[----:B------:R-:W2:Y:S02]  /*173d0*/  @!P1 SYNCS.PHASECHK.TRANS64 P1, [R5+URZ+0x308c0], R6 ;  /* 0x0308c006050095a7 */ /* 0x000ea4000802007f */
[----:B--2---:R-:W-:Y:S05]  /*173e0*/  @!P1 BRA `(.L_x_557) ;  /* 0xfffffffc00f09947 */ /* 0x004fea000383ffff */
[----:B------:R-:W-:Y:S05]  /*173f0*/  BRA `(.L_x_698) ;  /* 0xffffffa800c47947 */ /* 0x000fea000383ffff */
.L_x_570:
[----:B------:R-:W2:Y:S01]  /*17400*/  S2R R20, SR_TID.X ;  /* 0x0000000000147919 */ /* 0x000ea20000002100 */
[----:B------:R-:W-:Y:S01]  /*17410*/  BSSY B0, `(.L_x_699) ;  /* 0x000000a000007945 */ /* 0x000fe20003800000 */
[----:B------:R-:W-:Y:S01]  /*17420*/  MOV R12, RZ ;  /* 0x000000ff000c7202 */ /* 0x000fe20000000f00 */
[----:B------:R-:W-:Y:S02]  /*17430*/  IMAD.MOV.U32 R11, RZ, RZ, 0x1f ;  /* 0x0000001fff0b7424 */ /* 0x000fe400078e00ff */
[----:B------:R-:W-:Y:S01]  /*17440*/  IMAD.MOV.U32 R15, RZ, RZ, -0x1 ;  /* 0xffffffffff0f7424 */ /* 0x000fe200078e00ff */
[----:B--2---:R-:W-:-:S04]  /*17450*/  SHF.R.U32.HI R20, RZ, 0x5, R20 ;  /* 0x00000005ff147819 */ /* 0x004fc80000011614 */
[----:B------:R-:W-:-:S05]  /*17460*/  LOP3.LUT R20, R20, 0x3, RZ, 0xc0, !PT ;  /* 0x0000000314147812 */ /* 0x000fca00078ec0ff */
[----:B------:R-:W-:-:S07]  /*17470*/  IMAD.MOV.U32 R13, RZ, RZ, R20 ;  /* 0x000000ffff0d7224 */ /* 0x000fce00078e0014 */
[----:B01----:R-:W-:Y:S05]  /*17480*/  WARPSYNC.COLLECTIVE R15, `(.L_x_700) ;  /* 0x000000000f087348 */ /* 0x003fea0003c00000 */
[----:B------:R2:W3:Y:S02]  /*17490*/  SHFL.IDX P6, R14, R13, R12, R11 ;  /* 0x0000000c0d0e7389 */ /* 0x0004e400000c000b */
[----:B0123--:R-:W-:Y:S01]  /*174a0*/  ENDCOLLECTIVE ;  /* 0x000000000000791b */ /* 0x00ffe20003800000 */
.L_x_700:
[----:B------:R-:W-:Y:S05]  /*174b0*/  BSYNC B0 ;  /* 0x0000000000007941 */ /* 0x000fea0003800000 */
.L_x_699:
[----:B------:R-:W-:Y:S05]  /*174c0*/  BRA `(.L_x_701) ;  /* 0xffffffb000dc7947 */ /* 0x000fea000383ffff */
.L_x_572:
[----:B------:R-:W-:Y:S01]  /*174d0*/  BSSY B0, `(.L_x_702) ;  /* 0x0000006000007945 */ /* 0x000fe20003800000 */
[----:B------:R-:W-:-:S07]  /*174e0*/  IMAD.MOV.U32 R15, RZ, RZ, -0x1 ;  /* 0xffffffffff0f7424 */ /* 0x000fce00078e00ff */
[----:B012---:R-:W-:Y:S05]  /*174f0*/  WARPSYNC.COLLECTIVE R15, `(.L_x_703) ;  /* 0x000000000f0c7348 */ /* 0x007fea0003c00000 */
[----:B------:R-:W-:Y:S02]  /*17500*/  ELECT P6, UR62, PT ;  /* 0x00000000003e782f */ /* 0x000fe400038c0000 */
[----:B------:R-:W-:Y:S01]  /*17510*/  MOV R14, UR62 ;  /* 0x0000003e000e7c02 */ /* 0x000fe20008000f00 */
[----:B012---:R-:W-:Y:S10]  /*17520*/  ENDCOLLECTIVE ;  /* 0x000000000000791b */ /* 0x007ff40003800000 */
.L_x_703:
[----:B------:R-:W-:Y:S05]  /*17530*/  BSYNC B0 ;  /* 0x0000000000007941 */ /* 0x000fea0003800000 */
.L_x_702:
[----:B------:R-:W-:Y:S05]  /*17540*/  BRA `(.L_x_704) ;  /* 0xffffffb000e47947 */ /* 0x000fea000383ffff */
.L_x_574:
[----:B--2---:R2:W3:Y:S02]  /*17550*/  SYNCS.PHASECHK.TRANS64.TRYWAIT P0, [R0+URZ+0x30840], R2 ;  /* 0x03084002000075a7 */ /* 0x0044e4000800017f */
[----:B---3--:R-:W-:Y:S05]  /*17560*/  @!P0 NANOSLEEP.SYNCS 0x989680 ;  /* 0x009896800000895d */ /* 0x008fea0003900000 */
[----:B------:R-:W3:Y:S02]  /*17570*/  @!P0 SYNCS.PHASECHK.TRANS64 P0, [R0+URZ+0x30840], R2 ;  /* 0x03084002000085a7 */ /* 0x000ee4000800007f */
[----:B---3--:R-:W-:Y:S05]  /*17580*/  @!P0 BRA `(.L_x_574) ;  /* 0xfffffffc00f08947 */ /* 0x008fea000383ffff */
[----:B------:R-:W-:Y:S05]  /*17590*/  BRA `(.L_x_705) ;  /* 0xffffffb4003c7947 */ /* 0x000fea000383ffff */
.L_x_578:
[----:B------:R-:W2:Y:S01]  /*175a0*/  LDL.LU R11, [R1+0x38] ;  /* 0x00003800010b7983 */ /* 0x000ea20000300800 */
[----:B------:R-:W-:Y:S02]  /*175b0*/  IMAD.MOV.U32 R13, RZ, RZ, R4 ;  /* 0x000000ffff0d7224 */ /* 0x000fe400078e0004 */
[----:B------:R-:W-:Y:S02]  /*175c0*/  IMAD.MOV.U32 R12, RZ, RZ, RZ ;  /* 0x000000ffff0c7224 */ /* 0x000fe400078e00ff */
[----:B------:R-:W-:Y:S02]  /*175d0*/  IMAD.MOV.U32 R15, RZ, RZ, -0x1 ;  /* 0xffffffffff0f7424 */ /* 0x000fe400078e00ff */
[----:B------:R-:W-:-:S05]  /*175e0*/  IMAD R17, R17, 0xc0, R21 ;  /* 0x000000c011117824 */ /* 0x000fca00078e0215 */
[----:B------:R-:W-:Y:S01]  /*175f0*/  IADD3 R8, R17, 0x10, RZ ;  /* 0x0000001011087810 */ /* 0x000fe20007ffe0ff */
[----:B--2---:R-:W-:Y:S01]  /*17600*/  IMAD R3, R11, R9, RZ ;  /* 0x000000090b037224 */ /* 0x004fe200078e02ff */
[----:B------:R-:W-:-:S04]  /*17610*/  MOV R11, 0x181f ;  /* 0x0000181f000b7802 */ /* 0x000fc80000000f00 */
[----:B------:R-:W-:-:S13]  /*17620*/  ISETP.GE.AND P1, PT, R17, R3, PT ;  /* 0x000000031100720c */ /* 0x000fda0003f26270 */
[----:B-----5:R-:W-:Y:S05]  /*17630*/  WARPSYNC.COLLECTIVE R15, `(.L_x_706) ;  /* 0x000000000f087348 */ /* 0x020fea0003c00000 */
[----:B------:R0:W1:Y:S02]  /*17640*/  SHFL.IDX P6, R14, R13, R12, R11 ;  /* 0x0000000c0d0e7389 */ /* 0x00006400000c000b */
[----:B01---5:R-:W-:Y:S01]  /*17650*/  ENDCOLLECTIVE ;  /* 0x000000000000791b */ /* 0x023fe20003800000 */
.L_x_706:
[----:B------:R-:W-:Y:S02]  /*17660*/  IMAD.MOV.U32 R13, RZ, RZ, R0 ;  /* 0x000000ffff0d7224 */ /* 0x000fe400078e0000 */
[----:B------:R-:W-:-:S07]  /*17670*/  IMAD.MOV.U32 R6, RZ, RZ, R14 ;  /* 0x000000ffff067224 */ /* 0x000fce00078e000e */
[----:B------:R-:W-:Y:S05]  /*17680*/  WARPSYNC.COLLECTIVE R15, `(.L_x_707) ;  /* 0x000000000f087348 */ /* 0x000fea0003c00000 */
[----:B------:R0:W1:Y:S02]  /*17690*/  SHFL.IDX P6, R14, R13, R12, R11 ;  /* 0x0000000c0d0e7389 */ /* 0x00006400000c000b */
[----:B01----:R-:W-:Y:S01]  /*176a0*/  ENDCOLLECTIVE ;  /* 0x000000000000791b */ /* 0x003fe20003800000 */
.L_x_707:
[----:B------:R-:W-:Y:S02]  /*176b0*/  IMAD.MOV.U32 R13, RZ, RZ, R4 ;  /* 0x000000ffff0d7224 */ /* 0x000fe400078e0004 */
[----:B------:R-:W-:Y:S02]  /*176c0*/  IMAD.MOV.U32 R12, RZ, RZ, 0x1 ;  /* 0x00000001ff0c7424 */ /* 0x000fe400078e00ff */
[----:B------:R-:W-:-:S07]  /*176d0*/  IMAD.MOV.U32 R7, RZ, RZ, R14 ;  /* 0x000000ffff077224 */ /* 0x000fce00078e000e */
[----:B------:R-:W-:Y:S05]  /*176e0*/  WARPSYNC.COLLECTIVE R15, `(.L_x_708) ;  /* 0x000000000f087348 */ /* 0x000fea0003c00000 */
[----:B------:R0:W1:Y:S02]  /*176f0*/  SHFL.IDX P6, R14, R13, R12, R11 ;  /* 0x0000000c0d0e7389 */ /* 0x00006400000c000b */
[----:B01----:R-:W-:Y:S01]  /*17700*/  ENDCOLLECTIVE ;  /* 0x000000000000791b */ /* 0x003fe20003800000 */
.L_x_708:
        /* <DEDUP_REMOVED lines=15> */
.L_x_709:
[----:B------:R-:W-:Y:S02]  /*17800*/  IMAD.MOV.U32 R13, RZ, RZ, R4 ;  /* 0x000000ffff0d7224 */ /* 0x000fe400078e0004 */
[----:B------:R-:W-:Y:S02]  /*17810*/  IMAD.MOV.U32 R12, RZ, RZ, 0x2 ;  /* 0x00000002ff0c7424 */ /* 0x000fe400078e00ff */
[----:B------:R-:W-:-:S07]  /*17820*/  IMAD.MOV.U32 R7, RZ, RZ, R14 ;  /* 0x000000ffff077224 */ /* 0x000fce00078e000e */
[----:B------:R-:W-:Y:S05]  /*17830*/  WARPSYNC.COLLECTIVE R15, `(.L_x_710) ;  /* 0x000000000f087348 */ /* 0x000fea0003c00000 */
[----:B------:R0:W1:Y:S02]  /*17840*/  SHFL.IDX P6, R14, R13, R12, R11 ;  /* 0x0000000c0d0e7389 */ /* 0x00006400000c000b */
[----:B01----:R-:W-:Y:S01]  /*17850*/  ENDCOLLECTIVE ;  /* 0x000000000000791b */ /* 0x003fe20003800000 */
.L_x_710:
[----:B------:R-:W-:-:S04]  /*17860*/  @!P1 LEA R7, P2, R20, R7, 0x1 ;  /* 0x0000000714079211 */ /* 0x000fc800078408ff */
[----:B------:R-:W-:-:S04]  /*17870*/  @!P1 IADD3.X R6, RZ, R6, RZ, P2, !PT ;  /* 0x00000006ff069210 */ /* 0x000fc800017fe4ff */
        /* <DEDUP_REMOVED lines=14> */
.L_x_711:
[----:B------:R-:W-:Y:S02]  /*17960*/  IMAD.MOV.U32 R13, RZ, RZ, R4 ;  /* 0x000000ffff0d7224 */ /* 0x000fe400078e0004 */
[----:B------:R-:W-:Y:S01]  /*17970*/  IMAD.MOV.U32 R12, RZ, RZ, 0x3 ;  /* 0x00000003ff0c7424 */ /* 0x000fe200078e00ff */
[----:B------:R-:W-:-:S07]  /*17980*/  MOV R7, R14 ;  /* 0x0000000e00077202 */ /* 0x000fce0000000f00 */
[----:B------:R-:W-:Y:S05]  /*17990*/  WARPSYNC.COLLECTIVE R15, `(.L_x_712) ;  /* 0x000000000f087348 */ /* 0x000fea0003c00000 */
[----:B------:R0:W1:Y:S02]  /*179a0*/  SHFL.IDX P6, R14, R13, R12, R11 ;  /* 0x0000000c0d0e7389 */ /* 0x00006400000c000b */
[----:B01----:R-:W-:Y:S01]  /*179b0*/  ENDCOLLECTIVE ;  /* 0x000000000000791b */ /* 0x003fe20003800000 */
.L_x_712:
[----:B------:R-:W-:-:S05]  /*179c0*/  @!P1 LEA R7, P2, R20, R7, 0x1 ;  /* 0x0000000714079211 */ /* 0x000fca00078408ff */
[----:B------:R-:W-:-:S05]  /*179d0*/  @!P1 IMAD.X R6, RZ, RZ, R6, P2 ;  /* 0x000000ffff069224 */ /* 0x000fca00010e0606 */
[----:B------:R-:W-:Y:S02]  /*179e0*/  @!P1 LOP3.LUT R7, R7, R6, RZ, 0x3c, !PT ;  /* 0x0000000607079212 */ /* 0x000fe400078e3cff */
[----:B------:R-:W-:Y:S02]  /*179f0*/  MOV R13, R0 ;  /* 0x00000000000d7202 */ /* 0x000fe40000000f00 */
        /* <DEDUP_REMOVED lines=12> */
.L_x_713:
[----:B------:R-:W-:Y:S02]  /*17ac0*/  IMAD.MOV.U32 R13, RZ, RZ, R4 ;  /* 0x000000ffff0d7224 */ /* 0x000fe400078e0004 */
[----:B------:R-:W-:Y:S02]  /*17ad0*/  IMAD.MOV.U32 R12, RZ, RZ, 0x4 ;  /* 0x00000004ff0c7424 */ /* 0x000fe400078e00ff */
[----:B------:R-:W-:-:S07]  /*17ae0*/  IMAD.MOV.U32 R7, RZ, RZ, R14 ;  /* 0x000000ffff077224 */ /* 0x000fce00078e000e */
[----:B------:R-:W-:Y:S05]  /*17af0*/  WARPSYNC.COLLECTIVE R15, `(.L_x_714) ;  /* 0x000000000f087348 */ /* 0x000fea0003c00000 */
[----:B------:R0:W1:Y:S02]  /*17b00*/  SHFL.IDX P6, R14, R13, R12, R11 ;  /* 0x0000000c0d0e7389 */ /* 0x00006400000c000b */
[----:B01----:R-:W-:Y:S01]  /*17b10*/  ENDCOLLECTIVE ;  /* 0x000000000000791b */ /* 0x003fe20003800000 */
.L_x_714:
        /* <DEDUP_REMOVED lines=11> */
[----:B------:R-:W-:Y:S02]  /*17bd0*/  ISETP.GE.AND P1, PT, R6, R3, PT ;  /* 0x000000030600720c */ /* 0x000fe40003f26270 */
[----:B------:R-:W-:-:S11]  /*17be0*/  MOV R6, R14 ;  /* 0x0000000e00067202 */ /* 0x000fd60000000f00 */
[----:B------:R-:W-:Y:S05]  /*17bf0*/  WARPSYNC.COLLECTIVE R15, `(.L_x_715) ;  /* 0x000000000f087348 */ /* 0x000fea0003c00000 */
[----:B------:R0:W1:Y:S02]  /*17c00*/  SHFL.IDX P6, R14, R13, R12, R11 ;  /* 0x0000000c0d0e7389 */ /* 0x00006400000c000b */
[----:B01----:R-:W-:Y:S01]  /*17c10*/  ENDCOLLECTIVE ;  /* 0x000000000000791b */ /* 0x003fe20003800000 */
.L_x_715:
[----:B------:R-:W-:Y:S01]  /*17c20*/  IMAD.MOV.U32 R13, RZ, RZ, R4 ;  /* 0x000000ffff0d7224 */ /* 0x000fe200078e0004 */
[----:B------:R-:W-:Y:S01]  /*17c30*/  MOV R12, 0x5 ;  /* 0x00000005000c7802 */ /* 0x000fe20000000f00 */
[----:B------:R-:W-:-:S07]  /*17c40*/  IMAD.MOV.U32 R7, RZ, RZ, R14 ;  /* 0x000000ffff077224 */ /* 0x000fce00078e000e */
[----:B------:R-:W-:Y:S05]  /*17c50*/  WARPSYNC.COLLECTIVE R15, `(.L_x_716) ;  /* 0x000000000f087348 */ /* 0x000fea0003c00000 */
[----:B------:R0:W1:Y:S02]  /*17c60*/  SHFL.IDX P6, R14, R13, R12, R11 ;  /* 0x0000000c0d0e7389 */ /* 0x00006400000c000b */
[----:B01----:R-:W-:Y:S01]  /*17c70*/  ENDCOLLECTIVE ;  /* 0x000000000000791b */ /* 0x003fe20003800000 */
.L_x_716:
        /* <DEDUP_REMOVED lines=16> */
.L_x_717:
[----:B------:R-:W-:Y:S01]  /*17d80*/  MOV R13, R4 ;  /* 0x00000004000d7202 */ /* 0x000fe20000000f00 */
[----:B------:R-:W-:Y:S02]  /*17d90*/  IMAD.MOV.U32 R12, RZ, RZ, 0x6 ;  /* 0x00000006ff0c7424 */ /* 0x000fe400078e00ff */
[----:B------:R-:W-:-:S07]  /*17da0*/  IMAD.MOV.U32 R7, RZ, RZ, R14 ;  /* 0x000000ffff077224 */ /* 0x000fce00078e000e */
[----:B------:R-:W-:Y:S05]  /*17db0*/  WARPSYNC.COLLECTIVE R15, `(.L_x_718) ;  /* 0x000000000f087348 */ /* 0x000fea0003c00000 */
[----:B------:R0:W1:Y:S02]  /*17dc0*/  SHFL.IDX P6, R14, R13, R12, R11 ;  /* 0x0000000c0d0e7389 */ /* 0x00006400000c000b */
[----:B01----:R-:W-:Y:S01]  /*17dd0*/  ENDCOLLECTIVE ;  /* 0x000000000000791b */ /* 0x003fe20003800000 */
.L_x_718:
        /* <DEDUP_REMOVED lines=16> */
.L_x_719:
[----:B------:R-:W-:Y:S01]  /*17ee0*/  MOV R13, R4 ;  /* 0x00000004000d7202 */ /* 0x000fe20000000f00 */
[----:B------:R-:W-:Y:S02]  /*17ef0*/  IMAD.MOV.U32 R12, RZ, RZ, 0x7 ;  /* 0x00000007ff0c7424 */ /* 0x000fe400078e00ff */
[----:B------:R-:W-:-:S07]  /*17f00*/  IMAD.MOV.U32 R7, RZ, RZ, R14 ;  /* 0x000000ffff077224 */ /* 0x000fce00078e000e */
[----:B------:R-:W-:Y:S05]  /*17f10*/  WARPSYNC.COLLECTIVE R15, `(.L_x_720) ;  /* 0x000000000f087348 */ /* 0x000fea0003c00000 */
[----:B------:R0:W1:Y:S02]  /*17f20*/  SHFL.IDX P6, R14, R13, R12, R11 ;  /* 0x0000000c0d0e7389 */ /* 0x00006400000c000b */
[----:B01----:R-:W-:Y:S01]  /*17f30*/  ENDCOLLECTIVE ;  /* 0x000000000000791b */ /* 0x003fe20003800000 */
.L_x_720:
[----:B------:R-:W-:-:S05]  /*17f40*/  @!P1 LEA R7, P2, R20, R7, 0x1 ;  /* 0x0000000714079211 */ /* 0x000fca00078408ff */
[----:B------:R-:W-:-:S05]  /*17f50*/  @!P1 IMAD.X R6, RZ, RZ, R6, P2 ;  /* 0x000000ffff069224 */ /* 0x000fca00010e0606 */
[-C--:B------:R-:W-:Y:S01]  /*17f60*/  @!P1 LOP3.LUT R7, R7, R6.reuse, RZ, 0x3c, !PT ;  /* 0x0000000607079212 */ /* 0x080fe200078e3cff */
[----:B------:R-:W-:Y:S01]  /*17f70*/  IMAD.MOV.U32 R13, RZ, RZ, R0 ;  /* 0x000000ffff0d7224 */ /* 0x000fe200078e0000 */
[----:B------:R-:W-:Y:S02]  /*17f80*/  IADD3 R0, R17, 0x70, RZ ;  /* 0x0000007011007810 */ /* 0x000fe40007ffe0ff */
[----:B------:R-:W-:-:S04]  /*17f90*/  @!P1 LOP3.LUT R6, R7, R6, RZ, 0x3c, !PT ;  /* 0x0000000607069212 */ /* 0x000fc800078e3cff */
[----:B------:R-:W-:Y:S01]  /*17fa0*/  @!P1 LOP3.LUT R7, R7, R6, RZ, 0x3c, !PT ;  /* 0x0000000607079212 */ /* 0x000fe200078e3cff */
[----:B------:R-:W-:-:S07]  /*17fb0*/  IMAD.MOV.U32 R4, RZ, RZ, R14 ;  /* 0x000000ffff047224 */ /* 0x000fce00078e000e */
[----:B------:R-:W-:Y:S05]  /*17fc0*/  WARPSYNC.COLLECTIVE R15, `(.L_x_721) ;  /* 0x000000000f087348 */ /* 0x000fea0003c00000 */
[----:B------:R0:W1:Y:S02]  /*17fd0*/  SHFL.IDX P6, R14, R13, R12, R11 ;  /* 0x0000000c0d0e7389 */ /* 0x00006400000c000b */
[----:B01----:R-:W-:Y:S01]  /*17fe0*/  ENDCOLLECTIVE ;  /* 0x000000000000791b */ /* 0x003fe20003800000 */
.L_x_721:
[----:B------:R-:W-:Y:S01]  /*17ff0*/  @!PT LDS RZ, [RZ] ;  /* 0x00000000fffff984 */ /* 0x000fe20000000800 */
[----:B------:R-:W-:Y:S01]  /*18000*/  @!PT LDS RZ, [RZ] ;  /* 0x00000000fffff984 */ /* 0x000fe20000000800 */
[----:B------:R-:W-:Y:S01]  /*18010*/  @!PT LDS RZ, [RZ] ;  /* 0x00000000fffff984 */ /* 0x000fe20000000800 */
[----:B------:R0:W-:Y:S01]  /*18020*/  @!P1 LDGSTS.E.BYPASS.LTC128B.128 [R10+0xf400], desc[UR56][R6.64], !P0 ;  /* 0x0f400000060a9fae */ /* 0x0001e2000c101d78 */
[----:B------:R-:W-:Y:S01]  /*18030*/  ISETP.GE.AND P1, PT, R0, R3, PT ;  /* 0x000000030000720c */ /* 0x000fe20003f26270 */
[----:B------:R-:W-:-:S05]  /*18040*/  VIADD R0, R17, 0x80 ;  /* 0x0000008011007836 */ /* 0x000fca0000000000 */
[----:B------:R-:W-:Y:S01]  /*18050*/  ISETP.GE.AND P2, PT, R0, R3, PT ;  /* 0x000000030000720c */ /* 0x000fe20003f46270 */
[----:B------:R-:W-:Y:S01]  /*18060*/  IMAD.MOV.U32 R13, RZ, RZ, R2 ;  /* 0x000000ffff0d7224 */ /* 0x000fe200078e0002 */
[----:B------:R-:W-:Y:S01]  /*18070*/  MOV R12, RZ ;  /* 0x000000ff000c7202 */ /* 0x000fe20000000f00 */
[----:B0-----:R-:W-:-:S10]  /*18080*/  IMAD.MOV.U32 R6, RZ, RZ, R14 ;  /* 0x000000ffff067224 */ /* 0x001fd400078e000e */
[----:B------:R-:W-:Y:S05]  /*18090*/  WARPSYNC.COLLECTIVE R15, `(.L_x_722) ;  /* 0x000000000f087348 */ /* 0x000fea0003c00000 */
[----:B------:R0:W1:Y:S02]  /*180a0*/  SHFL.IDX P6, R14, R13, R12, R11 ;  /* 0x0000000c0d0e7389 */ /* 0x00006400000c000b */
[----:B01----:R-:W-:Y:S01]  /*180b0*/  ENDCOLLECTIVE ;  /* 0x000000000000791b */ /* 0x003fe20003800000 */
.L_x_722:
[----:B------:R-:W-:-:S05]  /*180c0*/  @!P1 LEA R6, P3, R20, R6, 0x1 ;  /* 0x0000000614069211 */ /* 0x000fca00078608ff */
[----:B------:R-:W-:-:S04]  /*180d0*/  @!P1 IMAD.X R4, RZ, RZ, R4, P3 ;  /* 0x000000ffff049224 */ /* 0x000fc800018e0604 */
[----:B------:R-:W-:Y:S02]  /*180e0*/  @!P1 IMAD.MOV.U32 R7, RZ, RZ, R4 ;  /* 0x000000ffff079224 */ /* 0x000fe400078e0004 */
[----:B------:R-:W-:Y:S02]  /*180f0*/  IMAD.MOV.U32 R13, RZ, RZ, R5 ;  /* 0x000000ffff0d7224 */ /* 0x000fe400078e0005 */
[----:B------:R-:W-:Y:S01]  /*18100*/  VIADD R4, R17, 0xa0 ;  /* 0x000000a011047836 */ /* 0x000fe20000000000 */
        /* <DEDUP_REMOVED lines=8> */
.L_x_723:
[----:B------:R-:W-:Y:S02]  /*18190*/  IMAD.MOV.U32 R13, RZ, RZ, R2 ;  /* 0x000000ffff0d7224 */ /* 0x000fe400078e0002 */
[----:B------:R-:W-:Y:S02]  /*181a0*/  IMAD.MOV.U32 R12, RZ, RZ, 0x1 ;  /* 0x00000001ff0c7424 */ /* 0x000fe400078e00ff */
[----:B------:R-:W-:-:S07]  /*181b0*/  IMAD.MOV.U32 R8, RZ, RZ, R14 ;  /* 0x000000ffff087224 */ /* 0x000fce00078e000e */
[----:B------:R-:W-:Y:S05]  /*181c0*/  WARPSYNC.COLLECTIVE R15, `(.L_x_724) ;  /* 0x000000000f087348 */ /* 0x000fea0003c00000 */
[----:B------:R0:W1:Y:S02]  /*181d0*/  SHFL.IDX P6, R14, R13, R12, R11 ;  /* 0x0000000c0d0e7389 */ /* 0x00006400000c000b */
[----:B01----:R-:W-:Y:S01]  /*181e0*/  ENDCOLLECTIVE ;  /* 0x000000000000791b */ /* 0x003fe20003800000 */
.L_x_724:
[----:B------:R-:W-:-:S05]  /*181f0*/  @!P2 LEA R6, P1, R20, R8, 0x1 ;  /* 0x000000081406a211 */ /* 0x000fca00078208ff */
[----:B------:R-:W-:-:S05]  /*18200*/  @!P2 IMAD.X R0, RZ, RZ, R0, P1 ;  /* 0x000000ffff00a224 */ /* 0x000fca00008e0600 */
[----:B------:R-:W-:Y:S01]  /*18210*/  @!P2 MOV R7, R0 ;  /* 0x000000000007a202 */ /* 0x000fe20000000f00 */
[----:B------:R-:W-:Y:S01]  /*18220*/  VIADD R0, R17, 0x90 ;  /* 0x0000009011007836 */ /* 0x000fe20000000000 */
[----:B------:R-:W-:-:S03]  /*18230*/  MOV R13, R5 ;  /* 0x00000005000d7202 */ /* 0x000fc60000000f00 */
[----:B------:R-:W-:Y:S01]  /*18240*/  @!PT LDS RZ, [RZ] ;  /* 0x00000000fffff984 */ /* 0x000fe20000000800 */
[----:B------:R-:W-:Y:S01]  /*18250*/  @!PT LDS RZ, [RZ] ;  /* 0x00000000fffff984 */ /* 0x000fe20000000800 */
[----:B------:R-:W-:Y:S01]  /*18260*/  @!PT LDS RZ, [RZ] ;  /* 0x00000000fffff984 */ /* 0x000fe20000000800 */
[----:B------:R0:W-:Y:S01]  /*18270*/  @!P2 LDGSTS.E.BYPASS.LTC128B.128 [R10+0x10400], desc[UR56][R6.64], !P0 ;  /* 0x10400000060aafae */ /* 0x0001e2000c101d78 */
[----:B------:R-:W-:Y:S01]  /*18280*/  ISETP.GE.AND P1, PT, R0, R3, PT ;  /* 0x000000030000720c */ /* 0x000fe20003f26270 */
[----:B------:R-:W-:-:S12]  /*18290*/  IMAD.MOV.U32 R0, RZ, RZ, R14 ;  /* 0x000000ffff007224 */ /* 0x000fd800078e000e */
[----:B0-----:R-:W-:Y:S05]  /*182a0*/  WARPSYNC.COLLECTIVE R15, `(.L_x_725) ;  /* 0x000000000f087348 */ /* 0x001fea0003c00000 */
[----:B------:R1:W2:Y:S02]  /*182b0*/  SHFL.IDX P6, R14, R13, R12, R11 ;  /* 0x0000000c0d0e7389 */ /* 0x0002a400000c000b */
[----:B012---:R-:W-:Y:S01]  /*182c0*/  ENDCOLLECTIVE ;  /* 0x000000000000791b */ /* 0x007fe20003800000 */
.L_x_725:
[----:B------:R-:W-:Y:S01]  /*182d0*/  IMAD.MOV.U32 R13, RZ, RZ, R2 ;  /* 0x000000ffff0d7224 */ /* 0x000fe200078e0002 */
[----:B------:R-:W-:Y:S01]  /*182e0*/  MOV R12, 0x2 ;  /* 0x00000002000c7802 */ /* 0x000fe20000000f00 */
[----:B------:R-:W-:-:S07]  /*182f0*/  IMAD.MOV.U32 R6, RZ, RZ, R14 ;  /* 0x000000ffff067224 */ /* 0x000fce00078e000e */
[----:B------:R-:W-:Y:S05]  /*18300*/  WARPSYNC.COLLECTIVE R15, `(.L_x_726) ;  /* 0x000000000f087348 */ /* 0x000fea0003c00000 */
[----:B------:R0:W1:Y:S02]  /*18310*/  SHFL.IDX P6, R14, R13, R12, R11 ;  /* 0x0000000c0d0e7389 */ /* 0x00006400000c000b */
[----:B01----:R-:W-:Y:S01]  /*18320*/  ENDCOLLECTIVE ;  /* 0x000000000000791b */ /* 0x003fe20003800000 */
.L_x_726:
        /* <DEDUP_REMOVED lines=13> */
.L_x_727:
[----:B------:R-:W-:Y:S02]  /*18400*/  IMAD.MOV.U32 R13, RZ, RZ, R2 ;  /* 0x000000ffff0d7224 */ /* 0x000fe400078e0002 */
[----:B------:R-:W-:Y:S02]  /*18410*/  IMAD.MOV.U32 R12, RZ, RZ, 0x3 ;  /* 0x00000003ff0c7424 */ /* 0x000fe400078e00ff */
[----:B------:R-:W-:-:S07]  /*18420*/  IMAD.MOV.U32 R6, RZ, RZ, R14 ;  /* 0x000000ffff067224 */ /* 0x000fce00078e000e */
[----:B------:R-:W-:Y:S05]  /*18430*/  WARPSYNC.COLLECTIVE R15, `(.L_x_728) ;  /* 0x000000000f087348 */ /* 0x000fea0003c00000 */
[----:B------:R0:W1:Y:S02]  /*18440*/  SHFL.IDX P6, R14, R13, R12, R11 ;  /* 0x0000000c0d0e7389 */ /* 0x00006400000c000b */
[----:B01----:R-:W-:Y:S01]  /*18450*/  ENDCOLLECTIVE ;  /* 0x000000000000791b */ /* 0x003fe20003800000 */
.L_x_728:
[----:B------:R-:W-:-:S04]  /*18460*/  @!P1 LEA R6, P2, R20, R6, 0x1 ;  /* 0x0000000614069211 */ /* 0x000fc800078408ff */
[----:B------:R-:W-:-:S05]  /*18470*/  @!P1 IADD3.X R0, RZ, R0, RZ, P2, !PT ;  /* 0x00000000ff009210 */ /* 0x000fca00017fe4ff */
[----:B------:R-:W-:Y:S01]  /*18480*/  @!P1 IMAD.MOV.U32 R7, RZ, RZ, R0 ;  /* 0x000000ffff079224 */ /* 0x000fe200078e0000 */
[----:B------:R-:W-:-:S04]  /*18490*/  MOV R13, R5 ;  /* 0x00000005000d7202 */ /* 0x000fc80000000f00 */
        /* <DEDUP_REMOVED lines=8> */
.L_x_729:
[----:B------:R-:W-:Y:S01]  /*18520*/  IMAD.MOV.U32 R2, RZ, RZ, R14 ;  /* 0x000000ffff027224 */ /* 0x000fe200078e000e */
[----:B------:R-:W-:Y:S06]  /*18530*/  BRA `(.L_x_730) ;  /* 0xffffffb400607947 */ /* 0x000fec000383ffff */
.L_x_581:
[----:B0-----:R0:W1:Y:S02]  /*18540*/  SYNCS.PHASECHK.TRANS64.TRYWAIT P0, [R22+URZ+0x30820], R3 ;  /* 0x03082003160075a7 */ /* 0x001064000800017f */
[----:B-1----:R-:W-:Y:S05]  /*18550*/  @!P0 NANOSLEEP.SYNCS 0x989680 ;  /* 0x009896800000895d */ /* 0x002fea0003900000 */
[----:B------:R-:W1:Y:S02]  /*18560*/  @!P0 SYNCS.PHASECHK.TRANS64 P0, [R22+URZ+0x30820], R3 ;  /* 0x03082003160085a7 */ /* 0x000e64000800007f */
[----:B-1----:R-:W-:Y:S05]  /*18570*/  @!P0 BRA `(.L_x_581) ;  /* 0xfffffffc00f08947 */ /* 0x002fea000383ffff */
[----:B------:R-:W-:Y:S05]  /*18580*/  BRA `(.L_x_731) ;  /* 0xffffffb400c87947 */ /* 0x000fea000383ffff */
.L_x_590:
[----:B0-----:R0:W2:Y:S02]  /*18590*/  SYNCS.PHASECHK.TRANS64.TRYWAIT P0, [R2+URZ+0x30840], R3 ;  /* 0x03084003020075a7 */ /* 0x0010a4000800017f */
[----:B--2---:R-:W-:Y:S05]  /*185a0*/  @!P0 NANOSLEEP.SYNCS 0x989680 ;  /* 0x009896800000895d */ /* 0x004fea0003900000 */
[----:B------:R-:W2:Y:S02]  /*185b0*/  @!P0 SYNCS.PHASECHK.TRANS64 P0, [R2+URZ+0x30840], R3 ;  /* 0x03084003020085a7 */ /* 0x000ea4000800007f */
[----:B--2---:R-:W-:Y:S05]  /*185c0*/  @!P0 BRA `(.L_x_590) ;  /* 0xfffffffc00f08947 */ /* 0x004fea000383ffff */
[----:B------:R-:W-:Y:S05]  /*185d0*/  BRA `(.L_x_732) ;  /* 0xffffffb8007c7947 */ /* 0x000fea000383ffff */
.L_x_595:
[----:B0-----:R0:W1:Y:S02]  /*185e0*/  SYNCS.PHASECHK.TRANS64.TRYWAIT P0, [R3+URZ+0x60], R2 ;  /* 0x00006002030075a7 */ /* 0x001064000800017f */
[----:B-1----:R-:W-:Y:S05]  /*185f0*/  @!P0 NANOSLEEP.SYNCS 0x989680 ;  /* 0x009896800000895d */ /* 0x002fea0003900000 */
[----:B------:R-:W1:Y:S02]  /*18600*/  @!P0 SYNCS.PHASECHK.TRANS64 P0, [R3+URZ+0x60], R2 ;  /* 0x00006002030085a7 */ /* 0x000e64000800007f */
[----:B-1----:R-:W-:Y:S05]  /*18610*/  @!P0 BRA `(.L_x_595) ;  /* 0xfffffffc00f08947 */ /* 0x002fea000383ffff */
[----:B------:R-:W-:Y:S05]  /*18620*/  BRA `(.L_x_733) ;  /* 0xffffffbc00087947 */ /* 0x000fea000383ffff */
.L_x_603:
[----:B0-----:R0:W2:Y:S02]  /*18630*/  SYNCS.PHASECHK.TRANS64.TRYWAIT P0, [R2+URZ+0x30840], R3 ;  /* 0x03084003020075a7 */ /* 0x0010a4000800017f */
[----:B--2---:R-:W-:Y:S05]  /*18640*/  @!P0 NANOSLEEP.SYNCS 0x989680 ;  /* 0x009896800000895d */ /* 0x004fea0003900000 */
[----:B------:R-:W2:Y:S02]  /*18650*/  @!P0 SYNCS.PHASECHK.TRANS64 P0, [R2+URZ+0x30840], R3 ;  /* 0x03084003020085a7 */ /* 0x000ea4000800007f */
[----:B--2---:R-:W-:Y:S05]  /*18660*/  @!P0 BRA `(.L_x_603) ;  /* 0xfffffffc00f08947 */ /* 0x004fea000383ffff */
[----:B------:R-:W-:Y:S05]  /*18670*/  BRA `(.L_x_734) ;  /* 0xffffffc0004c7947 */ /* 0x000fea000383ffff */
.L_x_608:
[----:B0-----:R0:W1:Y:S02]  /*18680*/  SYNCS.PHASECHK.TRANS64.TRYWAIT P0, [R10+URZ+0x60], R26 ;  /* 0x0000601a0a0075a7 */ /* 0x001064000800017f */
[----:B-1----:R-:W-:Y:S05]  /*18690*/  @!P0 NANOSLEEP.SYNCS 0x989680 ;  /* 0x009896800000895d */ /* 0x002fea0003900000 */
[----:B------:R-:W1:Y:S02]  /*186a0*/  @!P0 SYNCS.PHASECHK.TRANS64 P0, [R10+URZ+0x60], R26 ;  /* 0x0000601a0a0085a7 */ /* 0x000e64000800007f */
[----:B-1----:R-:W-:Y:S05]  /*186b0*/  @!P0 BRA `(.L_x_608) ;  /* 0xfffffffc00f08947 */ /* 0x002fea000383ffff */
[----:B------:R-:W-:Y:S05]  /*186c0*/  BRA `(.L_x_735) ;  /* 0xffffffc000d87947 */ /* 0x000fea000383ffff */
.L_x_616:
[----:B0-----:R0:W2:Y:S02]  /*186d0*/  SYNCS.PHASECHK.TRANS64.TRYWAIT P0, [R2+URZ+0x30840], R3 ;  /* 0x03084003020075a7 */ /* 0x0010a4000800017f */
[----:B--2---:R-:W-:Y:S05]  /*186e0*/  @!P0 NANOSLEEP.SYNCS 0x989680 ;  /* 0x009896800000895d */ /* 0x004fea0003900000 */
[----:B------:R-:W2:Y:S02]  /*186f0*/  @!P0 SYNCS.PHASECHK.TRANS64 P0, [R2+URZ+0x30840], R3 ;  /* 0x03084003020085a7 */ /* 0x000ea4000800007f */
[----:B--2---:R-:W-:Y:S05]  /*18700*/  @!P0 BRA `(.L_x_616) ;  /* 0xfffffffc00f08947 */ /* 0x004fea000383ffff */
[----:B------:R-:W-:Y:S05]  /*18710*/  BRA `(.L_x_736) ;  /* 0xffffffc400e87947 */ /* 0x000fea000383ffff */
.L_x_621:
[----:B0-----:R0:W1:Y:S02]  /*18720*/  SYNCS.PHASECHK.TRANS64.TRYWAIT P0, [R7+URZ+0x60], R2 ;  /* 0x00006002070075a7 */ /* 0x001064000800017f */
[----:B-1----:R-:W-:Y:S05]  /*18730*/  @!P0 NANOSLEEP.SYNCS 0x989680 ;  /* 0x009896800000895d */ /* 0x002fea0003900000 */
[----:B------:R-:W1:Y:S02]  /*18740*/  @!P0 SYNCS.PHASECHK.TRANS64 P0, [R7+URZ+0x60], R2 ;  /* 0x00006002070085a7 */ /* 0x000e64000800007f */
[----:B-1----:R-:W-:Y:S05]  /*18750*/  @!P0 BRA `(.L_x_621) ;  /* 0xfffffffc00f08947 */ /* 0x002fea000383ffff */
[----:B------:R-:W-:Y:S05]  /*18760*/  BRA `(.L_x_737) ;  /* 0xffffffc800787947 */ /* 0x000fea000383ffff */
.L_x_631:
[----:B0-----:R0:W1:Y:S02]  /*18770*/  SYNCS.PHASECHK.TRANS64.TRYWAIT P0, [R3+URZ+0x30860], R0 ;  /* 0x03086000030075a7 */ /* 0x001064000800017f */
[----:B-1----:R-:W-:Y:S05]  /*18780*/  @!P0 NANOSLEEP.SYNCS 0x989680 ;  /* 0x009896800000895d */ /* 0x002fea0003900000 */
[----:B------:R-:W1:Y:S02]  /*18790*/  @!P0 SYNCS.PHASECHK.TRANS64 P0, [R3+URZ+0x30860], R0 ;  /* 0x03086000030085a7 */ /* 0x000e64000800007f */
[----:B-1----:R-:W-:Y:S05]  /*187a0*/  @!P0 BRA `(.L_x_631) ;  /* 0xfffffffc00f08947 */ /* 0x002fea000383ffff */
[----:B------:R-:W-:Y:S05]  /*187b0*/  BRA `(.L_x_738) ;  /* 0xffffffcc00747947 */ /* 0x000fea000383ffff */
.L_x_637:
[----:B------:R-:W-:Y:S01]  /*187c0*/  BSSY B0, `(.L_x_739) ;  /* 0x0000008000007945 */ /* 0x000fe20003800000 */
[----:B------:R-:W-:Y:S01]  /*187d0*/  IMAD.MOV.U32 R13, RZ, RZ, R16 ;  /* 0x000000ffff0d7224 */ /* 0x000fe200078e0010 */
[----:B------:R-:W-:Y:S01]  /*187e0*/  MOV R15, 0xffffffff ;  /* 0xffffffff000f7802 */ /* 0x000fe20000000f00 */
[----:B------:R-:W-:Y:S02]  /*187f0*/  IMAD.MOV.U32 R12, RZ, RZ, RZ ;  /* 0x000000ffff0c7224 */ /* 0x000fe400078e00ff */
[----:B------:R-:W-:-:S07]  /*18800*/  IMAD.MOV.U32 R11, RZ, RZ, 0x1f ;  /* 0x0000001fff0b7424 */ /* 0x000fce00078e00ff */
[----:B-1----:R-:W-:Y:S05]  /*18810*/  WARPSYNC.COLLECTIVE R15, `(.L_x_740) ;  /* 0x000000000f087348 */ /* 0x002fea0003c00000 */
[----:B------:R0:W2:Y:S02]  /*18820*/  SHFL.IDX P6, R14, R13, R12, R11 ;  /* 0x0000000c0d0e7389 */ /* 0x0000a400000c000b */
[----:B012---:R-:W-:Y:S01]  /*18830*/  ENDCOLLECTIVE ;  /* 0x000000000000791b */ /* 0x007fe20003800000 */
.L_x_740:
[----:B------:R-:W-:Y:S05]  /*18840*/  BSYNC B0 ;  /* 0x0000000000007941 */ /* 0x000fea0003800000 */
.L_x_739:
[----:B------:R-:W-:Y:S01]  /*18850*/  IMAD.MOV.U32 R13, RZ, RZ, R16 ;  /* 0x000000ffff0d7224 */ /* 0x000fe200078e0010 */
[----:B------:R-:W-:Y:S01]  /*18860*/  MOV R15, 0xffffffff ;  /* 0xffffffff000f7802 */ /* 0x000fe20000000f00 */
[----:B------:R-:W-:Y:S02]  /*18870*/  IMAD.MOV.U32 R12, RZ, RZ, 0x1 ;  /* 0x00000001ff0c7424 */ /* 0x000fe400078e00ff */
[----:B------:R-:W-:Y:S02]  /*18880*/  IMAD.MOV.U32 R11, RZ, RZ, 0x1f ;  /* 0x0000001fff0b7424 */ /* 0x000fe400078e00ff */
[----:B------:R-:W-:Y:S02]  /*18890*/  IMAD.IADD R5, R19, 0x1, R8 ;  /* 0x0000000113057824 */ /* 0x000fe400078e0208 */
[----:B------:R-:W-:-:S07]  /*188a0*/  IMAD.MOV.U32 R0, RZ, RZ, R14 ;  /* 0x000000ffff007224 */ /* 0x000fce00078e000e */
[----:B------:R-:W-:Y:S05]  /*188b0*/  WARPSYNC.COLLECTIVE R15, `(.L_x_741) ;  /* 0x000000000f087348 */ /* 0x000fea0003c00000 */
[----:B------:R0:W1:Y:S02]  /*188c0*/  SHFL.IDX P6, R14, R13, R12, R11 ;  /* 0x0000000c0d0e7389 */ /* 0x00006400000c000b */
[----:B01----:R-:W-:Y:S01]  /*188d0*/  ENDCOLLECTIVE ;  /* 0x000000000000791b */ /* 0x003fe20003800000 */
.L_x_741:
[----:B------:R-:W-:Y:S02]  /*188e0*/  ULDC UR4, c[0x0][0xc3c] ;  /* 0x00030f0000047ab9 */ /* 0x000fe40000000800 */
[----:B------:R-:W-:-:S13]  /*188f0*/  ISETP.GE.OR P1, PT, R5, UR4, !P0 ;  /* 0x0000000405007c0c */ /* 0x000fda000c726670 */
[----:B------:R-:W0:Y:S01]  /*18900*/  @!P1 LDC.64 R2, c[0x0][0xc80] ;  /* 0x00032000ff029b82 */ /* 0x000e220000000a00 */
[----:B------:R-:W-:Y:S02]  /*18910*/  IMAD.MOV.U32 R11, RZ, RZ, RZ ;  /* 0x000000ffff0b7224 */ /* 0x000fe400078e00ff */
[----:B------:R-:W-:Y:S02]  /*18920*/  IMAD.MOV.U32 R4, RZ, RZ, R14 ;  /* 0x000000ffff047224 */ /* 0x000fe400078e000e */
[----:B0-----:R-:W-:-:S06]  /*18930*/  @!P1 IMAD.WIDE R2, R5, 0x4, R2 ;  /* 0x0000000405029825 */ /* 0x001fcc00078e0202 */
[----:B------:R0:W2:Y:S01]  /*18940*/  @!P1 LDG.E R3, desc[UR56][R2.64] ;  /* 0x0000003802039981 */ /* 0x0000a2000c1e1900 */
[C---:B------:R-:W-:Y:S02]  /*18950*/  ISETP.GE.U32.AND P2, PT, R8.reuse, 0x2, PT ;  /* 0x000000020800780c */ /* 0x040fe40003f46070 */
[C---:B------:R-:W-:Y:S02]  /*18960*/  ISETP.GE.U32.AND P3, PT, R8.reuse, 0x4, PT ;  /* 0x000000040800780c */ /* 0x040fe40003f66070 */
[C---:B------:R-:W-:Y:S02]  /*18970*/  ISETP.GE.U32.AND P4, PT, R8.reuse, 0x8, PT ;  /* 0x000000080800780c */ /* 0x040fe40003f86070 */
[C---:B------:R-:W-:Y:S01]  /*18980*/  ISETP.GE.U32.AND P5, PT, R8.reuse, 0x10, PT ;  /* 0x000000100800780c */ /* 0x040fe20003fa6070 */
[----:B0-----:R-:W-:Y:S02]  /*18990*/  IMAD.MOV.U32 R2, RZ, RZ, RZ ;  /* 0x000000ffff027224 */ /* 0x001fe400078e00ff */
[----:B--2---:R-:W-:Y:S01]  /*189a0*/  @!P1 IMAD.MOV.U32 R2, RZ, RZ, R3 ;  /* 0x000000ffff029224 */ /* 0x004fe200078e0003 */
[----:B------:R-:W-:-:S04]  /*189b0*/  ISETP.NE.AND P1, PT, R8, RZ, PT ;  /* 0x000000ff0800720c */ /* 0x000fc80003f25270 */
[----:B------:R-:W-:-:S09]  /*189c0*/  MOV R13, R2 ;  /* 0x00000002000d7202 */ /* 0x000fd20000000f00 */
[----:B------:R-:W-:Y:S05]  /*189d0*/  WARPSYNC.COLLECTIVE R15, `(.L_x_742) ;  /* 0x000000000f087348 */ /* 0x000fea0003c00000 */
[----:B------:R0:W1:Y:S02]  /*189e0*/  SHFL.UP P6, R14, R13, R12, R11 ;  /* 0x0400000c0d0e7389 */ /* 0x00006400000c000b */
[----:B01----:R-:W-:Y:S01]  /*189f0*/  ENDCOLLECTIVE ;  /* 0x000000000000791b */ /* 0x003fe20003800000 */
.L_x_742:
[----:B------:R-:W-:Y:S01]  /*18a00*/  IMAD.MOV.U32 R12, RZ, RZ, 0x2 ;  /* 0x00000002ff0c7424 */ /* 0x000fe200078e00ff */
[----:B------:R-:W-:-:S05]  /*18a10*/  SEL R5, R14, RZ, P1 ;  /* 0x000000ff0e057207 */ /* 0x000fca0000800000 */
[----:B------:R-:W-:-:S04]  /*18a20*/  IMAD.IADD R5, R2, 0x1, R5 ;  /* 0x0000000102057824 */ /* 0x000fc800078e0205 */
[----:B------:R-:W-:-:S07]  /*18a30*/  IMAD.MOV.U32 R13, RZ, RZ, R5 ;  /* 0x000000ffff0d7224 */ /* 0x000fce00078e0005 */
[----:B------:R-:W-:Y:S05]  /*18a40*/  WARPSYNC.COLLECTIVE R15, `(.L_x_743) ;  /* 0x000000000f087348 */ /* 0x000fea0003c00000 */
[----:B------:R0:W1:Y:S02]  /*18a50*/  SHFL.UP P6, R14, R13, R12, R11 ;  /* 0x0400000c0d0e7389 */ /* 0x00006400000c000b */
[----:B01----:R-:W-:Y:S01]  /*18a60*/  ENDCOLLECTIVE ;  /* 0x000000000000791b */ /* 0x003fe20003800000 */
.L_x_743:
[----:B------:R-:W-:Y:S01]  /*18a70*/  IMAD.MOV.U32 R12, RZ, RZ, 0x4 ;  /* 0x00000004ff0c7424 */ /* 0x000fe200078e00ff */
[----:B------:R-:W-:-:S04]  /*18a80*/  SEL R6, R14, RZ, P2 ;  /* 0x000000ff0e067207 */ /* 0x000fc80001000000 */
[----:B------:R-:W-:-:S05]  /*18a90*/  IADD3 R6, R5, R6, RZ ;  /* 0x0000000605067210 */ /* 0x000fca0007ffe0ff */
[----:B------:R-:W-:-:S07]  /*18aa0*/  IMAD.MOV.U32 R13, RZ, RZ, R6 ;  /* 0x000000ffff0d7224 */ /* 0x000fce00078e0006 */
[----:B------:R-:W-:Y:S05]  /*18ab0*/  WARPSYNC.COLLECTIVE R15, `(.L_x_744) ;  /* 0x000000000f087348 */ /* 0x000fea0003c00000 */
[----:B------:R0:W1:Y:S02]  /*18ac0*/  SHFL.UP P6, R14, R13, R12, R11 ;  /* 0x0400000c0d0e7389 */ /* 0x00006400000c000b */
[----:B01----:R-:W-:Y:S01]  /*18ad0*/  ENDCOLLECTIVE ;  /* 0x000000000000791b */ /* 0x003fe20003800000 */
.L_x_744:
[----:B------:R-:W-:Y:S02]  /*18ae0*/  MOV R12, 0x8 ;  /* 0x00000008000c7802 */ /* 0x000fe40000000f00 */
[----:B------:R-:W-:-:S05]  /*18af0*/  SEL R7, R14, RZ, P3 ;  /* 0x000000ff0e077207 */ /* 0x000fca0001800000 */
[----:B------:R-:W-:-:S04]  /*18b00*/  IMAD.IADD R7, R6, 0x1, R7 ;  /* 0x0000000106077824 */ /* 0x000fc800078e0207 */
[----:B------:R-:W-:-:S07]  /*18b10*/  IMAD.MOV.U32 R13, RZ, RZ, R7 ;  /* 0x000000ffff0d7224 */ /* 0x000fce00078e0007 */
[----:B------:R-:W-:Y:S05]  /*18b20*/  WARPSYNC.COLLECTIVE R15, `(.L_x_745) ;  /* 0x000000000f087348 */ /* 0x000fea0003c00000 */
[----:B------:R0:W1:Y:S02]  /*18b30*/  SHFL.UP P6, R14, R13, R12, R11 ;  /* 0x0400000c0d0e7389 */ /* 0x00006400000c000b */
[----:B01----:R-:W-:Y:S01]  /*18b40*/  ENDCOLLECTIVE ;  /* 0x000000000000791b */ /* 0x003fe20003800000 */
.L_x_745:
[----:B------:R-:W-:Y:S01]  /*18b50*/  IMAD.MOV.U32 R12, RZ, RZ, 0x10 ;  /* 0x00000010ff0c7424 */ /* 0x000fe200078e00ff */
[----:B------:R-:W-:-:S05]  /*18b60*/  SEL R14, R14, RZ, P4 ;  /* 0x000000ff0e0e7207 */ /* 0x000fca0002000000 */
[----:B------:R-:W-:-:S04]  /*18b70*/  IMAD.IADD R5, R7, 0x1, R14 ;  /* 0x0000000107057824 */ /* 0x000fc800078e020e */
[----:B------:R-:W-:-:S07]  /*18b80*/  IMAD.MOV.U32 R13, RZ, RZ, R5 ;  /* 0x000000ffff0d7224 */ /* 0x000fce00078e0005 */
[----:B------:R-:W-:Y:S05]  /*18b90*/  WARPSYNC.COLLECTIVE R15, `(.L_x_746) ;  /* 0x000000000f087348 */ /* 0x000fea0003c00000 */
[----:B------:R0:W1:Y:S02]  /*18ba0*/  SHFL.UP P6, R14, R13, R12, R11 ;  /* 0x0400000c0d0e7389 */ /* 0x00006400000c000b */
[----:B01----:R-:W-:Y:S01]  /*18bb0*/  ENDCOLLECTIVE ;  /* 0x000000000000791b */ /* 0x003fe20003800000 */
.L_x_746:
[----:B------:R-:W-:Y:S02]  /*18bc0*/  IMAD.MOV.U32 R12, RZ, RZ, 0x1f ;  /* 0x0000001fff0c7424 */ /* 0x000fe400078e00ff */
[----:B------:R-:W-:Y:S01]  /*18bd0*/  IMAD.MOV.U32 R11, RZ, RZ, 0x1f ;  /* 0x0000001fff0b7424 */ /* 0x000fe200078e00ff */
[----:B------:R-:W-:-:S05]  /*18be0*/  SEL R14, R14, RZ, P5 ;  /* 0x000000ff0e0e7207 */ /* 0x000fca0002800000 */
[----:B------:R-:W-:-:S05]  /*18bf0*/  IMAD.IADD R3, R5, 0x1, R14 ;  /* 0x0000000105037824 */ /* 0x000fca00078e020e */
[----:B------:R-:W-:-:S07]  /*18c00*/  MOV R13, R3 ;  /* 0x00000003000d7202 */ /* 0x000fce0000000f00 */
[----:B------:R-:W-:Y:S05]  /*18c10*/  WARPSYNC.COLLECTIVE R15, `(.L_x_747) ;  /* 0x000000000f087348 */ /* 0x000fea0003c00000 */
[----:B------:R0:W1:Y:S02]  /*18c20*/  SHFL.IDX P6, R14, R13, R12, R11 ;  /* 0x0000000c0d0e7389 */ /* 0x00006400000c000b */
[----:B01----:R-:W-:Y:S01]  /*18c30*/  ENDCOLLECTIVE ;  /* 0x000000000000791b */ /* 0x003fe20003800000 */
.L_x_747:
[----:B------:R-:W-:Y:S05]  /*18c40*/  BRA `(.L_x_748) ;  /* 0xffffffcc00a87947 */ /* 0x000fea000383ffff */
.L_x_642:
[----:B------:R-:W-:Y:S01]  /*18c50*/  BSSY B0, `(.L_x_749) ;  /* 0x0000008000007945 */ /* 0x000fe20003800000 */
[----:B-----5:R-:W-:Y:S01]  /*18c60*/  IMAD.MOV.U32 R13, RZ, RZ, R2 ;  /* 0x000000ffff0d7224 */ /* 0x020fe200078e0002 */
[----:B------:R-:W-:Y:S01]  /*18c70*/  MOV R11, RZ ;  /* 0x000000ff000b7202 */ /* 0x000fe20000000f00 */
[----:B------:R-:W-:Y:S02]  /*18c80*/  IMAD.MOV.U32 R12, RZ, RZ, 0x1 ;  /* 0x00000001ff0c7424 */ /* 0x000fe400078e00ff */
[----:B------:R-:W-:-:S07]  /*18c90*/  IMAD.MOV.U32 R15, RZ, RZ, -0x1 ;  /* 0xffffffffff0f7424 */ /* 0x000fce00078e00ff */
[----:B01----:R-:W-:Y:S05]  /*18ca0*/  WARPSYNC.COLLECTIVE R15, `(.L_x_750) ;  /* 0x000000000f087348 */ /* 0x003fea0003c00000 */
[----:B------:R2:W3:Y:S02]  /*18cb0*/  SHFL.UP P6, R14, R13, R12, R11 ;  /* 0x0400000c0d0e7389 */ /* 0x0004e400000c000b */
[----:B0123--:R-:W-:Y:S01]  /*18cc0*/  ENDCOLLECTIVE ;  /* 0x000000000000791b */ /* 0x00ffe20003800000 */
.L_x_750:
[----:B------:R-:W-:Y:S05]  /*18cd0*/  BSYNC B0 ;  /* 0x0000000000007941 */ /* 0x000fea0003800000 */
.L_x_749:
[----:B------:R-:W-:Y:S01]  /*18ce0*/  SEL R13, R14, RZ, P1 ;  /* 0x000000ff0e0d7207 */ /* 0x000fe20000800000 */
[----:B------:R-:W-:Y:S01]  /*18cf0*/  IMAD.MOV.U32 R12, RZ, RZ, 0x2 ;  /* 0x00000002ff0c7424 */ /* 0x000fe200078e00ff */
[----:B------:R-:W-:Y:S01]  /*18d00*/  MOV R15, 0xffffffff ;  /* 0xffffffff000f7802 */ /* 0x000fe20000000f00 */
[----:B------:R-:W-:Y:S02]  /*18d10*/  IMAD.MOV.U32 R11, RZ, RZ, RZ ;  /* 0x000000ffff0b7224 */ /* 0x000fe400078e00ff */
[----:B------:R-:W-:-:S07]  /*18d20*/  IMAD.IADD R13, R2, 0x1, R13 ;  /* 0x00000001020d7824 */ /* 0x000fce00078e020d */
[----:B------:R-:W-:Y:S05]  /*18d30*/  WARPSYNC.COLLECTIVE R15, `(.L_x_751) ;  /* 0x000000000f087348 */ /* 0x000fea0003c00000 */
[----:B------:R0:W1:Y:S02]  /*18d40*/  SHFL.UP P6, R14, R13, R12, R11 ;  /* 0x0400000c0d0e7389 */ /* 0x00006400000c000b */
[----:B01----:R-:W-:Y:S01]  /*18d50*/  ENDCOLLECTIVE ;  /* 0x000000000000791b */ /* 0x003fe20003800000 */
.L_x_751:
[----:B------:R-:W-:Y:S01]  /*18d60*/  IMAD.MOV.U32 R12, RZ, RZ, 0x4 ;  /* 0x00000004ff0c7424 */ /* 0x000fe200078e00ff */
[----:B------:R-:W-:-:S05]  /*18d70*/  SEL R14, R14, RZ, P2 ;  /* 0x000000ff0e0e7207 */ /* 0x000fca0001000000 */
[----:B------:R-:W-:-:S04]  /*18d80*/  IMAD.IADD R3, R13, 0x1, R14 ;  /* 0x000000010d037824 */ /* 0x000fc800078e020e */
[----:B------:R-:W-:-:S07]  /*18d90*/  IMAD.MOV.U32 R13, RZ, RZ, R3 ;  /* 0x000000ffff0d7224 */ /* 0x000fce00078e0003 */
[----:B------:R-:W-:Y:S05]  /*18da0*/  WARPSYNC.COLLECTIVE R15, `(.L_x_752) ;  /* 0x000000000f087348 */ /* 0x000fea0003c00000 */
[----:B------:R0:W1:Y:S02]  /*18db0*/  SHFL.UP P6, R14, R13, R12, R11 ;  /* 0x0400000c0d0e7389 */ /* 0x00006400000c000b */
[----:B01----:R-:W-:Y:S01]  /*18dc0*/  ENDCOLLECTIVE ;  /* 0x000000000000791b */ /* 0x003fe20003800000 */
.L_x_752:
[----:B------:R-:W-:Y:S01]  /*18dd0*/  IMAD.MOV.U32 R12, RZ, RZ, 0x8 ;  /* 0x00000008ff0c7424 */ /* 0x000fe200078e00ff */
[----:B------:R-:W-:-:S05]  /*18de0*/  SEL R14, R14, RZ, P3 ;  /* 0x000000ff0e0e7207 */ /* 0x000fca0001800000 */
[----:B------:R-:W-:-:S05]  /*18df0*/  IMAD.IADD R5, R3, 0x1, R14 ;  /* 0x0000000103057824 */ /* 0x000fca00078e020e */
[----:B------:R-:W-:-:S07]  /*18e00*/  MOV R13, R5 ;  /* 0x00000005000d7202 */ /* 0x000fce0000000f00 */
[----:B------:R-:W-:Y:S05]  /*18e10*/  WARPSYNC.COLLECTIVE R15, `(.L_x_753) ;  /* 0x000000000f087348 */ /* 0x000fea0003c00000 */
[----:B------:R0:W1:Y:S02]  /*18e20*/  SHFL.UP P6, R14, R13, R12, R11 ;  /* 0x0400000c0d0e7389 */ /* 0x00006400000c000b */
[----:B01----:R-:W-:Y:S01]  /*18e30*/  ENDCOLLECTIVE ;  /* 0x000000000000791b */ /* 0x003fe20003800000 */
.L_x_753:
[----:B------:R-:W-:Y:S01]  /*18e40*/  IMAD.MOV.U32 R12, RZ, RZ, 0x10 ;  /* 0x00000010ff0c7424 */ /* 0x000fe200078e00ff */
[----:B------:R-:W-:-:S05]  /*18e50*/  SEL R6, R14, RZ, P4 ;  /* 0x000000ff0e067207 */ /* 0x000fca0002000000 */
[----:B------:R-:W-:-:S04]  /*18e60*/  IMAD.IADD R6, R5, 0x1, R6 ;  /* 0x0000000105067824 */ /* 0x000fc800078e0206 */
[----:B------:R-:W-:-:S07]  /*18e70*/  IMAD.MOV.U32 R13, RZ, RZ, R6 ;  /* 0x000000ffff0d7224 */ /* 0x000fce00078e0006 */
[----:B------:R-:W-:Y:S05]  /*18e80*/  WARPSYNC.COLLECTIVE R15, `(.L_x_754) ;  /* 0x000000000f087348 */ /* 0x000fea0003c00000 */
[----:B------:R0:W1:Y:S02]  /*18e90*/  SHFL.UP P6, R14, R13, R12, R11 ;  /* 0x0400000c0d0e7389 */ /* 0x00006400000c000b */
[----:B01----:R-:W-:Y:S01]  /*18ea0*/  ENDCOLLECTIVE ;  /* 0x000000000000791b */ /* 0x003fe20003800000 */
.L_x_754:
[----:B------:R-:W-:Y:S02]  /*18eb0*/  IMAD.MOV.U32 R12, RZ, RZ, 0x1f ;  /* 0x0000001fff0c7424 */ /* 0x000fe400078e00ff */
[----:B------:R-:W-:Y:S01]  /*18ec0*/  IMAD.MOV.U32 R11, RZ, RZ, 0x1f ;  /* 0x0000001fff0b7424 */ /* 0x000fe200078e00ff */
[----:B------:R-:W-:-:S04]  /*18ed0*/  SEL R3, R14, RZ, P5 ;  /* 0x000000ff0e037207 */ /* 0x000fc80002800000 */
[----:B------:R-:W-:-:S05]  /*18ee0*/  IADD3 R3, R6, R3, RZ ;  /* 0x0000000306037210 */ /* 0x000fca0007ffe0ff */
[----:B------:R-:W-:-:S07]  /*18ef0*/  IMAD.MOV.U32 R13, RZ, RZ, R3 ;  /* 0x000000ffff0d7224 */ /* 0x000fce00078e0003 */
[----:B------:R-:W-:Y:S05]  /*18f00*/  WARPSYNC.COLLECTIVE R15, `(.L_x_755) ;  /* 0x000000000f087348 */ /* 0x000fea0003c00000 */
[----:B------:R0:W1:Y:S02]  /*18f10*/  SHFL.IDX P6, R14, R13, R12, R11 ;  /* 0x0000000c0d0e7389 */ /* 0x00006400000c000b */
[----:B01----:R-:W-:Y:S01]  /*18f20*/  ENDCOLLECTIVE ;  /* 0x000000000000791b */ /* 0x003fe20003800000 */
.L_x_755:
[----:B------:R-:W-:Y:S05]  /*18f30*/  BRA `(.L_x_756) ;  /* 0xffffffcc00887947 */ /* 0x000fea000383ffff */
.L_x_644:
[----:B------:R-:W-:Y:S01]  /*18f40*/  BSSY B0, `(.L_x_757) ;  /* 0x0000006000007945 */ /* 0x000fe20003800000 */
[----:B------:R-:W-:Y:S01]  /*18f50*/  PLOP3.LUT P6, PT, P6, PT, PT, 0x8, 0x0 ;  /* 0x000000000000781c */ /* 0x000fe200037ce170 */
[----:B------:R-:W-:-:S12]  /*18f60*/  IMAD.MOV.U32 R15, RZ, RZ, -0x1 ;  /* 0xffffffffff0f7424 */ /* 0x000fd800078e00ff */
[----:B0-----:R-:W-:Y:S05]  /*18f70*/  WARPSYNC.COLLECTIVE R15, `(.L_x_758) ;  /* 0x000000000f087348 */ /* 0x001fea0003c00000 */
[----:B------:R-:W-:Y:S01]  /*18f80*/  VOTE.ANY R14, PT, P6 ;  /* 0x00000000000e7806 */ /* 0x000fe200030e0100 */
[----:B0-----:R-:W-:Y:S06]  /*18f90*/  ENDCOLLECTIVE ;  /* 0x000000000000791b */ /* 0x001fec0003800000 */
.L_x_758:
[----:B------:R-:W-:Y:S05]  /*18fa0*/  BSYNC B0 ;  /* 0x0000000000007941 */ /* 0x000fea0003800000 */
.L_x_757:
[----:B------:R-:W-:Y:S01]  /*18fb0*/  MOV R6, R14 ;  /* 0x0000000e00067202 */ /* 0x000fe20000000f00 */
[----:B------:R-:W-:Y:S02]  /*18fc0*/  IMAD.MOV.U32 R13, RZ, RZ, R2 ;  /* 0x000000ffff0d7224 */ /* 0x000fe400078e0002 */
[----:B------:R-:W-:Y:S01]  /*18fd0*/  IMAD.MOV.U32 R11, RZ, RZ, 0x1f ;  /* 0x0000001fff0b7424 */ /* 0x000fe200078e00ff */
[----:B------:R-:W0:Y:S01]  /*18fe0*/  POPC R4, R6 ;  /* 0x0000000600047309 */ /* 0x000e220000000000 */
[----:B------:R-:W-:Y:S02]  /*18ff0*/  IMAD.MOV.U32 R15, RZ, RZ, -0x1 ;  /* 0xffffffffff0f7424 */ /* 0x000fe400078e00ff */
[----:B0-----:R-:W-:-:S07]  /*19000*/  IMAD.MOV.U32 R12, RZ, RZ, R4 ;  /* 0x000000ffff0c7224 */ /* 0x001fce00078e0004 */
[----:B------:R-:W-:Y:S05]  /*19010*/  WARPSYNC.COLLECTIVE R15, `(.L_x_759) ;  /* 0x000000000f087348 */ /* 0x000fea0003c00000 */
[----:B------:R0:W1:Y:S02]  /*19020*/  SHFL.IDX P6, R14, R13, R12, R11 ;  /* 0x0000000c0d0e7389 */ /* 0x00006400000c000b */
[----:B01----:R-:W-:Y:S01]  /*19030*/  ENDCOLLECTIVE ;  /* 0x000000000000791b */ /* 0x003fe20003800000 */
.L_x_759:
[----:B------:R-:W-:Y:S01]  /*19040*/  MOV R17, R14 ;  /* 0x0000000e00117202 */ /* 0x000fe20000000f00 */
[----:B------:R-:W-:Y:S06]  /*19050*/  BRA `(.L_x_760) ;  /* 0xffffffcc00787947 */ /* 0x000fec000383ffff */
.L_x_646:
[----:B------:R-:W-:Y:S01]  /*19060*/  BSSY B0, `(.L_x_761) ;  /* 0x0000007000007945 */ /* 0x000fe20003800000 */
[----:B------:R-:W-:Y:S02]  /*19070*/  IMAD.MOV.U32 R13, RZ, RZ, R3 ;  /* 0x000000ffff0d7224 */ /* 0x000fe400078e0003 */
[----:B------:R-:W-:Y:S02]  /*19080*/  IMAD.MOV.U32 R11, RZ, RZ, 0x1f ;  /* 0x0000001fff0b7424 */ /* 0x000fe400078e00ff */
[----:B------:R-:W-:-:S07]  /*19090*/  IMAD.MOV.U32 R15, RZ, RZ, -0x1 ;  /* 0xffffffffff0f7424 */ /* 0x000fce00078e00ff */
[----:B012---:R-:W-:Y:S05]  /*190a0*/  WARPSYNC.COLLECTIVE R15, `(.L_x_762) ;  /* 0x000000000f087348 */ /* 0x007fea0003c00000 */
[----:B------:R3:W4:Y:S02]  /*190b0*/  SHFL.IDX P6, R14, R13, R12, R11 ;  /* 0x0000000c0d0e7389 */ /* 0x00072400000c000b */
[----:B01234-:R-:W-:Y:S01]  /*190c0*/  ENDCOLLECTIVE ;  /* 0x000000000000791b */ /* 0x01ffe20003800000 */
.L_x_762:
[----:B------:R-:W-:Y:S05]  /*190d0*/  BSYNC B0 ;  /* 0x0000000000007941 */ /* 0x000fea0003800000 */
.L_x_761:
[----:B------:R-:W-:Y:S05]  /*190e0*/  BRA `(.L_x_645) ;  /* 0xffffffcc00707947 */ /* 0x000fea000383ffff */
.L_x_650:
[----:B0-----:R0:W3:Y:S02]  /*190f0*/  SYNCS.PHASECHK.TRANS64.TRYWAIT P0, [R9+URZ+0x30820], R0 ;  /* 0x03082000090075a7 */ /* 0x0010e4000800017f */
[----:B---3--:R-:W-:Y:S05]  /*19100*/  @!P0 NANOSLEEP.SYNCS 0x989680 ;  /* 0x009896800000895d */ /* 0x008fea0003900000 */
[----:B------:R-:W3:Y:S02]  /*19110*/  @!P0 SYNCS.PHASECHK.TRANS64 P0, [R9+URZ+0x30820], R0 ;  /* 0x03082000090085a7 */ /* 0x000ee4000800007f */
[----:B---3--:R-:W-:Y:S05]  /*19120*/  @!P0 BRA `(.L_x_650) ;  /* 0xfffffffc00f08947 */ /* 0x008fea000383ffff */
[----:B------:R-:W-:Y:S05]  /*19130*/  BRA `(.L_x_763) ;  /* 0xffffffd0005c7947 */ /* 0x000fea000383ffff */
.L_x_651:
[----:B------:R-:W3:Y:S01]  /*19140*/  S2R R2, SR_TID.X ;  /* 0x0000000000027919 */ /* 0x000ee20000002100 */
[----:B------:R-:W-:Y:S01]  /*19150*/  BSSY B0, `(.L_x_764) ;  /* 0x000000a000007945 */ /* 0x000fe20003800000 */
[----:B------:R-:W-:Y:S01]  /*19160*/  MOV R12, RZ ;  /* 0x000000ff000c7202 */ /* 0x000fe20000000f00 */
[----:B------:R-:W-:Y:S02]  /*19170*/  IMAD.MOV.U32 R11, RZ, RZ, 0x1f ;  /* 0x0000001fff0b7424 */ /* 0x000fe400078e00ff */
[----:B------:R-:W-:Y:S01]  /*19180*/  IMAD.MOV.U32 R15, RZ, RZ, -0x1 ;  /* 0xffffffffff0f7424 */ /* 0x000fe200078e00ff */
[----:B---3--:R-:W-:-:S04]  /*19190*/  SHF.R.U32.HI R2, RZ, 0x5, R2 ;  /* 0x00000005ff027819 */ /* 0x008fc80000011602 */
[----:B------:R-:W-:-:S05]  /*191a0*/  LOP3.LUT R2, R2, 0x3, RZ, 0xc0, !PT ;  /* 0x0000000302027812 */ /* 0x000fca00078ec0ff */
[----:B------:R-:W-:-:S07]  /*191b0*/  IMAD.MOV.U32 R13, RZ, RZ, R2 ;  /* 0x000000ffff0d7224 */ /* 0x000fce00078e0002 */
[----:B012---:R-:W-:Y:S05]  /*191c0*/  WARPSYNC.COLLECTIVE R15, `(.L_x_765) ;  /* 0x000000000f087348 */ /* 0x007fea0003c00000 */
[----:B------:R3:W4:Y:S02]  /*191d0*/  SHFL.IDX P6, R14, R13, R12, R11 ;  /* 0x0000000c0d0e7389 */ /* 0x00072400000c000b */
[----:B01234-:R-:W-:Y:S01]  /*191e0*/  ENDCOLLECTIVE ;  /* 0x000000000000791b */ /* 0x01ffe20003800000 */
.L_x_765:
[----:B------:R-:W-:Y:S05]  /*191f0*/  BSYNC B0 ;  /* 0x0000000000007941 */ /* 0x000fea0003800000 */
.L_x_764:
[----:B------:R-:W-:Y:S05]  /*19200*/  BRA `(.L_x_766) ;  /* 0xffffffd000447947 */ /* 0x000fea000383ffff */
.L_x_652:
[----:B------:R-:W-:Y:S01]  /*19210*/  BSSY B0, `(.L_x_767) ;  /* 0x0000006000007945 */ /* 0x000fe20003800000 */
[----:B------:R-:W-:-:S07]  /*19220*/  IMAD.MOV.U32 R15, RZ, RZ, -0x1 ;  /* 0xffffffffff0f7424 */ /* 0x000fce00078e00ff */
[----:B012---:R-:W-:Y:S05]  /*19230*/  WARPSYNC.COLLECTIVE R15, `(.L_x_768) ;  /* 0x000000000f0c7348 */ /* 0x007fea0003c00000 */
[----:B------:R-:W-:Y:S02]  /*19240*/  ELECT P6, UR62, PT ;  /* 0x00000000003e782f */ /* 0x000fe400038c0000 */
[----:B------:R-:W-:Y:S01]  /*19250*/  MOV R14, UR62 ;  /* 0x0000003e000e7c02 */ /* 0x000fe20008000f00 */
[----:B012---:R-:W-:Y:S10]  /*19260*/  ENDCOLLECTIVE ;  /* 0x000000000000791b */ /* 0x007ff40003800000 */
.L_x_768:
[----:B------:R-:W-:Y:S05]  /*19270*/  BSYNC B0 ;  /* 0x0000000000007941 */ /* 0x000fea0003800000 */
.L_x_767:
[----:B------:R-:W-:Y:S05]  /*19280*/  BRA `(.L_x_769) ;  /* 0xffffffd000387947 */ /* 0x000fea000383ffff */
.L_x_654:
[----:B0-----:R0:W3:Y:S02]  /*19290*/  SYNCS.PHASECHK.TRANS64.TRYWAIT P0, [R5+URZ], R4 ;  /* 0x00000004050075a7 */ /* 0x0010e4000800017f */
[----:B---3--:R-:W-:Y:S05]  /*192a0*/  @!P0 NANOSLEEP.SYNCS 0x989680 ;  /* 0x009896800000895d */ /* 0x008fea0003900000 */
[----:B------:R-:W3:Y:S02]  /*192b0*/  @!P0 SYNCS.PHASECHK.TRANS64 P0, [R5+URZ], R4 ;  /* 0x00000004050085a7 */ /* 0x000ee4000800007f */
[----:B---3--:R-:W-:Y:S05]  /*192c0*/  @!P0 BRA `(.L_x_654) ;  /* 0xfffffffc00f08947 */ /* 0x008fea000383ffff */
[----:B------:R-:W-:Y:S05]  /*192d0*/  BRA `(.L_x_770) ;  /* 0xffffffd0006c7947 */ /* 0x000fea000383ffff */
.L_x_655:
[----:B---3--:R3:W4:Y:S02]  /*192e0*/  SYNCS.PHASECHK.TRANS64.TRYWAIT P0, [R3+URZ], R2 ;  /* 0x00000002030075a7 */ /* 0x008724000800017f */
[----:B----4-:R-:W-:Y:S05]  /*192f0*/  @!P0 NANOSLEEP.SYNCS 0x989680 ;  /* 0x009896800000895d */ /* 0x010fea0003900000 */
[----:B------:R-:W4:Y:S02]  /*19300*/  @!P0 SYNCS.PHASECHK.TRANS64 P0, [R3+URZ], R2 ;  /* 0x00000002030085a7 */ /* 0x000f24000800007f */
[----:B----4-:R-:W-:Y:S05]  /*19310*/  @!P0 BRA `(.L_x_655) ;  /* 0xfffffffc00f08947 */ /* 0x010fea000383ffff */
[----:B------:R-:W-:Y:S05]  /*19320*/  BRA `(.L_x_771) ;  /* 0xffffffd000607947 */ /* 0x000fea000383ffff */
.L_x_657:
[----:B----4-:R4:W0:Y:S02]  /*19330*/  SYNCS.PHASECHK.TRANS64.TRYWAIT P0, [R23+URZ], R4 ;  /* 0x00000004170075a7 */ /* 0x010824000800017f */
[----:B0-----:R-:W-:Y:S05]  /*19340*/  @!P0 NANOSLEEP.SYNCS 0x989680 ;  /* 0x009896800000895d */ /* 0x001fea0003900000 */
[----:B------:R-:W0:Y:S02]  /*19350*/  @!P0 SYNCS.PHASECHK.TRANS64 P0, [R23+URZ], R4 ;  /* 0x00000004170085a7 */ /* 0x000e24000800007f */
[----:B0-----:R-:W-:Y:S05]  /*19360*/  @!P0 BRA `(.L_x_657) ;  /* 0xfffffffc00f08947 */ /* 0x001fea000383ffff */
[----:B------:R-:W-:Y:S05]  /*19370*/  BRA `(.L_x_772) ;  /* 0xffffffd000647947 */ /* 0x000fea000383ffff */
.L_x_773:
        /* <DEDUP_REMOVED lines=16> */
.L_x_2643:


//--------------------- .text._ZN7cutlass13device_kernelIN5flash11enable_sm90INS1_16FlashAttnFwdSm90INS1_25CollectiveMainloopFwdSm90ILi2EN4cute5tupleIJNS5_1CILi1EEES8_S8_EEENS6_IJNS7_ILi192EEENS7_ILi128EEENS7_ILi64EEEEEELi64ENS_6half_tEfNS_4arch4Sm90ELb0ELb1ELb0ELb0ELb0ELb0ELb0ELb1ELb1ELb1ELb0ELb0EEENS1_21CollectiveEpilogueFwdINS6_IJSA_SC_SB_EEES9_SE_SG_Li384ELb0ELb1ELb0ELb0EEENS1_30DynamicPersistentTileSchedulerILi384ELi128ELb0ELb1ELb1EEEEEEEEEvNT_6ParamsE --------------------------
	.section	.text._ZN7cutlass13device_kernelIN5flash11enable_sm90INS1_16FlashAttnFwdSm90INS1_25CollectiveMainloopFwdSm90ILi2EN4cute5tupleIJNS5_1CILi1EEES8_S8_EEENS6_IJNS7_ILi192EEENS7_ILi128EEENS7_ILi64EEEEEELi64ENS_6half_tEfNS_4arch4Sm90ELb0ELb1ELb0ELb0ELb0ELb0ELb0ELb1ELb1ELb1ELb0ELb0EEENS1_21CollectiveEpilogueFwdINS6_IJSA_SC_SB_EEES9_SE_SG_Li384ELb0ELb1ELb0ELb0EEENS1_30DynamicPersistentTileSchedulerILi384ELi128ELb0ELb1ELb1EEEEEEEEEvNT_6ParamsE,"ax",@progbits
	.align	128
.text._ZN7cutlass13device_kernelIN5flash11enable_sm90INS1_16FlashAttnFwdSm90INS1_25CollectiveMainloopFwdSm90ILi2EN4cute5tupleIJNS5_1CILi1EEES8_S8_EEENS6_IJNS7_ILi192EEENS7_ILi128EEENS7_ILi64EEEEEELi64ENS_6half_tEfNS_4arch4Sm90ELb0ELb1ELb0ELb0ELb0ELb0ELb0ELb1ELb1ELb1ELb0ELb0EEENS1_21CollectiveEpilogueFwdINS6_IJSA_SC_SB_EEES9_SE_SG_Li384ELb0ELb1ELb0ELb0EEENS1_30DynamicPersistentTileSchedulerILi384ELi128ELb0ELb1ELb1EEEEEEEEEvNT_6ParamsE:
        .type           _ZN7cutlass13device_kernelIN5flash11enable_sm90INS1_16FlashAttnFwdSm90INS1_25CollectiveMainloopFwdSm90ILi2EN4cute5tupleIJNS5_1CILi1EEES8_S8_EEENS6_IJNS7_ILi192EEENS7_ILi128EEENS7_ILi64EEEEEELi64ENS_6half_tEfNS_4arch4Sm90ELb0ELb1ELb0ELb0ELb0ELb0ELb0ELb1ELb1ELb1ELb0ELb0EEENS1_21CollectiveEpilogueFwdINS6_IJSA_SC_SB_EEES9_SE_SG_Li384ELb0ELb1ELb0ELb0EEENS1_30DynamicPersistentTileSchedulerILi384ELi128ELb0ELb1ELb1EEEEEEEEEvNT_6ParamsE,@function
        .size           _ZN7cutlass13device_kernelIN5flash11enable_sm90INS1_16FlashAttnFwdSm90INS1_25CollectiveMainloopFwdSm90ILi2EN4cute5tupleIJNS5_1CILi1EEES8_S8_EEENS6_IJNS7_ILi192EEENS7_ILi128EEENS7_ILi64EEEEEELi64ENS_6half_tEfNS_4arch4Sm90ELb0ELb1ELb0ELb0ELb0ELb0ELb0ELb1ELb1ELb1ELb0ELb0EEENS1_21CollectiveEpilogueFwdINS6_IJSA_SC_SB_EEES9_SE_SG_Li384ELb0ELb1ELb0ELb0EEENS1_30DynamicPersistentTileSchedulerILi384ELi128ELb0ELb1ELb1EEEEEEEEEvNT_6ParamsE,(.L_x_2644 - _ZN7cutlass13device_kernelIN5flash11enable_sm90INS1_16FlashAttnFwdSm90INS1_25CollectiveMainloopFwdSm90ILi2EN4cute5tupleIJNS5_1CILi1EEES8_S8_EEENS6_IJNS7_ILi192EEENS7_ILi128EEENS7_ILi64EEEEEELi64ENS_6half_tEfNS_4arch4Sm90ELb0ELb1ELb0ELb0ELb0ELb0ELb0ELb1ELb1ELb1ELb0ELb0EEENS1_21CollectiveEpilogueFwdINS6_IJSA_SC_SB_EEES9_SE_SG_Li384ELb0ELb1ELb0ELb0EEENS1_30DynamicPersistentTileSchedulerILi384ELi128ELb0ELb1ELb1EEEEEEEEEvNT_6ParamsE)
        .other          _ZN7cutlass13device_kernelIN5flash11enable_sm90INS1_16FlashAttnFwdSm90INS1_25CollectiveMainloopFwdSm90ILi2EN4cute5tupleIJNS5_1CILi1EEES8_S8_EEENS6_IJNS7_ILi192EEENS7_ILi128EEENS7_ILi64EEEEEELi64ENS_6half_tEfNS_4arch4Sm90ELb0ELb1ELb0ELb0ELb0ELb0ELb0ELb1ELb1ELb1ELb0ELb0EEENS1_21CollectiveEpilogueFwdINS6_IJSA_SC_SB_EEES9_SE_SG_Li384ELb0ELb1ELb0ELb0EEENS1_30DynamicPersistentTileSchedulerILi384ELi128ELb0ELb1ELb1EEEEEEEEEvNT_6ParamsE,@"STO_CUDA_ENTRY STV_DEFAULT"
_ZN7cutlass13device_kernelIN5flash11enable_sm90INS1_16FlashAttnFwdSm90INS1_25CollectiveMainloopFwdSm90ILi2EN4cute5tupleIJNS5_1CILi1EEES8_S8_EEENS6_IJNS7_ILi192EEENS7_ILi128EEENS7_ILi64EEEEEELi64ENS_6half_tEfNS_4arch4Sm90ELb0ELb1ELb0ELb0ELb0ELb0ELb0ELb1ELb1ELb1ELb0ELb0EEENS1_21CollectiveEpilogueFwdINS6_IJSA_SC_SB_EEES9_SE_SG_Li384ELb0ELb1ELb0ELb0EEENS1_30DynamicPersistentTileSchedulerILi384ELi128ELb0ELb1ELb1EEEEEEEEEvNT_6ParamsE:
[----:B------:R-:W0:Y:S01]  /*0000*/  LDC R1, c[0x0][0x28] ;  /* 0x00000a00ff017b82 */ /* 0x000e220000000800 */
[----:B------:R-:W1:Y:S01]  /*0010*/  S2R R3, SR_TID.X ;  /* 0x0000000000037919 */ /* 0x000e620000002100 */
[----:B------:R-:W-:Y:S01]  /*0020*/  ELECT P0, URZ, PT ;  /* 0x00000000003f782f */ /* 0x000fe20003800000 */
[----:B------:R-:W-:Y:S01]  /*0030*/  BSSY B0, `(.L_x_774) ;  /* 0x000000e000007945 */ /* 0x000fe20003800000 */
[--C-:B-1----:R-:W-:Y:S02]  /*0040*/  SHF.R.U32.HI R0, RZ, 0x5, R3.reuse ;  /* 0x00000005ff007819 */ /* 0x102fe40000011603 */
[----:B------:R-:W-:-:S03]  /*0050*/  SHF.R.U32.HI R22, RZ, 0x7, R3 ;  /* 0x00000007ff167819 */ /* 0x000fc60000011603 */
[----:B------:R-:W1:Y:S02]  /*0060*/  SHFL.IDX PT, R2, R0, RZ, 0x1f ;  /* 0x00001fff00027589 */ /* 0x000e6400000e0000 */
[----:B-1----:R-:W-:-:S13]  /*0070*/  ISETP.EQ.AND P0, PT, R2, RZ, P0 ;  /* 0x000000ff0200720c */ /* 0x002fda0000702270 */
[----:B0-----:R-:W-:Y:S05]  /*0080*/  @!P0 BRA `(.L_x_775) ;  /* 0x0000000000208947 */ /* 0x001fea0003800000 */
        /* <DEDUP_REMOVED lines=8> */
.L_x_775:
[----:B------:R-:W-:Y:S05]  /*0110*/  BSYNC B0 ;  /* 0x0000000000007941 */ /* 0x000fea0003800000 */
.L_x_774:
        /* <DEDUP_REMOVED lines=41> */
.L_x_776:
        /* <DEDUP_REMOVED lines=22> */
.L_x_777:
        /* <DEDUP_REMOVED lines=18> */
.L_x_778:
        /* <DEDUP_REMOVED lines=22> */
.L_x_779:
        /* <DEDUP_REMOVED lines=22> */
.L_x_780:
[----:B------:R-:W-:Y:S01]  /*08f0*/  PLOP3.LUT P0, PT, PT, PT, UP0, 0x80, 0x0 ;  /* 0x000000000000781c */ /* 0x000fe20003f0f008 */
[----:B------:R-:W-:Y:S01]  /*0900*/  UMOV UR38, 0x1 ;  /* 0x0000000100267882 */ /* 0x000fe20000000000 */
[----:B------:R-:W-:Y:S01]  /*0910*/  NOP ;  /* 0x0000000000007918 */ /* 0x000fe20000000000 */
[----:B------:R-:W-:Y:S01]  /*0920*/  USEL UR38, UR38, 0x2, !UP0 ;  /* 0x0000000226267887 */ /* 0x000fe2000c000000 */
[----:B------:R-:W-:Y:S01]  /*0930*/  ULDC.64 UR48, c[0x0][0x208] ;  /* 0x0000820000307ab9 */ /* 0x000fe20000000a00 */
[----:B012-4-:R-:W-:Y:S08]  /*0940*/  BAR.SYNC.DEFER_BLOCKING 0x0 ;  /* 0x0000000000007b1d */ /* 0x017ff00000010000 */
[----:B------:R-:W-:Y:S05]  /*0950*/  @!P0 BRA `(.L_x_781) ;  /* 0x000000d800348947 */ /* 0x000fea0003800000 */
.L_x_782:
[----:B------:R-:W-:-:S08]  /*0960*/  NOP ;  /* 0x0000000000007918 */ /* 0x000fd00000000000 */
[----:B------:R-:W0:Y:S02]  /*0970*/  USETMAXREG.TRY_ALLOC.CTAPOOL UP0, 0xa0 ;  /* 0x000000a0000079c8 */ /* 0x000e240008000600 */
[----:B0-----:R-:W-:-:S13]  /*0980*/  PLOP3.LUT P0, PT, PT, PT, UP0, 0x80, 0x0 ;  /* 0x000000000000781c */ /* 0x001fda0003f0f008 */
[----:B------:R-:W-:Y:S05]  /*0990*/  @!P0 BRA `(.L_x_782) ;  /* 0xfffffffc00f08947 */ /* 0x000fea000383ffff */
[----:B------:R-:W0:Y:S01]  /*09a0*/  S2R R2, SR_TID.X ;  /* 0x0000000000027919 */ /* 0x000e220000002100 */
[----:B------:R-:W1:Y:S08]  /*09b0*/  S2UR UR4, SR_CTAID.X ;  /* 0x00000000000479c3 */ /* 0x000e700000002500 */
[----:B------:R-:W-:Y:S08]  /*09c0*/  BAR.ARV 0x4, 0x200 ;  /* 0x0108000000007b1d */ /* 0x000ff00000002000 */
        /* <DEDUP_REMOVED lines=8> */
[----:B------:R-:W-:Y:S01]  /*0a50*/  ULOP3.LUT UR47, UR38, 0x1, URZ, 0xfc, !UPT ;  /* 0x00000001262f7892 */ /* 0x000fe2000f8efc3f */
[----:B------:R-:W-:Y:S01]  /*0a60*/  UMOV UR46, URZ ;  /* 0x0000003f002e7c82 */ /* 0x000fe20008000000 */
[----:B------:R-:W-:Y:S02]  /*0a70*/  UMOV UR36, URZ ;  /* 0x0000003f00247c82 */ /* 0x000fe40008000000 */
[----:B------:R-:W-:Y:S01]  /*0a80*/  SHF.R.S32.HI R0, RZ, 0x1f, R10 ;  /* 0x0000001fff007819 */ /* 0x000fe2000001140a */
[----:B------:R-:W-:-:S03]  /*0a90*/  UMOV UR37, URZ ;  /* 0x0000003f00257c82 */ /* 0x000fc60008000000 */
[CC--:B------:R-:W-:Y:S02]  /*0aa0*/  LEA.HI R154, R0.reuse, R10.reuse, RZ, 0x7 ;  /* 0x0000000a009a7211 */ /* 0x0c0fe400078f38ff */
[CC--:B------:R-:W-:Y:S02]  /*0ab0*/  LEA.HI R3, R0.reuse, R10.reuse, RZ, 0x5 ;  /* 0x0000000a00037211 */ /* 0x0c0fe400078f28ff */
[----:B------:R-:W-:Y:S02]  /*0ac0*/  LEA.HI R2, R0, R10, RZ, 0x4 ;  /* 0x0000000a00027211 */ /* 0x000fe400078f20ff */
[----:B------:R-:W-:Y:S01]  /*0ad0*/  LOP3.LUT R153, R154, 0xffffff80, RZ, 0xc0, !PT ;  /* 0xffffff809a997812 */ /* 0x000fe200078ec0ff */
[----:B------:R-:W-:Y:S01]  /*0ae0*/  IMAD.SHL.U32 R4, R3, 0x20, RZ ;  /* 0x0000002003047824 */ /* 0x000fe200078e00ff */
[----:B------:R-:W-:Y:S02]  /*0af0*/  SHF.R.S32.HI R5, RZ, 0x4, R2 ;  /* 0x00000004ff057819 */ /* 0x000fe40000011402 */
[----:B------:R-:W-:Y:S01]  /*0b00*/  LOP3.LUT R3, R2, 0x3fffff0, RZ, 0xc0, !PT ;  /* 0x03fffff002037812 */ /* 0x000fe200078ec0ff */
[----:B------:R-:W-:Y:S01]  /*0b10*/  IMAD.IADD R153, R10, 0x1, -R153 ;  /* 0x000000010a997824 */ /* 0x000fe200078e0a99 */
[----:B------:R-:W-:-:S02]  /*0b20*/  LEA.HI R2, R2, R5, RZ, 0x1 ;  /* 0x0000000502027211 */ /* 0x000fc400078f08ff */
[----:B------:R-:W-:Y:S01]  /*0b30*/  LOP3.LUT R4, R4, 0xfffffc00, RZ, 0xc0, !PT ;  /* 0xfffffc0004047812 */ /* 0x000fe200078ec0ff */
[----:B------:R-:W-:Y:S01]  /*0b40*/  IMAD.IADD R3, R10, 0x1, -R3 ;  /* 0x000000010a037824 */ /* 0x000fe200078e0a03 */
[----:B------:R-:W-:Y:S02]  /*0b50*/  SHF.R.S32.HI R6, RZ, 0x1f, R153 ;  /* 0x0000001fff067819 */ /* 0x000fe40000011499 */
[----:B------:R-:W-:Y:S01]  /*0b60*/  LOP3.LUT R2, R2, 0x1ffffffe, RZ, 0xc0, !PT ;  /* 0x1ffffffe02027812 */ /* 0x000fe200078ec0ff */
[----:B------:R-:W-:Y:S01]  /*0b70*/  IMAD R3, R3, 0x40, R4 ;  /* 0x0000004003037824 */ /* 0x000fe200078e0204 */
[----:B------:R-:W-:Y:S02]  /*0b80*/  LEA.HI R4, R6, R153, RZ, 0x2 ;  /* 0x0000009906047211 */ /* 0x000fe400078f10ff */
[----:B------:R-:W-:Y:S01]  /*0b90*/  LEA.HI R7, R0, R10, RZ, 0x2 ;  /* 0x0000000a00077211 */ /* 0x000fe200078f10ff */
[----:B------:R-:W-:Y:S01]  /*0ba0*/  IMAD.IADD R2, R5, 0x1, -R2 ;  /* 0x0000000105027824 */ /* 0x000fe200078e0a02 */
[----:B------:R-:W-:-:S02]  /*0bb0*/  SHF.R.S32.HI R5, RZ, 0x2, R4 ;  /* 0x00000002ff057819 */ /* 0x000fc40000011404 */
[----:B------:R-:W-:Y:S01]  /*0bc0*/  SHF.R.S32.HI R8, RZ, 0x1f, R4 ;  /* 0x0000001fff087819 */ /* 0x000fe20000011404 */
[----:B------:R-:W-:Y:S01]  /*0bd0*/  IMAD R156, R2, 0x8, R3 ;  /* 0x00000008029c7824 */ /* 0x000fe200078e0203 */
[----:B------:R-:W-:Y:S02]  /*0be0*/  SHF.R.S32.HI R154, RZ, 0x7, R154 ;  /* 0x00000007ff9a7819 */ /* 0x000fe4000001149a */
[----:B------:R-:W-:Y:S02]  /*0bf0*/  LOP3.LUT R7, R7, 0xfffffffc, RZ, 0xc0, !PT ;  /* 0xfffffffc07077812 */ /* 0x000fe400078ec0ff */
[----:B------:R-:W-:Y:S01]  /*0c00*/  LEA.HI R8, R8, R5, RZ, 0x3 ;  /* 0x0000000508087211 */ /* 0x000fe200078f18ff */
[----:B------:R-:W-:Y:S01]  /*0c10*/  IMAD.HI R2, R154, 0x55555556, RZ ;  /* 0x555555569a027827 */ /* 0x000fe200078e02ff */
[----:B------:R-:W-:Y:S02]  /*0c20*/  LEA.HI R0, R0, R10, RZ, 0x3 ;  /* 0x0000000a00007211 */ /* 0x000fe400078f18ff */
[----:B------:R-:W-:Y:S01]  /*0c30*/  LOP3.LUT R8, R8, 0xfffffff8, RZ, 0xc0, !PT ;  /* 0xfffffff808087812 */ /* 0x000fe200078ec0ff */
[----:B------:R-:W-:Y:S01]  /*0c40*/  IMAD.IADD R7, R10, 0x1, -R7 ;  /* 0x000000010a077824 */ /* 0x000fe200078e0a07 */
[----:B------:R-:W-:-:S02]  /*0c50*/  LEA.HI R6, R6, R153, RZ, 0x5 ;  /* 0x0000009906067211 */ /* 0x000fc400078f28ff */
[----:B------:R-:W-:Y:S01]  /*0c60*/  LOP3.LUT R18, R0, 0xfffffff8, RZ, 0xc0, !PT ;  /* 0xfffffff800127812 */ /* 0x000fe200078ec0ff */
[----:B------:R-:W-:Y:S01]  /*0c70*/  IMAD.IADD R5, R5, 0x1, -R8 ;  /* 0x0000000105057824 */ /* 0x000fe200078e0a08 */
[----:B------:R-:W-:Y:S02]  /*0c80*/  LEA.HI R9, R7, R7, RZ, 0x1 ;  /* 0x0000000707097211 */ /* 0x000fe400078f08ff */
[----:B------:R-:W-:Y:S01]  /*0c90*/  LEA.HI R3, R2, R2, RZ, 0x1 ;  /* 0x0000000202037211 */ /* 0x000fe200078f08ff */
[----:B------:R-:W-:Y:S01]  /*0ca0*/  IMAD.IADD R18, R10, 0x1, -R18 ;  /* 0x000000010a127824 */ /* 0x000fe200078e0a12 */
[----:B------:R-:W-:Y:S02]  /*0cb0*/  SHF.R.S32.HI R6, RZ, 0x5, R6 ;  /* 0x00000005ff067819 */ /* 0x000fe40000011406 */
[----:B------:R-:W-:Y:S01]  /*0cc0*/  LOP3.LUT R2, R9, 0x1ffffffe, RZ, 0xc0, !PT ;  /* 0x1ffffffe09027812 */ /* 0x000fe200078ec0ff */
[----:B------:R-:W-:Y:S01]  /*0cd0*/  IMAD R3, R3, -0x3, R154 ;  /* 0xfffffffd03037824 */ /* 0x000fe200078e029a */
[----:B------:R-:W-:Y:S01]  /*0ce0*/  LOP3.LUT R16, R4, 0x7ffffffc, RZ, 0xc0, !PT ;  /* 0x7ffffffc04107812 */ /* 0x000fe200078ec0ff */
[----:B------:R-:W-:Y:S01]  /*0cf0*/  IMAD R6, R6, 0x10, R5 ;  /* 0x0000001006067824 */ /* 0x000fe200078e0205 */
[----:B------:R-:W-:Y:S01]  /*0d00*/  SHF.R.S32.HI R152, RZ, 0x3, R0 ;  /* 0x00000003ff987819 */ /* 0x000fe20000011400 */
[----:B------:R-:W-:-:S02]  /*0d10*/  IMAD.SHL.U32 R19, R18, 0x8, RZ ;  /* 0x0000000812137824 */ /* 0x000fc400078e00ff */
[----:B------:R-:W-:Y:S02]  /*0d20*/  IMAD.IADD R2, R7, 0x1, -R2 ;  /* 0x0000000107027824 */ /* 0x000fe400078e0a02 */
[----:B------:R-:W-:Y:S01]  /*0d30*/  IMAD R155, R3, 0x40, R6 ;  /* 0x00000040039b7824 */ /* 0x000fe200078e0206 */
[----:B------:R-:W-:Y:S01]  /*0d40*/  SHF.R.S32.HI R157, RZ, 0x1f, R19 ;  /* 0x0000001fff9d7819 */ /* 0x000fe20000011413 */
[----:B------:R-:W-:Y:S02]  /*0d50*/  IMAD.IADD R16, R153, 0x1, -R16 ;  /* 0x0000000199107824 */ /* 0x000fe400078e0a10 */
[----:B------:R-:W-:-:S07]  /*0d60*/  IMAD R17, R2, 0x8, R155 ;  /* 0x0000000802117824 */ /* 0x000fce00078e029b */
.L_x_867:
[----:B------:R-:W-:Y:S01]  /*0d70*/  ULDC UR5, c[0x0][0xc60] ;  /* 0x0003180000057ab9 */ /* 0x000fe20000000800 */
[----:B------:R-:W-:Y:S01]  /*0d80*/  UMOV UR8, UR4 ;  /* 0x0000000400087c82 */ /* 0x000fe20008000000 */
[----:B------:R-:W-:-:S11]  /*0d90*/  UISETP.NE.AND UP0, UPT, UR5, 0x1, UPT ;  /* 0x000000010500788c */ /* 0x000fd6000bf05270 */
[----:B------:R-:W-:Y:S01]  /*0da0*/  @UP0 ULDC UR6, c[0x0][0xc64] ;  /* 0x0003190000060ab9 */ /* 0x000fe20000000800 */
[----:B------:R-:W-:Y:S01]  /*0db0*/  @UP0 ULDC UR9, c[0x0][0xc68] ;  /* 0x00031a0000090ab9 */ /* 0x000fe20000000800 */
[----:B------:R-:W-:-:S04]  /*0dc0*/  UIMAD.WIDE.U32 UR6, UR4, UR6, URZ ;  /* 0x00000006040672a5 */ /* 0x000fc8000f8e003f */
[----:B------:R-:W-:-:S03]  /*0dd0*/  @UP0 USHF.R.U32.HI UR8, URZ, UR9, UR7 ;  /* 0x000000093f080299 */ /* 0x000fc60008011607 */
[----:B------:R-:W-:Y:S02]  /*0de0*/  ULDC UR6, c[0x0][0xc78] ;  /* 0x00031e0000067ab9 */ /* 0x000fe40000000800 */
[----:B------:R-:W-:Y:S02]  /*0df0*/  UISETP.GE.AND UP0, UPT, UR8, UR6, UPT ;  /* 0x000000060800728c */ /* 0x000fe4000bf06270 */
[----:B------:R-:W-:-:S04]  /*0e00*/  UIADD3 UR6, -UR8, URZ, URZ ;  /* 0x0000003f08067290 */ /* 0x000fc8000fffe13f */
[----:B------:R-:W-:Y:S01]  /*0e10*/  PLOP3.LUT P0, PT, PT, PT, UP0, 0x80, 0x0 ;  /* 0x000000000000781c */ /* 0x000fe20003f0f008 */
[----:B------:R-:W-:-:S12]  /*0e20*/  UIMAD UR9, UR5, UR6, UR4 ;  /* 0x00000006050972a4 */ /* 0x000fd8000f8e0204 */
[----:B012--5:R-:W-:Y:S05]  /*0e30*/  @!P0 BRA `(.L_x_783) ;  /* 0x0000000000208947 */ /* 0x027fea0003800000 */
[----:B------:R-:W-:Y:S01]  /*0e40*/  ULDC UR7, c[0x0][0xc6c] ;  /* 0x00031b0000077ab9 */ /* 0x000fe20000000800 */
[----:B------:R-:W-:Y:S01]  /*0e50*/  UMOV UR6, UR9 ;  /* 0x0000000900067c82 */ /* 0x000fe20008000000 */
[----:B------:R-:W-:-:S11]  /*0e60*/  UISETP.NE.AND UP0, UPT, UR7, 0x1, UPT ;  /* 0x000000010700788c */ /* 0x000fd6000bf05270 */
[----:B------:R-:W-:Y:S02]  /*0e70*/  @UP0 ULDC.64 UR10, c[0x0][0xc70] ;  /* 0x00031c00000a0ab9 */ /* 0x000fe40000000a00 */
[----:B------:R-:W-:-:S04]  /*0e80*/  UIMAD.WIDE.U32 UR4, UR9, UR10, URZ ;  /* 0x0000000a090472a5 */ /* 0x000fc8000f8e003f */
[----:B------:R-:W-:-:S04]  /*0e90*/  @UP0 USHF.R.U32.HI UR6, URZ, UR11, UR5 ;  /* 0x0000000b3f060299 */ /* 0x000fc80008011605 */
[----:B------:R-:W-:Y:S01]  /*0ea0*/  UIMAD UR4, UR6, UR7, URZ ;  /* 0x00000007060472a4 */ /* 0x000fe2000f8e023f */
[----:B------:R-:W-:Y:S11]  /*0eb0*/  BRA `(.L_x_784) ;  /* 0x00000000001c7947 */ /* 0x000ff60003800000 */
.L_x_783:
[----:B------:R-:W-:Y:S01]  /*0ec0*/  ULDC UR7, c[0x0][0xc54] ;  /* 0x0003150000077ab9 */ /* 0x000fe20000000800 */
[----:B------:R-:W-:Y:S01]  /*0ed0*/  UMOV UR6, UR9 ;  /* 0x0000000900067c82 */ /* 0x000fe20008000000 */
[----:B------:R-:W-:-:S11]  /*0ee0*/  UISETP.NE.AND UP0, UPT, UR7, 0x1, UPT ;  /* 0x000000010700788c */ /* 0x000fd6000bf05270 */
[----:B------:R-:W-:Y:S02]  /*0ef0*/  @UP0 ULDC.64 UR10, c[0x0][0xc58] ;  /* 0x00031600000a0ab9 */ /* 0x000fe40000000a00 */
[----:B------:R-:W-:-:S04]  /*0f00*/  UIMAD.WIDE.U32 UR4, UR9, UR10, URZ ;  /* 0x0000000a090472a5 */ /* 0x000fc8000f8e003f */
[----:B------:R-:W-:-:S04]  /*0f10*/  @UP0 USHF.R.U32.HI UR6, URZ, UR11, UR5 ;  /* 0x0000000b3f060299 */ /* 0x000fc80008011605 */
[----:B------:R-:W-:-:S12]  /*0f20*/  UIMAD UR4, UR6, UR7, URZ ;  /* 0x00000007060472a4 */ /* 0x000fd8000f8e023f */
.L_x_784:
[----:B------:R-:W-:Y:S01]  /*0f30*/  ULOP3.LUT UR6, URZ, UR6, URZ, 0x33, !UPT ;  /* 0x000000063f067292 */ /* 0x000fe2000f8e333f */
[----:B------:R-:W-:Y:S01]  /*0f40*/  ULDC UR7, c[0x0][0x448] ;  /* 0x0001120000077ab9 */ /* 0x000fe20000000800 */
[----:B------:R-:W-:Y:S01]  /*0f50*/  ULDC UR5, c[0x0][0xc3c] ;  /* 0x00030f0000057ab9 */ /* 0x000fe20000000800 */
[----:B------:R-:W-:Y:S02]  /*0f60*/  UISETP.NE.AND UP1, UPT, UR7, 0x1, UPT ;  /* 0x000000010700788c */ /* 0x000fe4000bf25270 */
[----:B------:R-:W-:Y:S01]  /*0f70*/  UIADD3 UR6, UR6, UR5, URZ ;  /* 0x0000000506067290 */ /* 0x000fe2000fffe03f */
[----:B------:R-:W-:Y:S01]  /*0f80*/  ULDC.64 UR10, c[0x0][0x418] ;  /* 0x00010600000a7ab9 */ /* 0x000fe20000000a00 */
[----:B------:R-:W-:Y:S01]  /*0f90*/  UIADD3 UR4, UR9, -UR4, URZ ;  /* 0x8000000409047290 */ /* 0x000fe2000fffe03f */
[----:B------:R-:W-:Y:S01]  /*0fa0*/  ULDC UR42, c[0x0][0xc48] ;  /* 0x00031200002a7ab9 */ /* 0x000fe20000000800 */
[----:B------:R-:W-:Y:S02]  /*0fb0*/  UISETP.NE.U32.AND UP0, UPT, UR10, URZ, UPT ;  /* 0x0000003f0a00728c */ /* 0x000fe4000bf05070 */
[----:B------:R-:W-:-:S02]  /*0fc0*/  UIMAD UR39, UR6, 0xc0, URZ ;  /* 0x000000c0062778a4 */ /* 0x000fc4000f8e023f */
[----:B------:R-:W-:Y:S01]  /*0fd0*/  UISETP.NE.AND UP2, UPT, UR42, 0x1, UPT ;  /* 0x000000012a00788c */ /* 0x000fe2000bf45270 */
[----:B------:R-:W-:Y:S01]  /*0fe0*/  ULDC UR13, c[0x0][0xc54] ;  /* 0x00031500000d7ab9 */ /* 0x000fe20000000800 */
[----:B------:R-:W-:Y:S02]  /*0ff0*/  UISETP.NE.AND.EX UP0, UPT, UR11, URZ, UPT, UP0 ;  /* 0x0000003f0b00728c */ /* 0x000fe4000bf05300 */
[----:B------:R-:W-:Y:S02]  /*1000*/  UIADD3 UR10, UR39, 0xbf, URZ ;  /* 0x000000bf270a7890 */ /* 0x000fe4000fffe03f */
[----:B------:R-:W-:Y:S01]  /*1010*/  UIMAD UR13, UR8, UR13, UR4 ;  /* 0x0000000d080d72a4 */ /* 0x000fe2000f8e0204 */
[----:B------:R-:W-:Y:S01]  /*1020*/  ULDC UR41, c[0x0][0x424] ;  /* 0x0001090000297ab9 */ /* 0x000fe20000000800 */
[----:B------:R-:W-:Y:S01]  /*1030*/  ULDC UR50, c[0x0][0x288] ;  /* 0x0000a20000327ab9 */ /* 0x000fe20000000800 */
[----:B------:R-:W-:Y:S01]  /*1040*/  ULDC.64 UR4, c[0x0][0x9e0] ;  /* 0x0002780000047ab9 */ /* 0x000fe20000000a00 */
[----:B------:R-:W-:Y:S01]  /*1050*/  @UP1 ULDC UR8, c[0x0][0x44c] ;  /* 0x0001130000081ab9 */ /* 0x000fe20000000800 */
[----:B------:R-:W-:-:S02]  /*1060*/  UIADD3 UR11, -UR50, 0x1, URZ ;  /* 0x00000001320b7890 */ /* 0x000fc4000fffe13f */
[----:B------:R-:W-:Y:S02]  /*1070*/  UISETP.GE.AND UP3, UPT, UR5, 0x1, UPT ;  /* 0x000000010500788c */ /* 0x000fe4000bf66270 */
[----:B------:R-:W-:Y:S02]  /*1080*/  USEL UR41, UR41, 0x1, UP0 ;  /* 0x0000000129297887 */ /* 0x000fe40008000000 */
[----:B------:R-:W-:Y:S01]  /*1090*/  UIMAD.WIDE.U32 UR8, UR10, UR8, URZ ;  /* 0x000000080a0872a5 */ /* 0x000fe2000f8e003f */
[----:B------:R-:W-:Y:S01]  /*10a0*/  ULDC UR12, c[0x0][0x2f0] ;  /* 0x0000bc00000c7ab9 */ /* 0x000fe20000000800 */
[----:B------:R-:W-:Y:S01]  /*10b0*/  @UP1 ULDC UR15, c[0x0][0x450] ;  /* 0x00011400000f1ab9 */ /* 0x000fe20000000800 */
[----:B------:R-:W-:Y:S01]  /*10c0*/  @UP2 ULDC UR6, c[0x0][0xc4c] ;  /* 0x0003130000062ab9 */ /* 0x000fe20000000800 */
[----:B------:R-:W-:Y:S01]  /*10d0*/  UIMAD UR11, UR41, UR12, UR11 ;  /* 0x0000000c290b72a4 */ /* 0x000fe2000f8e020b */
[----:B------:R-:W-:Y:S01]  /*10e0*/  PLOP3.LUT P1, PT, PT, PT, UP3, 0x80, 0x0 ;  /* 0x000000000000781c */ /* 0x000fe20003f2f038 */
[----:B------:R-:W-:-:S02]  /*10f0*/  @UP1 USHF.R.U32.HI UR10, URZ, UR15, UR9 ;  /* 0x0000000f3f0a1299 */ /* 0x000fc40008011609 */
[----:B------:R-:W-:Y:S01]  /*1100*/  UIMAD.WIDE.U32 UR6, UR13, UR6, URZ ;  /* 0x000000060d0672a5 */ /* 0x000fe2000f8e003f */
[----:B------:R-:W-:Y:S01]  /*1110*/  @UP2 ULDC UR14, c[0x0][0xc50] ;  /* 0x00031400000e2ab9 */ /* 0x000fe20000000800 */
[----:B------:R-:W-:Y:S01]  /*1120*/  UIADD3 UR10, UR11, UR10, URZ ;  /* 0x0000000a0b0a7290 */ /* 0x000fe2000fffe03f */
[----:B------:R-:W-:Y:S01]  /*1130*/  UMOV UR40, UR13 ;  /* 0x0000000d00287c82 */ /* 0x000fe20008000000 */
[----:B------:R-:W-:Y:S02]  /*1140*/  @UP2 USHF.R.U32.HI UR40, URZ, UR14, UR7 ;  /* 0x0000000e3f282299 */ /* 0x000fe40008011607 */
[----:B------:R-:W-:Y:S02]  /*1150*/  UIADD3 UR4, UR10, UR4, URZ ;  /* 0x000000040a047290 */ /* 0x000fe4000fffe03f */
[----:B------:R-:W-:-:S04]  /*1160*/  UIADD3 UR6, -UR40, URZ, URZ ;  /* 0x0000003f28067290 */ /* 0x000fc8000fffe13f */
[----:B------:R-:W-:Y:S01]  /*1170*/  UIMAD UR42, UR42, UR6, UR13 ;  /* 0x000000062a2a72a4 */ /* 0x000fe2000f8e020d */
[----:B------:R-:W-:Y:S01]  /*1180*/  IMAD.U32 R0, RZ, RZ, UR4 ;  /* 0x00000004ff007e24 */ /* 0x000fe2000f8e00ff */
[----:B------:R-:W-:Y:S10]  /*1190*/  @!P1 BRA `(.L_x_785) ;  /* 0x0000000000409947 */ /* 0x000ff40003800000 */
[----:B------:R-:W-:Y:S01]  /*11a0*/  ISETP.LT.AND P0, PT, RZ, UR10, PT ;  /* 0x0000000aff007c0c */ /* 0x000fe2000bf01270 */
[----:B------:R-:W-:-:S12]  /*11b0*/  UIADD3 UR4, UR10, -0x1, URZ ;  /* 0xffffffff0a047890 */ /* 0x000fd8000fffe03f */
[----:B------:R-:W-:Y:S05]  /*11c0*/  @P0 BRA `(.L_x_786) ;  /* 0x00000000001c0947 */ /* 0x000fea0003800000 */
[----:B------:R-:W-:Y:S02]  /*11d0*/  UISETP.NE.AND UP0, UPT, UR5, 0x1, UPT ;  /* 0x000000010500788c */ /* 0x000fe4000bf05270 */
[----:B------:R-:W-:-:S09]  /*11e0*/  UIADD3 UR4, -UR10, URZ, URZ ;  /* 0x0000003f0a047290 */ /* 0x000fd2000fffe13f */
[----:B------:R-:W-:Y:S02]  /*11f0*/  @UP0 ULDC.64 UR8, c[0x0][0x9e8] ;  /* 0x00027a0000080ab9 */ /* 0x000fe40000000a00 */
[----:B------:R-:W-:-:S04]  /*1200*/  UIMAD.WIDE.U32 UR6, UR4, UR8, URZ ;  /* 0x00000008040672a5 */ /* 0x000fc8000f8e003f */
[----:B------:R-:W-:-:S04]  /*1210*/  @UP0 USHF.R.U32.HI UR4, URZ, UR9, UR7 ;  /* 0x000000093f040299 */ /* 0x000fc80008011607 */
[----:B------:R-:W-:Y:S01]  /*1220*/  ULOP3.LUT UR4, URZ, UR4, URZ, 0x33, !UPT ;  /* 0x000000043f047292 */ /* 0x000fe2000f8e333f */
[----:B------:R-:W-:Y:S11]  /*1230*/  BRA `(.L_x_787) ;  /* 0x0000000000107947 */ /* 0x000ff60003800000 */
.L_x_786:
[----:B------:R-:W-:-:S11]  /*1240*/  UISETP.NE.AND UP0, UPT, UR5, 0x1, UPT ;  /* 0x000000010500788c */ /* 0x000fd6000bf05270 */
[----:B------:R-:W-:Y:S02]  /*1250*/  @UP0 ULDC.64 UR8, c[0x0][0x9e8] ;  /* 0x00027a0000080ab9 */ /* 0x000fe40000000a00 */
[----:B------:R-:W-:-:S04]  /*1260*/  UIMAD.WIDE.U32 UR6, UR4, UR8, URZ ;  /* 0x00000008040672a5 */ /* 0x000fc8000f8e003f */
[----:B------:R-:W-:-:S12]  /*1270*/  @UP0 USHF.R.U32.HI UR4, URZ, UR9, UR7 ;  /* 0x000000093f040299 */ /* 0x000fd80008011607 */
.L_x_787:
[----:B------:R-:W-:-:S06]  /*1280*/  UIMAD UR4, UR4, UR5, UR5 ;  /* 0x00000005040472a4 */ /* 0x000fcc000f8e0205 */
[----:B------:R-:W-:-:S07]  /*1290*/  VIMNMX R0, R0, UR4, PT ;  /* 0x0000000400007c48 */ /* 0x000fce000bfe0100 */
.L_x_785:
[----:B------:R-:W-:Y:S01]  /*12a0*/  UIMAD UR4, UR41, UR12, 0x7f ;  /* 0x0000007f290474a4 */ /* 0x000fe2000f8e020c */
[----:B------:R-:W-:Y:S01]  /*12b0*/  VIADD R0, R0, 0x7f ;  /* 0x0000007f00007836 */ /* 0x000fe20000000000 */
[----:B------:R-:W-:Y:S01]  /*12c0*/  @UP1 ULDC UR6, c[0x0][0x44c] ;  /* 0x0001130000061ab9 */ /* 0x000fe20000000800 */
[----:B------:R-:W-:Y:S01]  /*12d0*/  @UP1 ULDC UR10, c[0x0][0x450] ;  /* 0x00011400000a1ab9 */ /* 0x000fe20000000800 */
[----:B------:R-:W-:Y:S02]  /*12e0*/  USHF.R.S32.HI UR8, URZ, 0x1f, UR4 ;  /* 0x0000001f3f087899 */ /* 0x000fe40008011404 */
[----:B------:R-:W-:Y:S01]  /*12f0*/  UIMAD.WIDE.U32 UR6, UR39, UR6, URZ ;  /* 0x00000006270672a5 */ /* 0x000fe2000f8e003f */
[----:B------:R-:W-:Y:S01]  /*1300*/  SHF.R.S32.HI R3, RZ, 0x1f, R0 ;  /* 0x0000001fff037819 */ /* 0x000fe20000011400 */
[----:B------:R-:W-:Y:S01]  /*1310*/  UMOV UR9, UR39 ;  /* 0x0000002700097c82 */ /* 0x000fe20008000000 */
[----:B------:R-:W-:Y:S02]  /*1320*/  ULEA.HI UR8, UR8, UR4, URZ, 0x7 ;  /* 0x0000000408087291 */ /* 0x000fe4000f8f383f */
[----:B------:R-:W-:Y:S01]  /*1330*/  @UP1 USHF.R.U32.HI UR9, URZ, UR10, UR7 ;  /* 0x0000000a3f091299 */ /* 0x000fe20008011607 */
[----:B------:R-:W-:Y:S01]  /*1340*/  LEA.HI R3, R3, R0, RZ, 0x7 ;  /* 0x0000000003037211 */ /* 0x000fe200078f38ff */
[----:B------:R-:W-:-:S02]  /*1350*/  UIMAD UR50, UR41, UR12, -UR50 ;  /* 0x0000000c293272a4 */ /* 0x000fc4000f8e0a32 */
[----:B------:R-:W-:Y:S01]  /*1360*/  USHF.R.S32.HI UR8, URZ, 0x7, UR8 ;  /* 0x000000073f087899 */ /* 0x000fe20008011408 */
[----:B------:R-:W-:Y:S01]  /*1370*/  SHF.R.S32.HI R3, RZ, 0x7, R3 ;  /* 0x00000007ff037819 */ /* 0x000fe20000011403 */
[----:B------:R-:W-:-:S03]  /*1380*/  UIADD3 UR4, UR50, UR9, URZ ;  /* 0x0000000932047290 */ /* 0x000fc6000fffe03f */
[----:B------:R-:W-:Y:S01]  /*1390*/  ULDC UR9, c[0x0][0x9dc] ;  /* 0x0002770000097ab9 */ /* 0x000fe20000000800 */
[----:B------:R-:W-:Y:S01]  /*13a0*/  VIMNMX R88, R3, UR8, PT ;  /* 0x0000000803587c48 */ /* 0x000fe2000bfe0100 */
[----:B------:R-:W-:Y:S01]  /*13b0*/  UIADD3 UR9, UR4, -UR9, URZ ;  /* 0x8000000904097290 */ /* 0x000fe2000fffe03f */
[----:B------:R-:W-:Y:S11]  /*13c0*/  @!P1 BRA `(.L_x_788) ;  /* 0x0000000000449947 */ /* 0x000ff60003800000 */
[----:B------:R-:W-:-:S06]  /*13d0*/  UISETP.GT.AND UP0, UPT, UR4, -0x1, UPT ;  /* 0xffffffff0400788c */ /* 0x000fcc000bf04270 */
[----:B------:R-:W-:-:S13]  /*13e0*/  PLOP3.LUT P0, PT, PT, PT, UP0, 0x80, 0x0 ;  /* 0x000000000000781c */ /* 0x000fda0003f0f008 */
[----:B------:R-:W-:Y:S05]  /*13f0*/  @P0 BRA `(.L_x_789) ;  /* 0x00000000001c0947 */ /* 0x000fea0003800000 */
[----:B------:R-:W-:Y:S02]  /*1400*/  UISETP.NE.AND UP0, UPT, UR5, 0x1, UPT ;  /* 0x000000010500788c */ /* 0x000fe4000bf05270 */
[----:B------:R-:W-:-:S09]  /*1410*/  ULOP3.LUT UR4, URZ, UR4, URZ, 0x33, !UPT ;  /* 0x000000043f047292 */ /* 0x000fd2000f8e333f */
[----:B------:R-:W-:Y:S02]  /*1420*/  @UP0 ULDC.64 UR10, c[0x0][0x9e8] ;  /* 0x00027a00000a0ab9 */ /* 0x000fe40000000a00 */
[----:B------:R-:W-:-:S04]  /*1430*/  UIMAD.WIDE.U32 UR6, UR4, UR10, URZ ;  /* 0x0000000a040672a5 */ /* 0x000fc8000f8e003f */
[----:B------:R-:W-:-:S04]  /*1440*/  @UP0 USHF.R.U32.HI UR4, URZ, UR11, UR7 ;  /* 0x0000000b3f040299 */ /* 0x000fc80008011607 */
[----:B------:R-:W-:Y:S01]  /*1450*/  ULOP3.LUT UR4, URZ, UR4, URZ, 0x33, !UPT ;  /* 0x000000043f047292 */ /* 0x000fe2000f8e333f */
[----:B------:R-:W-:Y:S11]  /*1460*/  BRA `(.L_x_790) ;  /* 0x0000000000107947 */ /* 0x000ff60003800000 */
.L_x_789:
[----:B------:R-:W-:-:S11]  /*1470*/  UISETP.NE.AND UP0, UPT, UR5, 0x1, UPT ;  /* 0x000000010500788c */ /* 0x000fd6000bf05270 */
[----:B------:R-:W-:Y:S02]  /*1480*/  @UP0 ULDC.64 UR10, c[0x0][0x9e8] ;  /* 0x00027a00000a0ab9 */ /* 0x000fe40000000a00 */
[----:B------:R-:W-:-:S04]  /*1490*/  UIMAD.WIDE.U32 UR6, UR4, UR10, URZ ;  /* 0x0000000a040672a5 */ /* 0x000fc8000f8e003f */
[----:B------:R-:W-:-:S12]  /*14a0*/  @UP0 USHF.R.U32.HI UR4, URZ, UR11, UR7 ;  /* 0x0000000b3f040299 */ /* 0x000fd80008011607 */
.L_x_790:
[----:B------:R-:W-:-:S04]  /*14b0*/  UIMAD UR4, UR4, UR5, URZ ;  /* 0x00000005040472a4 */ /* 0x000fc8000f8e023f */
[----:B------:R-:W-:-:S04]  /*14c0*/  UISETP.LT.AND UP0, UPT, UR9, UR4, UPT ;  /* 0x000000040900728c */ /* 0x000fc8000bf01270 */
[----:B------:R-:W-:-:S12]  /*14d0*/  USEL UR9, UR9, UR4, !UP0 ;  /* 0x0000000409097287 */ /* 0x000fd8000c000000 */
.L_x_788:
[----:B------:R-:W-:Y:S01]  /*14e0*/  USHF.R.S32.HI UR4, URZ, 0x1f, UR9 ;  /* 0x0000001f3f047899 */ /* 0x000fe20008011409 */
[----:B------:R-:W-:Y:S02]  /*14f0*/  PLOP3.LUT P0, PT, PT, PT, PT, 0x80, 0x0 ;  /* 0x000000000000781c */ /* 0x000fe40003f0f070 */
[----:B------:R-:W-:Y:S02]  /*1500*/  CS2R R24, SRZ ;  /* 0x0000000000187805 */ /* 0x000fe4000001ff00 */
[----:B------:R-:W-:Y:S01]  /*1510*/  CS2R R34, SRZ ;  /* 0x0000000000227805 */ /* 0x000fe2000001ff00 */
[----:B------:R-:W-:Y:S01]  /*1520*/  ULEA.HI UR4, UR4, UR9, URZ, 0x7 ;  /* 0x0000000904047291 */ /* 0x000fe2000f8f383f */
[----:B------:R-:W-:Y:S01]  /*1530*/  IMAD.MOV.U32 R118, RZ, RZ, RZ ;  /* 0x000000ffff767224 */ /* 0x000fe200078e00ff */
[----:B------:R-:W-:Y:S01]  /*1540*/  CS2R R32, SRZ ;  /* 0x0000000000207805 */ /* 0x000fe2000001ff00 */
[----:B------:R-:W-:Y:S01]  /*1550*/  IMAD.MOV.U32 R21, RZ, RZ, RZ ;  /* 0x000000ffff157224 */ /* 0x000fe200078e00ff */
[----:B------:R-:W-:Y:S01]  /*1560*/  USHF.R.S32.HI UR4, URZ, 0x7, UR4 ;  /* 0x000000073f047899 */ /* 0x000fe20008011404 */
[----:B------:R-:W-:Y:S01]  /*1570*/  IMAD.MOV.U32 R114, RZ, RZ, RZ ;  /* 0x000000ffff727224 */ /* 0x000fe200078e00ff */
[----:B------:R-:W-:Y:S01]  /*1580*/  CS2R R14, SRZ ;  /* 0x00000000000e7805 */ /* 0x000fe2000001ff00 */
[----:B------:R-:W-:Y:S01]  /*1590*/  IMAD.MOV.U32 R29, RZ, RZ, RZ ;  /* 0x000000ffff1d7224 */ /* 0x000fe200078e00ff */
[----:B------:R-:W-:Y:S01]  /*15a0*/  UISETP.LT.AND UP0, UPT, URZ, UR4, UPT ;  /* 0x000000043f00728c */ /* 0x000fe2000bf01270 */
[----:B------:R-:W-:Y:S01]  /*15b0*/  IMAD.MOV.U32 R110, RZ, RZ, RZ ;  /* 0x000000ffff6e7224 */ /* 0x000fe200078e00ff */
[----:B------:R-:W-:Y:S01]  /*15c0*/  CS2R R12, SRZ ;  /* 0x00000000000c7805 */ /* 0x000fe2000001ff00 */
[----:B------:R-:W-:Y:S01]  /*15d0*/  IMAD.MOV.U32 R37, RZ, RZ, RZ ;  /* 0x000000ffff257224 */ /* 0x000fe200078e00ff */
[----:B------:R-:W-:Y:S01]  /*15e0*/  USEL UR43, URZ, UR4, !UP0 ;  /* 0x000000043f2b7287 */ /* 0x000fe2000c000000 */
[----:B------:R-:W-:Y:S01]  /*15f0*/  IMAD.MOV.U32 R106, RZ, RZ, RZ ;  /* 0x000000ffff6a7224 */ /* 0x000fe200078e00ff */
[----:B------:R-:W-:Y:S01]  /*1600*/  CS2R R102, SRZ ;  /* 0x0000000000667805 */ /* 0x000fe2000001ff00 */
[----:B------:R-:W-:Y:S01]  /*1610*/  IMAD.MOV.U32 R41, RZ, RZ, RZ ;  /* 0x000000ffff297224 */ /* 0x000fe200078e00ff */
[----:B------:R-:W-:-:S02]  /*1620*/  CS2R R100, SRZ ;  /* 0x0000000000647805 */ /* 0x000fc4000001ff00 */
[----:B------:R-:W-:Y:S02]  /*1630*/  CS2R R98, SRZ ;  /* 0x0000000000627805 */ /* 0x000fe4000001ff00 */
[----:B------:R-:W-:Y:S02]  /*1640*/  ISETP.GT.AND P1, PT, R88, UR43, PT ;  /* 0x0000002b58007c0c */ /* 0x000fe4000bf24270 */
[----:B------:R-:W-:Y:S02]  /*1650*/  CS2R R96, SRZ ;  /* 0x0000000000607805 */ /* 0x000fe4000001ff00 */
[----:B------:R-:W-:Y:S02]  /*1660*/  CS2R R94, SRZ ;  /* 0x00000000005e7805 */ /* 0x000fe4000001ff00 */
[----:B------:R-:W-:Y:S02]  /*1670*/  CS2R R92, SRZ ;  /* 0x00000000005c7805 */ /* 0x000fe4000001ff00 */
[----:B------:R-:W-:Y:S01]  /*1680*/  CS2R R90, SRZ ;  /* 0x00000000005a7805 */ /* 0x000fe2000001ff00 */
[----:B------:R-:W-:-:S02]  /*1690*/  IMAD.MOV.U32 R89, RZ, RZ, RZ ;  /* 0x000000ffff597224 */ /* 0x000fc400078e00ff */
[----:B------:R-:W-:Y:S02]  /*16a0*/  IMAD.MOV.U32 R26, RZ, RZ, RZ ;  /* 0x000000ffff1a7224 */ /* 0x000fe400078e00ff */
[----:B------:R-:W-:Y:S05]  /*16b0*/  @!P1 BRA `(.L_x_791) ;  /* 0x000000b400ac9947 */ /* 0x000fea0003800000 */
[----:B------:R-:W0:Y:S01]  /*16c0*/  SHFL.IDX PT, R0, R154, RZ, 0x1f ;  /* 0x00001fff9a007589 */ /* 0x000e2200000e0000 */
[----:B------:R-:W1:Y:S01]  /*16d0*/  S2UR UR6, SR_CgaCtaId ;  /* 0x00000000000679c3 */ /* 0x000e620000008800 */
[----:B------:R-:W-:Y:S01]  /*16e0*/  UMOV UR45, 0x400 ;  /* 0x00000400002d7882 */ /* 0x000fe20000000000 */
[----:B0-----:R-:W-:Y:S01]  /*16f0*/  R2UR UR44, R0 ;  /* 0x00000000002c72ca */ /* 0x001fe200000e0000 */
[----:B-1----:R-:W-:-:S12]  /*1700*/  ULEA UR45, UR6, UR45, 0x18 ;  /* 0x0000002d062d7291 */ /* 0x002fd8000f8ec03f */
[----:B------:R-:W-:Y:S02]  /*1710*/  UIMAD.WIDE UR4, UR44, 0x55555556, URZ ;  /* 0x555555562c0478a5 */ /* 0x000fe4000f8e023f */
[----:B------:R-:W-:Y:S02]  /*1720*/  UIADD3 UR4, UR45, 0x8400, URZ ;  /* 0x000084002d047890 */ /* 0x000fe4000fffe03f */
[----:B------:R-:W-:Y:S02]  /*1730*/  ULEA.HI UR5, UR5, UR5, URZ, 0x1 ;  /* 0x0000000505057291 */ /* 0x000fe4000f8f083f */
[----:B------:R-:W-:Y:S02]  /*1740*/  ULOP3.LUT UP0, URZ, UR4, 0x3ff, URZ, 0xc0, !UPT ;  /* 0x000003ff043f7892 */ /* 0x000fe4000f80c03f */
[----:B------:R-:W-:-:S04]  /*1750*/  UIMAD UR5, UR5, -0x3, UR44 ;  /* 0xfffffffd050578a4 */ /* 0x000fc8000f8e022c */
[----:B------:R-:W-:Y:S01]  /*1760*/  PLOP3.LUT P0, PT, PT, PT, UP0, 0x80, 0x0 ;  /* 0x000000000000781c */ /* 0x000fe20003f0f008 */
[----:B------:R-:W-:-:S04]  /*1770*/  ULEA UR5, UR5, UR4, 0xd ;  /* 0x0000000405057291 */ /* 0x000fc8000f8e683f */
[----:B------:R-:W-:-:S04]  /*1780*/  USHF.R.U32.HI UR5, URZ, 0x4, UR5 ;  /* 0x000000043f057899 */ /* 0x000fc80008011605 */
[----:B------:R-:W-:-:S04]  /*1790*/  ULOP3.LUT UR51, UR5, 0x3fff, URZ, 0xc0, !UPT ;  /* 0x00003fff05337892 */ /* 0x000fc8000f8ec03f */
[----:B------:R-:W-:Y:S08]  /*17a0*/  @!P0 BRA `(.L_x_792) ;  /* 0x0000000000408947 */ /* 0x000ff00003800000 */
        /* <DEDUP_REMOVED lines=16> */
.L_x_792:
[----:B------:R-:W-:Y:S01]  /*18b0*/  ULEA.HI UR4, UR46, UR46, URZ, 0x1 ;  /* 0x0000002e2e047291 */ /* 0x000fe2000f8f083f */
[----:B------:R-:W-:-:S03]  /*18c0*/  IMAD.U32 R2, RZ, RZ, UR47 ;  /* 0x0000002fff027e24 */ /* 0x000fc6000f8e00ff */
[----:B------:R-:W-:Y:S02]  /*18d0*/  ULOP3.LUT UR4, UR4, 0xfffffffe, URZ, 0xc0, !UPT ;  /* 0xfffffffe04047892 */ /* 0x000fe4000f8ec03f */
[----:B------:R-:W-:Y:S02]  /*18e0*/  ISETP.NE.AND P0, PT, R2, 0x3, PT ;  /* 0x000000030200780c */ /* 0x000fe40003f05270 */
[----:B------:R-:W-:-:S06]  /*18f0*/  UIADD3 UR4, UR46, -UR4, URZ ;  /* 0x800000042e047290 */ /* 0x000fcc000fffe03f */
[----:B------:R-:W-:-:S05]  /*1900*/  IMAD.U32 R0, RZ, RZ, UR4 ;  /* 0x00000004ff007e24 */ /* 0x000fca000f8e00ff */
[----:B------:R-:W-:-:S04]  /*1910*/  SHF.L.U32 R0, R0, 0x1f, RZ ;  /* 0x0000001f00007819 */ /* 0x000fc800000006ff */
[----:B------:R-:W0:Y:S02]  /*1920*/  SYNCS.PHASECHK.TRANS64.TRYWAIT P1, [UR45+0x16800], R0 ;  /* 0x01680000ff0075a7 */ /* 0x000e24000802016d */
[----:B0-----:R-:W-:Y:S05]  /*1930*/  @!P1 BRA `(.L_x_793) ;  /* 0x0000010800649947 */ /* 0x001fea0003800000 */
.L_x_965:
[----:B------:R-:W-:Y:S05]  /*1940*/  @!P0 BRA `(.L_x_794) ;  /* 0x0000000000048947 */ /* 0x000fea0003800000 */
[----:B------:R-:W-:Y:S01]  /*1950*/  BPT.TRAP 0x1 ;  /* 0x000000040000795c */ /* 0x000fe20000300000 */
.L_x_794:
[----:B------:R-:W-:Y:S02]  /*1960*/  IMAD.U32 R5, RZ, RZ, UR37 ;  /* 0x00000025ff057e24 */ /* 0x000fe4000f8e00ff */
[----:B0-----:R-:W-:-:S03]  /*1970*/  IMAD.U32 R0, RZ, RZ, UR36 ;  /* 0x00000024ff007e24 */ /* 0x001fc6000f8e00ff */
[----:B------:R-:W-:Y:S02]  /*1980*/  LEA R5, R5, UR45, 0x3 ;  /* 0x0000002d05057c11 */ /* 0x000fe4000f8e18ff */
[----:B------:R-:W-:-:S04]  /*1990*/  SHF.L.U32 R0, R0, 0x1f, RZ ;  /* 0x0000001f00007819 */ /* 0x000fc800000006ff */
[----:B------:R0:W1:Y:S01]  /*19a0*/  SYNCS.PHASECHK.TRANS64.TRYWAIT P2, [R5+URZ+0x16830], R0 ;  /* 0x01683000050075a7 */ /* 0x000062000804017f */
[----:B------:R-:W-:Y:S05]  /*19b0*/  @!P0 BRA `(.L_x_795) ;  /* 0x0000000000048947 */ /* 0x000fea0003800000 */
[----:B------:R-:W-:Y:S01]  /*19c0*/  BPT.TRAP 0x1 ;  /* 0x000000040000795c */ /* 0x000fe20000300000 */
.L_x_795:
[----:B------:R-:W2:Y:S02]  /*19d0*/  S2R R2, SR_TID.X ;  /* 0x0000000000027919 */ /* 0x000ea40000002100 */
[----:B--2---:R-:W-:Y:S01]  /*19e0*/  LOP3.LUT P1, RZ, R2, 0x7f, RZ, 0xc0, !PT ;  /* 0x0000007f02ff7812 */ /* 0x004fe2000782c0ff */
[----:B-1----:R-:W-:-:S12]  /*19f0*/  @P2 BRA `(.L_x_796) ;  /* 0x0000000000082947 */ /* 0x002fd80003800000 */
[----:B------:R-:W1:Y:S02]  /*1a00*/  SYNCS.PHASECHK.TRANS64.TRYWAIT P2, [R5+URZ+0x16830], R0 ;  /* 0x01683000050075a7 */ /* 0x000e64000804017f */
[----:B-1----:R-:W-:Y:S05]  /*1a10*/  @!P2 BRA `(.L_x_797) ;  /* 0x000001080044a947 */ /* 0x002fea0003800000 */
.L_x_796:
[----:B------:R-:W-:Y:S05]  /*1a20*/  WARPSYNC.ALL ;  /* 0x0000000000007948 */ /* 0x000fea0003800000 */
[----:B------:R-:W-:Y:S01]  /*1a30*/  UIADD3 UR4, UR45, 0xe400, URZ ;  /* 0x0000e4002d047890 */ /* 0x000fe2000fffe03f */
[----:B------:R-:W-:Y:S01]  /*1a40*/  WARPGROUP.ARRIVE ;  /* 0x00000000000079c5 */ /* 0x000fe20000000000 */
[----:B------:R-:W-:Y:S01]  /*1a50*/  ULOP3.LUT UR16, UR51, 0x10000, URZ, 0xfc, !UPT ;  /* 0x0001000033107892 */ /* 0x000fe2000f8efc3f */
[----:B01----:R-:W-:Y:S01]  /*1a60*/  VIADD R0, R17, UR39 ;  /* 0x0000002711007c36 */ /* 0x003fe20008000000 */
[----:B------:R-:W-:Y:S01]  /*1a70*/  USHF.R.U32.HI UR4, URZ, 0x4, UR4 ;  /* 0x000000043f047899 */ /* 0x000fe20008011604 */
[----:B------:R-:W0:Y:S01]  /*1a80*/  LDC R6, c[0x0][0x2f0] ;  /* 0x0000bc00ff067b82 */ /* 0x000e220000000800 */
[----:B------:R-:W-:Y:S01]  /*1a90*/  UMOV UR17, 0x40000040 ;  /* 0x4000004000117882 */ /* 0x000fe20000000000 */
[----:B------:R-:W-:Y:S01]  /*1aa0*/  UMOV UR19, 0x40000040 ;  /* 0x4000004000137882 */ /* 0x000fe20000000000 */
[----:B------:R-:W-:Y:S01]  /*1ab0*/  ULOP3.LUT UR4, UR4, 0x3fff, URZ, 0xc0, !UPT ;  /* 0x00003fff04047892 */ /* 0x000fe2000f8ec03f */
[----:B------:R-:W-:Y:S01]  /*1ac0*/  IMAD.MOV.U32 R2, RZ, RZ, R0 ;  /* 0x000000ffff027224 */ /* 0x000fe200078e0000 */
[----:B------:R-:W-:Y:S01]  /*1ad0*/  UMOV UR5, 0x40000040 ;  /* 0x4000004000057882 */ /* 0x000fe20000000000 */
[----:B------:R-:W-:Y:S01]  /*1ae0*/  UMOV UR7, 0x40000040 ;  /* 0x4000004000077882 */ /* 0x000fe20000000000 */
[----:B------:R-:W-:Y:S01]  /*1af0*/  ULOP3.LUT UR20, UR4, 0x10000, URZ, 0xfc, !UPT ;  /* 0x0001000004147892 */ /* 0x000fe2000f8efc3f */
[----:B------:R-:W1:Y:S01]  /*1b00*/  LDC R7, c[0x0][0x288] ;  /* 0x0000a200ff077b82 */ /* 0x000e620000000800 */
[----:B------:R-:W-:Y:S01]  /*1b10*/  UIADD3 UR4, UR16, 0x2, URZ ;  /* 0x0000000210047890 */ /* 0x000fe2000fffe03f */
[----:B------:R-:W-:Y:S01]  /*1b20*/  IMAD.MOV.U32 R3, RZ, RZ, -0x80 ;  /* 0xffffff80ff037424 */ /* 0x000fe200078e00ff */
[----:B------:R-:W-:-:S02]  /*1b30*/  ULEA UR18, UR37, UR20, 0xa ;  /* 0x0000001425127291 */ /* 0x000fc4000f8e503f */
[----:B------:R-:W-:Y:S01]  /*1b40*/  UIADD3 UR8, UR16, 0x4, URZ ;  /* 0x0000000410087890 */ /* 0x000fe2000fffe03f */
[----:B------:R-:W-:Y:S01]  /*1b50*/  IMAD R9, R88, R3, 0x80 ;  /* 0x0000008058097424 */ /* 0x000fe200078e0203 */
[----:B------:R-:W-:Y:S02]  /*1b60*/  UIADD3 UR6, UR18, 0x2, URZ ;  /* 0x0000000212067890 */ /* 0x000fe4000fffe03f */
[----:B------:R-:W-:Y:S01]  /*1b70*/  UIADD3 UR10, UR18, 0x4, URZ ;  /* 0x00000004120a7890 */ /* 0x000fe2000fffe03f */
[----:B------:R-:W-:Y:S01]  /*1b80*/  VIADD R3, R9, 0x1 ;  /* 0x0000000109037836 */ /* 0x000fe20000000000 */
[----:B------:R-:W-:Y:S01]  /*1b90*/  UMOV UR9, 0x40000040 ;  /* 0x4000004000097882 */ /* 0x000fe20000000000 */
[----:B------:R-:W-:Y:S01]  /*1ba0*/  HGMMA.64x128x16.F32 R24, gdesc[UR16], RZ, !UPT, gsb0 ;  /* 0x01e00000101879f0 */ /* 0x000fe2000c0008ff */
[----:B------:R-:W-:Y:S01]  /*1bb0*/  UMOV UR11, 0x40000040 ;  /* 0x40000040000b7882 */ /* 0x000fe20000000000 */
[----:B------:R-:W-:Y:S01]  /*1bc0*/  UIADD3 UR12, UR16, 0x6, URZ ;  /* 0x00000006100c7890 */ /* 0x000fe2000fffe03f */
[----:B------:R-:W-:Y:S01]  /*1bd0*/  IMAD R3, R16, -0x2, R3 ;  /* 0xfffffffe10037824 */ /* 0x000fe200078e0203 */
[----:B------:R-:W-:Y:S01]  /*1be0*/  UIADD3 UR14, UR18, 0x6, URZ ;  /* 0x00000006120e7890 */ /* 0x000fe2000fffe03f */
[----:B------:R-:W-:Y:S01]  /*1bf0*/  UMOV UR13, 0x40000040 ;  /* 0x40000040000d7882 */ /* 0x000fe20000000000 */
[----:B------:R-:W-:Y:S01]  /*1c00*/  UMOV UR15, 0x40000040 ;  /* 0x40000040000f7882 */ /* 0x000fe20000000000 */
[----:B------:R-:W-:Y:S01]  /*1c10*/  ULDC UR22, c[0x0][0x9dc] ;  /* 0x0002770000167ab9 */ /* 0x000fe20000000800 */
[----:B------:R-:W-:-:S02]  /*1c20*/  WARPGROUP.DEPBAR.LE gsb0, 0x0 ;  /* 0x00008000000079c5 */ /* 0x000fc40000010000 */
[----:B------:R-:W-:-:S06]  /*1c30*/  WARPGROUP.ARRIVE ;  /* 0x00000000000079c5 */ /* 0x000fcc0000000000 */
[----:B------:R-:W-:Y:S01]  /*1c40*/  HGMMA.64x128x16.F32 R24, gdesc[UR4], R24, gsb0 ;  /* 0x01e00000041879f0 */ /* 0x000fe20008000818 */
[----:B------:R-:W-:Y:S02]  /*1c50*/  ULDC UR6, c[0x0][0x448] ;  /* 0x0001120000067ab9 */ /* 0x000fe40000000800 */
[----:B------:R-:W-:-:S06]  /*1c60*/  UISETP.NE.AND UP0, UPT, UR6, 0x1, UPT ;  /* 0x000000010600788c */ /* 0x000fcc000bf05270 */
[----:B------:R-:W-:Y:S02]  /*1c70*/  PLOP3.LUT P2, PT, PT, PT, UP0, 0x80, 0x0 ;  /* 0x000000000000781c */ /* 0x000fe40003f4f008 */
[----:B------:R-:W-:-:S03]  /*1c80*/  PLOP3.LUT P3, PT, PT, PT, UP0, 0x80, 0x0 ;  /* 0x000000000000781c */ /* 0x000fc60003f6f008 */
[----:B------:R-:W-:-:S08]  /*1c90*/  @UP0 ULDC UR6, c[0x0][0x44c] ;  /* 0x0001130000060ab9 */ /* 0x000fd00000000800 */
[----:B------:R-:W-:Y:S01]  /*1ca0*/  @P2 IMAD.HI.U32 R4, R0, UR6, RZ ;  /* 0x0000000600042c27 */ /* 0x000fe2000f8e00ff */
[----:B------:R-:W-:-:S03]  /*1cb0*/  @UP0 ULDC UR6, c[0x0][0x450] ;  /* 0x0001140000060ab9 */ /* 0x000fc60000000800 */
[----:B------:R-:W-:Y:S01]  /*1cc0*/  @!P1 VIADD R0, R5, 0x16840 ;  /* 0x0001684005009836 */ /* 0x000fe20000000000 */
[----:B------:R-:W-:Y:S01]  /*1cd0*/  @P3 SHF.R.U32.HI R2, RZ, UR6, R4 ;  /* 0x00000006ff023c19 */ /* 0x000fe20008011604 */
[----:B------:R-:W-:Y:S01]  /*1ce0*/  ULDC.64 UR6, c[0x0][0x9e0] ;  /* 0x0002780000067ab9 */ /* 0x000fe20000000a00 */
[----:B------:R-:W-:Y:S01]  /*1cf0*/  LEA R5, R88, 0xffffff80, 0x7 ;  /* 0xffffff8058057811 */ /* 0x000fe200078e38ff */
[----:B------:R-:W-:Y:S01]  /*1d00*/  UISETP.GE.AND UP1, UPT, UR7, 0x1, UPT ;  /* 0x000000010700788c */ /* 0x000fe2000bf26270 */
[----:B------:R-:W-:Y:S01]  /*1d10*/  @!P1 PRMT R0, RZ, 0x654, R0 ;  /* 0x00000654ff009816 */ /* 0x000fe20000000000 */
[----:B------:R-:W2:Y:S04]  /*1d20*/  SHFL.IDX PT, R13, R2, RZ, 0x1c1f ;  /* 0x001c1fff020d7589 */ /* 0x000ea800000e0000 */
[----:B------:R-:W-:Y:S01]  /*1d30*/  PLOP3.LUT P2, PT, PT, PT, UP1, 0x40, 0x0 ;  /* 0x000000000000781c */ /* 0x000fe20003f4e818 */
[----:B------:R-:W-:-:S02]  /*1d40*/  WARPGROUP.DEPBAR.LE gsb0, 0x0 ;  /* 0x00008000000079c5 */ /* 0x000fc40000010000 */
[----:B------:R-:W-:-:S06]  /*1d50*/  WARPGROUP.ARRIVE ;  /* 0x00000000000079c5 */ /* 0x000fcc0000000000 */
[----:B------:R-:W-:Y:S01]  /*1d60*/  HGMMA.64x128x16.F32 R24, gdesc[UR8], R24, gsb0 ;  /* 0x01e00000081879f0 */ /* 0x000fe20008000818 */
[----:B------:R-:W-:Y:S02]  /*1d70*/  ULOP3.LUT UR10, URZ, UR22, URZ, 0x33, !UPT ;  /* 0x000000163f0a7292 */ /* 0x000fe4000f8e333f */
[----:B------:R-:W-:Y:S02]  /*1d80*/  WARPGROUP.DEPBAR.LE gsb0, 0x0 ;  /* 0x00008000000079c5 */ /* 0x000fe40000010000 */
[----:B------:R-:W-:-:S07]  /*1d90*/  WARPGROUP.ARRIVE ;  /* 0x00000000000079c5 */ /* 0x000fce0000000000 */
[----:B------:R-:W-:Y:S03]  /*1da0*/  HGMMA.64x128x16.F32 R24, gdesc[UR12], R24, gsb0 ;  /* 0x01e000000c1879f0 */ /* 0x000fe60008000818 */
[----:B------:R-:W-:Y:S02]  /*1db0*/  WARPGROUP.DEPBAR.LE gsb0, 0x0 ;  /* 0x00008000000079c5 */ /* 0x000fe40000010000 */
[----:B------:R0:W-:Y:S02]  /*1dc0*/  @!P1 SYNCS.ARRIVE.TRANS64.RED.A1T0 RZ, [R0+URZ], RZ ;  /* 0x000000ff00ff99a7 */ /* 0x0001e4000810043f */
[C---:B0-----:R-:W-:Y:S02]  /*1dd0*/  IMAD R0, R6.reuse, UR41, R3 ;  /* 0x0000002906007c24 */ /* 0x041fe4000f8e0203 */
[----:B------:R-:W-:Y:S02]  /*1de0*/  IMAD R3, R6, UR41, R9 ;  /* 0x0000002906037c24 */ /* 0x000fe4000f8e0209 */
[----:B-1----:R-:W-:-:S02]  /*1df0*/  IMAD.IADD R0, R0, 0x1, -R7 ;  /* 0x0000000100007824 */ /* 0x002fc400078e0a07 */
[----:B------:R-:W-:Y:S02]  /*1e00*/  IMAD R10, R16, -0x2, R3 ;  /* 0xfffffffe100a7824 */ /* 0x000fe400078e0203 */
[C---:B------:R-:W-:Y:S02]  /*1e10*/  VIADD R11, R0.reuse, UR6 ;  /* 0x00000006000b7c36 */ /* 0x040fe40008000000 */
[----:B------:R-:W-:-:S03]  /*1e20*/  VIADD R12, R0, UR10 ;  /* 0x0000000a000c7c36 */ /* 0x000fc60008000000 */
[----:B--2---:R-:W-:Y:S01]  /*1e30*/  VIADDMNMX R0, R13, R11, R10, PT ;  /* 0x0000000b0d007246 */ /* 0x004fe2000380010a */
[----:B------:R-:W-:Y:S01]  /*1e40*/  IMAD.IADD R4, R12, 0x1, R13 ;  /* 0x000000010c047824 */ /* 0x000fe200078e020d */
[----:B------:R-:W-:Y:S06]  /*1e50*/  @P2 BRA `(.L_x_798) ;  /* 0x00000000005c2947 */ /* 0x000fec0003800000 */
[----:B------:R-:W-:Y:S01]  /*1e60*/  IMAD R8, R6, UR41, R13 ;  /* 0x0000002906087c24 */ /* 0x000fe2000f8e020d */
[----:B------:R-:W-:Y:S03]  /*1e70*/  BSSY B0, `(.L_x_799) ;  /* 0x0000011000007945 */ /* 0x000fe60003800000 */
[----:B------:R-:W-:-:S05]  /*1e80*/  IMAD.IADD R8, R8, 0x1, -R7 ;  /* 0x0000000108087824 */ /* 0x000fca00078e0a07 */
[----:B------:R-:W-:-:S13]  /*1e90*/  ISETP.GT.AND P2, PT, R8, -0x1, PT ;  /* 0xffffffff0800780c */ /* 0x000fda0003f44270 */
[----:B------:R-:W-:Y:S05]  /*1ea0*/  @P2 BRA `(.L_x_800) ;  /* 0x0000000000202947 */ /* 0x000fea0003800000 */
[----:B------:R-:W-:Y:S01]  /*1eb0*/  UISETP.NE.AND UP2, UPT, UR7, 0x1, UPT ;  /* 0x000000010700788c */ /* 0x000fe2000bf45270 */
[----:B------:R-:W-:-:S05]  /*1ec0*/  LOP3.LUT R8, RZ, R8, RZ, 0x33, !PT ;  /* 0x00000008ff087212 */ /* 0x000fca00078e33ff */
[----:B------:R-:W-:-:S05]  /*1ed0*/  PLOP3.LUT P2, PT, PT, PT, UP2, 0x80, 0x0 ;  /* 0x000000000000781c */ /* 0x000fca0003f4f028 */
[----:B------:R-:W-:-:S08]  /*1ee0*/  @UP2 ULDC.64 UR10, c[0x0][0x9e8] ;  /* 0x00027a00000a2ab9 */ /* 0x000fd00000000a00 */
[----:B------:R-:W-:-:S05]  /*1ef0*/  @P2 IMAD.HI.U32 R3, R8, UR10, RZ ;  /* 0x0000000a08032c27 */ /* 0x000fca000f8e00ff */
[----:B------:R-:W-:-:S04]  /*1f00*/  @P2 SHF.R.U32.HI R8, RZ, UR11, R3 ;  /* 0x0000000bff082c19 */ /* 0x000fc80008011603 */
[----:B------:R-:W-:Y:S01]  /*1f10*/  LOP3.LUT R8, RZ, R8, RZ, 0x33, !PT ;  /* 0x00000008ff087212 */ /* 0x000fe200078e33ff */
[----:B------:R-:W-:Y:S06]  /*1f20*/  BRA `(.L_x_801) ;  /* 0x0000000000147947 */ /* 0x000fec0003800000 */
.L_x_800:
[----:B------:R-:W-:-:S06]  /*1f30*/  UISETP.NE.AND UP2, UPT, UR7, 0x1, UPT ;  /* 0x000000010700788c */ /* 0x000fcc000bf45270 */
[----:B------:R-:W-:-:S05]  /*1f40*/  PLOP3.LUT P2, PT, PT, PT, UP2, 0x80, 0x0 ;  /* 0x000000000000781c */ /* 0x000fca0003f4f028 */
[----:B------:R-:W-:-:S08]  /*1f50*/  @UP2 ULDC.64 UR10, c[0x0][0x9e8] ;  /* 0x00027a00000a2ab9 */ /* 0x000fd00000000a00 */
[----:B------:R-:W-:-:S05]  /*1f60*/  @P2 IMAD.HI.U32 R3, R8, UR10, RZ ;  /* 0x0000000a08032c27 */ /* 0x000fca000f8e00ff */
[----:B------:R-:W-:-:S07]  /*1f70*/  @P2 SHF.R.U32.HI R8, RZ, UR11, R3 ;  /* 0x0000000bff082c19 */ /* 0x000fce0008011603 */
.L_x_801:
[----:B------:R-:W-:Y:S05]  /*1f80*/  BSYNC B0 ;  /* 0x0000000000007941 */ /* 0x000fea0003800000 */
.L_x_799:
[----:B------:R-:W-:-:S04]  /*1f90*/  IMAD R3, R8, UR7, -R5 ;  /* 0x0000000708037c24 */ /* 0x000fc8000f8e0a05 */
[----:B------:R-:W-:-:S05]  /*1fa0*/  IMAD R3, R16, -0x2, R3 ;  /* 0xfffffffe10037824 */ /* 0x000fca00078e0203 */
[----:B------:R-:W-:Y:S02]  /*1fb0*/  VIMNMX R4, R4, R3, !PT ;  /* 0x0000000304047248 */ /* 0x000fe40007fe0100 */
[----:B------:R-:W-:-:S07]  /*1fc0*/  VIADDMNMX R0, R3, UR7, R0, PT ;  /* 0x0000000703007c46 */ /* 0x000fce000b800100 */
.L_x_798:
[C---:B------:R-:W-:Y:S02]  /*1fd0*/  ISETP.GE.AND P4, PT, R9.reuse, 0x9, PT ;  /* 0x000000090900780c */ /* 0x040fe40003f86270 */
[C---:B------:R-:W-:Y:S02]  /*1fe0*/  ISETP.GE.AND P2, PT, R9.reuse, 0x2, PT ;  /* 0x000000020900780c */ /* 0x040fe40003f46270 */
[----:B------:R-:W-:Y:S02]  /*1ff0*/  ISETP.GE.AND P5, PT, R9, 0xa, PT ;  /* 0x0000000a0900780c */ /* 0x000fe40003fa6270 */
[----:B------:R-:W-:Y:S02]  /*2000*/  LOP3.LUT R23, R23, 0xfffffffd, RZ, 0xc0, !PT ;  /* 0xfffffffd17177812 */ /* 0x000fe400078ec0ff */
[----:B------:R-:W-:-:S04]  /*2010*/  ISETP.GT.AND P3, PT, R4, 0x1, !P2 ;  /* 0x000000010400780c */ /* 0x000fc80005764270 */
[----:B------:R-:W-:Y:S02]  /*2020*/  ISETP.LT.OR P3, PT, R0, 0x2, P3 ;  /* 0x000000020000780c */ /* 0x000fe40001f61670 */
[----:B------:R-:W-:Y:S02]  /*2030*/  @P4 LOP3.LUT R23, R23, 0x2, RZ, 0xfc, !PT ;  /* 0x0000000217174812 */ /* 0x000fe400078efcff */
[----:B------:R-:W-:Y:S02]  /*2040*/  FSEL R25, R25, -INF , !P3 ;  /* 0xff80000019197808 */ /* 0x000fe40005800000 */
[----:B------:R-:W-:Y:S02]  /*2050*/  LOP3.LUT R23, R23, 0xfffffffb, RZ, 0xc0, !PT ;  /* 0xfffffffb17177812 */ /* 0x000fe400078ec0ff */
[----:B------:R-:W-:Y:S02]  /*2060*/  ISETP.GT.AND P4, PT, R4, 0x8, !P4 ;  /* 0x000000080400780c */ /* 0x000fe40006784270 */
[----:B------:R-:W-:-:S02]  /*2070*/  @P5 LOP3.LUT R23, R23, 0x4, RZ, 0xfc, !PT ;  /* 0x0000000417175812 */ /* 0x000fc400078efcff */
[----:B------:R-:W-:Y:S02]  /*2080*/  ISETP.GT.AND P3, PT, R4, 0x9, !P5 ;  /* 0x000000090400780c */ /* 0x000fe40006f64270 */
[C---:B------:R-:W-:Y:S02]  /*2090*/  ISETP.GE.AND P5, PT, R9.reuse, 0x11, PT ;  /* 0x000000110900780c */ /* 0x040fe40003fa6270 */
[C---:B------:R-:W-:Y:S02]  /*20a0*/  ISETP.LT.OR P4, PT, R0.reuse, 0x9, P4 ;  /* 0x000000090000780c */ /* 0x040fe40002781670 */
[----:B------:R-:W-:Y:S02]  /*20b0*/  ISETP.LT.OR P3, PT, R0, 0xa, P3 ;  /* 0x0000000a0000780c */ /* 0x000fe40001f61670 */
[----:B------:R-:W-:Y:S02]  /*20c0*/  FSEL R28, R28, -INF , !P4 ;  /* 0xff8000001c1c7808 */ /* 0x000fe40006000000 */
[----:B------:R-:W-:-:S02]  /*20d0*/  ISETP.GE.AND P4, PT, R9, 0x12, PT ;  /* 0x000000120900780c */ /* 0x000fc40003f86270 */
[----:B------:R-:W-:Y:S02]  /*20e0*/  LOP3.LUT R23, R23, 0xfffffff7, RZ, 0xc0, !PT ;  /* 0xfffffff717177812 */ /* 0x000fe400078ec0ff */
[----:B------:R-:W-:Y:S02]  /*20f0*/  FSEL R29, R29, -INF , !P3 ;  /* 0xff8000001d1d7808 */ /* 0x000fe40005800000 */
[----:B------:R-:W-:Y:S02]  /*2100*/  ISETP.GT.AND P3, PT, R4, 0x10, !P5 ;  /* 0x000000100400780c */ /* 0x000fe40006f64270 */
[----:B------:R-:W-:Y:S02]  /*2110*/  @P5 LOP3.LUT R23, R23, 0x8, RZ, 0xfc, !PT ;  /* 0x0000000817175812 */ /* 0x000fe400078efcff */
[----:B------:R-:W-:Y:S02]  /*2120*/  ISETP.LT.OR P3, PT, R0, 0x11, P3 ;  /* 0x000000110000780c */ /* 0x000fe40001f61670 */
[----:B------:R-:W-:-:S02]  /*2130*/  LOP3.LUT R23, R23, 0xfdffffff, RZ, 0xc0, !PT ;  /* 0xfdffffff17177812 */ /* 0x000fc400078ec0ff */
[----:B------:R-:W-:Y:S02]  /*2140*/  FSEL R32, R32, -INF , !P3 ;  /* 0xff80000020207808 */ /* 0x000fe40005800000 */
[----:B------:R-:W-:Y:S02]  /*2150*/  @P4 LOP3.LUT R23, R23, 0x2000000, RZ, 0xfc, !PT ;  /* 0x0200000017174812 */ /* 0x000fe400078efcff */
[----:B------:R-:W-:Y:S02]  /*2160*/  ISETP.GT.AND P3, PT, R4, 0x11, !P4 ;  /* 0x000000110400780c */ /* 0x000fe40006764270 */
[----:B------:R-:W-:Y:S02]  /*2170*/  ISETP.GE.AND P4, PT, R9, 0x19, PT ;  /* 0x000000190900780c */ /* 0x000fe40003f86270 */
[----:B------:R-:W-:Y:S02]  /*2180*/  ISETP.LT.OR P3, PT, R0, 0x12, P3 ;  /* 0x000000120000780c */ /* 0x000fe40001f61670 */
[----:B------:R-:W-:-:S02]  /*2190*/  LOP3.LUT R23, R23, 0xfeffffff, RZ, 0xc0, !PT ;  /* 0xfeffffff17177812 */ /* 0x000fc400078ec0ff */
[----:B------:R-:W-:Y:S02]  /*21a0*/  FSEL R33, R33, -INF , !P3 ;  /* 0xff80000021217808 */ /* 0x000fe40005800000 */
[----:B------:R-:W-:-:S04]  /*21b0*/  ISETP.GT.AND P3, PT, R4, 0x18, !P4 ;  /* 0x000000180400780c */ /* 0x000fc80006764270 */
[----:B------:R-:W-:Y:S02]  /*21c0*/  ISETP.LT.OR P3, PT, R0, 0x19, P3 ;  /* 0x000000190000780c */ /* 0x000fe40001f61670 */
[----:B------:R-:W-:Y:S02]  /*21d0*/  @P4 LOP3.LUT R23, R23, 0x1000000, RZ, 0xfc, !PT ;  /* 0x0100000017174812 */ /* 0x000fe400078efcff */
[----:B------:R-:W-:Y:S02]  /*21e0*/  ISETP.GE.AND P4, PT, R9, 0x1a, PT ;  /* 0x0000001a0900780c */ /* 0x000fe40003f86270 */
[----:B------:R-:W-:Y:S02]  /*21f0*/  LOP3.LUT R23, R23, 0xff7fffff, RZ, 0xc0, !PT ;  /* 0xff7fffff17177812 */ /* 0x000fe400078ec0ff */
[----:B------:R-:W-:Y:S02]  /*2200*/  FSEL R36, R36, -INF , !P3 ;  /* 0xff80000024247808 */ /* 0x000fe40005800000 */
[----:B------:R-:W-:-:S04]  /*2210*/  ISETP.GT.AND P3, PT, R4, 0x19, !P4 ;  /* 0x000000190400780c */ /* 0x000fc80006764270 */
[----:B------:R-:W-:-:S03]  /*2220*/  ISETP.LT.OR P3, PT, R0, 0x1a, P3 ;  /* 0x0000001a0000780c */ /* 0x000fc60001f61670 */
        /* <DEDUP_REMOVED lines=110> */
[----:B------:R-:W-:Y:S02]  /*2910*/  FSEL R73, R73, -INF , !P3 ;  /* 0xff80000049497808 */ /* 0x000fe40005800000 */
[----:B------:R-:W-:Y:S02]  /*2920*/  LOP3.LUT R23, R23, 0xffffffef, RZ, 0xc0, !PT ;  /* 0xffffffef17177812 */ /* 0x000fe400078ec0ff */
[----:B------:R-:W-:-:S04]  /*2930*/  ISETP.GT.AND P3, PT, R4, 0x68, !P4 ;  /* 0x000000680400780c */ /* 0x000fc80006764270 */
[----:B------:R-:W-:-:S03]  /*2940*/  ISETP.LT.OR P3, PT, R0, 0x69, P3 ;  /* 0x000000690000780c */ /* 0x000fc60001f61670 */
[----:B------:R-:W-:Y:S02]  /*2950*/  @P4 LOP3.LUT R23, R23, 0x10, RZ, 0xfc, !PT ;  /* 0x0000001017174812 */ /* 0x000fe400078efcff */
[----:B------:R-:W-:Y:S02]  /*2960*/  ISETP.GE.AND P4, PT, R9, 0x6a, PT ;  /* 0x0000006a0900780c */ /* 0x000fe40003f86270 */
[----:B------:R-:W-:Y:S02]  /*2970*/  FSEL R76, R76, -INF , !P3 ;  /* 0xff8000004c4c7808 */ /* 0x000fe40005800000 */
[----:B------:R-:W-:Y:S02]  /*2980*/  ISETP.GT.AND P3, PT, R4, 0x69, !P4 ;  /* 0x000000690400780c */ /* 0x000fe40006764270 */
[----:B------:R-:W-:Y:S02]  /*2990*/  LOP3.LUT R23, R23, 0xfbffffff, RZ, 0xc0, !PT ;  /* 0xfbffffff17177812 */ /* 0x000fe400078ec0ff */
[----:B------:R-:W-:-:S04]  /*29a0*/  ISETP.LT.OR P3, PT, R0, 0x6a, P3 ;  /* 0x0000006a0000780c */ /* 0x000fc80001f61670 */
[----:B------:R-:W-:Y:S02]  /*29b0*/  FSEL R77, R77, -INF , !P3 ;  /* 0xff8000004d4d7808 */ /* 0x000fe40005800000 */
[----:B------:R-:W-:Y:S02]  /*29c0*/  ISETP.GE.AND P3, PT, R9, 0x71, PT ;  /* 0x000000710900780c */ /* 0x000fe40003f66270 */
[----:B------:R-:W-:Y:S02]  /*29d0*/  @P4 LOP3.LUT R23, R23, 0x4000000, RZ, 0xfc, !PT ;  /* 0x0400000017174812 */ /* 0x000fe400078efcff */
[----:B------:R-:W-:Y:S02]  /*29e0*/  ISETP.GT.AND P4, PT, R4, 0x70, !P3 ;  /* 0x000000700400780c */ /* 0x000fe40005f84270 */
[----:B------:R-:W-:Y:S02]  /*29f0*/  LOP3.LUT R23, R23, 0xfffffffe, RZ, 0xc0, !PT ;  /* 0xfffffffe17177812 */ /* 0x000fe400078ec0ff */
[----:B------:R-:W-:-:S04]  /*2a00*/  ISETP.LT.OR P4, PT, R0, 0x71, P4 ;  /* 0x000000710000780c */ /* 0x000fc80002781670 */
[----:B------:R-:W-:Y:S02]  /*2a10*/  FSEL R80, R80, -INF , !P4 ;  /* 0xff80000050507808 */ /* 0x000fe40006000000 */
[----:B------:R-:W-:-:S04]  /*2a20*/  ISETP.GE.AND P4, PT, R9, 0x72, PT ;  /* 0x000000720900780c */ /* 0x000fc80003f86270 */
[----:B------:R-:W-:-:S04]  /*2a30*/  ISETP.GT.AND P5, PT, R4, 0x71, !P4 ;  /* 0x000000710400780c */ /* 0x000fc800067a4270 */
[----:B------:R-:W-:-:S04]  /*2a40*/  ISETP.LT.OR P5, PT, R0, 0x72, P5 ;  /* 0x000000720000780c */ /* 0x000fc80002fa1670 */
[----:B------:R-:W-:Y:S02]  /*2a50*/  FSEL R81, R81, -INF , !P5 ;  /* 0xff80000051517808 */ /* 0x000fe40006800000 */
[----:B------:R-:W-:-:S04]  /*2a60*/  ISETP.GE.AND P5, PT, R9, 0x79, PT ;  /* 0x000000790900780c */ /* 0x000fc80003fa6270 */
[----:B------:R-:W-:-:S04]  /*2a70*/  ISETP.GT.AND P6, PT, R4, 0x78, !P5 ;  /* 0x000000780400780c */ /* 0x000fc80006fc4270 */
[----:B------:R-:W-:-:S04]  /*2a80*/  ISETP.LT.OR P6, PT, R0, 0x79, P6 ;  /* 0x000000790000780c */ /* 0x000fc800037c1670 */
[----:B------:R-:W-:Y:S02]  /*2a90*/  FSEL R84, R84, -INF , !P6 ;  /* 0xff80000054547808 */ /* 0x000fe40007000000 */
[----:B------:R-:W-:-:S13]  /*2aa0*/  ISETP.GE.AND P6, PT, R9, 0x1, PT ;  /* 0x000000010900780c */ /* 0x000fda0003fc6270 */
[----:B------:R-:W-:Y:S02]  /*2ab0*/  @P6 LOP3.LUT R23, R23, 0x1, RZ, 0xfc, !PT ;  /* 0x0000000117176812 */ /* 0x000fe400078efcff */
[----:B------:R-:W-:Y:S02]  /*2ac0*/  ISETP.GT.AND P6, PT, R4, RZ, !P6 ;  /* 0x000000ff0400720c */ /* 0x000fe400077c4270 */
[----:B------:R-:W-:Y:S02]  /*2ad0*/  LOP3.LUT R23, R23, 0xf7ffffff, RZ, 0xc0, !PT ;  /* 0xf7ffffff17177812 */ /* 0x000fe400078ec0ff */
[----:B------:R-:W-:-:S04]  /*2ae0*/  ISETP.LT.OR P6, PT, R0, 0x1, P6 ;  /* 0x000000010000780c */ /* 0x000fc800037c1670 */
[----:B------:R-:W-:Y:S02]  /*2af0*/  FSEL R3, R24, -INF , !P6 ;  /* 0xff80000018037808 */ /* 0x000fe40007000000 */
[----:B------:R-:W-:Y:S02]  /*2b00*/  ISETP.GE.AND P6, PT, R9, 0x7a, PT ;  /* 0x0000007a0900780c */ /* 0x000fe40003fc6270 */
[----:B------:R-:W0:Y:S11]  /*2b10*/  SHFL.IDX PT, R9, R2, 0x1, 0x1c1f ;  /* 0x003c1f0002097f89 */ /* 0x000e3600000e0000 */
[----:B------:R-:W-:-:S02]  /*2b20*/  @P6 LOP3.LUT R23, R23, 0x8000000, RZ, 0xfc, !PT ;  /* 0x0800000017176812 */ /* 0x000fc400078efcff */
[----:B------:R-:W-:-:S04]  /*2b30*/  ISETP.GT.AND P6, PT, R4, 0x79, !P6 ;  /* 0x000000790400780c */ /* 0x000fc800077c4270 */
[----:B------:R-:W-:-:S04]  /*2b40*/  ISETP.LT.OR P6, PT, R0, 0x7a, P6 ;  /* 0x0000007a0000780c */ /* 0x000fc800037c1670 */
[----:B------:R-:W-:Y:S02]  /*2b50*/  FSEL R85, R85, -INF , !P6 ;  /* 0xff80000055557808 */ /* 0x000fe40007000000 */
[----:B------:R-:W-:Y:S01]  /*2b60*/  PLOP3.LUT P6, PT, PT, PT, UP1, 0x40, 0x0 ;  /* 0x000000000000781c */ /* 0x000fe20003fce818 */
[----:B0-----:R-:W-:Y:S01]  /*2b70*/  IMAD.IADD R4, R12, 0x1, R9 ;  /* 0x000000010c047824 */ /* 0x001fe200078e0209 */
[----:B------:R-:W-:-:S11]  /*2b80*/  VIADDMNMX R0, R9, R11, R10, PT ;  /* 0x0000000b09007246 */ /* 0x000fd6000380010a */
[----:B------:R-:W-:Y:S05]  /*2b90*/  @P6 BRA `(.L_x_802) ;  /* 0x0000000000646947 */ /* 0x000fea0003800000 */
        /* <DEDUP_REMOVED lines=9> */
[----:B------:R-:W-:Y:S01]  /*2c30*/  @P6 IMAD.HI.U32 R8, R2, UR10, RZ ;  /* 0x0000000a02086c27 */ /* 0x000fe2000f8e00ff */
[----:B------:R-:W-:-:S13]  /*2c40*/  PLOP3.LUT P6, PT, PT, PT, UP2, 0x80, 0x0 ;  /* 0x000000000000781c */ /* 0x000fda0003fcf028 */
[----:B------:R-:W-:-:S04]  /*2c50*/  @P6 SHF.R.U32.HI R2, RZ, UR11, R8 ;  /* 0x0000000bff026c19 */ /* 0x000fc80008011608 */
[----:B------:R-:W-:Y:S01]  /*2c60*/  LOP3.LUT R2, RZ, R2, RZ, 0x33, !PT ;  /* 0x00000002ff027212 */ /* 0x000fe200078e33ff */
[----:B------:R-:W-:Y:S06]  /*2c70*/  BRA `(.L_x_805) ;  /* 0x0000000000187947 */ /* 0x000fec0003800000 */
.L_x_804:
[----:B------:R-:W-:-:S06]  /*2c80*/  UISETP.NE.AND UP2, UPT, UR7, 0x1, UPT ;  /* 0x000000010700788c */ /* 0x000fcc000bf45270 */
[----:B------:R-:W-:-:S05]  /*2c90*/  PLOP3.LUT P6, PT, PT, PT, UP2, 0x80, 0x0 ;  /* 0x000000000000781c */ /* 0x000fca0003fcf028 */
[----:B------:R-:W-:-:S08]  /*2ca0*/  @UP2 ULDC.64 UR10, c[0x0][0x9e8] ;  /* 0x00027a00000a2ab9 */ /* 0x000fd00000000a00 */
[----:B------:R-:W-:Y:S01]  /*2cb0*/  @P6 IMAD.HI.U32 R8, R2, UR10, RZ ;  /* 0x0000000a02086c27 */ /* 0x000fe2000f8e00ff */
[----:B------:R-:W-:-:S13]  /*2cc0*/  PLOP3.LUT P6, PT, PT, PT, UP2, 0x80, 0x0 ;  /* 0x000000000000781c */ /* 0x000fda0003fcf028 */
[----:B------:R-:W-:-:S07]  /*2cd0*/  @P6 SHF.R.U32.HI R2, RZ, UR11, R8 ;  /* 0x0000000bff026c19 */ /* 0x000fce0008011608 */
.L_x_805:
[----:B------:R-:W-:Y:S05]  /*2ce0*/  BSYNC B0 ;  /* 0x0000000000007941 */ /* 0x000fea0003800000 */
.L_x_803:
[----:B------:R-:W-:-:S04]  /*2cf0*/  IMAD R5, R2, UR7, -R5 ;  /* 0x0000000702057c24 */ /* 0x000fc8000f8e0a05 */
[----:B------:R-:W-:-:S05]  /*2d00*/  IMAD R5, R16, -0x2, R5 ;  /* 0xfffffffe10057824 */ /* 0x000fca00078e0205 */
[----:B------:R-:W-:Y:S02]  /*2d10*/  VIMNMX R4, R4, R5, !PT ;  /* 0x0000000504047248 */ /* 0x000fe40007fe0100 */
[----:B------:R-:W-:-:S07]  /*2d20*/  VIADDMNMX R0, R5, UR7, R0, PT ;  /* 0x0000000705007c46 */ /* 0x000fce000b800100 */
.L_x_802:
[----:B------:R-:W-:Y:S01]  /*2d30*/  ISETP.GT.AND P2, PT, R4, 0x1, !P2 ;  /* 0x000000010400780c */ /* 0x000fe20005744270 */
[----:B------:R-:W-:Y:S01]  /*2d40*/  ULDC UR10, c[0x0][0x988] ;  /* 0x00026200000a7ab9 */ /* 0x000fe20000000800 */
[----:B------:R-:W-:Y:S01]  /*2d50*/  LOP3.LUT P6, RZ, R23, 0x8, RZ, 0xc0, !PT ;  /* 0x0000000817ff7812 */ /* 0x000fe200078cc0ff */
[----:B------:R-:W-:Y:S01]  /*2d60*/  @UP0 ULDC UR14, c[0x0][0x44c] ;  /* 0x00011300000e0ab9 */ /* 0x000fe20000000800 */
[----:B------:R-:W-:Y:S01]  /*2d70*/  ISETP.LT.OR P2, PT, R0, 0x2, P2 ;  /* 0x000000020000780c */ /* 0x000fe20001741670 */
[----:B------:R-:W-:Y:S01]  /*2d80*/  UIMAD.WIDE.U32 UR14, UR39, UR14, URZ ;  /* 0x0000000e270e72a5 */ /* 0x000fe2000f8e003f */
[----:B------:R-:W-:Y:S01]  /*2d90*/  FMNMX.FTZ R5, R3, R25, !PT ;  /* 0x0000001903057209 */ /* 0x000fe20007810000 */
[----:B------:R-:W-:Y:S01]  /*2da0*/  @UP0 ULDC UR18, c[0x0][0x450] ;  /* 0x0001140000120ab9 */ /* 0x000fe20000000800 */
[----:B------:R-:W-:Y:S01]  /*2db0*/  FSEL R27, R27, -INF , !P2 ;  /* 0xff8000001b1b7808 */ /* 0x000fe20005000000 */
[----:B------:R-:W-:Y:S01]  /*2dc0*/  UMOV UR11, UR39 ;  /* 0x00000027000b7c82 */ /* 0x000fe20008000000 */
[----:B------:R-:W-:Y:S01]  /*2dd0*/  LOP3.LUT P2, RZ, R23, 0x2, RZ, 0xc0, !PT ;  /* 0x0000000217ff7812 */ /* 0x000fe2000784c0ff */
[----:B------:R-:W-:Y:S01]  /*2de0*/  @UP0 USHF.R.U32.HI UR11, URZ, UR18, UR15 ;  /* 0x000000123f0b0299 */ /* 0x000fe2000801160f */
[----:B------:R-:W-:-:S02]  /*2df0*/  FMNMX.FTZ R2, R28, R5, !PT ;  /* 0x000000051c027209 */ /* 0x000fc40007810000 */
[----:B------:R-:W-:Y:S01]  /*2e00*/  ISETP.GT.AND P2, PT, R4, 0x8, !P2 ;  /* 0x000000080400780c */ /* 0x000fe20005744270 */
[----:B------:R-:W-:Y:S01]  /*2e10*/  UIADD3 UR50, UR50, UR11, URZ ;  /* 0x0000000b32327290 */ /* 0x000fe2000fffe03f */
[----:B------:R-:W-:Y:S02]  /*2e20*/  FMNMX.FTZ R5, R29, R2, !PT ;  /* 0x000000021d057209 */ /* 0x000fe40007810000 */
[----:B------:R-:W-:Y:S01]  /*2e30*/  ISETP.LT.OR P2, PT, R0, 0x9, P2 ;  /* 0x000000090000780c */ /* 0x000fe20001741670 */
[----:B------:R-:W-:Y:S01]  /*2e40*/  UIADD3 UR6, UR50, UR6, URZ ;  /* 0x0000000632067290 */ /* 0x000fe2000fffe03f */
[----:B------:R-:W-:Y:S02]  /*2e50*/  FMNMX.FTZ R2, R32, R5, !PT ;  /* 0x0000000520027209 */ /* 0x000fe40007810000 */
[----:B------:R-:W-:Y:S02]  /*2e60*/  FSEL R30, R30, -INF , !P2 ;  /* 0xff8000001e1e7808 */ /* 0x000fe40005000000 */
[----:B------:R-:W-:-:S02]  /*2e70*/  LOP3.LUT P2, RZ, R23, 0x4, RZ, 0xc0, !PT ;  /* 0x0000000417ff7812 */ /* 0x000fc4000784c0ff */
[----:B------:R-:W-:Y:S02]  /*2e80*/  FMNMX.FTZ R5, R33, R2, !PT ;  /* 0x0000000221057209 */ /* 0x000fe40007810000 */
[----:B------:R-:W-:Y:S02]  /*2e90*/  ISETP.GT.AND P2, PT, R4, 0x9, !P2 ;  /* 0x000000090400780c */ /* 0x000fe40005744270 */
[----:B------:R-:W-:Y:S02]  /*2ea0*/  FMNMX.FTZ R2, R36, R5, !PT ;  /* 0x0000000524027209 */ /* 0x000fe40007810000 */
[----:B------:R-:W-:Y:S02]  /*2eb0*/  ISETP.LT.OR P2, PT, R0, 0xa, P2 ;  /* 0x0000000a0000780c */ /* 0x000fe40001741670 */
[----:B------:R-:W-:Y:S02]  /*2ec0*/  FMNMX.FTZ R5, R37, R2, !PT ;  /* 0x0000000225057209 */ /* 0x000fe40007810000 */
[----:B------:R-:W-:-:S02]  /*2ed0*/  FSEL R31, R31, -INF , !P2 ;  /* 0xff8000001f1f7808 */ /* 0x000fc40005000000 */
[----:B------:R-:W-:Y:S02]  /*2ee0*/  ISETP.GT.AND P2, PT, R4, 0x10, !P6 ;  /* 0x000000100400780c */ /* 0x000fe40007744270 */
[----:B------:R-:W-:Y:S02]  /*2ef0*/  FMNMX.FTZ R2, R40, R5, !PT ;  /* 0x0000000528027209 */ /* 0x000fe40007810000 */
[----:B------:R-:W-:Y:S02]  /*2f00*/  ISETP.LT.OR P2, PT, R0, 0x11, P2 ;  /* 0x000000110000780c */ /* 0x000fe40001741670 */
[C---:B------:R-:W-:Y:S02]  /*2f10*/  LOP3.LUT P6, RZ, R23.reuse, 0x8000, RZ, 0xc0, !PT ;  /* 0x0000800017ff7812 */ /* 0x040fe400078cc0ff */
        /* <DEDUP_REMOVED lines=8> */
[----:B------:R-:W-:Y:S02]  /*2fa0*/  LOP3.LUT P2, RZ, R23, 0x1000000, RZ, 0xc0, !PT ;  /* 0x0100000017ff7812 */ /* 0x000fe4000784c0ff */
[----:B------:R-:W-:Y:S02]  /*2fb0*/  FMNMX.FTZ R2, R48, R5, !PT ;  /* 0x0000000530027209 */ /* 0x000fe40007810000 */
[----:B------:R-:W-:Y:S02]  /*2fc0*/  ISETP.GT.AND P2, PT, R4, 0x18, !P2 ;  /* 0x000000180400780c */ /* 0x000fe40005744270 */
[----:B------:R-:W-:Y:S02]  /*2fd0*/  FMNMX.FTZ R5, R49, R2, !PT ;  /* 0x0000000231057209 */ /* 0x000fe40007810000 */
[----:B------:R-:W-:Y:S02]  /*2fe0*/  ISETP.LT.OR P2, PT, R0, 0x19, P2 ;  /* 0x000000190000780c */ /* 0x000fe40001741670 */
[----:B------:R-:W-:-:S02]  /*2ff0*/  FMNMX.FTZ R2, R52, R5, !PT ;  /* 0x0000000534027209 */ /* 0x000fc40007810000 */
[----:B------:R-:W-:Y:S02]  /*3000*/  FSEL R38, R38, -INF , !P2 ;  /* 0xff80000026267808 */ /* 0x000fe40005000000 */
[----:B------:R-:W-:Y:S02]  /*3010*/  LOP3.LUT P2, RZ, R23, 0x800000, RZ, 0xc0, !PT ;  /* 0x0080000017ff7812 */ /* 0x000fe4000784c0ff */
[----:B------:R-:W-:Y:S02]  /*3020*/  FMNMX.FTZ R5, R53, R2, !PT ;  /* 0x0000000235057209 */ /* 0x000fe40007810000 */
[----:B------:R-:W-:Y:S02]  /*3030*/  ISETP.GT.AND P2, PT, R4, 0x19, !P2 ;  /* 0x000000190400780c */ /* 0x000fe40005744270 */
[----:B------:R-:W-:Y:S02]  /*3040*/  FMNMX.FTZ R2, R56, R5, !PT ;  /* 0x0000000538027209 */ /* 0x000fe40007810000 */
[----:B------:R-:W-:-:S02]  /*3050*/  ISETP.LT.OR P2, PT, R0, 0x1a, P2 ;  /* 0x0000001a0000780c */ /* 0x000fc40001741670 */
[----:B------:R-:W-:Y:S02]  /*3060*/  FMNMX.FTZ R5, R57, R2, !PT ;  /* 0x0000000239057209 */ /* 0x000fe40007810000 */
[----:B------:R-:W-:Y:S02]  /*3070*/  FSEL R39, R39, -INF , !P2 ;  /* 0xff80000027277808 */ /* 0x000fe40005000000 */
[----:B------:R-:W-:Y:S02]  /*3080*/  LOP3.LUT P2, RZ, R23, 0x400000, RZ, 0xc0, !PT ;  /* 0x0040000017ff7812 */ /* 0x000fe4000784c0ff */
[----:B------:R-:W-:Y:S02]  /*3090*/  FMNMX.FTZ R2, R60, R5, !PT ;  /* 0x000000053c027209 */ /* 0x000fe40007810000 */
[----:B------:R-:W-:Y:S02]  /*30a0*/  ISETP.GT.AND P2, PT, R4, 0x20, !P2 ;  /* 0x000000200400780c */ /* 0x000fe40005744270 */
[----:B------:R-:W-:-:S02]  /*30b0*/  FMNMX.FTZ R5, R61, R2, !PT ;  /* 0x000000023d057209 */ /* 0x000fc40007810000 */
[----:B------:R-:W-:Y:S02]  /*30c0*/  ISETP.LT.OR P2, PT, R0, 0x21, P2 ;  /* 0x000000210000780c */ /* 0x000fe40001741670 */
[----:B------:R-:W-:Y:S02]  /*30d0*/  FMNMX.FTZ R2, R64, R5, !PT ;  /* 0x0000000540027209 */ /* 0x000fe40007810000 */
[----:B------:R-:W-:Y:S02]  /*30e0*/  FSEL R42, R42, -INF , !P2 ;  /* 0xff8000002a2a7808 */ /* 0x000fe40005000000 */
[----:B------:R-:W-:Y:S02]  /*30f0*/  LOP3.LUT P2, RZ, R23, 0x200000, RZ, 0xc0, !PT ;  /* 0x0020000017ff7812 */ /* 0x000fe4000784c0ff */
[----:B------:R-:W-:Y:S02]  /*3100*/  FMNMX.FTZ R5, R65, R2, !PT ;  /* 0x0000000241057209 */ /* 0x000fe40007810000 */
[----:B------:R-:W-:-:S02]  /*3110*/  ISETP.GT.AND P2, PT, R4, 0x21, !P2 ;  /* 0x000000210400780c */ /* 0x000fc40005744270 */
[----:B------:R-:W-:Y:S02]  /*3120*/  FMNMX.FTZ R2, R68, R5, !PT ;  /* 0x0000000544027209 */ /* 0x000fe40007810000 */
[----:B------:R-:W-:Y:S02]  /*3130*/  ISETP.LT.OR P2, PT, R0, 0x22, P2 ;  /* 0x000000220000780c */ /* 0x000fe40001741670 */
[----:B------:R-:W-:Y:S02]  /*3140*/  FMNMX.FTZ R5, R69, R2, !PT ;  /* 0x0000000245057209 */ /* 0x000fe40007810000 */
[----:B------:R-:W-:Y:S02]  /*3150*/  FSEL R43, R43, -INF , !P2 ;  /* 0xff8000002b2b7808 */ /* 0x000fe40005000000 */
[----:B------:R-:W-:Y:S02]  /*3160*/  LOP3.LUT P2, RZ, R23, 0x100000, RZ, 0xc0, !PT ;  /* 0x0010000017ff7812 */ /* 0x000fe4000784c0ff */
[----:B------:R-:W-:-:S02]  /*3170*/  FMNMX.FTZ R2, R72, R5, !PT ;  /* 0x0000000548027209 */ /* 0x000fc40007810000 */
[----:B------:R-:W-:Y:S02]  /*3180*/  ISETP.GT.AND P2, PT, R4, 0x28, !P2 ;  /* 0x000000280400780c */ /* 0x000fe40005744270 */
[----:B------:R-:W-:Y:S02]  /*3190*/  FMNMX.FTZ R5, R73, R2, !PT ;  /* 0x0000000249057209 */ /* 0x000fe40007810000 */
[----:B------:R-:W-:Y:S02]  /*31a0*/  ISETP.LT.OR P2, PT, R0, 0x29, P2 ;  /* 0x000000290000780c */ /* 0x000fe40001741670 */
        /* <DEDUP_REMOVED lines=14> */
[----:B------:R-:W-:Y:S01]  /*3290*/  ISETP.GT.AND P3, PT, R4, 0x70, !P3 ;  /* 0x000000700400780c */ /* 0x000fe20005f64270 */
[----:B------:R-:W0:Y:S01]  /*32a0*/  SHFL.BFLY PT, R2, R5, 0x2, 0x1f ;  /* 0x0c401f0005027f89 */ /* 0x000e2200000e0000 */
[----:B------:R-:W-:-:S02]  /*32b0*/  FSEL R50, R50, -INF , !P2 ;  /* 0xff80000032327808 */ /* 0x000fc40005000000 */
[----:B------:R-:W-:Y:S02]  /*32c0*/  LOP3.LUT P2, RZ, R23, 0x20000, RZ, 0xc0, !PT ;  /* 0x0002000017ff7812 */ /* 0x000fe4000784c0ff */
[C---:B------:R-:W-:Y:S02]  /*32d0*/  ISETP.GT.AND P4, PT, R4.reuse, 0x71, !P4 ;  /* 0x000000710400780c */ /* 0x040fe40006784270 */
[C---:B------:R-:W-:Y:S02]  /*32e0*/  ISETP.GT.AND P2, PT, R4.reuse, 0x31, !P2 ;  /* 0x000000310400780c */ /* 0x040fe40005744270 */
[----:B------:R-:W-:Y:S02]  /*32f0*/  ISETP.GT.AND P5, PT, R4, 0x78, !P5 ;  /* 0x000000780400780c */ /* 0x000fe40006fa4270 */
[C---:B------:R-:W-:Y:S02]  /*3300*/  ISETP.LT.OR P2, PT, R0.reuse, 0x32, P2 ;  /* 0x000000320000780c */ /* 0x040fe40001741670 */
[----:B------:R-:W-:-:S02]  /*3310*/  ISETP.LT.OR P3, PT, R0, 0x71, P3 ;  /* 0x000000710000780c */ /* 0x000fc40001f61670 */
[----:B------:R-:W-:Y:S02]  /*3320*/  FSEL R51, R51, -INF , !P2 ;  /* 0xff80000033337808 */ /* 0x000fe40005000000 */
[----:B------:R-:W-:Y:S02]  /*3330*/  LOP3.LUT P2, RZ, R23, 0x10000, RZ, 0xc0, !PT ;  /* 0x0001000017ff7812 */ /* 0x000fe4000784c0ff */
[----:B------:R-:W-:Y:S02]  /*3340*/  ISETP.LT.OR P4, PT, R0, 0x72, P4 ;  /* 0x000000720000780c */ /* 0x000fe40002781670 */
[----:B------:R-:W-:Y:S02]  /*3350*/  ISETP.GT.AND P2, PT, R4, 0x38, !P2 ;  /* 0x000000380400780c */ /* 0x000fe40005744270 */
[----:B------:R-:W-:Y:S02]  /*3360*/  FSEL R82, R82, -INF , !P3 ;  /* 0xff80000052527808 */ /* 0x000fe40005800000 */
[----:B------:R-:W-:-:S02]  /*3370*/  ISETP.LT.OR P2, PT, R0, 0x39, P2 ;  /* 0x000000390000780c */ /* 0x000fc40001741670 */
[----:B0-----:R-:W-:Y:S02]  /*3380*/  FMNMX.FTZ R9, R5, R2, !PT ;  /* 0x0000000205097209 */ /* 0x001fe40007810000 */
[----:B------:R-:W-:Y:S02]  /*3390*/  FSEL R54, R54, -INF , !P2 ;  /* 0xff80000036367808 */ /* 0x000fe40005000000 */
[----:B------:R-:W-:Y:S01]  /*33a0*/  ISETP.GT.AND P2, PT, R4, 0x39, !P6 ;  /* 0x000000390400780c */ /* 0x000fe20007744270 */
[----:B------:R-:W0:Y:S01]  /*33b0*/  SHFL.BFLY PT, R2, R9, 0x1, 0x1f ;  /* 0x0c201f0009027f89 */ /* 0x000e2200000e0000 */
[----:B------:R-:W-:Y:S02]  /*33c0*/  LOP3.LUT P6, RZ, R23, 0x10, RZ, 0xc0, !PT ;  /* 0x0000001017ff7812 */ /* 0x000fe400078cc0ff */
[C---:B------:R-:W-:Y:S02]  /*33d0*/  ISETP.LT.OR P2, PT, R0.reuse, 0x3a, P2 ;  /* 0x0000003a0000780c */ /* 0x040fe40001741670 */
[----:B------:R-:W-:-:S02]  /*33e0*/  ISETP.LT.OR P5, PT, R0, 0x79, P5 ;  /* 0x000000790000780c */ /* 0x000fc40002fa1670 */
[----:B------:R-:W-:Y:S02]  /*33f0*/  FSEL R55, R55, -INF , !P2 ;  /* 0xff80000037377808 */ /* 0x000fe40005000000 */
[----:B------:R-:W-:Y:S02]  /*3400*/  LOP3.LUT P2, RZ, R23, 0x4000, RZ, 0xc0, !PT ;  /* 0x0000400017ff7812 */ /* 0x000fe4000784c0ff */
[----:B------:R-:W-:Y:S02]  /*3410*/  FSEL R83, R83, -INF , !P4 ;  /* 0xff80000053537808 */ /* 0x000fe40006000000 */
[----:B------:R-:W-:Y:S02]  /*3420*/  ISETP.GT.AND P2, PT, R4, 0x40, !P2 ;  /* 0x000000400400780c */ /* 0x000fe40005744270 */
[----:B------:R-:W-:Y:S02]  /*3430*/  FSEL R86, R86, -INF , !P5 ;  /* 0xff80000056567808 */ /* 0x000fe40006800000 */
[----:B------:R-:W-:-:S04]  /*3440*/  ISETP.LT.OR P2, PT, R0, 0x41, P2 ;  /* 0x000000410000780c */ /* 0x000fc80001741670 */
[----:B------:R-:W-:Y:S02]  /*3450*/  FSEL R58, R58, -INF , !P2 ;  /* 0xff8000003a3a7808 */ /* 0x000fe40005000000 */
[----:B------:R-:W-:Y:S02]  /*3460*/  LOP3.LUT P2, RZ, R23, 0x2000, RZ, 0xc0, !PT ;  /* 0x0000200017ff7812 */ /* 0x000fe4000784c0ff */
[----:B0-----:R-:W-:Y:S02]  /*3470*/  FMNMX.FTZ R2, R9, R2, !PT ;  /* 0x0000000209027209 */ /* 0x001fe40007810000 */
[----:B------:R-:W-:-:S03]  /*3480*/  ISETP.GT.AND P2, PT, R4, 0x41, !P2 ;  /* 0x000000410400780c */ /* 0x000fc60005744270 */
[----:B------:R-:W-:Y:S01]  /*3490*/  FMUL.FTZ R8, R2, UR10 ;  /* 0x0000000a02087c20 */ /* 0x000fe20008410000 */
[----:B------:R-:W-:-:S04]  /*34a0*/  ISETP.LT.OR P2, PT, R0, 0x42, P2 ;  /* 0x000000420000780c */ /* 0x000fc80001741670 */
[----:B------:R-:W-:Y:S02]  /*34b0*/  FSEL R59, R59, -INF , !P2 ;  /* 0xff8000003b3b7808 */ /* 0x000fe40005000000 */
[----:B------:R-:W-:-:S04]  /*34c0*/  LOP3.LUT P2, RZ, R23, 0x1000, RZ, 0xc0, !PT ;  /* 0x0000100017ff7812 */ /* 0x000fc8000784c0ff */
[----:B------:R-:W-:-:S04]  /*34d0*/  ISETP.GT.AND P2, PT, R4, 0x48, !P2 ;  /* 0x000000480400780c */ /* 0x000fc80005744270 */
        /* <DEDUP_REMOVED lines=30> */
[----:B------:R-:W-:Y:S02]  /*36c0*/  ISETP.GT.AND P2, PT, R4, 0x68, !P6 ;  /* 0x000000680400780c */ /* 0x000fe40007744270 */
[----:B------:R-:W-:Y:S02]  /*36d0*/  LOP3.LUT P6, RZ, R23, 0x1, RZ, 0xc0, !PT ;  /* 0x0000000117ff7812 */ /* 0x000fe400078cc0ff */
[----:B------:R-:W-:-:S04]  /*36e0*/  ISETP.LT.OR P2, PT, R0, 0x69, P2 ;  /* 0x000000690000780c */ /* 0x000fc80001741670 */
[----:B------:R-:W-:Y:S02]  /*36f0*/  FSEL R78, R78, -INF , !P2 ;  /* 0xff8000004e4e7808 */ /* 0x000fe40005000000 */
[----:B------:R-:W-:-:S04]  /*3700*/  FSETP.NEU.FTZ.AND P2, PT, R2, -INF , PT ;  /* 0xff8000000200780b */ /* 0x000fc80003f5d000 */
[----:B------:R-:W-:Y:S02]  /*3710*/  FSEL R8, R8, RZ, P2 ;  /* 0x000000ff08087208 */ /* 0x000fe40001000000 */
[----:B------:R-:W-:Y:S02]  /*3720*/  ISETP.GT.AND P2, PT, R4, RZ, !P6 ;  /* 0x000000ff0400720c */ /* 0x000fe40007744270 */
[----:B------:R-:W-:Y:S01]  /*3730*/  LOP3.LUT P6, RZ, R23, 0x8000000, RZ, 0xc0, !PT ;  /* 0x0800000017ff7812 */ /* 0x000fe200078cc0ff */
[--C-:B------:R-:W-:Y:S01]  /*3740*/  FFMA.FTZ R148, R3, UR10, -R8.reuse ;  /* 0x0000000a03947c23 */ /* 0x100fe20008010808 */
[----:B------:R-:W-:Y:S01]  /*3750*/  ISETP.LT.OR P2, PT, R0, 0x1, P2 ;  /* 0x000000010000780c */ /* 0x000fe20001741670 */
[--C-:B------:R-:W-:Y:S01]  /*3760*/  FFMA.FTZ R3, R25, UR10, -R8.reuse ;  /* 0x0000000a19037c23 */ /* 0x100fe20008010808 */
[--C-:B------:R-:W-:Y:S01]  /*3770*/  FFMA.FTZ R5, R29, UR10, -R8.reuse ;  /* 0x0000000a1d057c23 */ /* 0x100fe20008010808 */
[----:B------:R-:W-:Y:S01]  /*3780*/  ISETP.GT.AND P6, PT, R4, 0x79, !P6 ;  /* 0x000000790400780c */ /* 0x000fe200077c4270 */
[--C-:B------:R-:W-:Y:S01]  /*3790*/  FFMA.FTZ R33, R33, UR10, -R8.reuse ;  /* 0x0000000a21217c23 */ /* 0x100fe20008010808 */
[----:B------:R-:W-:Y:S01]  /*37a0*/  FSEL R26, R26, -INF , !P2 ;  /* 0xff8000001a1a7808 */ /* 0x000fe20005000000 */
[--C-:B------:R-:W-:Y:S01]  /*37b0*/  FFMA.FTZ R45, R45, UR10, -R8.reuse ;  /* 0x0000000a2d2d7c23 */ /* 0x100fe20008010808 */
[----:B------:R-:W-:Y:S01]  /*37c0*/  LOP3.LUT P2, RZ, R23, 0x4000000, RZ, 0xc0, !PT ;  /* 0x0400000017ff7812 */ /* 0x000fe2000784c0ff */
[--C-:B------:R-:W-:Y:S01]  /*37d0*/  FFMA.FTZ R57, R57, UR10, -R8.reuse ;  /* 0x0000000a39397c23 */ /* 0x100fe20008010808 */
[----:B------:R-:W-:Y:S01]  /*37e0*/  FMNMX.FTZ R9, R26, R27, !PT ;  /* 0x0000001b1a097209 */ /* 0x000fe20007810000 */
[--C-:B------:R-:W-:Y:S01]  /*37f0*/  FFMA.FTZ R150, R28, UR10, -R8.reuse ;  /* 0x0000000a1c967c23 */ /* 0x100fe20008010808 */
[----:B------:R-:W-:Y:S01]  /*3800*/  ISETP.GT.AND P2, PT, R4, 0x69, !P2 ;  /* 0x000000690400780c */ /* 0x000fe20005744270 */
[----:B------:R-:W-:Y:S01]  /*3810*/  MUFU.EX2 R148, R148 ;  /* 0x0000009400947308 */ /* 0x000fe20000000800 */
[----:B------:R-:W-:Y:S01]  /*3820*/  FMNMX.FTZ R10, R30, R9, !PT ;  /* 0x000000091e0a7209 */ /* 0x000fe20007810000 */
[--C-:B------:R-:W-:Y:S01]  /*3830*/  FFMA.FTZ R144, R32, UR10, -R8.reuse ;  /* 0x0000000a20907c23 */ /* 0x100fe20008010808 */
[----:B------:R-:W-:Y:S01]  /*3840*/  ISETP.LT.OR P2, PT, R0, 0x6a, P2 ;  /* 0x0000006a0000780c */ /* 0x000fe20001741670 */
[--C-:B------:R-:W-:Y:S01]  /*3850*/  FFMA.FTZ R146, R36, UR10, -R8.reuse ;  /* 0x0000000a24927c23 */ /* 0x100fe20008010808 */
[----:B------:R-:W-:Y:S01]  /*3860*/  FMNMX.FTZ R9, R31, R10, !PT ;  /* 0x0000000a1f097209 */ /* 0x000fe20007810000 */
[--C-:B------:R-:W-:Y:S01]  /*3870*/  FFMA.FTZ R37, R37, UR10, -R8.reuse ;  /* 0x0000000a25257c23 */ /* 0x100fe20008010808 */
[----:B------:R-:W-:Y:S01]  /*3880*/  FSEL R79, R79, -INF , !P2 ;  /* 0xff8000004f4f7808 */ /* 0x000fe20005000000 */
[----:B------:R-:W0:Y:S01]  /*3890*/  MUFU.EX2 R3, R3 ;  /* 0x0000000300037308 */ /* 0x000e220000000800 */
[----:B------:R-:W-:Y:S01]  /*38a0*/  FMNMX.FTZ R10, R34, R9, !PT ;  /* 0x00000009220a7209 */ /* 0x000fe20007810000 */
[--C-:B------:R-:W-:Y:S01]  /*38b0*/  FFMA.FTZ R140, R40, UR10, -R8.reuse ;  /* 0x0000000a288c7c23 */ /* 0x100fe20008010808 */
[----:B------:R-:W-:Y:S01]  /*38c0*/  ISETP.LT.OR P6, PT, R0, 0x7a, P6 ;  /* 0x0000007a0000780c */ /* 0x000fe200037c1670 */
[--C-:B------:R-:W-:Y:S01]  /*38d0*/  FFMA.FTZ R41, R41, UR10, -R8.reuse ;  /* 0x0000000a29297c23 */ /* 0x100fe20008010808 */
[----:B------:R-:W-:Y:S01]  /*38e0*/  FMNMX.FTZ R11, R35, R10, !PT ;  /* 0x0000000a230b7209 */ /* 0x000fe20007810000 */
[--C-:B------:R-:W-:Y:S01]  /*38f0*/  FFMA.FTZ R49, R49, UR10, -R8.reuse ;  /* 0x0000000a31317c23 */ /* 0x100fe20008010808 */
[----:B------:R-:W-:Y:S01]  /*3900*/  FSEL R87, R87, -INF , !P6 ;  /* 0xff80000057577808 */ /* 0x000fe20007000000 */
[----:B------:R-:W-:Y:S01]  /*3910*/  MUFU.EX2 R9, R33 ;  /* 0x0000002100097308 */ /* 0x000fe20000000800 */
[----:B------:R-:W-:Y:S01]  /*3920*/  FMNMX.FTZ R10, R38, R11, !PT ;  /* 0x0000000b260a7209 */ /* 0x000fe20007810000 */
[--C-:B------:R-:W-:Y:S01]  /*3930*/  FFMA.FTZ R53, R53, UR10, -R8.reuse ;  /* 0x0000000a35357c23 */ /* 0x100fe20008010808 */
[--C-:B------:R-:W-:Y:S01]  /*3940*/  FFMA.FTZ R142, R44, UR10, -R8.reuse ;  /* 0x0000000a2c8e7c23 */ /* 0x100fe20008010808 */
[--C-:B------:R-:W-:Y:S01]  /*3950*/  FFMA.FTZ R136, R48, UR10, -R8.reuse ;  /* 0x0000000a30887c23 */ /* 0x100fe20008010808 */
[----:B------:R-:W-:Y:S01]  /*3960*/  FMNMX.FTZ R11, R39, R10, !PT ;  /* 0x0000000a270b7209 */ /* 0x000fe20007810000 */
[--C-:B------:R-:W-:Y:S01]  /*3970*/  FFMA.FTZ R138, R52, UR10, -R8.reuse ;  /* 0x0000000a348a7c23 */ /* 0x100fe20008010808 */
[--C-:B------:R-:W-:Y:S01]  /*3980*/  FFMA.FTZ R132, R56, UR10, -R8.reuse ;  /* 0x0000000a38847c23 */ /* 0x100fe20008010808 */
[----:B------:R-:W1:Y:S01]  /*3990*/  MUFU.EX2 R150, R150 ;  /* 0x0000009600967308 */ /* 0x000e620000000800 */
[----:B------:R-:W-:Y:S01]  /*39a0*/  FMNMX.FTZ R10, R42, R11, !PT ;  /* 0x0000000b2a0a7209 */ /* 0x000fe20007810000 */
[--C-:B------:R-:W-:Y:S01]  /*39b0*/  FFMA.FTZ R134, R60, UR10, -R8.reuse ;  /* 0x0000000a3c867c23 */ /* 0x100fe20008010808 */
[--C-:B------:R-:W-:Y:S01]  /*39c0*/  FFMA.FTZ R128, R64, UR10, -R8.reuse ;  /* 0x0000000a40807c23 */ /* 0x100fe20008010808 */
[--C-:B------:R-:W-:Y:S01]  /*39d0*/  FFMA.FTZ R130, R68, UR10, -R8.reuse ;  /* 0x0000000a44827c23 */ /* 0x100fe20008010808 */
[----:B------:R-:W-:Y:S01]  /*39e0*/  FMNMX.FTZ R13, R43, R10, !PT ;  /* 0x0000000a2b0d7209 */ /* 0x000fe20007810000 */
[--C-:B------:R-:W-:Y:S01]  /*39f0*/  FFMA.FTZ R124, R72, UR10, -R8.reuse ;  /* 0x0000000a487c7c23 */ /* 0x100fe20008010808 */
[--C-:B------:R-:W-:Y:S01]  /*3a00*/  FFMA.FTZ R126, R76, UR10, -R8.reuse ;  /* 0x0000000a4c7e7c23 */ /* 0x100fe20008010808 */
[----:B------:R-:W2:Y:S01]  /*3a10*/  MUFU.EX2 R5, R5 ;  /* 0x0000000500057308 */ /* 0x000ea20000000800 */
[----:B------:R-:W-:Y:S01]  /*3a20*/  FMNMX.FTZ R10, R46, R13, !PT ;  /* 0x0000000d2e0a7209 */ /* 0x000fe20007810000 */
[--C-:B------:R-:W-:Y:S01]  /*3a30*/  FFMA.FTZ R120, R80, UR10, -R8.reuse ;  /* 0x0000000a50787c23 */ /* 0x100fe20008010808 */
[----:B------:R-:W-:-:S02]  /*3a40*/  FFMA.FTZ R122, R84, UR10, -R8 ;  /* 0x0000000a547a7c23 */ /* 0x000fc40008010808 */
[----:B------:R-:W-:-:S03]  /*3a50*/  FMNMX.FTZ R13, R47, R10, !PT ;  /* 0x0000000a2f0d7209 */ /* 0x000fc60007810000 */
[----:B------:R-:W3:Y:S01]  /*3a60*/  MUFU.EX2 R144, R144 ;  /* 0x0000009000907308 */ /* 0x000ee20000000800 */
[----:B------:R-:W-:-:S04]  /*3a70*/  FMNMX.FTZ R10, R50, R13, !PT ;  /* 0x0000000d320a7209 */ /* 0x000fc80007810000 */
[----:B------:R-:W-:-:S03]  /*3a80*/  FMNMX.FTZ R15, R51, R10, !PT ;  /* 0x0000000a330f7209 */ /* 0x000fc60007810000 */
[----:B------:R-:W4:Y:S01]  /*3a90*/  MUFU.EX2 R146, R146 ;  /* 0x0000009200927308 */ /* 0x000f220000000800 */
[----:B------:R-:W-:-:S04]  /*3aa0*/  FMNMX.FTZ R10, R54, R15, !PT ;  /* 0x0000000f360a7209 */ /* 0x000fc80007810000 */
[----:B------:R-:W-:-:S03]  /*3ab0*/  FMNMX.FTZ R15, R55, R10, !PT ;  /* 0x0000000a370f7209 */ /* 0x000fc60007810000 */
[----:B------:R5:W4:Y:S01]  /*3ac0*/  MUFU.EX2 R11, R37 ;  /* 0x00000025000b7308 */ /* 0x000b220000000800 */
[----:B------:R-:W-:-:S04]  /*3ad0*/  FMNMX.FTZ R10, R58, R15, !PT ;  /* 0x0000000f3a0a7209 */ /* 0x000fc80007810000 */
[----:B------:R-:W-:-:S03]  /*3ae0*/  FMNMX.FTZ R21, R59, R10, !PT ;  /* 0x0000000a3b157209 */ /* 0x000fc60007810000 */
[----:B------:R-:W-:Y:S01]  /*3af0*/  MUFU.EX2 R15, R45 ;  /* 0x0000002d000f7308 */ /* 0x000fe20000000800 */
[----:B------:R-:W-:Y:S01]  /*3b00*/  FMNMX.FTZ R10, R62, R21, !PT ;  /* 0x000000153e0a7209 */ /* 0x000fe20007810000 */
[----:B-----5:R-:W-:-:S03]  /*3b10*/  FFMA.FTZ R37, R65, UR10, -R8 ;  /* 0x0000000a41257c23 */ /* 0x020fc60008010808 */
[----:B------:R-:W-:-:S03]  /*3b20*/  FMNMX.FTZ R21, R63, R10, !PT ;  /* 0x0000000a3f157209 */ /* 0x000fc60007810000 */
[----:B------:R-:W5:Y:S01]  /*3b30*/  MUFU.EX2 R140, R140 ;  /* 0x0000008c008c7308 */ /* 0x000f620000000800 */
[----:B------:R-:W-:-:S04]  /*3b40*/  FMNMX.FTZ R10, R66, R21, !PT ;  /* 0x00000015420a7209 */ /* 0x000fc80007810000 */
[----:B------:R-:W-:-:S03]  /*3b50*/  FMNMX.FTZ R25, R67, R10, !PT ;  /* 0x0000000a43197209 */ /* 0x000fc60007810000 */
[----:B------:R0:W-:Y:S01]  /*3b60*/  MUFU.EX2 R13, R41 ;  /* 0x00000029000d7308 */ /* 0x0001e20000000800 */
[----:B------:R-:W-:-:S04]  /*3b70*/  FMNMX.FTZ R10, R70, R25, !PT ;  /* 0x00000019460a7209 */ /* 0x000fc80007810000 */
[----:B------:R-:W-:-:S03]  /*3b80*/  FMNMX.FTZ R25, R71, R10, !PT ;  /* 0x0000000a47197209 */ /* 0x000fc60007810000 */
[----:B------:R1:W-:Y:S01]  /*3b90*/  MUFU.EX2 R21, R49 ;  /* 0x0000003100157308 */ /* 0x0003e20000000800 */
[----:B------:R-:W-:Y:S01]  /*3ba0*/  FMNMX.FTZ R10, R74, R25, !PT ;  /* 0x000000194a0a7209 */ /* 0x000fe20007810000 */
[----:B0-----:R-:W-:-:S03]  /*3bb0*/  FFMA.FTZ R41, R69, UR10, -R8 ;  /* 0x0000000a45297c23 */ /* 0x001fc60008010808 */
[----:B------:R-:W-:-:S03]  /*3bc0*/  FMNMX.FTZ R29, R75, R10, !PT ;  /* 0x0000000a4b1d7209 */ /* 0x000fc60007810000 */
[----:B------:R0:W-:Y:S01]  /*3bd0*/  MUFU.EX2 R25, R53 ;  /* 0x0000003500197308 */ /* 0x0001e20000000800 */
[----:B------:R-:W-:Y:S01]  /*3be0*/  FMNMX.FTZ R4, R78, R29, !PT ;  /* 0x0000001d4e047209 */ /* 0x000fe20007810000 */
[----:B-1----:R-:W-:-:S03]  /*3bf0*/  FFMA.FTZ R49, R77, UR10, -R8 ;  /* 0x0000000a4d317c23 */ /* 0x002fc60008010808 */
[----:B------:R-:W-:-:S03]  /*3c00*/  FMNMX.FTZ R29, R79, R4, !PT ;  /* 0x000000044f1d7209 */ /* 0x000fc60007810000 */
[----:B------:R-:W-:Y:S01]  /*3c10*/  MUFU.EX2 R142, R142 ;  /* 0x0000008e008e7308 */ /* 0x000fe20000000800 */
[----:B------:R-:W-:Y:S01]  /*3c20*/  FMNMX.FTZ R4, R82, R29, !PT ;  /* 0x0000001d52047209 */ /* 0x000fe20007810000 */
[----:B0-----:R-:W-:-:S03]  /*3c30*/  FFMA.FTZ R53, R81, UR10, -R8 ;  /* 0x0000000a51357c23 */ /* 0x001fc60008010808 */
[----:B------:R-:W-:-:S03]  /*3c40*/  FMNMX.FTZ R33, R83, R4, !PT ;  /* 0x0000000453217209 */ /* 0x000fc60007810000 */
[----:B------:R0:W-:Y:S01]  /*3c50*/  MUFU.EX2 R29, R57 ;  /* 0x00000039001d7308 */ /* 0x0001e20000000800 */
[----:B------:R-:W-:Y:S01]  /*3c60*/  FMNMX.FTZ R0, R86, R33, !PT ;  /* 0x0000002156007209 */ /* 0x000fe20007810000 */
[----:B------:R-:W-:-:S03]  /*3c70*/  FFMA.FTZ R33, R61, UR10, -R8 ;  /* 0x0000000a3d217c23 */ /* 0x000fc60008010808 */
[----:B------:R-:W-:-:S03]  /*3c80*/  FMNMX.FTZ R0, R87, R0, !PT ;  /* 0x0000000057007209 */ /* 0x000fc60007810000 */
[----:B------:R-:W-:Y:S02]  /*3c90*/  MUFU.EX2 R136, R136 ;  /* 0x0000008800887308 */ /* 0x000fe40000000800 */
[----:B------:R-:W1:Y:S06]  /*3ca0*/  SHFL.BFLY PT, R45, R0, 0x2, 0x1f ;  /* 0x0c401f00002d7f89 */ /* 0x000e6c00000e0000 */
[----:B------:R-:W-:Y:S08]  /*3cb0*/  MUFU.EX2 R138, R138 ;  /* 0x0000008a008a7308 */ /* 0x000ff00000000800 */
[----:B------:R-:W-:Y:S08]  /*3cc0*/  MUFU.EX2 R132, R132 ;  /* 0x0000008400847308 */ /* 0x000ff00000000800 */
[----:B------:R-:W-:Y:S01]  /*3cd0*/  MUFU.EX2 R134, R134 ;  /* 0x0000008600867308 */ /* 0x000fe20000000800 */
[----:B-1----:R-:W-:Y:S01]  /*3ce0*/  FMNMX.FTZ R4, R0, R45, !PT ;  /* 0x0000002d00047209 */ /* 0x002fe20007810000 */
[----:B------:R-:W-:-:S04]  /*3cf0*/  FFMA.FTZ R45, R73, UR10, -R8 ;  /* 0x0000000a492d7c23 */ /* 0x000fc80008010808 */
[----:B0-----:R-:W0:Y:S02]  /*3d00*/  SHFL.BFLY PT, R57, R4, 0x1, 0x1f ;  /* 0x0c201f0004397f89 */ /* 0x001e2400000e0000 */
[----:B------:R-:W-:Y:S08]  /*3d10*/  MUFU.EX2 R33, R33 ;  /* 0x0000002100217308 */ /* 0x000ff00000000800 */
[----:B------:R-:W-:Y:S08]  /*3d20*/  MUFU.EX2 R128, R128 ;  /* 0x0000008000807308 */ /* 0x000ff00000000800 */
[----:B------:R-:W-:Y:S01]  /*3d30*/  MUFU.EX2 R37, R37 ;  /* 0x0000002500257308 */ /* 0x000fe20000000800 */
[----:B0-----:R-:W-:Y:S01]  /*3d40*/  FMNMX.FTZ R0, R4, R57, !PT ;  /* 0x0000003904007209 */ /* 0x001fe20007810000 */
[----:B------:R-:W-:-:S06]  /*3d50*/  FFMA.FTZ R57, R85, UR10, -R8 ;  /* 0x0000000a55397c23 */ /* 0x000fcc0008010808 */
[----:B------:R-:W-:Y:S01]  /*3d60*/  MUFU.EX2 R130, R130 ;  /* 0x0000008200827308 */ /* 0x000fe20000000800 */
[C---:B------:R-:W-:Y:S01]  /*3d70*/  FSETP.NEU.FTZ.AND P2, PT, R0.reuse, -INF , PT ;  /* 0xff8000000000780b */ /* 0x040fe20003f5d000 */
[----:B------:R-:W-:-:S05]  /*3d80*/  FMUL.FTZ R28, R0, UR10 ;  /* 0x0000000a001c7c20 */ /* 0x000fca0008410000 */
[----:B------:R-:W-:Y:S01]  /*3d90*/  FSEL R28, R28, RZ, P2 ;  /* 0x000000ff1c1c7208 */ /* 0x000fe20001000000 */
[----:B------:R-:W-:Y:S01]  /*3da0*/  MUFU.EX2 R41, R41 ;  /* 0x0000002900297308 */ /* 0x000fe20000000800 */
[----:B------:R-:W-:-:S03]  /*3db0*/  PLOP3.LUT P2, PT, PT, PT, UP1, 0x40, 0x0 ;  /* 0x000000000000781c */ /* 0x000fc60003f4e818 */
[--C-:B------:R-:W-:Y:S01]  /*3dc0*/  FFMA.FTZ R4, R27, UR10, -R28.reuse ;  /* 0x0000000a1b047c23 */ /* 0x100fe2000801081c */
[----:B------:R-:W-:Y:S01]  /*3dd0*/  FADD.FTZ R27, R148, R3 ;  /* 0x00000003941b7221 */ /* 0x000fe20000010000 */
[--C-:B------:R-:W-:Y:S01]  /*3de0*/  FFMA.FTZ R149, R26, UR10, -R28.reuse ;  /* 0x0000000a1a957c23 */ /* 0x100fe2000801081c */
[--C-:B------:R-:W-:Y:S01]  /*3df0*/  FFMA.FTZ R151, R30, UR10, -R28.reuse ;  /* 0x0000000a1e977c23 */ /* 0x100fe2000801081c */
[--C-:B------:R-:W-:Y:S01]  /*3e00*/  FFMA.FTZ R8, R31, UR10, -R28.reuse ;  /* 0x0000000a1f087c23 */ /* 0x100fe2000801081c */
[----:B------:R-:W-:Y:S01]  /*3e10*/  FADD.FTZ R26, R150, R27 ;  /* 0x0000001b961a7221 */ /* 0x000fe20000010000 */
[----:B------:R-:W-:Y:S01]  /*3e20*/  MUFU.EX2 R4, R4 ;  /* 0x0000000400047308 */ /* 0x000fe20000000800 */
[--C-:B------:R-:W-:Y:S01]  /*3e30*/  FFMA.FTZ R145, R34, UR10, -R28.reuse ;  /* 0x0000000a22917c23 */ /* 0x100fe2000801081c */
[----:B------:R-:W-:Y:S01]  /*3e40*/  FFMA.FTZ R10, R35, UR10, -R28 ;  /* 0x0000000a230a7c23 */ /* 0x000fe2000801081c */
[----:B--2---:R-:W-:Y:S01]  /*3e50*/  FADD.FTZ R27, R5, R26 ;  /* 0x0000001a051b7221 */ /* 0x004fe20000010000 */
[--C-:B------:R-:W-:Y:S01]  /*3e60*/  FFMA.FTZ R147, R38, UR10, -R28.reuse ;  /* 0x0000000a26937c23 */ /* 0x100fe2000801081c */
[--C-:B------:R-:W-:Y:S01]  /*3e70*/  FFMA.FTZ R12, R39, UR10, -R28.reuse ;  /* 0x0000000a270c7c23 */ /* 0x100fe2000801081c */
[--C-:B------:R-:W-:Y:S01]  /*3e80*/  FFMA.FTZ R141, R42, UR10, -R28.reuse ;  /* 0x0000000a2a8d7c23 */ /* 0x100fe2000801081c */
[----:B---3--:R-:W-:Y:S01]  /*3e90*/  FADD.FTZ R30, R144, R27 ;  /* 0x0000001b901e7221 */ /* 0x008fe20000010000 */
[----:B------:R-:W0:Y:S01]  /*3ea0*/  MUFU.EX2 R149, R149 ;  /* 0x0000009500957308 */ /* 0x000e220000000800 */
[--C-:B------:R-:W-:Y:S01]  /*3eb0*/  FFMA.FTZ R14, R43, UR10, -R28.reuse ;  /* 0x0000000a2b0e7c23 */ /* 0x100fe2000801081c */
[----:B------:R-:W-:Y:S01]  /*3ec0*/  FFMA.FTZ R143, R46, UR10, -R28 ;  /* 0x0000000a2e8f7c23 */ /* 0x000fe2000801081c */
[----:B------:R-:W-:Y:S01]  /*3ed0*/  FADD.FTZ R27, R9, R30 ;  /* 0x0000001e091b7221 */ /* 0x000fe20000010000 */
[--C-:B------:R-:W-:Y:S01]  /*3ee0*/  FFMA.FTZ R20, R47, UR10, -R28.reuse ;  /* 0x0000000a2f147c23 */ /* 0x100fe2000801081c */
[--C-:B------:R-:W-:Y:S01]  /*3ef0*/  FFMA.FTZ R137, R50, UR10, -R28.reuse ;  /* 0x0000000a32897c23 */ /* 0x100fe2000801081c */
[--C-:B------:R-:W-:Y:S01]  /*3f00*/  FFMA.FTZ R24, R51, UR10, -R28.reuse ;  /* 0x0000000a33187c23 */ /* 0x100fe2000801081c */
[----:B----4-:R-:W-:Y:S01]  /*3f10*/  FADD.FTZ R30, R146, R27 ;  /* 0x0000001b921e7221 */ /* 0x010fe20000010000 */
[----:B------:R-:W1:Y:S01]  /*3f20*/  MUFU.EX2 R151, R151 ;  /* 0x0000009700977308 */ /* 0x000e620000000800 */
[--C-:B------:R-:W-:Y:S01]  /*3f30*/  FFMA.FTZ R139, R54, UR10, -R28.reuse ;  /* 0x0000000a368b7c23 */ /* 0x100fe2000801081c */
[----:B------:R-:W-:Y:S01]  /*3f40*/  FFMA.FTZ R26, R55, UR10, -R28 ;  /* 0x0000000a371a7c23 */ /* 0x000fe2000801081c */
[----:B------:R-:W-:Y:S01]  /*3f50*/  FADD.FTZ R27, R11, R30 ;  /* 0x0000001e0b1b7221 */ /* 0x000fe20000010000 */
[--C-:B------:R-:W-:Y:S01]  /*3f60*/  FFMA.FTZ R133, R58, UR10, -R28.reuse ;  /* 0x0000000a3a857c23 */ /* 0x100fe2000801081c */
[----:B------:R-:W-:Y:S01]  /*3f70*/  FFMA.FTZ R30, R59, UR10, -R28 ;  /* 0x0000000a3b1e7c23 */ /* 0x000fe2000801081c */
[----:B------:R-:W-:Y:S01]  /*3f80*/  F2FP.F16.F32.PACK_AB R148, R3, R148 ;  /* 0x000000940394723e */ /* 0x000fe200000000ff */
[----:B-----5:R-:W-:Y:S01]  /*3f90*/  FADD.FTZ R32, R140, R27 ;  /* 0x0000001b8c207221 */ /* 0x020fe20000010000 */
[----:B------:R-:W2:Y:S01]  /*3fa0*/  MUFU.EX2 R8, R8 ;  /* 0x0000000800087308 */ /* 0x000ea20000000800 */
[----:B0-----:R-:W-:Y:S01]  /*3fb0*/  FADD.FTZ R34, R149, R4 ;  /* 0x0000000495227221 */ /* 0x001fe20000010000 */
[----:B------:R-:W-:Y:S01]  /*3fc0*/  FFMA.FTZ R135, R62, UR10, -R28 ;  /* 0x0000000a3e877c23 */ /* 0x000fe2000801081c */
[----:B------:R-:W-:Y:S01]  /*3fd0*/  FADD.FTZ R27, R13, R32 ;  /* 0x000000200d1b7221 */ /* 0x000fe20000010000 */
[--C-:B------:R-:W-:Y:S01]  /*3fe0*/  FFMA.FTZ R129, R66, UR10, -R28.reuse ;  /* 0x0000000a42817c23 */ /* 0x100fe2000801081c */
[--C-:B------:R-:W-:Y:S01]  /*3ff0*/  FFMA.FTZ R131, R70, UR10, -R28.reuse ;  /* 0x0000000a46837c23 */ /* 0x100fe2000801081c */
[----:B------:R-:W-:Y:S01]  /*4000*/  FFMA.FTZ R71, R71, UR10, -R28 ;  /* 0x0000000a47477c23 */ /* 0x000fe2000801081c */
[----:B------:R-:W-:Y:S01]  /*4010*/  FADD.FTZ R32, R142, R27 ;  /* 0x0000001b8e207221 */ /* 0x000fe20000010000 */
[----:B------:R-:W0:Y:S01]  /*4020*/  MUFU.EX2 R145, R145 ;  /* 0x0000009100917308 */ /* 0x000e220000000800 */
[----:B-1----:R-:W-:Y:S01]  /*4030*/  FADD.FTZ R27, R151, R34 ;  /* 0x00000022971b7221 */ /* 0x002fe20000010000 */
[----:B------:R-:W-:Y:S01]  /*4040*/  FFMA.FTZ R74, R74, UR10, -R28 ;  /* 0x0000000a4a4a7c23 */ /* 0x000fe2000801081c */
[----:B------:R-:W-:Y:S01]  /*4050*/  FADD.FTZ R31, R15, R32 ;  /* 0x000000200f1f7221 */ /* 0x000fe20000010000 */
[--C-:B------:R-:W-:Y:S01]  /*4060*/  FFMA.FTZ R32, R63, UR10, -R28.reuse ;  /* 0x0000000a3f207c23 */ /* 0x100fe2000801081c */
[--C-:B------:R-:W-:Y:S01]  /*4070*/  FFMA.FTZ R75, R75, UR10, -R28.reuse ;  /* 0x0000000a4b4b7c23 */ /* 0x100fe2000801081c */
[--C-:B------:R-:W-:Y:S01]  /*4080*/  FFMA.FTZ R78, R78, UR10, -R28.reuse ;  /* 0x0000000a4e4e7c23 */ /* 0x100fe2000801081c */
[----:B------:R-:W-:Y:S01]  /*4090*/  FADD.FTZ R36, R136, R31 ;  /* 0x0000001f88247221 */ /* 0x000fe20000010000 */
[----:B------:R-:W1:Y:S01]  /*40a0*/  MUFU.EX2 R10, R10 ;  /* 0x0000000a000a7308 */ /* 0x000e620000000800 */
[----:B--2---:R-:W-:Y:S01]  /*40b0*/  FADD.FTZ R34, R8, R27 ;  /* 0x0000001b08227221 */ /* 0x004fe20000010000 */
[----:B------:R-:W-:Y:S01]  /*40c0*/  FFMA.FTZ R79, R79, UR10, -R28 ;  /* 0x0000000a4f4f7c23 */ /* 0x000fe2000801081c */
[----:B------:R-:W-:Y:S01]  /*40d0*/  FADD.FTZ R31, R21, R36 ;  /* 0x00000024151f7221 */ /* 0x000fe20000010000 */
[--C-:B------:R-:W-:Y:S01]  /*40e0*/  FFMA.FTZ R82, R82, UR10, -R28.reuse ;  /* 0x0000000a52527c23 */ /* 0x100fe2000801081c */
[----:B------:R-:W-:Y:S01]  /*40f0*/  F2FP.F16.F32.PACK_AB R150, R5, R150 ;  /* 0x000000960596723e */ /* 0x000fe200000000ff */
[----:B------:R-:W-:Y:S01]  /*4100*/  FFMA.FTZ R83, R83, UR10, -R28 ;  /* 0x0000000a53537c23 */ /* 0x000fe2000801081c */
[----:B------:R-:W-:Y:S01]  /*4110*/  FADD.FTZ R38, R138, R31 ;  /* 0x0000001f8a267221 */ /* 0x000fe20000010000 */
[----:B------:R-:W2:Y:S01]  /*4120*/  MUFU.EX2 R147, R147 ;  /* 0x0000009300937308 */ /* 0x000ea20000000800 */
[----:B0-----:R-:W-:Y:S01]  /*4130*/  FADD.FTZ R27, R145, R34 ;  /* 0x00000022911b7221 */ /* 0x001fe20000010000 */
[----:B------:R-:W-:Y:S01]  /*4140*/  FFMA.FTZ R34, R67, UR10, -R28 ;  /* 0x0000000a43227c23 */ /* 0x000fe2000801081c */
[----:B------:R-:W-:Y:S01]  /*4150*/  FADD.FTZ R31, R25, R38 ;  /* 0x00000026191f7221 */ /* 0x000fe20000010000 */
[----:B------:R-:W-:Y:S01]  /*4160*/  F2FP.F16.F32.PACK_AB R149, R4, R149 ;  /* 0x000000950495723e */ /* 0x000fe200000000ff */
[--C-:B------:R-:W-:Y:S01]  /*4170*/  FFMA.FTZ R86, R86, UR10, -R28.reuse ;  /* 0x0000000a56567c23 */ /* 0x100fe2000801081c */
[----:B------:R-:W-:Y:S01]  /*4180*/  FFMA.FTZ R28, R87, UR10, -R28 ;  /* 0x0000000a571c7c23 */ /* 0x000fe2000801081c */
[----:B------:R-:W-:Y:S01]  /*4190*/  FADD.FTZ R38, R132, R31 ;  /* 0x0000001f84267221 */ /* 0x000fe20000010000 */
[----:B------:R-:W0:Y:S01]  /*41a0*/  MUFU.EX2 R12, R12 ;  /* 0x0000000c000c7308 */ /* 0x000e220000000800 */
[----:B-1----:R-:W-:Y:S01]  /*41b0*/  FADD.FTZ R36, R10, R27 ;  /* 0x0000001b0a247221 */ /* 0x002fe20000010000 */
[----:B------:R-:W-:Y:S01]  /*41c0*/  F2FP.F16.F32.PACK_AB R144, R9, R144 ;  /* 0x000000900990723e */ /* 0x000fe200000000ff */
[----:B------:R-:W-:Y:S01]  /*41d0*/  FADD.FTZ R31, R29, R38 ;  /* 0x000000261d1f7221 */ /* 0x000fe20000010000 */
[----:B------:R-:W-:-:S02]  /*41e0*/  F2FP.F16.F32.PACK_AB R146, R11, R146 ;  /* 0x000000920b92723e */ /* 0x000fc400000000ff */
[----:B------:R-:W-:Y:S01]  /*41f0*/  F2FP.F16.F32.PACK_AB R140, R13, R140 ;  /* 0x0000008c0d8c723e */ /* 0x000fe200000000ff */
[----:B------:R-:W-:Y:S01]  /*4200*/  FADD.FTZ R38, R134, R31 ;  /* 0x0000001f86267221 */ /* 0x000fe20000010000 */
[----:B------:R-:W1:Y:S01]  /*4210*/  MUFU.EX2 R141, R141 ;  /* 0x0000008d008d7308 */ /* 0x000e620000000800 */
[----:B--2---:R-:W-:Y:S01]  /*4220*/  FADD.FTZ R27, R147, R36 ;  /* 0x00000024931b7221 */ /* 0x004fe20000010000 */
[----:B------:R-:W-:Y:S01]  /*4230*/  F2FP.F16.F32.PACK_AB R142, R15, R142 ;  /* 0x0000008e0f8e723e */ /* 0x000fe200000000ff */
[----:B------:R-:W-:Y:S01]  /*4240*/  FADD.FTZ R31, R33, R38 ;  /* 0x00000026211f7221 */ /* 0x000fe20000010000 */
[----:B------:R-:W-:Y:S02]  /*4250*/  F2FP.F16.F32.PACK_AB R136, R21, R136 ;  /* 0x000000881588723e */ /* 0x000fe400000000ff */
[----:B------:R-:W-:Y:S01]  /*4260*/  F2FP.F16.F32.PACK_AB R138, R25, R138 ;  /* 0x0000008a198a723e */ /* 0x000fe200000000ff */
[----:B------:R-:W-:Y:S01]  /*4270*/  FADD.FTZ R40, R128, R31 ;  /* 0x0000001f80287221 */ /* 0x000fe20000010000 */
[----:B------:R-:W2:Y:S01]  /*4280*/  MUFU.EX2 R14, R14 ;  /* 0x0000000e000e7308 */ /* 0x000ea20000000800 */
[----:B0-----:R-:W-:Y:S01]  /*4290*/  FADD.FTZ R36, R12, R27 ;  /* 0x0000001b0c247221 */ /* 0x001fe20000010000 */
[----:B------:R-:W-:-:S02]  /*42a0*/  F2FP.F16.F32.PACK_AB R132, R29, R132 ;  /* 0x000000841d84723e */ /* 0x000fc400000000ff */
[----:B------:R-:W-:Y:S02]  /*42b0*/  F2FP.F16.F32.PACK_AB R134, R33, R134 ;  /* 0x000000862186723e */ /* 0x000fe400000000ff */
[----:B------:R-:W-:Y:S02]  /*42c0*/  F2FP.F16.F32.PACK_AB R128, R37, R128 ;  /* 0x000000802580723e */ /* 0x000fe400000000ff */
[----:B------:R-:W0:Y:S01]  /*42d0*/  MUFU.EX2 R143, R143 ;  /* 0x0000008f008f7308 */ /* 0x000e220000000800 */
[----:B-1----:R-:W-:Y:S01]  /*42e0*/  FADD.FTZ R27, R141, R36 ;  /* 0x000000248d1b7221 */ /* 0x002fe20000010000 */
[----:B------:R-:W-:Y:S02]  /*42f0*/  F2FP.F16.F32.PACK_AB R151, R8, R151 ;  /* 0x000000970897723e */ /* 0x000fe400000000ff */
[----:B------:R-:W-:Y:S02]  /*4300*/  F2FP.F16.F32.PACK_AB R145, R10, R145 ;  /* 0x000000910a91723e */ /* 0x000fe400000000ff */
[----:B------:R-:W-:-:S02]  /*4310*/  F2FP.F16.F32.PACK_AB R147, R12, R147 ;  /* 0x000000930c93723e */ /* 0x000fc400000000ff */
[----:B------:R-:W1:Y:S01]  /*4320*/  MUFU.EX2 R20, R20 ;  /* 0x0000001400147308 */ /* 0x000e620000000800 */
[C---:B--2---:R-:W-:Y:S01]  /*4330*/  FADD.FTZ R36, R14.reuse, R27 ;  /* 0x0000001b0e247221 */ /* 0x044fe20000010000 */
[----:B------:R-:W-:-:S06]  /*4340*/  F2FP.F16.F32.PACK_AB R141, R14, R141 ;  /* 0x0000008d0e8d723e */ /* 0x000fcc00000000ff */
[----:B------:R-:W2:Y:S01]  /*4350*/  MUFU.EX2 R137, R137 ;  /* 0x0000008900897308 */ /* 0x000ea20000000800 */
[----:B0-----:R-:W-:-:S07]  /*4360*/  FADD.FTZ R27, R143, R36 ;  /* 0x000000248f1b7221 */ /* 0x001fce0000010000 */
[----:B------:R-:W0:Y:S01]  /*4370*/  MUFU.EX2 R24, R24 ;  /* 0x0000001800187308 */ /* 0x000e220000000800 */
[C---:B-1----:R-:W-:Y:S01]  /*4380*/  FADD.FTZ R38, R20.reuse, R27 ;  /* 0x0000001b14267221 */ /* 0x042fe20000010000 */
[----:B------:R-:W-:Y:S01]  /*4390*/  FADD.FTZ R27, R37, R40 ;  /* 0x00000028251b7221 */ /* 0x000fe20000010000 */
[----:B------:R-:W-:-:S03]  /*43a0*/  F2FP.F16.F32.PACK_AB R143, R20, R143 ;  /* 0x0000008f148f723e */ /* 0x000fc600000000ff */
[----:B------:R-:W-:Y:S01]  /*43b0*/  FADD.FTZ R40, R130, R27 ;  /* 0x0000001b82287221 */ /* 0x000fe20000010000 */
[----:B------:R-:W-:Y:S01]  /*43c0*/  F2FP.F16.F32.PACK_AB R130, R41, R130 ;  /* 0x000000822982723e */ /* 0x000fe200000000ff */
[----:B------:R-:W1:Y:S01]  /*43d0*/  MUFU.EX2 R139, R139 ;  /* 0x0000008b008b7308 */ /* 0x000e620000000800 */
[----:B--2---:R-:W-:Y:S01]  /*43e0*/  FADD.FTZ R3, R137, R38 ;  /* 0x0000002689037221 */ /* 0x004fe20000010000 */
[----:B------:R-:W-:-:S06]  /*43f0*/  FADD.FTZ R5, R41, R40 ;  /* 0x0000002829057221 */ /* 0x000fcc0000010000 */
[----:B------:R-:W2:Y:S01]  /*4400*/  MUFU.EX2 R26, R26 ;  /* 0x0000001a001a7308 */ /* 0x000ea20000000800 */
[C---:B0-----:R-:W-:Y:S01]  /*4410*/  FADD.FTZ R38, R24.reuse, R3 ;  /* 0x0000000318267221 */ /* 0x041fe20000010000 */
[----:B------:R-:W-:-:S06]  /*4420*/  F2FP.F16.F32.PACK_AB R137, R24, R137 ;  /* 0x000000891889723e */ /* 0x000fcc00000000ff */
[----:B------:R-:W0:Y:S01]  /*4430*/  MUFU.EX2 R133, R133 ;  /* 0x0000008500857308 */ /* 0x000e220000000800 */
[----:B-1----:R-:W-:-:S07]  /*4440*/  FADD.FTZ R3, R139, R38 ;  /* 0x000000268b037221 */ /* 0x002fce0000010000 */
[----:B------:R-:W1:Y:S01]  /*4450*/  MUFU.EX2 R30, R30 ;  /* 0x0000001e001e7308 */ /* 0x000e620000000800 */
[C---:B--2---:R-:W-:Y:S01]  /*4460*/  FADD.FTZ R38, R26.reuse, R3 ;  /* 0x000000031a267221 */ /* 0x044fe20000010000 */
[----:B------:R-:W-:-:S06]  /*4470*/  F2FP.F16.F32.PACK_AB R139, R26, R139 ;  /* 0x0000008b1a8b723e */ /* 0x000fcc00000000ff */
        /* <DEDUP_REMOVED lines=52> */
[----:B------:R-:W-:-:S06]  /*47c0*/  VIADD R3, R88, 0xfffffffe ;  /* 0xfffffffe58037836 */ /* 0x000fcc0000000000 */
[----:B------:R-:W2:Y:S01]  /*47d0*/  MUFU.EX2 R57, R57 ;  /* 0x0000003900397308 */ /* 0x000ea20000000800 */
[----:B0-----:R-:W-:Y:S01]  /*47e0*/  FADD.FTZ R40, R122, R5 ;  /* 0x000000057a287221 */ /* 0x001fe20000010000 */
[C---:B-1----:R-:W-:Y:S01]  /*47f0*/  FADD.FTZ R4, R123.reuse, R4 ;  /* 0x000000047b047221 */ /* 0x042fe20000010000 */
[----:B------:R-:W-:Y:S02]  /*4800*/  F2FP.F16.F32.PACK_AB R123, R123, R86 ;  /* 0x000000567b7b723e */ /* 0x000fe400000000ff */
[C---:B--2---:R-:W-:Y:S01]  /*4810*/  FADD.FTZ R5, R57.reuse, R40 ;  /* 0x0000002839057221 */ /* 0x044fe20000010000 */
[----:B------:R-:W-:Y:S01]  /*4820*/  F2FP.F16.F32.PACK_AB R122, R57, R122 ;  /* 0x0000007a397a723e */ /* 0x000fe200000000ff */
[----:B------:R-:W-:Y:S06]  /*4830*/  @P2 BRA `(.L_x_806) ;  /* 0x0000000000442947 */ /* 0x000fec0003800000 */
        /* <DEDUP_REMOVED lines=10> */
.L_x_807:
[----:B------:R-:W-:-:S11]  /*48e0*/  UISETP.NE.AND UP2, UPT, UR7, 0x1, UPT ;  /* 0x000000010700788c */ /* 0x000fd6000bf45270 */
[----:B------:R-:W-:Y:S02]  /*48f0*/  @UP2 ULDC.64 UR18, c[0x0][0x9e8] ;  /* 0x00027a0000122ab9 */ /* 0x000fe40000000a00 */
[----:B------:R-:W-:-:S04]  /*4900*/  UIMAD.WIDE.U32 UR14, UR11, UR18, URZ ;  /* 0x000000120b0e72a5 */ /* 0x000fc8000f8e003f */
[----:B------:R-:W-:-:S12]  /*4910*/  @UP2 USHF.R.U32.HI UR11, URZ, UR19, UR15 ;  /* 0x000000133f0b2299 */ /* 0x000fd8000801160f */
.L_x_808:
[----:B------:R-:W-:-:S04]  /*4920*/  UIMAD UR7, UR11, UR7, UR7 ;  /* 0x000000070b0772a4 */ /* 0x000fc8000f8e0207 */
[----:B------:R-:W-:-:S04]  /*4930*/  UISETP.LT.AND UP2, UPT, UR6, UR7, UPT ;  /* 0x000000070600728c */ /* 0x000fc8000bf41270 */
[----:B------:R-:W-:-:S12]  /*4940*/  USEL UR6, UR6, UR7, UP2 ;  /* 0x0000000706067287 */ /* 0x000fd80009000000 */
.L_x_806:
[----:B------:R-:W-:Y:S01]  /*4950*/  USHF.R.S32.HI UR7, URZ, 0x1f, UR6 ;  /* 0x0000001f3f077899 */ /* 0x000fe20008011406 */
[----:B------:R-:W-:Y:S02]  /*4960*/  CS2R R118, SRZ ;  /* 0x0000000000767805 */ /* 0x000fe4000001ff00 */
[----:B------:R-:W-:Y:S02]  /*4970*/  CS2R R116, SRZ ;  /* 0x0000000000747805 */ /* 0x000fe4000001ff00 */
[----:B------:R-:W-:Y:S01]  /*4980*/  CS2R R114, SRZ ;  /* 0x0000000000727805 */ /* 0x000fe2000001ff00 */
[----:B------:R-:W-:Y:S01]  /*4990*/  ULEA.HI UR7, UR7, UR6, URZ, 0x7 ;  /* 0x0000000607077291 */ /* 0x000fe2000f8f383f */
[----:B------:R-:W-:Y:S02]  /*49a0*/  CS2R R112, SRZ ;  /* 0x0000000000707805 */ /* 0x000fe4000001ff00 */
[----:B------:R-:W-:Y:S02]  /*49b0*/  CS2R R110, SRZ ;  /* 0x00000000006e7805 */ /* 0x000fe4000001ff00 */
[----:B------:R-:W-:Y:S01]  /*49c0*/  CS2R R108, SRZ ;  /* 0x00000000006c7805 */ /* 0x000fe2000001ff00 */
[----:B------:R-:W-:Y:S01]  /*49d0*/  USHF.R.S32.HI UR7, URZ, 0x7, UR7 ;  /* 0x000000073f077899 */ /* 0x000fe20008011407 */
[----:B------:R-:W-:-:S02]  /*49e0*/  CS2R R106, SRZ ;  /* 0x00000000006a7805 */ /* 0x000fc4000001ff00 */
[----:B------:R-:W-:Y:S02]  /*49f0*/  CS2R R104, SRZ ;  /* 0x0000000000687805 */ /* 0x000fe4000001ff00 */
[----:B------:R-:W-:Y:S01]  /*4a00*/  CS2R R102, SRZ ;  /* 0x0000000000667805 */ /* 0x000fe2000001ff00 */
[----:B------:R-:W-:Y:S01]  /*4a10*/  UISETP.LT.AND UP2, UPT, UR43, UR7, UPT ;  /* 0x000000072b00728c */ /* 0x000fe2000bf41270 */
[----:B------:R-:W-:Y:S02]  /*4a20*/  CS2R R100, SRZ ;  /* 0x0000000000647805 */ /* 0x000fe4000001ff00 */
[----:B------:R-:W-:Y:S02]  /*4a30*/  CS2R R98, SRZ ;  /* 0x0000000000627805 */ /* 0x000fe4000001ff00 */
[----:B------:R-:W-:Y:S01]  /*4a40*/  CS2R R96, SRZ ;  /* 0x0000000000607805 */ /* 0x000fe2000001ff00 */
[----:B------:R-:W-:Y:S01]  /*4a50*/  USEL UR27, UR43, UR7, !UP2 ;  /* 0x000000072b1b7287 */ /* 0x000fe2000d000000 */
[----:B------:R-:W-:-:S02]  /*4a60*/  CS2R R94, SRZ ;  /* 0x00000000005e7805 */ /* 0x000fc4000001ff00 */
[----:B------:R-:W-:Y:S02]  /*4a70*/  CS2R R92, SRZ ;  /* 0x00000000005c7805 */ /* 0x000fe4000001ff00 */
[----:B------:R-:W-:Y:S02]  /*4a80*/  CS2R R90, SRZ ;  /* 0x00000000005a7805 */ /* 0x000fe4000001ff00 */
[----:B------:R-:W-:Y:S02]  /*4a90*/  CS2R R88, SRZ ;  /* 0x0000000000587805 */ /* 0x000fe4000001ff00 */
[----:B------:R-:W-:-:S13]  /*4aa0*/  ISETP.GE.AND P2, PT, R3, UR27, PT ;  /* 0x0000001b03007c0c */ /* 0x000fda000bf46270 */
[----:B------:R-:W-:Y:S05]  /*4ab0*/  @!P2 BRA `(.L_x_809) ;  /* 0x0000002c0080a947 */ /* 0x000fea0003800000 */
[----:B------:R-:W-:Y:S01]  /*4ac0*/  IMAD.MOV.U32 R119, RZ, RZ, RZ ;  /* 0x000000ffff777224 */ /* 0x000fe200078e00ff */
[----:B------:R-:W-:Y:S01]  /*4ad0*/  ULDC UR23, c[0x0][0x9e4] ;  /* 0x0002790000177ab9 */ /* 0x000fe20000000800 */
[----:B------:R-:W-:Y:S01]  /*4ae0*/  ULDC UR22, c[0x0][0x9dc] ;  /* 0x0002770000167ab9 */ /* 0x000fe20000000800 */
[----:B------:R-:W-:Y:S01]  /*4af0*/  ULDC UR21, c[0x0][0x988] ;  /* 0x0002620000157ab9 */ /* 0x000fe20000000800 */
[----:B------:R-:W-:-:S05]  /*4b00*/  ULDC UR24, c[0x0][0x9e0] ;  /* 0x0002780000187ab9 */ /* 0x000fca0000000800 */
.L_x_826:
[----:B------:R-:W-:Y:S01]  /*4b10*/  UIADD3 UR26, UR37, 0x1, URZ ;  /* 0x00000001251a7890 */ /* 0x000fe2000fffe03f */
[----:B------:R-:W-:-:S03]  /*4b20*/  ISETP.NE.AND P3, PT, RZ, UR44, PT ;  /* 0x0000002cff007c0c */ /* 0x000fc6000bf65270 */
[----:B------:R-:W-:-:S04]  /*4b30*/  UISETP.NE.AND UP2, UPT, UR26, 0x2, UPT ;  /* 0x000000021a00788c */ /* 0x000fc8000bf45270 */
[----:B------:R-:W-:Y:S02]  /*4b40*/  USEL UR25, URZ, 0x1, UP2 ;  /* 0x000000013f197887 */ /* 0x000fe40009000000 */
[----:B------:R-:W-:Y:S02]  /*4b50*/  USEL UR26, UR26, URZ, UP2 ;  /* 0x0000003f1a1a7287 */ /* 0x000fe40009000000 */
[----:B------:R-:W-:Y:S02]  /*4b60*/  ULOP3.LUT UR25, UR36, UR25, URZ, 0x3c, !UPT ;  /* 0x0000001924197292 */ /* 0x000fe4000f8e3c3f */
[----:B------:R-:W-:Y:S10]  /*4b70*/  @P3 BRA `(.L_x_810) ;  /* 0x00000000002c3947 */ /* 0x000ff40003800000 */
[----:B------:R-:W-:Y:S05]  /*4b80*/  @!P0 BRA `(.L_x_811) ;  /* 0x0000000000048947 */ /* 0x000fea0003800000 */
[----:B------:R-:W-:Y:S01]  /*4b90*/  BPT.TRAP 0x1 ;  /* 0x000000040000795c */ /* 0x000fe20000300000 */
.L_x_811:
[----:B------:R-:W-:Y:S01]  /*4ba0*/  ULEA UR6, UR26, UR45, 0x3 ;  /* 0x0000002d1a067291 */ /* 0x000fe2000f8e183f */
[----:B------:R-:W-:-:S05]  /*4bb0*/  IMAD.U32 R6, RZ, RZ, UR25 ;  /* 0x00000019ff067e24 */ /* 0x000fca000f8e00ff */
[----:B------:R-:W-:-:S04]  /*4bc0*/  SHF.L.U32 R6, R6, 0x1f, RZ ;  /* 0x0000001f06067819 */ /* 0x000fc800000006ff */
[----:B------:R0:W1:Y:S01]  /*4bd0*/  SYNCS.PHASECHK.TRANS64.TRYWAIT P2, [UR6+0x16830], R6 ;  /* 0x01683006ff0075a7 */ /* 0x0000620008040146 */
[----:B------:R-:W-:Y:S05]  /*4be0*/  @!P0 BRA `(.L_x_812) ;  /* 0x0000000000048947 */ /* 0x000fea0003800000 */
[----:B------:R-:W-:Y:S01]  /*4bf0*/  BPT.TRAP 0x1 ;  /* 0x000000040000795c */ /* 0x000fe20000300000 */
.L_x_812:
[----:B-1----:R-:W-:Y:S05]  /*4c00*/  @P2 BRA `(.L_x_810) ;  /* 0x0000000000082947 */ /* 0x002fea0003800000 */
[----:B------:R-:W1:Y:S02]  /*4c10*/  SYNCS.PHASECHK.TRANS64.TRYWAIT P2, [UR6+0x16830], R6 ;  /* 0x01683006ff0075a7 */ /* 0x000e640008040146 */
[----:B-1----:R-:W-:Y:S05]  /*4c20*/  @!P2 BRA `(.L_x_813) ;  /* 0x000000d400d4a947 */ /* 0x002fea0003800000 */
.L_x_810:
[----:B01----:R-:W-:Y:S01]  /*4c30*/  VIADD R6, R22, 0x8 ;  /* 0x0000000816067836 */ /* 0x003fe20000000000 */
[----:B------:R-:W-:Y:S01]  /*4c40*/  ULEA UR18, UR26, UR20, 0xa ;  /* 0x000000141a127291 */ /* 0x000fe2000f8e503f */
[----:B------:R-:W-:Y:S01]  /*4c50*/  UMOV UR19, 0x40000040 ;  /* 0x4000004000137882 */ /* 0x000fe20000000000 */
[----:B------:R-:W-:Y:S02]  /*4c60*/  UMOV UR7, 0x40000040 ;  /* 0x4000004000077882 */ /* 0x000fe40000000000 */
[----:B------:R0:W-:Y:S01]  /*4c70*/  BAR.SYNC.DEFER_BLOCKING R6, 0x100 ;  /* 0x000400060000751d */ /* 0x0001e20000010000 */
[----:B------:R-:W-:Y:S02]  /*4c80*/  UIADD3 UR6, UR18, 0x2, URZ ;  /* 0x0000000212067890 */ /* 0x000fe4000fffe03f */
[----:B------:R-:W-:Y:S02]  /*4c90*/  UIADD3 UR10, UR18, 0x4, URZ ;  /* 0x00000004120a7890 */ /* 0x000fe4000fffe03f */
[----:B------:R-:W-:Y:S01]  /*4ca0*/  UIADD3 UR14, UR18, 0x6, URZ ;  /* 0x00000006120e7890 */ /* 0x000fe2000fffe03f */
[----:B------:R-:W-:Y:S01]  /*4cb0*/  UMOV UR11, 0x40000040 ;  /* 0x40000040000b7882 */ /* 0x000fe20000000000 */
[----:B------:R-:W-:Y:S01]  /*4cc0*/  UMOV UR15, 0x40000040 ;  /* 0x40000040000f7882 */ /* 0x000fe20000000000 */
[----:B------:R-:W-:-:S06]  /*4cd0*/  WARPGROUP.ARRIVE ;  /* 0x00000000000079c5 */ /* 0x000fcc0000000000 */
[----:B------:R-:W-:Y:S03]  /*4ce0*/  HGMMA.64x128x16.F32 R24, gdesc[UR16], RZ, !UPT, gsb0 ;  /* 0x01e00000101879f0 */ /* 0x000fe6000c0008ff */
[----:B------:R-:W-:Y:S02]  /*4cf0*/  WARPGROUP.DEPBAR.LE gsb0, 0x0 ;  /* 0x00008000000079c5 */ /* 0x000fe40000010000 */
[----:B------:R-:W-:-:S07]  /*4d00*/  WARPGROUP.ARRIVE ;  /* 0x00000000000079c5 */ /* 0x000fce0000000000 */
[----:B------:R-:W-:Y:S03]  /*4d10*/  HGMMA.64x128x16.F32 R24, gdesc[UR4], R24, gsb0 ;  /* 0x01e00000041879f0 */ /* 0x000fe60008000818 */
[----:B------:R-:W-:Y:S02]  /*4d20*/  WARPGROUP.DEPBAR.LE gsb0, 0x0 ;  /* 0x00008000000079c5 */ /* 0x000fe40000010000 */
[----:B------:R-:W-:-:S07]  /*4d30*/  WARPGROUP.ARRIVE ;  /* 0x00000000000079c5 */ /* 0x000fce0000000000 */
[----:B------:R-:W-:Y:S03]  /*4d40*/  HGMMA.64x128x16.F32 R24, gdesc[UR8], R24, gsb0 ;  /* 0x01e00000081879f0 */ /* 0x000fe60008000818 */
[----:B------:R-:W-:Y:S02]  /*4d50*/  WARPGROUP.DEPBAR.LE gsb0, 0x0 ;  /* 0x00008000000079c5 */ /* 0x000fe40000010000 */
[----:B------:R-:W-:-:S07]  /*4d60*/  WARPGROUP.ARRIVE ;  /* 0x00000000000079c5 */ /* 0x000fce0000000000 */
[----:B------:R-:W-:Y:S03]  /*4d70*/  HGMMA.64x128x16.F32 R24, gdesc[UR12], R24, gsb0 ;  /* 0x01e000000c1879f0 */ /* 0x000fe60008000818 */
[----:B------:R-:W-:Y:S02]  /*4d80*/  WARPGROUP.DEPBAR.LE gsb0, 0x0 ;  /* 0x00008000000079c5 */ /* 0x000fe40000010000 */
[----:B0-----:R-:W-:Y:S05]  /*4d90*/  @P3 BRA `(.L_x_814) ;  /* 0x00000000002c3947 */ /* 0x001fea0003800000 */
[----:B------:R-:W-:Y:S05]  /*4da0*/  @!P0 BRA `(.L_x_815) ;  /* 0x0000000000048947 */ /* 0x000fea0003800000 */
[----:B------:R-:W-:Y:S01]  /*4db0*/  BPT.TRAP 0x1 ;  /* 0x000000040000795c */ /* 0x000fe20000300000 */
.L_x_815:
[----:B------:R-:W-:Y:S01]  /*4dc0*/  ULEA UR6, UR37, UR45, 0x3 ;  /* 0x0000002d25067291 */ /* 0x000fe2000f8e183f */
[----:B------:R-:W-:-:S05]  /*4dd0*/  IMAD.U32 R6, RZ, RZ, UR36 ;  /* 0x00000024ff067e24 */ /* 0x000fca000f8e00ff */
[----:B------:R-:W-:-:S04]  /*4de0*/  SHF.L.U32 R6, R6, 0x1f, RZ ;  /* 0x0000001f06067819 */ /* 0x000fc800000006ff */
[----:B------:R0:W1:Y:S01]  /*4df0*/  SYNCS.PHASECHK.TRANS64.TRYWAIT P2, [UR6+0x16850], R6 ;  /* 0x01685006ff0075a7 */ /* 0x0000620008040146 */
[----:B------:R-:W-:Y:S05]  /*4e00*/  @!P0 BRA `(.L_x_816) ;  /* 0x0000000000048947 */ /* 0x000fea0003800000 */
[----:B------:R-:W-:Y:S01]  /*4e10*/  BPT.TRAP 0x1 ;  /* 0x000000040000795c */ /* 0x000fe20000300000 */
.L_x_816:
[----:B-1----:R-:W-:Y:S05]  /*4e20*/  @P2 BRA `(.L_x_814) ;  /* 0x0000000000082947 */ /* 0x002fea0003800000 */
[----:B------:R-:W1:Y:S02]  /*4e30*/  SYNCS.PHASECHK.TRANS64.TRYWAIT P2, [UR6+0x16850], R6 ;  /* 0x01685006ff0075a7 */ /* 0x000e640008040146 */
[----:B-1----:R-:W-:Y:S05]  /*4e40*/  @!P2 BRA `(.L_x_817) ;  /* 0x000000d40064a947 */ /* 0x002fea0003800000 */
.L_x_814:
[----:B------:R-:W-:Y:S01]  /*4e50*/  UIADD3 UR6, UR45, 0x400, URZ ;  /* 0x000004002d067890 */ /* 0x000fe2000fffe03f */
[----:B------:R-:W-:Y:S01]  /*4e60*/  WARPGROUP.ARRIVE ;  /* 0x00000000000079c5 */ /* 0x000fe20000000000 */
[----:B------:R-:W-:-:S05]  /*4e70*/  UMOV UR7, 0x40000040 ;  /* 0x4000004000077882 */ /* 0x000fca0000000000 */
[----:B------:R-:W2:Y:S01]  /*4e80*/  S2R R8, SR_TID.X ;  /* 0x0000000000087919 */ /* 0x000ea20000002100 */
[----:B------:R-:W-:Y:S01]  /*4e90*/  USHF.R.U32.HI UR6, URZ, 0x4, UR6 ;  /* 0x000000043f067899 */ /* 0x000fe20008011606 */
[----:B------:R-:W-:Y:S01]  /*4ea0*/  PLOP3.LUT P2, PT, PT, PT, UP0, 0x80, 0x0 ;  /* 0x000000000000781c */ /* 0x000fe20003f4f008 */
[----:B------:R-:W-:Y:S01]  /*4eb0*/  VIADD R20, R17, UR39 ;  /* 0x0000002711147c36 */ /* 0x000fe20008000000 */
[----:B------:R-:W-:Y:S01]  /*4ec0*/  PLOP3.LUT P3, PT, PT, PT, UP0, 0x80, 0x0 ;  /* 0x000000000000781c */ /* 0x000fe20003f6f008 */
[----:B------:R-:W-:Y:S01]  /*4ed0*/  ULOP3.LUT UR6, UR6, 0x3fff, URZ, 0xc0, !UPT ;  /* 0x00003fff06067892 */ /* 0x000fe2000f8ec03f */
[----:B01----:R-:W0:Y:S01]  /*4ee0*/  LDC R6, c[0x0][0x2f0] ;  /* 0x0000bc00ff067b82 */ /* 0x003e220000000800 */
[----:B------:R-:W-:Y:S02]  /*4ef0*/  IMAD.SHL.U32 R13, R3, 0x80, RZ ;  /* 0x00000080030d7824 */ /* 0x000fe400078e00ff */
[----:B------:R-:W-:Y:S01]  /*4f00*/  ULEA UR10, UR37, UR6, 0xa ;  /* 0x00000006250a7291 */ /* 0x000fe2000f8e503f */
[----:B------:R-:W-:-:S02]  /*4f10*/  IMAD.U32 R10, RZ, RZ, UR26 ;  /* 0x0000001aff0a7e24 */ /* 0x000fc4000f8e00ff */
[----:B------:R-:W-:-:S03]  /*4f20*/  IADD3 R11, -R13, 0x1, RZ ;  /* 0x000000010d0b7810 */ /* 0x000fc60007ffe1ff */
[----:B------:R-:W-:Y:S01]  /*4f30*/  @!P1 LEA R10, R10, UR45, 0x3 ;  /* 0x0000002d0a0a9c11 */ /* 0x000fe2000f8e18ff */
[----:B------:R-:W-:Y:S01]  /*4f40*/  UMOV UR6, UR10 ;  /* 0x0000000a00067c82 */ /* 0x000fe20008000000 */
[----:B------:R-:W-:Y:S01]  /*4f50*/  IMAD R11, R16, -0x2, R11 ;  /* 0xfffffffe100b7824 */ /* 0x000fe200078e020b */
[----:B------:R-:W-:Y:S01]  /*4f60*/  HGMMA.64x64x16.F32 R88, R148, gdesc[UR4].tnspB, R88, gsb0 ;  /* 0x40e0000494587df0 */ /* 0x000fe20008000858 */
[----:B------:R-:W-:Y:S01]  /*4f70*/  UIADD3 UR6, UR10, 0x80, URZ ;  /* 0x000000800a067890 */ /* 0x000fe2000fffe03f */
[----:B------:R-:W-:Y:S01]  /*4f80*/  @!P1 VIADD R10, R10, 0x16840 ;  /* 0x000168400a0a9836 */ /* 0x000fe20000000000 */
[----:B------:R-:W-:-:S04]  /*4f90*/  UMOV UR7, 0x40000040 ;  /* 0x4000004000077882 */ /* 0x000fc80000000000 */
[----:B------:R-:W-:Y:S01]  /*4fa0*/  @!P1 PRMT R10, RZ, 0x654, R10 ;  /* 0x00000654ff0a9816 */ /* 0x000fe2000000000a */
[----:B------:R-:W-:Y:S02]  /*4fb0*/  WARPGROUP.DEPBAR.LE gsb0, 0x0 ;  /* 0x00008000000079c5 */ /* 0x000fe40000010000 */
[----:B------:R-:W-:-:S06]  /*4fc0*/  WARPGROUP.ARRIVE ;  /* 0x00000000000079c5 */ /* 0x000fcc0000000000 */
[----:B------:R-:W-:Y:S01]  /*4fd0*/  HGMMA.64x64x16.F32 R88, R144, gdesc[UR4].tnspB, R88, gsb0 ;  /* 0x40e0000490587df0 */ /* 0x000fe20008000858 */
[----:B------:R-:W-:Y:S01]  /*4fe0*/  UIADD3 UR6, UR10, 0x100, URZ ;  /* 0x000001000a067890 */ /* 0x000fe2000fffe03f */
[----:B------:R-:W-:Y:S01]  /*4ff0*/  UMOV UR7, 0x40000040 ;  /* 0x4000004000077882 */ /* 0x000fe20000000000 */
        /* <DEDUP_REMOVED lines=28> */
[----:B------:R-:W-:Y:S01]  /*51c0*/  @UP0 ULDC UR6, c[0x0][0x44c] ;  /* 0x0001130000060ab9 */ /* 0x000fe20000000800 */
[----:B------:R-:W-:Y:S01]  /*51d0*/  @UP0 ULDC UR7, c[0x0][0x450] ;  /* 0x0001140000070ab9 */ /* 0x000fe20000000800 */
[----:B------:R-:W-:Y:S01]  /*51e0*/  @P2 IMAD.HI.U32 R7, R20, UR6, RZ ;  /* 0x0000000614072c27 */ /* 0x000fe2000f8e00ff */
[----:B--2---:R-:W-:Y:S01]  /*51f0*/  ISETP.GE.U32.AND P2, PT, R8, 0x180, PT ;  /* 0x000001800800780c */ /* 0x004fe20003f46070 */
[----:B------:R-:W-:Y:S02]  /*5200*/  ULOP3.LUT UR6, URZ, UR22, URZ, 0x33, !UPT ;  /* 0x000000163f067292 */ /* 0x000fe4000f8e333f */
[----:B------:R-:W-:Y:S01]  /*5210*/  VIADD R8, R22, 0x9 ;  /* 0x0000000916087836 */ /* 0x000fe20000000000 */
[----:B------:R-:W-:Y:S02]  /*5220*/  @P3 SHF.R.U32.HI R20, RZ, UR7, R7 ;  /* 0x00000007ff143c19 */ /* 0x000fe40008011607 */
[----:B------:R-:W1:Y:S02]  /*5230*/  LDC R7, c[0x0][0x288] ;  /* 0x0000a200ff077b82 */ /* 0x000e640000000800 */
[----:B------:R-:W-:Y:S01]  /*5240*/  SEL R9, R8, 0x9, !P2 ;  /* 0x0000000908097807 */ /* 0x000fe20005000000 */
[----:B------:R-:W2:Y:S01]  /*5250*/  SHFL.IDX PT, R15, R20, RZ, 0x1c1f ;  /* 0x001c1fff140f7589 */ /* 0x000ea200000e0000 */
[----:B------:R-:W-:Y:S01]  /*5260*/  PLOP3.LUT P2, PT, PT, PT, UP1, 0x40, 0x0 ;  /* 0x000000000000781c */ /* 0x000fe20003f4e818 */
[----:B0-----:R-:W-:-:S04]  /*5270*/  IMAD R8, R6, UR41, R11 ;  /* 0x0000002906087c24 */ /* 0x001fc8000f8e020b */
[----:B-1----:R-:W-:-:S04]  /*5280*/  IMAD.IADD R8, R8, 0x1, -R7 ;  /* 0x0000000108087824 */ /* 0x002fc800078e0a07 */
[C---:B------:R-:W-:Y:S01]  /*5290*/  VIADD R12, R8.reuse, UR24 ;  /* 0x00000018080c7c36 */ /* 0x040fe20008000000 */
[----:B------:R-:W-:Y:S02]  /*52a0*/  WARPGROUP.DEPBAR.LE gsb0, 0x0 ;  /* 0x00008000000079c5 */ /* 0x000fe40000010000 */
[----:B------:R0:W-:Y:S06]  /*52b0*/  BAR.ARV R9, 0x100 ;  /* 0x000400090000751d */ /* 0x0001ec0000002000 */
[----:B------:R1:W-:Y:S02]  /*52c0*/  @!P1 SYNCS.ARRIVE.TRANS64.RED.A1T0 RZ, [R10+URZ], RZ ;  /* 0x000000ff0aff99a7 */ /* 0x0003e4000810043f */
[----:B-1----:R-:W-:-:S02]  /*52d0*/  VIADD R10, R8, UR6 ;  /* 0x00000006080a7c36 */ /* 0x002fc40008000000 */
[--C-:B--2---:R-:W-:Y:S02]  /*52e0*/  IMAD.IADD R8, R12, 0x1, R15.reuse ;  /* 0x000000010c087824 */ /* 0x104fe400078e020f */
[----:B0-----:R-:W-:Y:S01]  /*52f0*/  IMAD.IADD R9, R10, 0x1, R15 ;  /* 0x000000010a097824 */ /* 0x001fe200078e020f */
[----:B------:R-:W-:Y:S06]  /*5300*/  @P2 BRA `(.L_x_818) ;  /* 0x00000000005c2947 */ /* 0x000fec0003800000 */
[----:B------:R-:W-:Y:S01]  /*5310*/  IMAD R14, R6, UR41, R15 ;  /* 0x00000029060e7c24 */ /* 0x000fe2000f8e020f */
[----:B------:R-:W-:Y:S03]  /*5320*/  BSSY B0, `(.L_x_819) ;  /* 0x0000011000007945 */ /* 0x000fe60003800000 */
[----:B------:R-:W-:-:S05]  /*5330*/  IMAD.IADD R11, R14, 0x1, -R7 ;  /* 0x000000010e0b7824 */ /* 0x000fca00078e0a07 */
[----:B------:R-:W-:-:S13]  /*5340*/  ISETP.GT.AND P2, PT, R11, -0x1, PT ;  /* 0xffffffff0b00780c */ /* 0x000fda0003f44270 */
[----:B------:R-:W-:Y:S05]  /*5350*/  @P2 BRA `(.L_x_820) ;  /* 0x0000000000202947 */ /* 0x000fea0003800000 */
[----:B------:R-:W-:Y:S01]  /*5360*/  IMAD.U32 R120, RZ, RZ, UR23 ;  /* 0x00000017ff787e24 */ /* 0x000fe2000f8e00ff */
[----:B------:R-:W-:-:S04]  /*5370*/  LOP3.LUT R11, RZ, R11, RZ, 0x33, !PT ;  /* 0x0000000bff0b7212 */ /* 0x000fc800078e33ff */
[----:B------:R-:W-:-:S13]  /*5380*/  ISETP.NE.AND P2, PT, R120, 0x1, PT ;  /* 0x000000017800780c */ /* 0x000fda0003f45270 */
[----:B------:R-:W0:Y:S02]  /*5390*/  @P2 LDC.64 R14, c[0x0][0x9e8] ;  /* 0x00027a00ff0e2b82 */ /* 0x000e240000000a00 */
[----:B0-----:R-:W-:-:S05]  /*53a0*/  @P2 IMAD.HI.U32 R14, R11, R14, RZ ;  /* 0x0000000e0b0e2227 */ /* 0x001fca00078e00ff */
[----:B------:R-:W-:-:S04]  /*53b0*/  @P2 SHF.R.U32.HI R11, RZ, R15, R14 ;  /* 0x0000000fff0b2219 */ /* 0x000fc8000001160e */
[----:B------:R-:W-:Y:S01]  /*53c0*/  LOP3.LUT R11, RZ, R11, RZ, 0x33, !PT ;  /* 0x0000000bff0b7212 */ /* 0x000fe200078e33ff */
[----:B------:R-:W-:Y:S06]  /*53d0*/  BRA `(.L_x_821) ;  /* 0x0000000000147947 */ /* 0x000fec0003800000 */
.L_x_820:
[----:B------:R-:W-:-:S05]  /*53e0*/  IMAD.U32 R120, RZ, RZ, UR23 ;  /* 0x00000017ff787e24 */ /* 0x000fca000f8e00ff */
[----:B------:R-:W-:-:S13]  /*53f0*/  ISETP.NE.AND P2, PT, R120, 0x1, PT ;  /* 0x000000017800780c */ /* 0x000fda0003f45270 */
[----:B------:R-:W0:Y:S02]  /*5400*/  @P2 LDC.64 R14, c[0x0][0x9e8] ;  /* 0x00027a00ff0e2b82 */ /* 0x000e240000000a00 */
[----:B0-----:R-:W-:-:S05]  /*5410*/  @P2 IMAD.HI.U32 R14, R11, R14, RZ ;  /* 0x0000000e0b0e2227 */ /* 0x001fca00078e00ff */
[----:B------:R-:W-:-:S07]  /*5420*/  @P2 SHF.R.U32.HI R11, RZ, R15, R14 ;  /* 0x0000000fff0b2219 */ /* 0x000fce000001160e */
.L_x_821:
[----:B------:R-:W-:Y:S05]  /*5430*/  BSYNC B0 ;  /* 0x0000000000007941 */ /* 0x000fea0003800000 */
.L_x_819:
[----:B------:R-:W-:-:S04]  /*5440*/  IMAD R11, R11, R120, -R13 ;  /* 0x000000780b0b7224 */ /* 0x000fc800078e0a0d */
[----:B------:R-:W-:-:S05]  /*5450*/  IMAD R11, R16, -0x2, R11 ;  /* 0xfffffffe100b7824 */ /* 0x000fca00078e020b */
[----:B------:R-:W-:Y:S02]  /*5460*/  VIADDMNMX R8, R11, R120, R8, PT ;  /* 0x000000780b087246 */ /* 0x000fe40003800108 */
[----:B------:R-:W-:-:S07]  /*5470*/  VIMNMX R9, R9, R11, !PT ;  /* 0x0000000b09097248 */ /* 0x000fce0007fe0100 */
.L_x_818:
[----:B------:R-:W-:Y:S01]  /*5480*/  ISETP.GT.AND P2, PT, R3, -0x1, PT ;  /* 0xffffffff0300780c */ /* 0x000fe20003f44270 */
[----:B------:R-:W0:Y:S03]  /*5490*/  SHFL.IDX PT, R15, R20, 0x1, 0x1c1f ;  /* 0x003c1f00140f7f89 */ /* 0x000e2600000e0000 */
[C---:B------:R-:W-:Y:S02]  /*54a0*/  ISETP.GT.AND P5, PT, R9.reuse, RZ, P2 ;  /* 0x000000ff0900720c */ /* 0x040fe400017a4270 */
[C---:B------:R-:W-:Y:S02]  /*54b0*/  ISETP.GT.AND P4, PT, R9.reuse, 0x1, P2 ;  /* 0x000000010900780c */ /* 0x040fe40001784270 */
[----:B------:R-:W-:Y:S02]  /*54c0*/  ISETP.LT.OR P5, PT, R8, 0x1, P5 ;  /* 0x000000010800780c */ /* 0x000fe40002fa1670 */
[----:B------:R-:W-:-:S02]  /*54d0*/  ISETP.GT.AND P6, PT, R9, 0x8, P2 ;  /* 0x000000080900780c */ /* 0x000fc400017c4270 */
[----:B------:R-:W-:Y:S02]  /*54e0*/  FSEL R11, R24, -INF , !P5 ;  /* 0xff800000180b7808 */ /* 0x000fe40006800000 */
[C---:B------:R-:W-:Y:S02]  /*54f0*/  ISETP.GT.AND P5, PT, R9.reuse, 0x10, P2 ;  /* 0x000000100900780c */ /* 0x040fe400017a4270 */
[----:B------:R-:W-:Y:S02]  /*5500*/  ISETP.GT.AND P3, PT, R9, 0x9, P2 ;  /* 0x000000090900780c */ /* 0x000fe40001764270 */
[C---:B------:R-:W-:Y:S02]  /*5510*/  ISETP.LT.OR P5, PT, R8.reuse, 0x11, P5 ;  /* 0x000000110800780c */ /* 0x040fe40002fa1670 */
[----:B------:R-:W-:Y:S02]  /*5520*/  ISETP.LT.OR P4, PT, R8, 0x2, P4 ;  /* 0x000000020800780c */ /* 0x000fe40002781670 */
[----:B------:R-:W-:-:S02]  /*5530*/  FSEL R32, R32, -INF , !P5 ;  /* 0xff80000020207808 */ /* 0x000fc40006800000 */
[----:B------:R-:W-:Y:S01]  /*5540*/  ISETP.GT.AND P5, PT, R9, 0x20, P2 ;  /* 0x000000200900780c */ /* 0x000fe200017a4270 */
[--C-:B0-----:R-:W-:Y:S01]  /*5550*/  IMAD.IADD R12, R12, 0x1, R15.reuse ;  /* 0x000000010c0c7824 */ /* 0x101fe200078e020f */
[----:B------:R-:W-:Y:S01]  /*5560*/  ISETP.LT.OR P6, PT, R8, 0x9, P6 ;  /* 0x000000090800780c */ /* 0x000fe200037c1670 */
[----:B------:R-:W-:Y:S01]  /*5570*/  IMAD.IADD R10, R10, 0x1, R15 ;  /* 0x000000010a0a7824 */ /* 0x000fe200078e020f */
[C---:B------:R-:W-:Y:S02]  /*5580*/  ISETP.LT.OR P3, PT, R8.reuse, 0xa, P3 ;  /* 0x0000000a0800780c */ /* 0x040fe40001f61670 */
[----:B------:R-:W-:Y:S02]  /*5590*/  ISETP.LT.OR P5, PT, R8, 0x21, P5 ;  /* 0x000000210800780c */ /* 0x000fe40002fa1670 */
[----:B------:R-:W-:Y:S02]  /*55a0*/  FSEL R25, R25, -INF , !P4 ;  /* 0xff80000019197808 */ /* 0x000fe40006000000 */
[----:B------:R-:W-:-:S02]  /*55b0*/  FSEL R28, R28, -INF , !P6 ;  /* 0xff8000001c1c7808 */ /* 0x000fc40007000000 */
[----:B------:R-:W-:Y:S02]  /*55c0*/  FSEL R29, R29, -INF , !P3 ;  /* 0xff8000001d1d7808 */ /* 0x000fe40005800000 */
[C---:B------:R-:W-:Y:S02]  /*55d0*/  ISETP.GT.AND P4, PT, R9.reuse, 0x11, P2 ;  /* 0x000000110900780c */ /* 0x040fe40001784270 */
[C---:B------:R-:W-:Y:S02]  /*55e0*/  ISETP.GT.AND P6, PT, R9.reuse, 0x18, P2 ;  /* 0x000000180900780c */ /* 0x040fe400017c4270 */
[C---:B------:R-:W-:Y:S02]  /*55f0*/  ISETP.GT.AND P3, PT, R9.reuse, 0x19, P2 ;  /* 0x000000190900780c */ /* 0x040fe40001764270 */
[----:B------:R-:W-:Y:S02]  /*5600*/  FSEL R40, R40, -INF , !P5 ;  /* 0xff80000028287808 */ /* 0x000fe40006800000 */
[----:B------:R-:W-:-:S02]  /*5610*/  ISETP.GT.AND P5, PT, R9, 0x30, P2 ;  /* 0x000000300900780c */ /* 0x000fc400017a4270 */
[C---:B------:R-:W-:Y:S02]  /*5620*/  ISETP.LT.OR P4, PT, R8.reuse, 0x12, P4 ;  /* 0x000000120800780c */ /* 0x040fe40002781670 */
[C---:B------:R-:W-:Y:S02]  /*5630*/  ISETP.LT.OR P6, PT, R8.reuse, 0x19, P6 ;  /* 0x000000190800780c */ /* 0x040fe400037c1670 */
        /* <DEDUP_REMOVED lines=55> */
[----:B------:R-:W-:Y:S02]  /*59b0*/  ISETP.GT.AND P3, PT, R9, 0x69, P2 ;  /* 0x000000690900780c */ /* 0x000fe40001764270 */
[----:B------:R-:W-:Y:S02]  /*59c0*/  FSEL R80, R80, -INF , !P5 ;  /* 0xff80000050507808 */ /* 0x000fe40006800000 */
[----:B------:R-:W-:-:S02]  /*59d0*/  PLOP3.LUT P5, PT, PT, PT, UP1, 0x40, 0x0 ;  /* 0x000000000000781c */ /* 0x000fc40003fae818 */
[C---:B------:R-:W-:Y:S02]  /*59e0*/  ISETP.LT.OR P4, PT, R8.reuse, 0x62, P4 ;  /* 0x000000620800780c */ /* 0x040fe40002781670 */
[C---:B------:R-:W-:Y:S02]  /*59f0*/  ISETP.LT.OR P6, PT, R8.reuse, 0x69, P6 ;  /* 0x000000690800780c */ /* 0x040fe400037c1670 */
[----:B------:R-:W-:Y:S02]  /*5a00*/  ISETP.LT.OR P3, PT, R8, 0x6a, P3 ;  /* 0x0000006a0800780c */ /* 0x000fe40001f61670 */
[----:B------:R-:W-:Y:S02]  /*5a10*/  FSEL R73, R73, -INF , !P4 ;  /* 0xff80000049497808 */ /* 0x000fe40006000000 */
[----:B------:R-:W-:Y:S02]  /*5a20*/  FSEL R76, R76, -INF , !P6 ;  /* 0xff8000004c4c7808 */ /* 0x000fe40007000000 */
[----:B------:R-:W-:-:S02]  /*5a30*/  FSEL R77, R77, -INF , !P3 ;  /* 0xff8000004d4d7808 */ /* 0x000fc40005800000 */
[C---:B------:R-:W-:Y:S02]  /*5a40*/  ISETP.GT.AND P4, PT, R9.reuse, 0x71, P2 ;  /* 0x000000710900780c */ /* 0x040fe40001784270 */
[C---:B------:R-:W-:Y:S02]  /*5a50*/  ISETP.GT.AND P6, PT, R9.reuse, 0x78, P2 ;  /* 0x000000780900780c */ /* 0x040fe400017c4270 */
[----:B------:R-:W-:Y:S02]  /*5a60*/  ISETP.GT.AND P3, PT, R9, 0x79, P2 ;  /* 0x000000790900780c */ /* 0x000fe40001764270 */
[C---:B------:R-:W-:Y:S02]  /*5a70*/  ISETP.LT.OR P4, PT, R8.reuse, 0x72, P4 ;  /* 0x000000720800780c */ /* 0x040fe40002781670 */
[C---:B------:R-:W-:Y:S02]  /*5a80*/  ISETP.LT.OR P6, PT, R8.reuse, 0x79, P6 ;  /* 0x000000790800780c */ /* 0x040fe400037c1670 */
[----:B------:R-:W-:-:S02]  /*5a90*/  ISETP.LT.OR P3, PT, R8, 0x7a, P3 ;  /* 0x0000007a0800780c */ /* 0x000fc40001f61670 */
[----:B------:R-:W-:Y:S02]  /*5aa0*/  FSEL R81, R81, -INF , !P4 ;  /* 0xff80000051517808 */ /* 0x000fe40006000000 */
[----:B------:R-:W-:Y:S02]  /*5ab0*/  FSEL R84, R84, -INF , !P6 ;  /* 0xff80000054547808 */ /* 0x000fe40007000000 */
[----:B------:R-:W-:Y:S01]  /*5ac0*/  FSEL R85, R85, -INF , !P3 ;  /* 0xff80000055557808 */ /* 0x000fe20005800000 */
        /* <DEDUP_REMOVED lines=14> */
.L_x_824:
[----:B------:R-:W-:-:S05]  /*5bb0*/  IMAD.U32 R20, RZ, RZ, UR23 ;  /* 0x00000017ff147e24 */ /* 0x000fca000f8e00ff */
[----:B------:R-:W-:-:S13]  /*5bc0*/  ISETP.NE.AND P3, PT, R20, 0x1, PT ;  /* 0x000000011400780c */ /* 0x000fda0003f65270 */
[----:B------:R-:W0:Y:S02]  /*5bd0*/  @P3 LDC.64 R8, c[0x0][0x9e8] ;  /* 0x00027a00ff083b82 */ /* 0x000e240000000a00 */
[----:B0-----:R-:W-:-:S05]  /*5be0*/  @P3 IMAD.HI.U32 R8, R14, R8, RZ ;  /* 0x000000080e083227 */ /* 0x001fca00078e00ff */
[----:B------:R-:W-:-:S07]  /*5bf0*/  @P3 SHF.R.U32.HI R14, RZ, R9, R8 ;  /* 0x00000009ff0e3219 */ /* 0x000fce0000011608 */
.L_x_825:
[----:B------:R-:W-:Y:S05]  /*5c00*/  BSYNC B0 ;  /* 0x0000000000007941 */ /* 0x000fea0003800000 */
.L_x_823:
[----:B------:R-:W-:-:S04]  /*5c10*/  IMAD R13, R14, R20, -R13 ;  /* 0x000000140e0d7224 */ /* 0x000fc800078e0a0d */
[----:B------:R-:W-:-:S05]  /*5c20*/  IMAD R13, R16, -0x2, R13 ;  /* 0xfffffffe100d7824 */ /* 0x000fca00078e020d */
[----:B------:R-:W-:Y:S02]  /*5c30*/  VIADDMNMX R12, R13, R20, R12, PT ;  /* 0x000000140d0c7246 */ /* 0x000fe4000380010c */
[----:B------:R-:W-:-:S07]  /*5c40*/  VIMNMX R10, R10, R13, !PT ;  /* 0x0000000d0a0a7248 */ /* 0x000fce0007fe0100 */
.L_x_822:
[----:B------:R-:W-:Y:S01]  /*5c50*/  FMNMX.FTZ R8, R11, R2, !PT ;  /* 0x000000020b087209 */ /* 0x000fe20007810000 */
[----:B------:R-:W-:Y:S01]  /*5c60*/  UMOV UR10, UR21 ;  /* 0x00000015000a7c82 */ /* 0x000fe20008000000 */
[----:B------:R-:W-:Y:S01]  /*5c70*/  ISETP.GT.AND P5, PT, R10, 0x8, P2 ;  /* 0x000000080a00780c */ /* 0x000fe200017a4270 */
[----:B------:R-:W-:Y:S01]  /*5c80*/  UMOV UR36, UR25 ;  /* 0x0000001900247c82 */ /* 0x000fe20008000000 */
[----:B------:R-:W-:Y:S02]  /*5c90*/  FMNMX.FTZ R9, R25, R8, !PT ;  /* 0x0000000819097209 */ /* 0x000fe40007810000 */
[----:B------:R-:W-:Y:S02]  /*5ca0*/  ISETP.LT.OR P5, PT, R12, 0x9, P5 ;  /* 0x000000090c00780c */ /* 0x000fe40002fa1670 */
[----:B------:R-:W-:Y:S02]  /*5cb0*/  FMNMX.FTZ R8, R28, R9, !PT ;  /* 0x000000091c087209 */ /* 0x000fe40007810000 */
[----:B------:R-:W-:-:S02]  /*5cc0*/  FSEL R30, R30, -INF , !P5 ;  /* 0xff8000001e1e7808 */ /* 0x000fc40006800000 */
[----:B------:R-:W-:Y:S02]  /*5cd0*/  FMNMX.FTZ R9, R29, R8, !PT ;  /* 0x000000081d097209 */ /* 0x000fe40007810000 */
[----:B------:R-:W-:Y:S02]  /*5ce0*/  ISETP.GT.AND P5, PT, R10, 0x11, P2 ;  /* 0x000000110a00780c */ /* 0x000fe400017a4270 */
        /* <DEDUP_REMOVED lines=11> */
[----:B------:R-:W-:Y:S02]  /*5da0*/  ISETP.GT.AND P5, PT, R10, RZ, P2 ;  /* 0x000000ff0a00720c */ /* 0x000fe400017a4270 */
[----:B------:R-:W-:Y:S02]  /*5db0*/  FMNMX.FTZ R8, R44, R9, !PT ;  /* 0x000000092c087209 */ /* 0x000fe40007810000 */
[----:B------:R-:W-:Y:S02]  /*5dc0*/  ISETP.GT.AND P4, PT, R10, 0x1, P2 ;  /* 0x000000010a00780c */ /* 0x000fe40001784270 */
[----:B------:R-:W-:Y:S02]  /*5dd0*/  FMNMX.FTZ R9, R45, R8, !PT ;  /* 0x000000082d097209 */ /* 0x000fe40007810000 */
[----:B------:R-:W-:-:S02]  /*5de0*/  ISETP.LT.OR P5, PT, R12, 0x1, P5 ;  /* 0x000000010c00780c */ /* 0x000fc40002fa1670 */
[----:B------:R-:W-:Y:S02]  /*5df0*/  FMNMX.FTZ R8, R48, R9, !PT ;  /* 0x0000000930087209 */ /* 0x000fe40007810000 */
[----:B------:R-:W-:Y:S02]  /*5e00*/  ISETP.LT.OR P4, PT, R12, 0x2, P4 ;  /* 0x000000020c00780c */ /* 0x000fe40002781670 */
[----:B------:R-:W-:Y:S02]  /*5e10*/  FMNMX.FTZ R9, R49, R8, !PT ;  /* 0x0000000831097209 */ /* 0x000fe40007810000 */
[----:B------:R-:W-:Y:S02]  /*5e20*/  FSEL R15, R26, -INF , !P5 ;  /* 0xff8000001a0f7808 */ /* 0x000fe40006800000 */
[----:B------:R-:W-:Y:S02]  /*5e30*/  FMNMX.FTZ R8, R52, R9, !PT ;  /* 0x0000000934087209 */ /* 0x000fe40007810000 */
[----:B------:R-:W-:-:S02]  /*5e40*/  ISETP.GT.AND P3, PT, R10, 0x9, P2 ;  /* 0x000000090a00780c */ /* 0x000fc40001764270 */
[----:B------:R-:W-:Y:S02]  /*5e50*/  FMNMX.FTZ R9, R53, R8, !PT ;  /* 0x0000000835097209 */ /* 0x000fe40007810000 */
[----:B------:R-:W-:Y:S02]  /*5e60*/  FSEL R27, R27, -INF , !P4 ;  /* 0xff8000001b1b7808 */ /* 0x000fe40006000000 */
[----:B------:R-:W-:Y:S02]  /*5e70*/  FMNMX.FTZ R8, R56, R9, !PT ;  /* 0x0000000938087209 */ /* 0x000fe40007810000 */
[----:B------:R-:W-:Y:S02]  /*5e80*/  FMNMX.FTZ R20, R15, R0, !PT ;  /* 0x000000000f147209 */ /* 0x000fe40007810000 */
[----:B------:R-:W-:Y:S02]  /*5e90*/  FMNMX.FTZ R9, R57, R8, !PT ;  /* 0x0000000839097209 */ /* 0x000fe40007810000 */
[----:B------:R-:W-:-:S02]  /*5ea0*/  ISETP.GT.AND P4, PT, R10, 0x10, P2 ;  /* 0x000000100a00780c */ /* 0x000fc40001784270 */
[----:B------:R-:W-:Y:S02]  /*5eb0*/  FMNMX.FTZ R8, R60, R9, !PT ;  /* 0x000000093c087209 */ /* 0x000fe40007810000 */
[----:B------:R-:W-:Y:S02]  /*5ec0*/  ISETP.LT.OR P3, PT, R12, 0xa, P3 ;  /* 0x0000000a0c00780c */ /* 0x000fe40001f61670 */
[----:B------:R-:W-:Y:S02]  /*5ed0*/  FMNMX.FTZ R9, R61, R8, !PT ;  /* 0x000000083d097209 */ /* 0x000fe40007810000 */
[----:B------:R-:W-:Y:S02]  /*5ee0*/  FMNMX.FTZ R21, R27, R20, !PT ;  /* 0x000000141b157209 */ /* 0x000fe40007810000 */
[----:B------:R-:W-:Y:S02]  /*5ef0*/  FMNMX.FTZ R8, R64, R9, !PT ;  /* 0x0000000940087209 */ /* 0x000fe40007810000 */
[----:B------:R-:W-:-:S02]  /*5f00*/  ISETP.LT.OR P4, PT, R12, 0x11, P4 ;  /* 0x000000110c00780c */ /* 0x000fc40002781670 */
[----:B------:R-:W-:Y:S02]  /*5f10*/  FMNMX.FTZ R9, R65, R8, !PT ;  /* 0x0000000841097209 */ /* 0x000fe40007810000 */
[----:B------:R-:W-:Y:S02]  /*5f20*/  FSEL R31, R31, -INF , !P3 ;  /* 0xff8000001f1f7808 */ /* 0x000fe40005800000 */
[----:B------:R-:W-:Y:S02]  /*5f30*/  FMNMX.FTZ R8, R68, R9, !PT ;  /* 0x0000000944087209 */ /* 0x000fe40007810000 */
[----:B------:R-:W-:Y:S02]  /*5f40*/  FMNMX.FTZ R20, R30, R21, !PT ;  /* 0x000000151e147209 */ /* 0x000fe40007810000 */
        /* <DEDUP_REMOVED lines=17> */
[C---:B------:R-:W-:Y:S02]  /*6060*/  ISETP.GT.AND P3, PT, R10.reuse, 0x21, P2 ;  /* 0x000000210a00780c */ /* 0x040fe40001764270 */
[----:B------:R-:W-:Y:S01]  /*6070*/  FSEL R39, R39, -INF , !P4 ;  /* 0xff80000027277808 */ /* 0x000fe20006000000 */
[----:B------:R-:W0:Y:S01]  /*6080*/  SHFL.BFLY PT, R8, R9, 0x2, 0x1f ;  /* 0x0c401f0009087f89 */ /* 0x000e2200000e0000 */
[----:B------:R-:W-:-:S02]  /*6090*/  ISETP.GT.AND P4, PT, R10, 0x28, P2 ;  /* 0x000000280a00780c */ /* 0x000fc40001784270 */
[C---:B------:R-:W-:Y:S02]  /*60a0*/  ISETP.LT.OR P3, PT, R12.reuse, 0x22, P3 ;  /* 0x000000220c00780c */ /* 0x040fe40001f61670 */
[----:B------:R-:W-:Y:S02]  /*60b0*/  ISETP.LT.OR P4, PT, R12, 0x29, P4 ;  /* 0x000000290c00780c */ /* 0x000fe40002781670 */
[----:B------:R-:W-:Y:S02]  /*60c0*/  FSEL R43, R43, -INF , !P3 ;  /* 0xff8000002b2b7808 */ /* 0x000fe40005800000 */
[----:B------:R-:W-:Y:S02]  /*60d0*/  ISETP.GT.AND P3, PT, R10, 0x29, P2 ;  /* 0x000000290a00780c */ /* 0x000fe40001764270 */
[----:B------:R-:W-:Y:S02]  /*60e0*/  FSEL R46, R46, -INF , !P4 ;  /* 0xff8000002e2e7808 */ /* 0x000fe40006000000 */
[----:B------:R-:W-:-:S02]  /*60f0*/  ISETP.GT.AND P4, PT, R10, 0x30, P2 ;  /* 0x000000300a00780c */ /* 0x000fc40001784270 */
[----:B------:R-:W-:Y:S02]  /*6100*/  ISETP.LT.OR P5, PT, R12, 0x2a, P3 ;  /* 0x0000002a0c00780c */ /* 0x000fe40001fa1670 */
[----:B------:R-:W-:Y:S02]  /*6110*/  ISETP.GT.AND P3, PT, R10, 0x31, P2 ;  /* 0x000000310a00780c */ /* 0x000fe40001764270 */
[----:B------:R-:W-:Y:S02]  /*6120*/  FSEL R47, R47, -INF , !P5 ;  /* 0xff8000002f2f7808 */ /* 0x000fe40006800000 */
[----:B------:R-:W-:Y:S02]  /*6130*/  ISETP.LT.OR P4, PT, R12, 0x31, P4 ;  /* 0x000000310c00780c */ /* 0x000fe40002781670 */
[----:B------:R-:W-:Y:S02]  /*6140*/  ISETP.GT.AND P5, PT, R10, 0x38, P2 ;  /* 0x000000380a00780c */ /* 0x000fe400017a4270 */
[----:B0-----:R-:W-:-:S02]  /*6150*/  FMNMX.FTZ R13, R9, R8, !PT ;  /* 0x00000008090d7209 */ /* 0x001fc40007810000 */
[----:B------:R-:W-:Y:S02]  /*6160*/  ISETP.LT.OR P3, PT, R12, 0x32, P3 ;  /* 0x000000320c00780c */ /* 0x000fe40001f61670 */
[----:B------:R-:W-:Y:S01]  /*6170*/  FSEL R50, R50, -INF , !P4 ;  /* 0xff80000032327808 */ /* 0x000fe20006000000 */
[----:B------:R-:W0:Y:S01]  /*6180*/  SHFL.BFLY PT, R8, R13, 0x1, 0x1f ;  /* 0x0c201f000d087f89 */ /* 0x000e2200000e0000 */
[----:B------:R-:W-:Y:S02]  /*6190*/  ISETP.GT.AND P4, PT, R10, 0x39, P2 ;  /* 0x000000390a00780c */ /* 0x000fe40001784270 */
[----:B------:R-:W-:Y:S02]  /*61a0*/  FSEL R51, R51, -INF , !P3 ;  /* 0xff80000033337808 */ /* 0x000fe40005800000 */
[----:B------:R-:W-:Y:S02]  /*61b0*/  ISETP.LT.OR P5, PT, R12, 0x39, P5 ;  /* 0x000000390c00780c */ /* 0x000fe40002fa1670 */
[----:B------:R-:W-:-:S02]  /*61c0*/  ISETP.GT.AND P3, PT, R10, 0x40, P2 ;  /* 0x000000400a00780c */ /* 0x000fc40001764270 */
[----:B------:R-:W-:Y:S02]  /*61d0*/  ISETP.LT.OR P4, PT, R12, 0x3a, P4 ;  /* 0x0000003a0c00780c */ /* 0x000fe40002781670 */
[----:B------:R-:W-:Y:S02]  /*61e0*/  FSEL R54, R54, -INF , !P5 ;  /* 0xff80000036367808 */ /* 0x000fe40006800000 */
[----:B------:R-:W-:Y:S02]  /*61f0*/  ISETP.GT.AND P5, PT, R10, 0x41, P2 ;  /* 0x000000410a00780c */ /* 0x000fe400017a4270 */
[----:B------:R-:W-:Y:S02]  /*6200*/  FSEL R55, R55, -INF , !P4 ;  /* 0xff80000037377808 */ /* 0x000fe40006000000 */
[----:B------:R-:W-:Y:S02]  /*6210*/  ISETP.LT.OR P3, PT, R12, 0x41, P3 ;  /* 0x000000410c00780c */ /* 0x000fe40001f61670 */
[----:B------:R-:W-:-:S02]  /*6220*/  ISETP.GT.AND P4, PT, R10, 0x48, P2 ;  /* 0x000000480a00780c */ /* 0x000fc40001784270 */
[----:B------:R-:W-:Y:S02]  /*6230*/  ISETP.LT.OR P5, PT, R12, 0x42, P5 ;  /* 0x000000420c00780c */ /* 0x000fe40002fa1670 */
[----:B------:R-:W-:Y:S02]  /*6240*/  FSEL R58, R58, -INF , !P3 ;  /* 0xff8000003a3a7808 */ /* 0x000fe40005800000 */
[----:B0-----:R-:W-:Y:S02]  /*6250*/  FMNMX.FTZ R8, R13, R8, !PT ;  /* 0x000000080d087209 */ /* 0x001fe40007810000 */
[----:B------:R-:W-:Y:S02]  /*6260*/  ISETP.GT.AND P3, PT, R10, 0x49, P2 ;  /* 0x000000490a00780c */ /* 0x000fe40001764270 */
[C---:B------:R-:W-:Y:S01]  /*6270*/  FSETP.NEU.FTZ.AND P6, PT, R8.reuse, -INF , PT ;  /* 0xff8000000800780b */ /* 0x040fe20003fdd000 */
[----:B------:R-:W-:Y:S01]  /*6280*/  FMUL.FTZ R14, R8, UR10 ;  /* 0x0000000a080e7c20 */ /* 0x000fe20008410000 */
[----:B------:R-:W-:-:S02]  /*6290*/  FSEL R59, R59, -INF , !P5 ;  /* 0xff8000003b3b7808 */ /* 0x000fc40006800000 */
[----:B------:R-:W-:Y:S02]  /*62a0*/  ISETP.LT.OR P4, PT, R12, 0x49, P4 ;  /* 0x000000490c00780c */ /* 0x000fe40002781670 */
[----:B------:R-:W-:Y:S02]  /*62b0*/  FSEL R14, R14, RZ, P6 ;  /* 0x000000ff0e0e7208 */ /* 0x000fe40003000000 */
[----:B------:R-:W-:Y:S02]  /*62c0*/  ISETP.GT.AND P5, PT, R10, 0x50, P2 ;  /* 0x000000500a00780c */ /* 0x000fe400017a4270 */
[----:B------:R-:W-:Y:S01]  /*62d0*/  ISETP.LT.OR P3, PT, R12, 0x4a, P3 ;  /* 0x0000004a0c00780c */ /* 0x000fe20001f61670 */
[--C-:B------:R-:W-:Y:S01]  /*62e0*/  FFMA.FTZ R9, R25, UR10, -R14.reuse ;  /* 0x0000000a19097c23 */ /* 0x100fe2000801080e */
[----:B------:R-:W-:Y:S01]  /*62f0*/  FMNMX.FTZ R25, R35, R20, !PT ;  /* 0x0000001423197209 */ /* 0x000fe20007810000 */
[--C-:B------:R-:W-:Y:S01]  /*6300*/  FFMA.FTZ R148, R11, UR10, -R14.reuse ;  /* 0x0000000a0b947c23 */ /* 0x100fe2000801080e */
[--C-:B------:R-:W-:Y:S01]  /*6310*/  FFMA.FTZ R11, R29, UR10, -R14.reuse ;  /* 0x0000000a1d0b7c23 */ /* 0x100fe2000801080e */
[--C-:B------:R-:W-:Y:S01]  /*6320*/  FFMA.FTZ R13, R33, UR10, -R14.reuse ;  /* 0x0000000a210d7c23 */ /* 0x100fe2000801080e */
[----:B------:R-:W-:Y:S01]  /*6330*/  FMNMX.FTZ R20, R38, R25, !PT ;  /* 0x0000001926147209 */ /* 0x000fe20007810000 */
[--C-:B------:R-:W-:Y:S01]  /*6340*/  FFMA.FTZ R21, R37, UR10, -R14.reuse ;  /* 0x0000000a25157c23 */ /* 0x100fe2000801080e */
[----:B------:R-:W-:Y:S01]  /*6350*/  FSEL R62, R62, -INF , !P4 ;  /* 0xff8000003e3e7808 */ /* 0x000fe20006000000 */
[----:B------:R-:W-:Y:S01]  /*6360*/  MUFU.EX2 R148, R148 ;  /* 0x0000009400947308 */ /* 0x000fe20000000800 */
[----:B------:R-:W-:Y:S01]  /*6370*/  FMNMX.FTZ R25, R39, R20, !PT ;  /* 0x0000001427197209 */ /* 0x000fe20007810000 */
[--C-:B------:R-:W-:Y:S01]  /*6380*/  FFMA.FTZ R150, R28, UR10, -R14.reuse ;  /* 0x0000000a1c967c23 */ /* 0x100fe2000801080e */
[----:B------:R-:W-:Y:S01]  /*6390*/  ISETP.GT.AND P4, PT, R10, 0x51, P2 ;  /* 0x000000510a00780c */ /* 0x000fe20001784270 */
[--C-:B------:R-:W-:Y:S01]  /*63a0*/  FFMA.FTZ R144, R32, UR10, -R14.reuse ;  /* 0x0000000a20907c23 */ /* 0x100fe2000801080e */
[----:B------:R-:W-:Y:S01]  /*63b0*/  FMNMX.FTZ R20, R42, R25, !PT ;  /* 0x000000192a147209 */ /* 0x000fe20007810000 */
[--C-:B------:R-:W-:Y:S01]  /*63c0*/  FFMA.FTZ R25, R41, UR10, -R14.reuse ;  /* 0x0000000a29197c23 */ /* 0x100fe2000801080e */
[----:B------:R-:W-:Y:S01]  /*63d0*/  FSEL R63, R63, -INF , !P3 ;  /* 0xff8000003f3f7808 */ /* 0x000fe20005800000 */
[----:B------:R-:W-:Y:S01]  /*63e0*/  MUFU.EX2 R9, R9 ;  /* 0x0000000900097308 */ /* 0x000fe20000000800 */
[----:B------:R-:W-:Y:S01]  /*63f0*/  FMNMX.FTZ R29, R43, R20, !PT ;  /* 0x000000142b1d7209 */ /* 0x000fe20007810000 */
[--C-:B------:R-:W-:Y:S01]  /*6400*/  FFMA.FTZ R146, R36, UR10, -R14.reuse ;  /* 0x0000000a24927c23 */ /* 0x100fe2000801080e */
[----:B------:R-:W-:Y:S01]  /*6410*/  ISETP.LT.OR P5, PT, R12, 0x51, P5 ;  /* 0x000000510c00780c */ /* 0x000fe20002fa1670 */
[--C-:B------:R-:W-:Y:S01]  /*6420*/  FFMA.FTZ R140, R40, UR10, -R14.reuse ;  /* 0x0000000a288c7c23 */ /* 0x100fe2000801080e */
[----:B------:R-:W-:Y:S01]  /*6430*/  FMNMX.FTZ R20, R46, R29, !PT ;  /* 0x0000001d2e147209 */ /* 0x000fe20007810000 */
[--C-:B------:R-:W-:Y:S01]  /*6440*/  FFMA.FTZ R142, R44, UR10, -R14.reuse ;  /* 0x0000000a2c8e7c23 */ /* 0x100fe2000801080e */
[----:B------:R-:W-:Y:S01]  /*6450*/  ISETP.GT.AND P3, PT, R10, 0x58, P2 ;  /* 0x000000580a00780c */ /* 0x000fe20001764270 */
        /* <DEDUP_REMOVED lines=30> */
[----:B------:R-:W-:Y:S01]  /*6640*/  FFMA.FTZ R122, R84, UR10, -R14 ;  /* 0x0000000a547a7c23 */ /* 0x000fe2000801080e */
[----:B------:R-:W-:Y:S01]  /*6650*/  FSEL R70, R70, -INF , !P3 ;  /* 0xff80000046467808 */ /* 0x000fe20005800000 */
[----:B------:R-:W-:Y:S01]  /*6660*/  MUFU.EX2 R146, R146 ;  /* 0x0000009200927308 */ /* 0x000fe20000000800 */
[----:B------:R-:W-:-:S02]  /*6670*/  FMNMX.FTZ R37, R63, R20, !PT ;  /* 0x000000143f257209 */ /* 0x000fc40007810000 */
[----:B------:R-:W-:Y:S02]  /*6680*/  ISETP.GT.AND P3, PT, R10, 0x61, P2 ;  /* 0x000000610a00780c */ /* 0x000fe40001764270 */
[----:B------:R-:W-:Y:S01]  /*6690*/  FMNMX.FTZ R20, R66, R37, !PT ;  /* 0x0000002542147209 */ /* 0x000fe20007810000 */
[--C-:B------:R-:W-:Y:S01]  /*66a0*/  FFMA.FTZ R37, R53, UR10, -R14.reuse ;  /* 0x0000000a35257c23 */ /* 0x100fe2000801080e */
[----:B------:R-:W-:Y:S01]  /*66b0*/  FSEL R71, R71, -INF , !P5 ;  /* 0xff80000047477808 */ /* 0x000fe20006800000 */
[----:B------:R-:W-:Y:S01]  /*66c0*/  FFMA.FTZ R53, R69, UR10, -R14 ;  /* 0x0000000a45357c23 */ /* 0x000fe2000801080e */
[----:B------:R-:W-:Y:S01]  /*66d0*/  FMNMX.FTZ R41, R67, R20, !PT ;  /* 0x0000001443297209 */ /* 0x000fe20007810000 */
[----:B------:R-:W-:Y:S01]  /*66e0*/  MUFU.EX2 R21, R21 ;  /* 0x0000001500157308 */ /* 0x000fe20000000800 */
[----:B------:R-:W-:Y:S02]  /*66f0*/  ISETP.LT.OR P4, PT, R12, 0x61, P4 ;  /* 0x000000610c00780c */ /* 0x000fe40002781670 */
[----:B------:R-:W-:-:S02]  /*6700*/  FMNMX.FTZ R20, R70, R41, !PT ;  /* 0x0000002946147209 */ /* 0x000fc40007810000 */
[----:B------:R-:W-:Y:S02]  /*6710*/  ISETP.GT.AND P5, PT, R10, 0x68, P2 ;  /* 0x000000680a00780c */ /* 0x000fe400017a4270 */
[----:B------:R-:W-:Y:S01]  /*6720*/  ISETP.LT.OR P3, PT, R12, 0x62, P3 ;  /* 0x000000620c00780c */ /* 0x000fe20001f61670 */
[----:B------:R-:W-:Y:S01]  /*6730*/  MUFU.EX2 R140, R140 ;  /* 0x0000008c008c7308 */ /* 0x000fe20000000800 */
[----:B------:R-:W-:Y:S02]  /*6740*/  FSEL R74, R74, -INF , !P4 ;  /* 0xff8000004a4a7808 */ /* 0x000fe40006000000 */
[----:B------:R-:W-:Y:S02]  /*6750*/  FMNMX.FTZ R41, R71, R20, !PT ;  /* 0x0000001447297209 */ /* 0x000fe40007810000 */
[----:B------:R-:W-:Y:S02]  /*6760*/  ISETP.GT.AND P4, PT, R10, 0x69, P2 ;  /* 0x000000690a00780c */ /* 0x000fe40001784270 */
[----:B------:R-:W-:Y:S01]  /*6770*/  FSEL R75, R75, -INF , !P3 ;  /* 0xff8000004b4b7808 */ /* 0x000fe20005800000 */
[----:B------:R-:W-:Y:S01]  /*6780*/  MUFU.EX2 R25, R25 ;  /* 0x0000001900197308 */ /* 0x000fe20000000800 */
[----:B------:R-:W-:-:S02]  /*6790*/  ISETP.LT.OR P5, PT, R12, 0x69, P5 ;  /* 0x000000690c00780c */ /* 0x000fc40002fa1670 */
[----:B------:R-:W-:Y:S01]  /*67a0*/  FMNMX.FTZ R20, R74, R41, !PT ;  /* 0x000000294a147209 */ /* 0x000fe20007810000 */
[--C-:B------:R-:W-:Y:S01]  /*67b0*/  FFMA.FTZ R41, R57, UR10, -R14.reuse ;  /* 0x0000000a39297c23 */ /* 0x100fe2000801080e */
[----:B------:R-:W-:Y:S01]  /*67c0*/  ISETP.LT.OR P4, PT, R12, 0x6a, P4 ;  /* 0x0000006a0c00780c */ /* 0x000fe20002781670 */
[----:B------:R-:W-:Y:S01]  /*67d0*/  FFMA.FTZ R57, R73, UR10, -R14 ;  /* 0x0000000a49397c23 */ /* 0x000fe2000801080e */
[----:B------:R-:W-:Y:S01]  /*67e0*/  ISETP.GT.AND P3, PT, R10, 0x70, P2 ;  /* 0x000000700a00780c */ /* 0x000fe20001764270 */
[----:B------:R-:W-:Y:S01]  /*67f0*/  MUFU.EX2 R142, R142 ;  /* 0x0000008e008e7308 */ /* 0x000fe20000000800 */
[----:B------:R-:W-:Y:S02]  /*6800*/  FSEL R78, R78, -INF , !P5 ;  /* 0xff8000004e4e7808 */ /* 0x000fe40006800000 */
[----:B------:R-:W-:Y:S02]  /*6810*/  FMNMX.FTZ R45, R75, R20, !PT ;  /* 0x000000144b2d7209 */ /* 0x000fe40007810000 */
[----:B------:R-:W-:-:S02]  /*6820*/  FSEL R79, R79, -INF , !P4 ;  /* 0xff8000004f4f7808 */ /* 0x000fc40006000000 */
[C---:B------:R-:W-:Y:S01]  /*6830*/  ISETP.GT.AND P5, PT, R10.reuse, 0x71, P2 ;  /* 0x000000710a00780c */ /* 0x040fe200017a4270 */
[----:B------:R-:W-:Y:S01]  /*6840*/  MUFU.EX2 R29, R29 ;  /* 0x0000001d001d7308 */ /* 0x000fe20000000800 */
[C---:B------:R-:W-:Y:S02]  /*6850*/  ISETP.GT.AND P4, PT, R10.reuse, 0x78, P2 ;  /* 0x000000780a00780c */ /* 0x040fe40001784270 */
[----:B------:R-:W-:Y:S02]  /*6860*/  ISETP.GT.AND P2, PT, R10, 0x79, P2 ;  /* 0x000000790a00780c */ /* 0x000fe40001744270 */
[----:B------:R-:W-:Y:S02]  /*6870*/  ISETP.LT.OR P3, PT, R12, 0x71, P3 ;  /* 0x000000710c00780c */ /* 0x000fe40001f61670 */
[----:B------:R-:W-:Y:S01]  /*6880*/  FMNMX.FTZ R10, R78, R45, !PT ;  /* 0x0000002d4e0a7209 */ /* 0x000fe20007810000 */
[----:B------:R-:W-:Y:S01]  /*6890*/  MUFU.EX2 R136, R136 ;  /* 0x0000008800887308 */ /* 0x000fe20000000800 */
[----:B------:R-:W-:-:S02]  /*68a0*/  ISETP.LT.OR P5, PT, R12, 0x72, P5 ;  /* 0x000000720c00780c */ /* 0x000fc40002fa1670 */
[----:B------:R-:W-:Y:S02]  /*68b0*/  FSEL R82, R82, -INF , !P3 ;  /* 0xff80000052527808 */ /* 0x000fe40005800000 */
[----:B------:R-:W-:Y:S02]  /*68c0*/  FMNMX.FTZ R45, R79, R10, !PT ;  /* 0x0000000a4f2d7209 */ /* 0x000fe40007810000 */
[----:B------:R-:W-:Y:S01]  /*68d0*/  ISETP.LT.OR P4, PT, R12, 0x79, P4 ;  /* 0x000000790c00780c */ /* 0x000fe20002781670 */
[----:B------:R-:W-:Y:S01]  /*68e0*/  MUFU.EX2 R33, R33 ;  /* 0x0000002100217308 */ /* 0x000fe20000000800 */
[----:B------:R-:W-:Y:S02]  /*68f0*/  FSEL R83, R83, -INF , !P5 ;  /* 0xff80000053537808 */ /* 0x000fe40006800000 */
[----:B------:R-:W-:Y:S01]  /*6900*/  FMNMX.FTZ R10, R82, R45, !PT ;  /* 0x0000002d520a7209 */ /* 0x000fe20007810000 */
[----:B------:R-:W-:Y:S01]  /*6910*/  FFMA.FTZ R45, R61, UR10, -R14 ;  /* 0x0000000a3d2d7c23 */ /* 0x000fe2000801080e */
[----:B------:R-:W-:-:S02]  /*6920*/  ISETP.LT.OR P2, PT, R12, 0x7a, P2 ;  /* 0x0000007a0c00780c */ /* 0x000fc40001741670 */
[----:B------:R-:W-:Y:S01]  /*6930*/  FSEL R86, R86, -INF , !P4 ;  /* 0xff80000056567808 */ /* 0x000fe20006000000 */
[----:B------:R-:W-:Y:S01]  /*6940*/  MUFU.EX2 R138, R138 ;  /* 0x0000008a008a7308 */ /* 0x000fe20000000800 */
[----:B------:R-:W-:Y:S02]  /*6950*/  FMNMX.FTZ R49, R83, R10, !PT ;  /* 0x0000000a53317209 */ /* 0x000fe40007810000 */
[----:B------:R-:W-:Y:S02]  /*6960*/  FSEL R87, R87, -INF , !P2 ;  /* 0xff80000057577808 */ /* 0x000fe40005000000 */
[----:B------:R-:W-:Y:S01]  /*6970*/  FMNMX.FTZ R10, R86, R49, !PT ;  /* 0x00000031560a7209 */ /* 0x000fe20007810000 */
[--C-:B------:R-:W-:Y:S01]  /*6980*/  FFMA.FTZ R49, R65, UR10, -R14.reuse ;  /* 0x0000000a41317c23 */ /* 0x100fe2000801080e */
[----:B------:R-:W-:Y:S01]  /*6990*/  FSEL R73, R8, RZ, P6 ;  /* 0x000000ff08497208 */ /* 0x000fe20003000000 */
[----:B------:R-:W-:Y:S01]  /*69a0*/  FFMA.FTZ R65, R81, UR10, -R14 ;  /* 0x0000000a51417c23 */ /* 0x000fe2000801080e */
[----:B------:R-:W-:Y:S01]  /*69b0*/  FMNMX.FTZ R10, R87, R10, !PT ;  /* 0x0000000a570a7209 */ /* 0x000fe20007810000 */
[----:B------:R-:W-:Y:S02]  /*69c0*/  MUFU.EX2 R37, R37 ;  /* 0x0000002500257308 */ /* 0x000fe40000000800 */
[----:B------:R-:W-:-:S02]  /*69d0*/  FADD.FTZ R2, -R73, R2 ;  /* 0x0000000249027221 */ /* 0x000fc40000010100 */
[----:B------:R-:W0:Y:S04]  /*69e0*/  SHFL.BFLY PT, R61, R10, 0x2, 0x1f ;  /* 0x0c401f000a3d7f89 */ /* 0x000e2800000e0000 */
[----:B------:R-:W-:Y:S08]  /*69f0*/  MUFU.EX2 R132, R132 ;  /* 0x0000008400847308 */ /* 0x000ff00000000800 */
[----:B------:R-:W-:Y:S08]  /*6a00*/  MUFU.EX2 R41, R41 ;  /* 0x0000002900297308 */ /* 0x000ff00000000800 */
[----:B------:R-:W-:Y:S01]  /*6a10*/  MUFU.EX2 R134, R134 ;  /* 0x0000008600867308 */ /* 0x000fe20000000800 */
[----:B0-----:R-:W-:Y:S01]  /*6a20*/  FMNMX.FTZ R12, R10, R61, !PT ;  /* 0x0000003d0a0c7209 */ /* 0x001fe20007810000 */
[--C-:B------:R-:W-:Y:S01]  /*6a30*/  FFMA.FTZ R61, R77, UR10, -R14.reuse ;  /* 0x0000000a4d3d7c23 */ /* 0x100fe2000801080e */
[----:B------:R-:W-:-:S05]  /*6a40*/  FFMA.FTZ R14, R85, UR10, -R14 ;  /* 0x0000000a550e7c23 */ /* 0x000fca000801080e */
[----:B------:R-:W-:Y:S01]  /*6a50*/  MUFU.EX2 R45, R45 ;  /* 0x0000002d002d7308 */ /* 0x000fe20000000800 */
[----:B------:R-:W0:Y:S07]  /*6a60*/  SHFL.BFLY PT, R69, R12, 0x1, 0x1f ;  /* 0x0c201f000c457f89 */ /* 0x000e2e00000e0000 */
[----:B------:R1:W-:Y:S08]  /*6a70*/  MUFU.EX2 R73, R14 ;  /* 0x0000000e00497308 */ /* 0x0003f00000000800 */
[----:B------:R-:W-:Y:S08]  /*6a80*/  MUFU.EX2 R128, R128 ;  /* 0x0000008000807308 */ /* 0x000ff00000000800 */
[----:B------:R-:W-:Y:S01]  /*6a90*/  MUFU.EX2 R49, R49 ;  /* 0x0000003100317308 */ /* 0x000fe20000000800 */
[----:B0-----:R-:W-:Y:S01]  /*6aa0*/  FMNMX.FTZ R10, R12, R69, !PT ;  /* 0x000000450c0a7209 */ /* 0x001fe20007810000 */
[----:B------:R-:W-:-:S03]  /*6ab0*/  FMUL.FTZ R69, R2, UR10 ;  /* 0x0000000a02457c20 */ /* 0x000fc60008410000 */
[C---:B------:R-:W-:Y:S01]  /*6ac0*/  FSETP.NEU.FTZ.AND P2, PT, R10.reuse, -INF , PT ;  /* 0xff8000000a00780b */ /* 0x040fe20003f5d000 */
[----:B------:R-:W-:Y:S02]  /*6ad0*/  FMUL.FTZ R32, R10, UR10 ;  /* 0x0000000a0a207c20 */ /* 0x000fe40008410000 */
[----:B------:R-:W0:Y:S03]  /*6ae0*/  MUFU.EX2 R69, R69 ;  /* 0x0000004500457308 */ /* 0x000e260000000800 */
[----:B------:R-:W-:-:S05]  /*6af0*/  FSEL R32, R32, RZ, P2 ;  /* 0x000000ff20207208 */ /* 0x000fca0001000000 */
[--C-:B------:R-:W-:Y:S01]  /*6b00*/  FFMA.FTZ R151, R30, UR10, -R32.reuse ;  /* 0x0000000a1e977c23 */ /* 0x100fe20008010820 */
[--C-:B------:R-:W-:Y:S01]  /*6b10*/  FFMA.FTZ R2, R15, UR10, -R32.reuse ;  /* 0x0000000a0f027c23 */ /* 0x100fe20008010820 */
[--C-:B------:R-:W-:Y:S01]  /*6b20*/  FFMA.FTZ R149, R27, UR10, -R32.reuse ;  /* 0x0000000a1b957c23 */ /* 0x100fe20008010820 */
[--C-:B------:R-:W-:Y:S01]  /*6b30*/  FFMA.FTZ R12, R31, UR10, -R32.reuse ;  /* 0x0000000a1f0c7c23 */ /* 0x100fe20008010820 */
[--C-:B------:R-:W-:Y:S01]  /*6b40*/  FFMA.FTZ R145, R34, UR10, -R32.reuse ;  /* 0x0000000a22917c23 */ /* 0x100fe20008010820 */
[--C-:B-1----:R-:W-:Y:S01]  /*6b50*/  FFMA.FTZ R14, R35, UR10, -R32.reuse ;  /* 0x0000000a230e7c23 */ /* 0x102fe20008010820 */
[----:B------:R-:W-:Y:S01]  /*6b60*/  MUFU.EX2 R151, R151 ;  /* 0x0000009700977308 */ /* 0x000fe20000000800 */
[--C-:B------:R-:W-:Y:S01]  /*6b70*/  FFMA.FTZ R147, R38, UR10, -R32.reuse ;  /* 0x0000000a26937c23 */ /* 0x100fe20008010820 */
[----:B------:R-:W-:Y:S01]  /*6b80*/  FFMA.FTZ R20, R39, UR10, -R32 ;  /* 0x0000000a27147c23 */ /* 0x000fe20008010820 */
[----:B0-----:R-:W-:Y:S01]  /*6b90*/  FFMA.FTZ R30, R69, R5, R148 ;  /* 0x00000005451e7223 */ /* 0x001fe20000010094 */
[--C-:B------:R-:W-:Y:S01]  /*6ba0*/  FFMA.FTZ R141, R42, UR10, -R32.reuse ;  /* 0x0000000a2a8d7c23 */ /* 0x100fe20008010820 */
[--C-:B------:R-:W-:Y:S01]  /*6bb0*/  FFMA.FTZ R24, R43, UR10, -R32.reuse ;  /* 0x0000000a2b187c23 */ /* 0x100fe20008010820 */
[----:B------:R-:W-:Y:S01]  /*6bc0*/  FFMA.FTZ R143, R46, UR10, -R32 ;  /* 0x0000000a2e8f7c23 */ /* 0x000fe20008010820 */
[----:B------:R-:W-:Y:S01]  /*6bd0*/  FADD.FTZ R5, R9, R30 ;  /* 0x0000001e09057221 */ /* 0x000fe20000010000 */
[----:B------:R-:W-:Y:S01]  /*6be0*/  MUFU.EX2 R2, R2 ;  /* 0x0000000200027308 */ /* 0x000fe20000000800 */
[--C-:B------:R-:W-:Y:S01]  /*6bf0*/  FFMA.FTZ R26, R47, UR10, -R32.reuse ;  /* 0x0000000a2f1a7c23 */ /* 0x100fe20008010820 */
[--C-:B------:R-:W-:Y:S01]  /*6c00*/  FFMA.FTZ R137, R50, UR10, -R32.reuse ;  /* 0x0000000a32897c23 */ /* 0x100fe20008010820 */
[----:B------:R-:W-:Y:S01]  /*6c10*/  FADD.FTZ R30, R150, R5 ;  /* 0x00000005961e7221 */ /* 0x000fe20000010000 */
[----:B------:R-:W-:Y:S01]  /*6c20*/  FSEL R5, R10, RZ, P2 ;  /* 0x000000ff0a057208 */ /* 0x000fe20001000000 */
[--C-:B------:R-:W-:Y:S01]  /*6c30*/  FFMA.FTZ R28, R51, UR10, -R32.reuse ;  /* 0x0000000a331c7c23 */ /* 0x100fe20008010820 */
[----:B------:R-:W-:Y:S01]  /*6c40*/  FFMA.FTZ R139, R54, UR10, -R32 ;  /* 0x0000000a368b7c23 */ /* 0x000fe20008010820 */
[----:B------:R-:W-:Y:S01]  /*6c50*/  FADD.FTZ R15, R11, R30 ;  /* 0x0000001e0b0f7221 */ /* 0x000fe20000010000 */
[----:B------:R-:W-:Y:S01]  /*6c60*/  MUFU.EX2 R149, R149 ;  /* 0x0000009500957308 */ /* 0x000fe20000000800 */
[----:B------:R-:W-:Y:S01]  /*6c70*/  FADD.FTZ R5, -R5, R0 ;  /* 0x0000000005057221 */ /* 0x000fe20000010100 */
[--C-:B------:R-:W-:Y:S01]  /*6c80*/  FFMA.FTZ R55, R55, UR10, -R32.reuse ;  /* 0x0000000a37377c23 */ /* 0x100fe20008010820 */
[----:B------:R-:W-:Y:S01]  /*6c90*/  FADD.FTZ R30, R144, R15 ;  /* 0x0000000f901e7221 */ /* 0x000fe20000010000 */
[--C-:B------:R-:W-:Y:S01]  /*6ca0*/  FFMA.FTZ R133, R58, UR10, -R32.reuse ;  /* 0x0000000a3a857c23 */ /* 0x100fe20008010820 */
[----:B------:R-:W-:Y:S01]  /*6cb0*/  FMUL.FTZ R5, R5, UR10 ;  /* 0x0000000a05057c20 */ /* 0x000fe20008410000 */
[----:B------:R-:W-:Y:S01]  /*6cc0*/  FFMA.FTZ R135, R62, UR10, -R32 ;  /* 0x0000000a3e877c23 */ /* 0x000fe20008010820 */
[----:B------:R-:W-:Y:S01]  /*6cd0*/  FADD.FTZ R15, R13, R30 ;  /* 0x0000001e0d0f7221 */ /* 0x000fe20000010000 */
[----:B------:R-:W-:Y:S01]  /*6ce0*/  MUFU.EX2 R12, R12 ;  /* 0x0000000c000c7308 */ /* 0x000fe20000000800 */
[----:B------:R-:W-:Y:S01]  /*6cf0*/  F2FP.F16.F32.PACK_AB R148, R9, R148 ;  /* 0x000000940994723e */ /* 0x000fe200000000ff */
[--C-:B------:R-:W-:Y:S01]  /*6d00*/  FFMA.FTZ R129, R66, UR10, -R32.reuse ;  /* 0x0000000a42817c23 */ /* 0x100fe20008010820 */
[----:B------:R-:W-:Y:S01]  /*6d10*/  FADD.FTZ R30, R146, R15 ;  /* 0x0000000f921e7221 */ /* 0x000fe20000010000 */
[--C-:B------:R-:W-:Y:S01]  /*6d20*/  FFMA.FTZ R131, R70, UR10, -R32.reuse ;  /* 0x0000000a46837c23 */ /* 0x100fe20008010820 */
[--C-:B------:R-:W-:Y:S01]  /*6d30*/  FFMA.FTZ R125, R74, UR10, -R32.reuse ;  /* 0x0000000a4a7d7c23 */ /* 0x100fe20008010820 */
[----:B------:R-:W-:Y:S01]  /*6d40*/  FFMA.FTZ R75, R75, UR10, -R32 ;  /* 0x0000000a4b4b7c23 */ /* 0x000fe20008010820 */
[----:B------:R-:W-:Y:S01]  /*6d50*/  FADD.FTZ R27, R21, R30 ;  /* 0x0000001e151b7221 */ /* 0x000fe20000010000 */
[----:B------:R0:W1:Y:S01]  /*6d60*/  MUFU.EX2 R15, R5 ;  /* 0x00000005000f7308 */ /* 0x0000620000000800 */
[--C-:B------:R-:W-:Y:S01]  /*6d70*/  FFMA.FTZ R78, R78, UR10, -R32.reuse ;  /* 0x0000000a4e4e7c23 */ /* 0x100fe20008010820 */
[--C-:B------:R-:W-:Y:S01]  /*6d80*/  FFMA.FTZ R79, R79, UR10, -R32.reuse ;  /* 0x0000000a4f4f7c23 */ /* 0x100fe20008010820 */
[----:B------:R-:W-:Y:S01]  /*6d90*/  FADD.FTZ R30, R140, R27 ;  /* 0x0000001b8c1e7221 */ /* 0x000fe20000010000 */
[--C-:B------:R-:W-:Y:S01]  /*6da0*/  FFMA.FTZ R82, R82, UR10, -R32.reuse ;  /* 0x0000000a52527c23 */ /* 0x100fe20008010820 */
[--C-:B------:R-:W-:Y:S01]  /*6db0*/  FFMA.FTZ R83, R83, UR10, -R32.reuse ;  /* 0x0000000a53537c23 */ /* 0x100fe20008010820 */
[----:B------:R-:W-:Y:S01]  /*6dc0*/  FFMA.FTZ R86, R86, UR10, -R32 ;  /* 0x0000000a56567c23 */ /* 0x000fe20008010820 */
[----:B------:R-:W-:Y:S01]  /*6dd0*/  FADD.FTZ R27, R25, R30 ;  /* 0x0000001e191b7221 */ /* 0x000fe20000010000 */
[----:B------:R-:W2:Y:S01]  /*6de0*/  MUFU.EX2 R145, R145 ;  /* 0x0000009100917308 */ /* 0x000ea20000000800 */
[----:B------:R-:W-:Y:S01]  /*6df0*/  FFMA.FTZ R30, R59, UR10, -R32 ;  /* 0x0000000a3b1e7c23 */ /* 0x000fe20008010820 */
[----:B------:R-:W-:-:S02]  /*6e00*/  IMAD.U32 R31, RZ, RZ, UR37 ;  /* 0x00000025ff1f7e24 */ /* 0x000fc4000f8e00ff */
[----:B------:R-:W-:Y:S01]  /*6e10*/  FADD.FTZ R34, R142, R27 ;  /* 0x0000001b8e227221 */ /* 0x000fe20000010000 */
[----:B------:R-:W-:Y:S01]  /*6e20*/  ISETP.GT.AND P2, PT, R3, UR27, PT ;  /* 0x0000001b03007c0c */ /* 0x000fe2000bf44270 */
[----:B------:R-:W-:Y:S01]  /*6e30*/  UMOV UR37, UR26 ;  /* 0x0000001a00257c82 */ /* 0x000fe20008000000 */
[----:B------:R-:W-:Y:S01]  /*6e40*/  F2FP.F16.F32.PACK_AB R150, R11, R150 ;  /* 0x000000960b96723e */ /* 0x000fe200000000ff */
[----:B0-----:R-:W-:Y:S01]  /*6e50*/  FADD.FTZ R5, R29, R34 ;  /* 0x000000221d057221 */ /* 0x001fe20000010000 */
[----:B------:R-:W0:Y:S01]  /*6e60*/  MUFU.EX2 R14, R14 ;  /* 0x0000000e000e7308 */ /* 0x000e220000000800 */
[----:B-1----:R-:W-:Y:S01]  /*6e70*/  FFMA.FTZ R34, R15, R4, R2 ;  /* 0x000000040f227223 */ /* 0x002fe20000010002 */
[----:B------:R-:W-:Y:S01]  /*6e80*/  FFMA.FTZ R4, R63, UR10, -R32 ;  /* 0x0000000a3f047c23 */ /* 0x000fe20008010820 */
[----:B------:R-:W-:Y:S01]  /*6e90*/  FADD.FTZ R38, R136, R5 ;  /* 0x0000000588267221 */ /* 0x000fe20000010000 */
[----:B------:R-:W-:Y:S01]  /*6ea0*/  @!P1 LEA R31, R31, UR45, 0x3 ;  /* 0x0000002d1f1f9c11 */ /* 0x000fe2000f8e18ff */
[----:B------:R-:W-:Y:S01]  /*6eb0*/  FADD.FTZ R36, R149, R34 ;  /* 0x0000002295247221 */ /* 0x000fe20000010000 */
[----:B------:R-:W-:Y:S01]  /*6ec0*/  FFMA.FTZ R34, R67, UR10, -R32 ;  /* 0x0000000a43227c23 */ /* 0x000fe20008010820 */
[----:B------:R-:W-:Y:S01]  /*6ed0*/  FADD.FTZ R27, R33, R38 ;  /* 0x00000026211b7221 */ /* 0x000fe20000010000 */
[----:B------:R-:W1:Y:S01]  /*6ee0*/  MUFU.EX2 R147, R147 ;  /* 0x0000009300937308 */ /* 0x000e620000000800 */
[----:B------:R-:W-:Y:S01]  /*6ef0*/  FADD.FTZ R5, R151, R36 ;  /* 0x0000002497057221 */ /* 0x000fe20000010000 */
[----:B------:R-:W-:-:S02]  /*6f00*/  @!P1 VIADD R31, R31, 0x16860 ;  /* 0x000168601f1f9836 */ /* 0x000fc40000000000 */
[----:B------:R-:W-:Y:S01]  /*6f10*/  FADD.FTZ R36, R138, R27 ;  /* 0x0000001b8a247221 */ /* 0x000fe20000010000 */
[----:B------:R-:W-:Y:S01]  /*6f20*/  F2FP.F16.F32.PACK_AB R149, R149, R2 ;  /* 0x000000029595723e */ /* 0x000fe200000000ff */
[----:B------:R-:W-:Y:S01]  /*6f30*/  FADD.FTZ R38, R12, R5 ;  /* 0x000000050c267221 */ /* 0x000fe20000010000 */
[----:B------:R-:W-:Y:S01]  /*6f40*/  F2FP.F16.F32.PACK_AB R144, R13, R144 ;  /* 0x000000900d90723e */ /* 0x000fe200000000ff */
[----:B------:R-:W-:Y:S01]  /*6f50*/  FADD.FTZ R27, R37, R36 ;  /* 0x00000024251b7221 */ /* 0x000fe20000010000 */
[----:B------:R-:W3:Y:S01]  /*6f60*/  MUFU.EX2 R20, R20 ;  /* 0x0000001400147308 */ /* 0x000ee20000000800 */
[----:B--2---:R-:W-:Y:S01]  /*6f70*/  FADD.FTZ R5, R145, R38 ;  /* 0x0000002691057221 */ /* 0x004fe20000010000 */
[--C-:B------:R-:W-:Y:S01]  /*6f80*/  FFMA.FTZ R36, R71, UR10, -R32.reuse ;  /* 0x0000000a47247c23 */ /* 0x100fe20008010820 */
[----:B------:R-:W-:Y:S01]  /*6f90*/  FADD.FTZ R40, R132, R27 ;  /* 0x0000001b84287221 */ /* 0x000fe20000010000 */
[----:B------:R-:W-:Y:S01]  /*6fa0*/  FFMA.FTZ R32, R87, UR10, -R32 ;  /* 0x0000000a57207c23 */ /* 0x000fe20008010820 */
[----:B0-----:R-:W-:Y:S01]  /*6fb0*/  FADD.FTZ R38, R14, R5 ;  /* 0x000000050e267221 */ /* 0x001fe20000010000 */
[----:B------:R-:W-:Y:S01]  /*6fc0*/  @!P1 PRMT R31, RZ, 0x654, R31 ;  /* 0x00000654ff1f9816 */ /* 0x000fe2000000001f */
[----:B------:R-:W-:Y:S01]  /*6fd0*/  FADD.FTZ R27, R41, R40 ;  /* 0x00000028291b7221 */ /* 0x000fe20000010000 */
[----:B------:R-:W0:Y:S01]  /*6fe0*/  MUFU.EX2 R141, R141 ;  /* 0x0000008d008d7308 */ /* 0x000e220000000800 */
[----:B-1----:R-:W-:Y:S01]  /*6ff0*/  FADD.FTZ R5, R147, R38 ;  /* 0x0000002693057221 */ /* 0x002fe20000010000 */
[----:B------:R1:W-:Y:S01]  /*7000*/  @!P1 SYNCS.ARRIVE.TRANS64.RED.A1T0 RZ, [R31+URZ], RZ ;  /* 0x000000ff1fff99a7 */ /* 0x0003e2000810043f */
[----:B------:R-:W-:Y:S01]  /*7010*/  FADD.FTZ R40, R134, R27 ;  /* 0x0000001b86287221 */ /* 0x000fe20000010000 */
[----:B------:R-:W-:Y:S01]  /*7020*/  F2FP.F16.F32.PACK_AB R146, R21, R146 ;  /* 0x000000921592723e */ /* 0x000fe200000000ff */
[-C--:B------:R-:W-:Y:S01]  /*7030*/  FMUL.FTZ R88, R88, R69.reuse ;  /* 0x0000004558587220 */ /* 0x080fe20000410000 */
[----:B------:R-:W-:Y:S01]  /*7040*/  F2FP.F16.F32.PACK_AB R140, R25, R140 ;  /* 0x0000008c198c723e */ /* 0x000fe200000000ff */
[----:B------:R-:W-:Y:S01]  /*7050*/  FADD.FTZ R27, R45, R40 ;  /* 0x000000282d1b7221 */ /* 0x000fe20000010000 */
[----:B------:R-:W2:Y:S01]  /*7060*/  MUFU.EX2 R24, R24 ;  /* 0x0000001800187308 */ /* 0x000ea20000000800 */
[----:B---3--:R-:W-:Y:S01]  /*7070*/  FADD.FTZ R38, R20, R5 ;  /* 0x0000000514267221 */ /* 0x008fe20000010000 */
[----:B------:R-:W-:Y:S01]  /*7080*/  F2FP.F16.F32.PACK_AB R142, R29, R142 ;  /* 0x0000008e1d8e723e */ /* 0x000fe200000000ff */
[----:B------:R-:W-:Y:S01]  /*7090*/  FADD.FTZ R40, R128, R27 ;  /* 0x0000001b80287221 */ /* 0x000fe20000010000 */
[----:B------:R-:W-:Y:S01]  /*70a0*/  F2FP.F16.F32.PACK_AB R136, R33, R136 ;  /* 0x000000882188723e */ /* 0x000fe200000000ff */
[-C--:B------:R-:W-:Y:S01]  /*70b0*/  FMUL.FTZ R89, R89, R69.reuse ;  /* 0x0000004559597220 */ /* 0x080fe20000410000 */
[----:B------:R-:W-:Y:S01]  /*70c0*/  F2FP.F16.F32.PACK_AB R138, R37, R138 ;  /* 0x0000008a258a723e */ /* 0x000fe200000000ff */
[----:B------:R-:W-:Y:S01]  /*70d0*/  FADD.FTZ R27, R49, R40 ;  /* 0x00000028311b7221 */ /* 0x000fe20000010000 */
[----:B------:R-:W3:Y:S01]  /*70e0*/  MUFU.EX2 R143, R143 ;  /* 0x0000008f008f7308 */ /* 0x000ee20000000800 */
[----:B0-----:R-:W-:Y:S01]  /*70f0*/  FADD.FTZ R5, R141, R38 ;  /* 0x000000268d057221 */ /* 0x001fe20000010000 */
[----:B------:R-:W-:Y:S01]  /*7100*/  F2FP.F16.F32.PACK_AB R132, R41, R132 ;  /* 0x000000842984723e */ /* 0x000fe200000000ff */
[-C--:B------:R-:W-:Y:S01]  /*7110*/  FMUL.FTZ R92, R92, R69.reuse ;  /* 0x000000455c5c7220 */ /* 0x080fe20000410000 */
[----:B------:R-:W-:Y:S01]  /*7120*/  F2FP.F16.F32.PACK_AB R134, R45, R134 ;  /* 0x000000862d86723e */ /* 0x000fe200000000ff */
[-C--:B------:R-:W-:Y:S01]  /*7130*/  FMUL.FTZ R93, R93, R69.reuse ;  /* 0x000000455d5d7220 */ /* 0x080fe20000410000 */
[----:B------:R-:W-:Y:S01]  /*7140*/  F2FP.F16.F32.PACK_AB R128, R49, R128 ;  /* 0x000000803180723e */ /* 0x000fe200000000ff */
[-C--:B------:R-:W-:Y:S01]  /*7150*/  FMUL.FTZ R96, R96, R69.reuse ;  /* 0x0000004560607220 */ /* 0x080fe20000410000 */
[----:B------:R-:W0:Y:S01]  /*7160*/  MUFU.EX2 R26, R26 ;  /* 0x0000001a001a7308 */ /* 0x000e220000000800 */
[----:B--2---:R-:W-:Y:S01]  /*7170*/  FADD.FTZ R38, R24, R5 ;  /* 0x0000000518267221 */ /* 0x004fe20000010000 */
[-C--:B------:R-:W-:Y:S01]  /*7180*/  FMUL.FTZ R97, R97, R69.reuse ;  /* 0x0000004561617220 */ /* 0x080fe20000410000 */
[-C--:B------:R-:W-:Y:S01]  /*7190*/  FMUL.FTZ R100, R100, R69.reuse ;  /* 0x0000004564647220 */ /* 0x080fe20000410000 */
[-C--:B------:R-:W-:Y:S01]  /*71a0*/  FMUL.FTZ R101, R101, R69.reuse ;  /* 0x0000004565657220 */ /* 0x080fe20000410000 */
[-C--:B------:R-:W-:Y:S01]  /*71b0*/  FMUL.FTZ R104, R104, R69.reuse ;  /* 0x0000004568687220 */ /* 0x080fe20000410000 */
[-C--:B------:R-:W-:Y:S01]  /*71c0*/  FMUL.FTZ R105, R105, R69.reuse ;  /* 0x0000004569697220 */ /* 0x080fe20000410000 */
[-C--:B------:R-:W-:Y:S01]  /*71d0*/  FMUL.FTZ R108, R108, R69.reuse ;  /* 0x000000456c6c7220 */ /* 0x080fe20000410000 */
[----:B------:R-:W2:Y:S01]  /*71e0*/  MUFU.EX2 R130, R130 ;  /* 0x0000008200827308 */ /* 0x000ea20000000800 */
[----:B---3--:R-:W-:Y:S01]  /*71f0*/  FADD.FTZ R5, R143, R38 ;  /* 0x000000268f057221 */ /* 0x008fe20000010000 */
[-C--:B------:R-:W-:Y:S01]  /*7200*/  FMUL.FTZ R109, R109, R69.reuse ;  /* 0x000000456d6d7220 */ /* 0x080fe20000410000 */
[-C--:B------:R-:W-:Y:S01]  /*7210*/  FMUL.FTZ R112, R112, R69.reuse ;  /* 0x0000004570707220 */ /* 0x080fe20000410000 */
[-C--:B------:R-:W-:Y:S01]  /*7220*/  FMUL.FTZ R113, R113, R69.reuse ;  /* 0x0000004571717220 */ /* 0x080fe20000410000 */
[-C--:B------:R-:W-:Y:S01]  /*7230*/  FMUL.FTZ R116, R116, R69.reuse ;  /* 0x0000004574747220 */ /* 0x080fe20000410000 */
[----:B------:R-:W-:Y:S01]  /*7240*/  FMUL.FTZ R117, R117, R69 ;  /* 0x0000004575757220 */ /* 0x000fe20000410000 */
[----:B------:R-:W-:Y:S01]  /*7250*/  F2FP.F16.F32.PACK_AB R151, R12, R151 ;  /* 0x000000970c97723e */ /* 0x000fe200000000ff */
[----:B------:R-:W3:Y:S01]  /*7260*/  MUFU.EX2 R137, R137 ;  /* 0x0000008900897308 */ /* 0x000ee20000000800 */
[----:B0-----:R-:W-:Y:S01]  /*7270*/  FADD.FTZ R38, R26, R5 ;  /* 0x000000051a267221 */ /* 0x001fe20000010000 */
[----:B------:R-:W-:Y:S01]  /*7280*/  F2FP.F16.F32.PACK_AB R145, R14, R145 ;  /* 0x000000910e91723e */ /* 0x000fe200000000ff */
[----:B------:R-:W-:Y:S01]  /*7290*/  VIADD R3, R3, 0xffffffff ;  /* 0xffffffff03037836 */ /* 0x000fe20000000000 */
[----:B------:R-:W-:Y:S01]  /*72a0*/  F2FP.F16.F32.PACK_AB R147, R20, R147 ;  /* 0x000000931493723e */ /* 0x000fe200000000ff */
[----:B------:R-:W-:Y:S01]  /*72b0*/  FMUL.FTZ R90, R90, R15 ;  /* 0x0000000f5a5a7220 */ /* 0x000fe20000410000 */
[----:B------:R-:W-:Y:S01]  /*72c0*/  F2FP.F16.F32.PACK_AB R141, R24, R141 ;  /* 0x0000008d188d723e */ /* 0x000fe200000000ff */
[----:B------:R-:W-:Y:S01]  /*72d0*/  FMUL.FTZ R91, R91, R15 ;  /* 0x0000000f5b5b7220 */ /* 0x000fe20000410000 */
[----:B------:R-:W0:Y:S01]  /*72e0*/  MUFU.EX2 R53, R53 ;  /* 0x0000003500357308 */ /* 0x000e220000000800 */
[----:B--2---:R-:W-:Y:S01]  /*72f0*/  FADD.FTZ R40, R130, R27 ;  /* 0x0000001b82287221 */ /* 0x004fe20000010000 */
[----:B------:R-:W-:Y:S01]  /*7300*/  F2FP.F16.F32.PACK_AB R143, R26, R143 ;  /* 0x0000008f1a8f723e */ /* 0x000fe200000000ff */
        /* <DEDUP_REMOVED lines=11> */
[-C--:B------:R-:W-:Y:S01]  /*73c0*/  FMUL.FTZ R111, R111, R15.reuse ;  /* 0x0000000f6f6f7220 */ /* 0x080fe20000410000 */
[-C--:B------:R-:W-:Y:S01]  /*73d0*/  FMUL.FTZ R114, R114, R15.reuse ;  /* 0x0000000f72727220 */ /* 0x080fe20000410000 */
[----:B------:R-:W3:Y:S01]  /*73e0*/  MUFU.EX2 R124, R124 ;  /* 0x0000007c007c7308 */ /* 0x000ee20000000800 */
[C---:B0-----:R-:W-:Y:S01]  /*73f0*/  FADD.FTZ R9, R53.reuse, R40 ;  /* 0x0000002835097221 */ /* 0x041fe20000010000 */
[----:B------:R-:W-:Y:S01]  /*7400*/  F2FP.F16.F32.PACK_AB R130, R53, R130 ;  /* 0x000000823582723e */ /* 0x000fe200000000ff */
[-C--:B------:R-:W-:Y:S01]  /*7410*/  FMUL.FTZ R115, R115, R15.reuse ;  /* 0x0000000f73737220 */ /* 0x080fe20000410000 */
[-C--:B------:R-:W-:Y:S01]  /*7420*/  FMUL.FTZ R118, R118, R15.reuse ;  /* 0x0000000f76767220 */ /* 0x080fe20000410000 */
[----:B------:R-:W-:Y:S01]  /*7430*/  FMUL.FTZ R119, R119, R15 ;  /* 0x0000000f77777220 */ /* 0x000fe20000410000 */
[----:B------:R-:W-:-:S02]  /*7440*/  IMAD.MOV.U32 R2, RZ, RZ, R8 ;  /* 0x000000ffff027224 */ /* 0x000fc400078e0008 */
[----:B------:R-:W0:Y:S01]  /*7450*/  MUFU.EX2 R139, R139 ;  /* 0x0000008b008b7308 */ /* 0x000e220000000800 */
[C---:B--2---:R-:W-:Y:S01]  /*7460*/  FADD.FTZ R38, R28.reuse, R5 ;  /* 0x000000051c267221 */ /* 0x044fe20000010000 */
[----:B------:R-:W-:-:S06]  /*7470*/  F2FP.F16.F32.PACK_AB R137, R28, R137 ;  /* 0x000000891c89723e */ /* 0x000fcc00000000ff */
[----:B------:R-:W2:Y:S01]  /*7480*/  MUFU.EX2 R57, R57 ;  /* 0x0000003900397308 */ /* 0x000ea20000000800 */
[----:B---3--:R-:W-:-:S07]  /*7490*/  FADD.FTZ R40, R124, R9 ;  /* 0x000000097c287221 */ /* 0x008fce0000010000 */
[----:B------:R-:W3:Y:S01]  /*74a0*/  MUFU.EX2 R0, R55 ;  /* 0x0000003700007308 */ /* 0x000ee20000000800 */
[----:B0-----:R-:W-:-:S07]  /*74b0*/  FADD.FTZ R5, R139, R38 ;  /* 0x000000268b057221 */ /* 0x001fce0000010000 */
[----:B------:R-:W0:Y:S01]  /*74c0*/  MUFU.EX2 R126, R126 ;  /* 0x0000007e007e7308 */ /* 0x000e220000000800 */
[C---:B--2---:R-:W-:Y:S01]  /*74d0*/  FADD.FTZ R9, R57.reuse, R40 ;  /* 0x0000002839097221 */ /* 0x044fe20000010000 */
[----:B------:R-:W-:-:S06]  /*74e0*/  F2FP.F16.F32.PACK_AB R124, R57, R124 ;  /* 0x0000007c397c723e */ /* 0x000fcc00000000ff */
[----:B------:R-:W2:Y:S01]  /*74f0*/  MUFU.EX2 R133, R133 ;  /* 0x0000008500857308 */ /* 0x000ea20000000800 */
[C---:B---3--:R-:W-:Y:S01]  /*7500*/  FADD.FTZ R38, R0.reuse, R5 ;  /* 0x0000000500267221 */ /* 0x048fe20000010000 */
[----:B------:R-:W-:Y:S01]  /*7510*/  F2FP.F16.F32.PACK_AB R139, R0, R139 ;  /* 0x0000008b008b723e */ /* 0x000fe200000000ff */
[----:B------:R-:W-:-:S05]  /*7520*/  IMAD.MOV.U32 R0, RZ, RZ, R10 ;  /* 0x000000ffff007224 */ /* 0x000fca00078e000a */
[----:B------:R-:W3:Y:S01]  /*7530*/  MUFU.EX2 R61, R61 ;  /* 0x0000003d003d7308 */ /* 0x000ee20000000800 */
[----:B0-----:R-:W-:-:S07]  /*7540*/  FADD.FTZ R40, R126, R9 ;  /* 0x000000097e287221 */ /* 0x001fce0000010000 */
[----:B------:R-:W0:Y:S01]  /*7550*/  MUFU.EX2 R30, R30 ;  /* 0x0000001e001e7308 */ /* 0x000e220000000800 */
[----:B--2---:R-:W-:-:S07]  /*7560*/  FADD.FTZ R5, R133, R38 ;  /* 0x0000002685057221 */ /* 0x004fce0000010000 */
[----:B------:R-:W2:Y:S01]  /*7570*/  MUFU.EX2 R120, R120 ;  /* 0x0000007800787308 */ /* 0x000ea20000000800 */
[C---:B---3--:R-:W-:Y:S01]  /*7580*/  FADD.FTZ R9, R61.reuse, R40 ;  /* 0x000000283d097221 */ /* 0x048fe20000010000 */
[----:B------:R-:W-:-:S06]  /*7590*/  F2FP.F16.F32.PACK_AB R126, R61, R126 ;  /* 0x0000007e3d7e723e */ /* 0x000fcc00000000ff */
[----:B------:R-:W3:Y:S01]  /*75a0*/  MUFU.EX2 R135, R135 ;  /* 0x0000008700877308 */ /* 0x000ee20000000800 */
[C---:B0-----:R-:W-:Y:S01]  /*75b0*/  FADD.FTZ R38, R30.reuse, R5 ;  /* 0x000000051e267221 */ /* 0x041fe20000010000 */
[----:B------:R-:W-:-:S06]  /*75c0*/  F2FP.F16.F32.PACK_AB R133, R30, R133 ;  /* 0x000000851e85723e */ /* 0x000fcc00000000ff */
[----:B------:R-:W0:Y:S01]  /*75d0*/  MUFU.EX2 R65, R65 ;  /* 0x0000004100417308 */ /* 0x000e220000000800 */
[----:B--2---:R-:W-:-:S07]  /*75e0*/  FADD.FTZ R40, R120, R9 ;  /* 0x0000000978287221 */ /* 0x004fce0000010000 */
[----:B------:R-:W2:Y:S01]  /*75f0*/  MUFU.EX2 R4, R4 ;  /* 0x0000000400047308 */ /* 0x000ea20000000800 */
[----:B---3--:R-:W-:-:S07]  /*7600*/  FADD.FTZ R5, R135, R38 ;  /* 0x0000002687057221 */ /* 0x008fce0000010000 */
[----:B------:R-:W3:Y:S01]  /*7610*/  MUFU.EX2 R122, R122 ;  /* 0x0000007a007a7308 */ /* 0x000ee20000000800 */
[C---:B0-----:R-:W-:Y:S01]  /*7620*/  FADD.FTZ R9, R65.reuse, R40 ;  /* 0x0000002841097221 */ /* 0x041fe20000010000 */
[----:B------:R-:W-:-:S06]  /*7630*/  F2FP.F16.F32.PACK_AB R120, R65, R120 ;  /* 0x000000784178723e */ /* 0x000fcc00000000ff */
[----:B------:R-:W0:Y:S01]  /*7640*/  MUFU.EX2 R129, R129 ;  /* 0x0000008100817308 */ /* 0x000e220000000800 */
[C---:B--2---:R-:W-:Y:S01]  /*7650*/  FADD.FTZ R38, R4.reuse, R5 ;  /* 0x0000000504267221 */ /* 0x044fe20000010000 */
[----:B------:R-:W-:-:S06]  /*7660*/  F2FP.F16.F32.PACK_AB R135, R4, R135 ;  /* 0x000000870487723e */ /* 0x000fcc00000000ff */
[----:B------:R-:W2:Y:S01]  /*7670*/  MUFU.EX2 R34, R34 ;  /* 0x0000002200227308 */ /* 0x000ea20000000800 */
[----:B---3--:R-:W-:Y:S01]  /*7680*/  FADD.FTZ R40, R122, R9 ;  /* 0x000000097a287221 */ /* 0x008fe20000010000 */
[----:B------:R-:W-:-:S03]  /*7690*/  F2FP.F16.F32.PACK_AB R122, R73, R122 ;  /* 0x0000007a497a723e */ /* 0x000fc600000000ff */
[----:B------:R-:W-:-:S03]  /*76a0*/  FADD.FTZ R5, R73, R40 ;  /* 0x0000002849057221 */ /* 0x000fc60000010000 */
[----:B------:R-:W3:Y:S01]  /*76b0*/  MUFU.EX2 R131, R131 ;  /* 0x0000008300837308 */ /* 0x000ee20000000800 */
[----:B0-----:R-:W-:-:S07]  /*76c0*/  FADD.FTZ R9, R129, R38 ;  /* 0x0000002681097221 */ /* 0x001fce0000010000 */
[----:B------:R-:W0:Y:S01]  /*76d0*/  MUFU.EX2 R36, R36 ;  /* 0x0000002400247308 */ /* 0x000e220000000800 */
[C---:B--2---:R-:W-:Y:S01]  /*76e0*/  FADD.FTZ R38, R34.reuse, R9 ;  /* 0x0000000922267221 */ /* 0x044fe20000010000 */
[----:B------:R-:W-:-:S06]  /*76f0*/  F2FP.F16.F32.PACK_AB R129, R34, R129 ;  /* 0x000000812281723e */ /* 0x000fcc00000000ff */
[----:B------:R-:W2:Y:S01]  /*7700*/  MUFU.EX2 R125, R125 ;  /* 0x0000007d007d7308 */ /* 0x000ea20000000800 */
[----:B---3--:R-:W-:-:S07]  /*7710*/  FADD.FTZ R9, R131, R38 ;  /* 0x0000002683097221 */ /* 0x008fce0000010000 */
[----:B------:R-:W3:Y:S01]  /*7720*/  MUFU.EX2 R75, R75 ;  /* 0x0000004b004b7308 */ /* 0x000ee20000000800 */
[C---:B0-----:R-:W-:Y:S01]  /*7730*/  FADD.FTZ R38, R36.reuse, R9 ;  /* 0x0000000924267221 */ /* 0x041fe20000010000 */
[----:B------:R-:W-:-:S06]  /*7740*/  F2FP.F16.F32.PACK_AB R131, R36, R131 ;  /* 0x000000832483723e */ /* 0x000fcc00000000ff */
[----:B------:R-:W0:Y:S01]  /*7750*/  MUFU.EX2 R127, R78 ;  /* 0x0000004e007f7308 */ /* 0x000e220000000800 */
[----:B--2---:R-:W-:-:S07]  /*7760*/  FADD.FTZ R38, R125, R38 ;  /* 0x000000267d267221 */ /* 0x004fce0000010000 */
[----:B------:R-:W2:Y:S01]  /*7770*/  MUFU.EX2 R79, R79 ;  /* 0x0000004f004f7308 */ /* 0x000ea20000000800 */
[C---:B---3--:R-:W-:Y:S01]  /*7780*/  FADD.FTZ R38, R75.reuse, R38 ;  /* 0x000000264b267221 */ /* 0x048fe20000010000 */
[----:B------:R-:W-:-:S06]  /*7790*/  F2FP.F16.F32.PACK_AB R125, R75, R125 ;  /* 0x0000007d4b7d723e */ /* 0x000fcc00000000ff */
        /* <DEDUP_REMOVED lines=9> */
[----:B------:R-:W-:-:S03]  /*7830*/  F2FP.F16.F32.PACK_AB R121, R83, R121 ;  /* 0x000000795379723e */ /* 0x000fc600000000ff */
[----:B--2---:R-:W-:-:S04]  /*7840*/  FADD.FTZ R38, R123, R38 ;  /* 0x000000267b267221 */ /* 0x004fc80000010000 */
[C---:B---3--:R-:W-:Y:S01]  /*7850*/  FADD.FTZ R4, R32.reuse, R38 ;  /* 0x0000002620047221 */ /* 0x048fe20000010000 */
[----:B------:R-:W-:Y:S01]  /*7860*/  F2FP.F16.F32.PACK_AB R123, R32, R123 ;  /* 0x0000007b207b723e */ /* 0x000fe200000000ff */
[----:B-1----:R-:W-:Y:S06]  /*7870*/  @P2 BRA `(.L_x_826) ;  /* 0xffffffd000a42947 */ /* 0x002fec000383ffff */
[----:B------:R-:W-:Y:S01]  /*7880*/  IMAD.MOV.U32 R0, RZ, RZ, R10 ;  /* 0x000000ffff007224 */ /* 0x000fe200078e000a */
[----:B------:R-:W-:Y:S01]  /*7890*/  UMOV UR37, UR26 ;  /* 0x0000001a00257c82 */ /* 0x000fe20008000000 */
[----:B------:R-:W-:Y:S01]  /*78a0*/  IMAD.MOV.U32 R2, RZ, RZ, R8 ;  /* 0x000000ffff027224 */ /* 0x000fe200078e0008 */
[----:B------:R-:W-:-:S06]  /*78b0*/  UMOV UR36, UR25 ;  /* 0x0000001900247c82 */ /* 0x000fcc0008000000 */
.L_x_809:
[----:B------:R-:W0:Y:S01]  /*78c0*/  LDC R8, c[0x0][0x448] ;  /* 0x00011200ff087b82 */ /* 0x000e220000000800 */
[----:B------:R-:W-:Y:S01]  /*78d0*/  UIADD3 UR6, UR39, 0xbf, URZ ;  /* 0x000000bf27067890 */ /* 0x000fe2000fffe03f */
[----:B------:R-:W-:-:S05]  /*78e0*/  IADD3 R11, -R7, 0x1, RZ ;  /* 0x00000001070b7810 */ /* 0x000fca0007ffe1ff */
[----:B------:R-:W-:Y:S01]  /*78f0*/  IMAD.U32 R7, RZ, RZ, UR6 ;  /* 0x00000006ff077e24 */ /* 0x000fe2000f8e00ff */
[----:B------:R-:W1:Y:S01]  /*7900*/  LDC R10, c[0x0][0x9e4] ;  /* 0x00027900ff0a7b82 */ /* 0x000e620000000800 */
[----:B------:R-:W-:Y:S01]  /*7910*/  IMAD R6, R6, UR41, R11 ;  /* 0x0000002906067c24 */ /* 0x000fe2000f8e020b */
[----:B0-----:R-:W-:Y:S02]  /*7920*/  ISETP.NE.AND P5, PT, R8, 0x1, PT ;  /* 0x000000010800780c */ /* 0x001fe40003fa5270 */
[----:B-1----:R-:W-:-:S11]  /*7930*/  ISETP.GE.AND P6, PT, R10, 0x1, PT ;  /* 0x000000010a00780c */ /* 0x002fd60003fc6270 */
[----:B------:R-:W0:Y:S08]  /*7940*/  @P5 LDC R8, c[0x0][0x44c] ;  /* 0x00011300ff085b82 */ /* 0x000e300000000800 */
[----:B------:R-:W1:Y:S01]  /*7950*/  @P5 LDC R9, c[0x0][0x450] ;  /* 0x00011400ff095b82 */ /* 0x000e620000000800 */
[----:B0-----:R-:W-:-:S05]  /*7960*/  @P5 IMAD.HI.U32 R8, R8, UR6, RZ ;  /* 0x0000000608085c27 */ /* 0x001fca000f8e00ff */
[----:B-1----:R-:W-:-:S05]  /*7970*/  @P5 SHF.R.U32.HI R7, RZ, R9, R8 ;  /* 0x00000009ff075219 */ /* 0x002fca0000011608 */
[----:B------:R-:W-:-:S04]  /*7980*/  IMAD.IADD R7, R6, 0x1, R7 ;  /* 0x0000000106077824 */ /* 0x000fc800078e0207 */
[----:B------:R-:W-:Y:S01]  /*7990*/  VIADD R6, R7, -UR22 ;  /* 0x8000001607067c36 */ /* 0x000fe20008000000 */
[----:B------:R-:W-:Y:S06]  /*79a0*/  @!P6 BRA `(.L_x_827) ;  /* 0x00000000003ce947 */ /* 0x000fec0003800000 */
[----:B------:R-:W-:-:S13]  /*79b0*/  ISETP.GT.AND P2, PT, R7, -0x1, PT ;  /* 0xffffffff0700780c */ /* 0x000fda0003f44270 */
[----:B------:R-:W-:Y:S05]  /*79c0*/  @P2 BRA `(.L_x_828) ;  /* 0x00000000001c2947 */ /* 0x000fea0003800000 */
[----:B------:R-:W-:Y:S02]  /*79d0*/  ISETP.NE.AND P2, PT, R10, 0x1, PT ;  /* 0x000000010a00780c */ /* 0x000fe40003f45270 */
[----:B------:R-:W-:-:S11]  /*79e0*/  LOP3.LUT R7, RZ, R7, RZ, 0x33, !PT ;  /* 0x00000007ff077212 */ /* 0x000fd600078e33ff */
[----:B------:R-:W0:Y:S02]  /*79f0*/  @P2 LDC.64 R8, c[0x0][0x9e8] ;  /* 0x00027a00ff082b82 */ /* 0x000e240000000a00 */
[----:B0-----:R-:W-:-:S05]  /*7a00*/  @P2 IMAD.HI.U32 R8, R7, R8, RZ ;  /* 0x0000000807082227 */ /* 0x001fca00078e00ff */
[----:B------:R-:W-:-:S04]  /*7a10*/  @P2 SHF.R.U32.HI R7, RZ, R9, R8 ;  /* 0x00000009ff072219 */ /* 0x000fc80000011608 */
[----:B------:R-:W-:Y:S01]  /*7a20*/  LOP3.LUT R7, RZ, R7, RZ, 0x33, !PT ;  /* 0x00000007ff077212 */ /* 0x000fe200078e33ff */
[----:B------:R-:W-:Y:S06]  /*7a30*/  BRA `(.L_x_829) ;  /* 0x0000000000107947 */ /* 0x000fec0003800000 */
.L_x_828:
[----:B------:R-:W-:-:S13]  /*7a40*/  ISETP.NE.AND P2, PT, R10, 0x1, PT ;  /* 0x000000010a00780c */ /* 0x000fda0003f45270 */
[----:B------:R-:W0:Y:S02]  /*7a50*/  @P2 LDC.64 R8, c[0x0][0x9e8] ;  /* 0x00027a00ff082b82 */ /* 0x000e240000000a00 */
[----:B0-----:R-:W-:-:S05]  /*7a60*/  @P2 IMAD.HI.U32 R8, R7, R8, RZ ;  /* 0x0000000807082227 */ /* 0x001fca00078e00ff */
[----:B------:R-:W-:-:S07]  /*7a70*/  @P2 SHF.R.U32.HI R7, RZ, R9, R8 ;  /* 0x00000009ff072219 */ /* 0x000fce0000011608 */
.L_x_829:
[----:B------:R-:W-:-:S05]  /*7a80*/  IMAD R7, R7, R10, RZ ;  /* 0x0000000a07077224 */ /* 0x000fca00078e02ff */
[----:B------:R-:W-:-:S07]  /*7a90*/  VIMNMX R6, R6, R7, !PT ;  /* 0x0000000706067248 */ /* 0x000fce0007fe0100 */
.L_x_827:
[----:B------:R-:W-:-:S05]  /*7aa0*/  VIADD R6, R6, 0x7f ;  /* 0x0000007f06067836 */ /* 0x000fca0000000000 */
[----:B------:R-:W-:-:S04]  /*7ab0*/  SHF.R.S32.HI R7, RZ, 0x1f, R6 ;  /* 0x0000001fff077819 */ /* 0x000fc80000011406 */
[----:B------:R-:W-:-:S04]  /*7ac0*/  LEA.HI R7, R7, R6, RZ, 0x7 ;  /* 0x0000000607077211 */ /* 0x000fc800078f38ff */
[----:B------:R-:W-:-:S04]  /*7ad0*/  SHF.R.S32.HI R6, RZ, 0x7, R7 ;  /* 0x00000007ff067819 */ /* 0x000fc80000011407 */
[----:B------:R-:W-:-:S04]  /*7ae0*/  VIMNMX R6, R6, UR43, !PT ;  /* 0x0000002b06067c48 */ /* 0x000fc8000ffe0100 */
[----:B------:R-:W-:-:S13]  /*7af0*/  ISETP.GE.AND P2, PT, R3, R6, PT ;  /* 0x000000060300720c */ /* 0x000fda0003f46270 */
[----:B------:R-:W-:Y:S05]  /*7b00*/  @!P2 BRA `(.L_x_830) ;  /* 0x0000001c0030a947 */ /* 0x000fea0003800000 */
[----:B------:R-:W-:Y:S01]  /*7b10*/  IMAD.MOV.U32 R7, RZ, RZ, R0 ;  /* 0x000000ffff077224 */ /* 0x000fe200078e0000 */
[----:B------:R-:W-:Y:S01]  /*7b20*/  UMOV UR23, UR36 ;  /* 0x0000002400177c82 */ /* 0x000fe20008000000 */
[----:B------:R-:W-:Y:S01]  /*7b30*/  IMAD.MOV.U32 R9, RZ, RZ, R2 ;  /* 0x000000ffff097224 */ /* 0x000fe200078e0002 */
[----:B------:R-:W-:Y:S01]  /*7b40*/  UMOV UR21, UR37 ;  /* 0x0000002500157c82 */ /* 0x000fe20008000000 */
[----:B------:R-:W-:-:S05]  /*7b50*/  ULDC UR22, c[0x0][0x988] ;  /* 0x0002620000167ab9 */ /* 0x000fca0000000800 */
.L_x_839:
        /* <DEDUP_REMOVED lines=9> */
.L_x_832:
[----:B------:R-:W-:Y:S01]  /*7bf0*/  ULEA UR6, UR37, UR45, 0x3 ;  /* 0x0000002d25067291 */ /* 0x000fe2000f8e183f */
[----:B------:R-:W-:-:S05]  /*7c00*/  IMAD.U32 R0, RZ, RZ, UR36 ;  /* 0x00000024ff007e24 */ /* 0x000fca000f8e00ff */
[----:B------:R-:W-:-:S04]  /*7c10*/  SHF.L.U32 R0, R0, 0x1f, RZ ;  /* 0x0000001f00007819 */ /* 0x000fc800000006ff */
[----:B------:R0:W1:Y:S01]  /*7c20*/  SYNCS.PHASECHK.TRANS64.TRYWAIT P3, [UR6+0x16830], R0 ;  /* 0x01683000ff0075a7 */ /* 0x0000620008060146 */
[----:B------:R-:W-:Y:S05]  /*7c30*/  @!P0 BRA `(.L_x_833) ;  /* 0x0000000000048947 */ /* 0x000fea0003800000 */
[----:B------:R-:W-:Y:S01]  /*7c40*/  BPT.TRAP 0x1 ;  /* 0x000000040000795c */ /* 0x000fe20000300000 */
.L_x_833:
[----:B-1----:R-:W-:Y:S05]  /*7c50*/  @P3 BRA `(.L_x_831) ;  /* 0x0000000000083947 */ /* 0x002fea0003800000 */
[----:B------:R-:W1:Y:S02]  /*7c60*/  SYNCS.PHASECHK.TRANS64.TRYWAIT P3, [UR6+0x16830], R0 ;  /* 0x01683000ff0075a7 */ /* 0x000e640008060146 */
[----:B-1----:R-:W-:Y:S05]  /*7c70*/  @!P3 BRA `(.L_x_834) ;  /* 0x000000a400f0b947 */ /* 0x002fea0003800000 */
.L_x_831:
        /* <DEDUP_REMOVED lines=25> */
.L_x_836:
[----:B------:R-:W-:Y:S01]  /*7e10*/  ULEA UR6, UR21, UR45, 0x3 ;  /* 0x0000002d15067291 */ /* 0x000fe2000f8e183f */
[----:B------:R-:W-:-:S05]  /*7e20*/  IMAD.U32 R0, RZ, RZ, UR23 ;  /* 0x00000017ff007e24 */ /* 0x000fca000f8e00ff */
[----:B------:R-:W-:-:S04]  /*7e30*/  SHF.L.U32 R0, R0, 0x1f, RZ ;  /* 0x0000001f00007819 */ /* 0x000fc800000006ff */
[----:B------:R0:W1:Y:S01]  /*7e40*/  SYNCS.PHASECHK.TRANS64.TRYWAIT P2, [UR6+0x16850], R0 ;  /* 0x01685000ff0075a7 */ /* 0x0000620008040146 */
[----:B------:R-:W-:Y:S05]  /*7e50*/  @!P0 BRA `(.L_x_837) ;  /* 0x0000000000048947 */ /* 0x000fea0003800000 */
[----:B------:R-:W-:Y:S01]  /*7e60*/  BPT.TRAP 0x1 ;  /* 0x000000040000795c */ /* 0x000fe20000300000 */
.L_x_837:
[----:B-1----:R-:W-:Y:S05]  /*7e70*/  @P2 BRA `(.L_x_835) ;  /* 0x0000000000082947 */ /* 0x002fea0003800000 */
[----:B------:R-:W1:Y:S02]  /*7e80*/  SYNCS.PHASECHK.TRANS64.TRYWAIT P2, [UR6+0x16850], R0 ;  /* 0x01685000ff0075a7 */ /* 0x000e640008040146 */
[----:B-1----:R-:W-:Y:S05]  /*7e90*/  @!P2 BRA `(.L_x_838) ;  /* 0x000000a40080a947 */ /* 0x002fea0003800000 */
.L_x_835:
[----:B------:R-:W-:Y:S01]  /*7ea0*/  UIADD3 UR6, UR45, 0x400, URZ ;  /* 0x000004002d067890 */ /* 0x000fe2000fffe03f */
[----:B------:R-:W-:Y:S01]  /*7eb0*/  WARPGROUP.ARRIVE ;  /* 0x00000000000079c5 */ /* 0x000fe20000000000 */
[----:B------:R-:W-:Y:S01]  /*7ec0*/  UMOV UR7, 0x40000040 ;  /* 0x4000004000077882 */ /* 0x000fe20000000000 */
[----:B01----:R-:W-:Y:S01]  /*7ed0*/  FMNMX.FTZ R0, R24, R9, !PT ;  /* 0x0000000918007209 */ /* 0x003fe20007810000 */
[----:B------:R-:W-:Y:S01]  /*7ee0*/  USHF.R.U32.HI UR6, URZ, 0x4, UR6 ;  /* 0x000000043f067899 */ /* 0x000fe20008011606 */
[----:B------:R-:W-:Y:S02]  /*7ef0*/  UMOV UR10, UR22 ;  /* 0x00000016000a7c82 */ /* 0x000fe40008000000 */
[----:B------:R-:W-:Y:S01]  /*7f00*/  FMNMX.FTZ R11, R25, R0, !PT ;  /* 0x00000000190b7209 */ /* 0x000fe20007810000 */
[----:B------:R-:W-:Y:S01]  /*7f10*/  ULOP3.LUT UR6, UR6, 0x3fff, URZ, 0xc0, !UPT ;  /* 0x00003fff06067892 */ /* 0x000fe2000f8ec03f */
[----:B------:R-:W-:Y:S02]  /*7f20*/  UMOV UR23, UR36 ;  /* 0x0000002400177c82 */ /* 0x000fe40008000000 */
[----:B------:R-:W-:Y:S01]  /*7f30*/  FMNMX.FTZ R0, R28, R11, !PT ;  /* 0x0000000b1c007209 */ /* 0x000fe20007810000 */
[----:B------:R-:W-:-:S03]  /*7f40*/  ULEA UR11, UR21, UR6, 0xa ;  /* 0x00000006150b7291 */ /* 0x000fc6000f8e503f */
[----:B------:R-:W-:-:S04]  /*7f50*/  FMNMX.FTZ R11, R29, R0, !PT ;  /* 0x000000001d0b7209 */ /* 0x000fc80007810000 */
[----:B------:R-:W-:Y:S01]  /*7f60*/  UMOV UR6, UR11 ;  /* 0x0000000b00067c82 */ /* 0x000fe20008000000 */
[----:B------:R-:W-:Y:S01]  /*7f70*/  FMNMX.FTZ R0, R32, R11, !PT ;  /* 0x0000000b20007209 */ /* 0x000fe20007810000 */
[----:B------:R-:W-:Y:S01]  /*7f80*/  HGMMA.64x64x16.F32 R88, R148, gdesc[UR4].tnspB, R88, gsb0 ;  /* 0x40e0000494587df0 */ /* 0x000fe20008000858 */
[----:B------:R-:W-:Y:S01]  /*7f90*/  UIADD3 UR6, UR11, 0x80, URZ ;  /* 0x000000800b067890 */ /* 0x000fe2000fffe03f */
[----:B------:R-:W-:Y:S01]  /*7fa0*/  UMOV UR7, 0x40000040 ;  /* 0x4000004000077882 */ /* 0x000fe20000000000 */
        /* <DEDUP_REMOVED lines=19> */
[----:B------:R-:W-:Y:S02]  /*80e0*/  WARPGROUP.DEPBAR.LE gsb0, 0x0 ;  /* 0x00008000000079c5 */ /* 0x000fe40000010000 */
[----:B------:R-:W-:Y:S01]  /*80f0*/  WARPGROUP.ARRIVE ;  /* 0x00000000000079c5 */ /* 0x000fe20000000000 */
[----:B------:R-:W-:-:S04]  /*8100*/  FMNMX.FTZ R0, R72, R11, !PT ;  /* 0x0000000b48007209 */ /* 0x000fc80007810000 */
        /* <DEDUP_REMOVED lines=9> */
[----:B------:R-:W-:-:S05]  /*81a0*/  FMNMX.FTZ R0, R85, R0, !PT ;  /* 0x0000000055007209 */ /* 0x000fca0007810000 */
[----:B------:R-:W0:Y:S02]  /*81b0*/  SHFL.BFLY PT, R11, R0, 0x2, 0x1f ;  /* 0x0c401f00000b7f89 */ /* 0x000e2400000e0000 */
[----:B0-----:R-:W-:Y:S02]  /*81c0*/  FMNMX.FTZ R11, R0, R11, !PT ;  /* 0x0000000b000b7209 */ /* 0x001fe40007810000 */
[----:B------:R-:W-:-:S03]  /*81d0*/  FMNMX.FTZ R0, R26, R7, !PT ;  /* 0x000000071a007209 */ /* 0x000fc60007810000 */
[----:B------:R-:W0:Y:S01]  /*81e0*/  SHFL.BFLY PT, R2, R11, 0x1, 0x1f ;  /* 0x0c201f000b027f89 */ /* 0x000e2200000e0000 */
[----:B------:R-:W-:-:S04]  /*81f0*/  FMNMX.FTZ R13, R27, R0, !PT ;  /* 0x000000001b0d7209 */ /* 0x000fc80007810000 */
[----:B------:R-:W-:-:S04]  /*8200*/  FMNMX.FTZ R0, R30, R13, !PT ;  /* 0x0000000d1e007209 */ /* 0x000fc80007810000 */
[----:B------:R-:W-:-:S04]  /*8210*/  FMNMX.FTZ R21, R31, R0, !PT ;  /* 0x000000001f157209 */ /* 0x000fc80007810000 */
[----:B------:R-:W-:-:S04]  /*8220*/  FMNMX.FTZ R0, R34, R21, !PT ;  /* 0x0000001522007209 */ /* 0x000fc80007810000 */
[----:B------:R-:W-:Y:S01]  /*8230*/  FMNMX.FTZ R21, R35, R0, !PT ;  /* 0x0000000023157209 */ /* 0x000fe20007810000 */
[----:B------:R-:W-:Y:S02]  /*8240*/  WARPGROUP.DEPBAR.LE gsb0, 0x0 ;  /* 0x00008000000079c5 */ /* 0x000fe40000010000 */
[----:B------:R-:W-:Y:S01]  /*8250*/  WARPGROUP.ARRIVE ;  /* 0x00000000000079c5 */ /* 0x000fe20000000000 */
[----:B------:R-:W-:Y:S02]  /*8260*/  FMNMX.FTZ R0, R38, R21, !PT ;  /* 0x0000001526007209 */ /* 0x000fe40007810000 */
[----:B0-----:R-:W-:Y:S02]  /*8270*/  FMNMX.FTZ R2, R11, R2, !PT ;  /* 0x000000020b027209 */ /* 0x001fe40007810000 */
[----:B------:R-:W-:Y:S01]  /*8280*/  FMNMX.FTZ R21, R39, R0, !PT ;  /* 0x0000000027157209 */ /* 0x000fe20007810000 */
[----:B------:R-:W-:Y:S01]  /*8290*/  HGMMA.64x64x16.F32 R88, R140, gdesc[UR4].tnspB, R88, gsb0 ;  /* 0x40e000048c587df0 */ /* 0x000fe20008000858 */
[----:B------:R-:W-:Y:S01]  /*82a0*/  UIADD3 UR6, UR11, 0x180, URZ ;  /* 0x000001800b067890 */ /* 0x000fe2000fffe03f */
[----:B------:R-:W-:Y:S01]  /*82b0*/  FADD.FTZ R8, -R2, R9 ;  /* 0x0000000902087221 */ /* 0x000fe20000010100 */
[----:B------:R-:W-:Y:S01]  /*82c0*/  UMOV UR7, 0x40000040 ;  /* 0x4000004000077882 */ /* 0x000fe20000000000 */
[----:B------:R-:W-:Y:S01]  /*82d0*/  FMNMX.FTZ R0, R42, R21, !PT ;  /* 0x000000152a007209 */ /* 0x000fe20007810000 */
[----:B------:R-:W-:Y:S01]  /*82e0*/  FMUL.FTZ R9, R2, UR10 ;  /* 0x0000000a02097c20 */ /* 0x000fe20008410000 */
[----:B------:R-:W-:-:S02]  /*82f0*/  FMUL.FTZ R8, R8, UR10 ;  /* 0x0000000a08087c20 */ /* 0x000fc40008410000 */
[----:B------:R-:W-:Y:S01]  /*8300*/  FMNMX.FTZ R21, R43, R0, !PT ;  /* 0x000000002b157209 */ /* 0x000fe20007810000 */
[--C-:B------:R-:W-:Y:S01]  /*8310*/  FFMA.FTZ R33, R33, UR10, -R9.reuse ;  /* 0x0000000a21217c23 */ /* 0x100fe20008010809 */
[--C-:B------:R-:W-:Y:S01]  /*8320*/  FFMA.FTZ R148, R25, UR10, -R9.reuse ;  /* 0x0000000a19947c23 */ /* 0x100fe20008010809 */
[--C-:B------:R-:W-:Y:S01]  /*8330*/  FFMA.FTZ R25, R37, UR10, -R9.reuse ;  /* 0x0000000a25197c23 */ /* 0x100fe20008010809 */
[----:B------:R-:W-:Y:S01]  /*8340*/  FMNMX.FTZ R0, R46, R21, !PT ;  /* 0x000000152e007209 */ /* 0x000fe20007810000 */
[----:B------:R0:W-:Y:S01]  /*8350*/  MUFU.EX2 R13, R33 ;  /* 0x00000021000d7308 */ /* 0x0001e20000000800 */
        /* <DEDUP_REMOVED lines=18> */
[----:B0-----:R-:W-:Y:S01]  /*8480*/  FMNMX.FTZ R33, R55, R0, !PT ;  /* 0x0000000037217209 */ /* 0x001fe20007810000 */
[--C-:B------:R-:W-:Y:S01]  /*8490*/  FFMA.FTZ R12, R68, UR10, -R9.reuse ;  /* 0x0000000a440c7c23 */ /* 0x100fe20008010809 */
[--C-:B------:R-:W-:Y:S01]  /*84a0*/  FFMA.FTZ R14, R72, UR10, -R9.reuse ;  /* 0x0000000a480e7c23 */ /* 0x100fe20008010809 */
[--C-:B------:R-:W-:Y:S01]  /*84b0*/  FFMA.FTZ R20, R76, UR10, -R9.reuse ;  /* 0x0000000a4c147c23 */ /* 0x100fe20008010809 */
[----:B------:R-:W-:Y:S01]  /*84c0*/  FMNMX.FTZ R0, R58, R33, !PT ;  /* 0x000000213a007209 */ /* 0x000fe20007810000 */
[----:B------:R-:W-:Y:S01]  /*84d0*/  MUFU.EX2 R21, R45 ;  /* 0x0000002d00157308 */ /* 0x000fe20000000800 */
[--C-:B-1----:R-:W-:Y:S01]  /*84e0*/  FFMA.FTZ R24, R80, UR10, -R9.reuse ;  /* 0x0000000a50187c23 */ /* 0x102fe20008010809 */
[--C-:B------:R-:W-:Y:S01]  /*84f0*/  FFMA.FTZ R84, R84, UR10, -R9.reuse ;  /* 0x0000000a54547c23 */ /* 0x100fe20008010809 */
[----:B------:R-:W-:Y:S01]  /*8500*/  FMNMX.FTZ R33, R59, R0, !PT ;  /* 0x000000003b217209 */ /* 0x000fe20007810000 */
[----:B------:R-:W-:-:S03]  /*8510*/  FFMA.FTZ R85, R85, UR10, -R9 ;  /* 0x0000000a55557c23 */ /* 0x000fc60008010809 */
[----:B------:R-:W-:Y:S01]  /*8520*/  FMNMX.FTZ R0, R62, R33, !PT ;  /* 0x000000213e007209 */ /* 0x000fe20007810000 */
[----:B------:R-:W0:Y:S03]  /*8530*/  MUFU.EX2 R8, R8 ;  /* 0x0000000800087308 */ /* 0x000e260000000800 */
[----:B------:R-:W-:-:S04]  /*8540*/  FMNMX.FTZ R37, R63, R0, !PT ;  /* 0x000000003f257209 */ /* 0x000fc80007810000 */
[----:B------:R-:W-:Y:S01]  /*8550*/  FMNMX.FTZ R0, R66, R37, !PT ;  /* 0x0000002542007209 */ /* 0x000fe20007810000 */
[----:B------:R1:W-:Y:S03]  /*8560*/  MUFU.EX2 R33, R49 ;  /* 0x0000003100217308 */ /* 0x0003e60000000800 */
[----:B------:R-:W-:-:S04]  /*8570*/  FMNMX.FTZ R37, R67, R0, !PT ;  /* 0x0000000043257209 */ /* 0x000fc80007810000 */
[----:B------:R-:W-:Y:S01]  /*8580*/  FMNMX.FTZ R0, R70, R37, !PT ;  /* 0x0000002546007209 */ /* 0x000fe20007810000 */
[----:B------:R-:W2:Y:S01]  /*8590*/  MUFU.EX2 R148, R148 ;  /* 0x0000009400947308 */ /* 0x000ea20000000800 */
[--C-:B-1----:R-:W-:Y:S01]  /*85a0*/  FFMA.FTZ R49, R65, UR10, -R9.reuse ;  /* 0x0000000a41317c23 */ /* 0x102fe20008010809 */
[----:B------:R-:W-:Y:S01]  /*85b0*/  FFMA.FTZ R65, R81, UR10, -R9 ;  /* 0x0000000a51417c23 */ /* 0x000fe20008010809 */
[----:B------:R-:W-:Y:S01]  /*85c0*/  FMNMX.FTZ R37, R71, R0, !PT ;  /* 0x0000000047257209 */ /* 0x000fe20007810000 */
[----:B0-----:R-:W-:-:S03]  /*85d0*/  FFMA.FTZ R5, R8, R5, R11 ;  /* 0x0000000508057223 */ /* 0x001fc6000001000b */
[----:B------:R-:W-:Y:S01]  /*85e0*/  FMNMX.FTZ R0, R74, R37, !PT ;  /* 0x000000254a007209 */ /* 0x000fe20007810000 */
[----:B------:R-:W0:Y:S03]  /*85f0*/  MUFU.EX2 R150, R150 ;  /* 0x0000009600967308 */ /* 0x000e260000000800 */
[----:B------:R-:W-:-:S04]  /*8600*/  FMNMX.FTZ R37, R75, R0, !PT ;  /* 0x000000004b257209 */ /* 0x000fc80007810000 */
[----:B------:R-:W-:Y:S01]  /*8610*/  FMNMX.FTZ R0, R78, R37, !PT ;  /* 0x000000254e007209 */ /* 0x000fe20007810000 */
[----:B------:R-:W1:Y:S01]  /*8620*/  MUFU.EX2 R15, R15 ;  /* 0x0000000f000f7308 */ /* 0x000e620000000800 */
[----:B------:R-:W-:Y:S02]  /*8630*/  WARPGROUP.DEPBAR.LE gsb0, 0x0 ;  /* 0x00008000000079c5 */ /* 0x000fe40000010000 */
[----:B------:R-:W-:Y:S01]  /*8640*/  WARPGROUP.ARRIVE ;  /* 0x00000000000079c5 */ /* 0x000fe20000000000 */
[----:B------:R-:W-:Y:S01]  /*8650*/  FMNMX.FTZ R45, R79, R0, !PT ;  /* 0x000000004f2d7209 */ /* 0x000fe20007810000 */
[--C-:B------:R-:W-:Y:S01]  /*8660*/  FFMA.FTZ R140, R40, UR10, -R9.reuse ;  /* 0x0000000a288c7c23 */ /* 0x100fe20008010809 */
[----:B------:R-:W-:Y:S01]  /*8670*/  FFMA.FTZ R142, R44, UR10, -R9 ;  /* 0x0000000a2c8e7c23 */ /* 0x000fe20008010809 */
[----:B--2---:R-:W-:Y:S01]  /*8680*/  FADD.FTZ R5, R148, R5 ;  /* 0x0000000594057221 */ /* 0x004fe20000010000 */
[----:B------:R-:W-:Y:S01]  /*8690*/  FMNMX.FTZ R0, R82, R45, !PT ;  /* 0x0000002d52007209 */ /* 0x000fe20007810000 */
[----:B------:R-:W-:Y:S01]  /*86a0*/  HGMMA.64x64x16.F32 R88, R136, gdesc[UR4].tnspB, R88, gsb0 ;  /* 0x40e0000488587df0 */ /* 0x000fe20008000858 */
[----:B------:R-:W-:Y:S01]  /*86b0*/  UIADD3 UR6, UR11, 0x200, URZ ;  /* 0x000002000b067890 */ /* 0x000fe2000fffe03f */
[----:B------:R2:W-:Y:S01]  /*86c0*/  MUFU.EX2 R37, R57 ;  /* 0x0000003900257308 */ /* 0x0005e20000000800 */
[----:B------:R-:W-:Y:S01]  /*86d0*/  UMOV UR7, 0x40000040 ;  /* 0x4000004000077882 */ /* 0x000fe20000000000 */
[----:B------:R-:W-:-:S02]  /*86e0*/  FMNMX.FTZ R45, R83, R0, !PT ;  /* 0x00000000532d7209 */ /* 0x000fc40007810000 */
[----:B------:R-:W-:Y:S02]  /*86f0*/  F2FP.F16.F32.PACK_AB R148, R148, R11 ;  /* 0x0000000b9494723e */ /* 0x000fe400000000ff */
[----:B------:R-:W-:Y:S02]  /*8700*/  FMNMX.FTZ R0, R86, R45, !PT ;  /* 0x0000002d56007209 */ /* 0x000fe40007810000 */
[----:B------:R3:W-:Y:S02]  /*8710*/  MUFU.EX2 R45, R61 ;  /* 0x0000003d002d7308 */ /* 0x0007e40000000800 */
[----:B------:R-:W-:-:S05]  /*8720*/  FMNMX.FTZ R0, R87, R0, !PT ;  /* 0x0000000057007209 */ /* 0x000fca0007810000 */
[----:B--2---:R-:W2:Y:S01]  /*8730*/  SHFL.BFLY PT, R57, R0, 0x2, 0x1f ;  /* 0x0c401f0000397f89 */ /* 0x004ea200000e0000 */
[----:B------:R-:W-:Y:S01]  /*8740*/  MUFU.EX2 R144, R144 ;  /* 0x0000009000907308 */ /* 0x000fe20000000800 */
[----:B---3--:R-:W-:-:S07]  /*8750*/  FFMA.FTZ R61, R77, UR10, -R9 ;  /* 0x0000000a4d3d7c23 */ /* 0x008fce0008010809 */
[----:B------:R-:W-:Y:S08]  /*8760*/  MUFU.EX2 R146, R146 ;  /* 0x0000009200927308 */ /* 0x000ff00000000800 */
[----:B------:R-:W-:Y:S01]  /*8770*/  MUFU.EX2 R25, R25 ;  /* 0x0000001900197308 */ /* 0x000fe20000000800 */
[----:B--2---:R-:W-:Y:S01]  /*8780*/  FMNMX.FTZ R28, R0, R57, !PT ;  /* 0x00000039001c7209 */ /* 0x004fe20007810000 */
[----:B------:R-:W-:-:S06]  /*8790*/  FFMA.FTZ R57, R73, UR10, -R9 ;  /* 0x0000000a49397c23 */ /* 0x000fcc0008010809 */
[----:B------:R-:W-:Y:S01]  /*87a0*/  MUFU.EX2 R140, R140 ;  /* 0x0000008c008c7308 */ /* 0x000fe20000000800 */
[----:B------:R-:W2:Y:S07]  /*87b0*/  SHFL.BFLY PT, R69, R28, 0x1, 0x1f ;  /* 0x0c201f001c457f89 */ /* 0x000eae00000e0000 */
[----:B------:R-:W-:Y:S08]  /*87c0*/  MUFU.EX2 R29, R29 ;  /* 0x0000001d001d7308 */ /* 0x000ff00000000800 */
[----:B------:R-:W-:Y:S08]  /*87d0*/  MUFU.EX2 R142, R142 ;  /* 0x0000008e008e7308 */ /* 0x000ff00000000800 */
[----:B------:R-:W-:Y:S01]  /*87e0*/  MUFU.EX2 R41, R41 ;  /* 0x0000002900297308 */ /* 0x000fe20000000800 */
[----:B--2---:R-:W-:-:S05]  /*87f0*/  FMNMX.FTZ R0, R28, R69, !PT ;  /* 0x000000451c007209 */ /* 0x004fca0007810000 */
[----:B------:R-:W-:Y:S02]  /*8800*/  FMUL.FTZ R32, R0, UR10 ;  /* 0x0000000a00207c20 */ /* 0x000fe40008410000 */
[----:B------:R-:W-:Y:S01]  /*8810*/  MUFU.EX2 R10, R10 ;  /* 0x0000000a000a7308 */ /* 0x000fe20000000800 */
[----:B------:R-:W-:Y:S02]  /*8820*/  WARPGROUP.DEPBAR.LE gsb0, 0x0 ;  /* 0x00008000000079c5 */ /* 0x000fe40000010000 */
[----:B------:R-:W-:Y:S01]  /*8830*/  WARPGROUP.ARRIVE ;  /* 0x00000000000079c5 */ /* 0x000fe20000000000 */
[--C-:B------:R-:W-:Y:S01]  /*8840*/  FFMA.FTZ R136, R48, UR10, -R9.reuse ;  /* 0x0000000a30887c23 */ /* 0x100fe20008010809 */
[----:B------:R-:W-:-:S04]  /*8850*/  FFMA.FTZ R138, R52, UR10, -R9 ;  /* 0x0000000a348a7c23 */ /* 0x000fc80008010809 */
[----:B------:R-:W2:Y:S01]  /*8860*/  S2R R48, SR_TID.X ;  /* 0x0000000000307919 */ /* 0x000ea20000002100 */
[--C-:B------:R-:W-:Y:S01]  /*8870*/  FFMA.FTZ R149, R27, UR10, -R32.reuse ;  /* 0x0000000a1b957c23 */ /* 0x100fe20008010820 */
[----:B------:R-:W-:Y:S01]  /*8880*/  IMAD.U32 R27, RZ, RZ, UR37 ;  /* 0x00000025ff1b7e24 */ /* 0x000fe2000f8e00ff */
[----:B------:R-:W-:Y:S01]  /*8890*/  HGMMA.64x64x16.F32 R88, R132, gdesc[UR4].tnspB, R88, gsb0 ;  /* 0x40e0000484587df0 */ /* 0x000fe20008000858 */
[----:B------:R-:W-:Y:S01]  /*88a0*/  UIADD3 UR6, UR11, 0x280, URZ ;  /* 0x000002800b067890 */ /* 0x000fe2000fffe03f */
[--C-:B------:R-:W-:Y:S01]  /*88b0*/  FFMA.FTZ R26, R26, UR10, -R32.reuse ;  /* 0x0000000a1a1a7c23 */ /* 0x100fe20008010820 */
[----:B------:R-:W-:Y:S01]  /*88c0*/  UMOV UR7, 0x40000040 ;  /* 0x4000004000077882 */ /* 0x000fe20000000000 */
[----:B------:R-:W-:Y:S01]  /*88d0*/  @!P1 LEA R27, R27, UR45, 0x3 ;  /* 0x0000002d1b1b9c11 */ /* 0x000fe2000f8e18ff */
[--C-:B------:R-:W-:Y:S01]  /*88e0*/  FFMA.FTZ R151, R30, UR10, -R32.reuse ;  /* 0x0000000a1e977c23 */ /* 0x100fe20008010820 */
[----:B------:R-:W-:Y:S01]  /*88f0*/  FFMA.FTZ R30, R31, UR10, -R32 ;  /* 0x0000000a1f1e7c23 */ /* 0x000fe20008010820 */
[----:B------:R-:W-:Y:S01]  /*8900*/  VIADD R31, R22, 0x9 ;  /* 0x00000009161f7836 */ /* 0x000fe20000000000 */
[----:B------:R-:W-:Y:S01]  /*8910*/  MUFU.EX2 R26, R26 ;  /* 0x0000001a001a7308 */ /* 0x000fe20000000800 */
[----:B------:R-:W-:-:S02]  /*8920*/  @!P1 VIADD R27, R27, 0x16840 ;  /* 0x000168401b1b9836 */ /* 0x000fc40000000000 */
[--C-:B------:R-:W-:Y:S01]  /*8930*/  FFMA.FTZ R145, R34, UR10, -R32.reuse ;  /* 0x0000000a22917c23 */ /* 0x100fe20008010820 */
[--C-:B------:R-:W-:Y:S01]  /*8940*/  FFMA.FTZ R34, R35, UR10, -R32.reuse ;  /* 0x0000000a23227c23 */ /* 0x100fe20008010820 */
[--C-:B------:R-:W-:Y:S01]  /*8950*/  FFMA.FTZ R147, R38, UR10, -R32.reuse ;  /* 0x0000000a26937c23 */ /* 0x100fe20008010820 */
[--C-:B------:R-:W-:Y:S01]  /*8960*/  FFMA.FTZ R36, R39, UR10, -R32.reuse ;  /* 0x0000000a27247c23 */ /* 0x100fe20008010820 */
[----:B------:R-:W-:Y:S01]  /*8970*/  @!P1 PRMT R27, RZ, 0x654, R27 ;  /* 0x00000654ff1b9816 */ /* 0x000fe2000000001b */
[--C-:B------:R-:W-:Y:S01]  /*8980*/  FFMA.FTZ R137, R50, UR10, -R32.reuse ;  /* 0x0000000a32897c23 */ /* 0x100fe20008010820 */
[----:B------:R-:W-:Y:S01]  /*8990*/  MUFU.EX2 R149, R149 ;  /* 0x0000009500957308 */ /* 0x000fe20000000800 */
[----:B0-----:R-:W-:Y:S01]  /*89a0*/  FADD.FTZ R50, R150, R5 ;  /* 0x0000000596327221 */ /* 0x001fe20000010000 */
        /* <DEDUP_REMOVED lines=8> */
[--C-:B------:R-:W-:Y:S01]  /*8a30*/  FFMA.FTZ R46, R59, UR10, -R32.reuse ;  /* 0x0000000a3b2e7c23 */ /* 0x100fe20008010820 */
[--C-:B------:R-:W-:Y:S01]  /*8a40*/  FFMA.FTZ R75, R75, UR10, -R32.reuse ;  /* 0x0000000a4b4b7c23 */ /* 0x100fe20008010820 */
[--C-:B------:R-:W-:Y:S01]  /*8a50*/  FFMA.FTZ R79, R79, UR10, -R32.reuse ;  /* 0x0000000a4f4f7c23 */ /* 0x100fe20008010820 */
[----:B--2---:R-:W-:Y:S01]  /*8a60*/  ISETP.GE.U32.AND P2, PT, R48, 0x180, PT ;  /* 0x000001803000780c */ /* 0x004fe20003f46070 */
[--C-:B------:R-:W-:Y:S01]  /*8a70*/  FFMA.FTZ R82, R82, UR10, -R32.reuse ;  /* 0x0000000a52527c23 */ /* 0x100fe20008010820 */
[--C-:B------:R-:W-:Y:S01]  /*8a80*/  FFMA.FTZ R83, R83, UR10, -R32.reuse ;  /* 0x0000000a53537c23 */ /* 0x100fe20008010820 */
[----:B------:R-:W-:Y:S01]  /*8a90*/  MUFU.EX2 R30, R30 ;  /* 0x0000001e001e7308 */ /* 0x000fe20000000800 */
[----:B------:R-:W-:Y:S01]  /*8aa0*/  SEL R31, R31, 0x9, !P2 ;  /* 0x000000091f1f7807 */ /* 0x000fe20005000000 */
[----:B------:R-:W-:Y:S01]  /*8ab0*/  FFMA.FTZ R86, R86, UR10, -R32 ;  /* 0x0000000a56567c23 */ /* 0x000fe20008010820 */
[C---:B------:R-:W-:Y:S01]  /*8ac0*/  ISETP.GT.AND P2, PT, R3.reuse, R6, PT ;  /* 0x000000060300720c */ /* 0x040fe20003f44270 */
[----:B------:R-:W-:Y:S01]  /*8ad0*/  VIADD R3, R3, 0xffffffff ;  /* 0xffffffff03037836 */ /* 0x000fe20000000000 */
[----:B-1----:R-:W-:-:S03]  /*8ae0*/  F2FP.F16.F32.PACK_AB R150, R15, R150 ;  /* 0x000000960f96723e */ /* 0x002fc600000000ff */
[----:B------:R-:W-:Y:S08]  /*8af0*/  MUFU.EX2 R145, R145 ;  /* 0x0000009100917308 */ /* 0x000ff00000000800 */
[----:B------:R-:W-:Y:S08]  /*8b00*/  MUFU.EX2 R34, R34 ;  /* 0x0000002200227308 */ /* 0x000ff00000000800 */
[----:B------:R-:W-:Y:S08]  /*8b10*/  MUFU.EX2 R147, R147 ;  /* 0x0000009300937308 */ /* 0x000ff00000000800 */
[----:B------:R-:W-:Y:S08]  /*8b20*/  MUFU.EX2 R36, R36 ;  /* 0x0000002400247308 */ /* 0x000ff00000000800 */
[----:B------:R-:W-:Y:S01]  /*8b30*/  MUFU.EX2 R141, R141 ;  /* 0x0000008d008d7308 */ /* 0x000fe20000000800 */
[----:B------:R-:W-:-:S02]  /*8b40*/  WARPGROUP.DEPBAR.LE gsb0, 0x0 ;  /* 0x00008000000079c5 */ /* 0x000fc40000010000 */
[----:B------:R-:W-:Y:S01]  /*8b50*/  WARPGROUP.ARRIVE ;  /* 0x00000000000079c5 */ /* 0x000fe20000000000 */
[--C-:B------:R-:W-:Y:S01]  /*8b60*/  FFMA.FTZ R132, R56, UR10, -R9.reuse ;  /* 0x0000000a38847c23 */ /* 0x100fe20008010809 */
[----:B------:R-:W-:Y:S01]  /*8b70*/  FFMA.FTZ R134, R60, UR10, -R9 ;  /* 0x0000000a3c867c23 */ /* 0x000fe20008010809 */
[----:B------:R-:W-:Y:S02]  /*8b80*/  FADD.FTZ R9, -R0, R7 ;  /* 0x0000000700097221 */ /* 0x000fe40000010100 */
[----:B------:R-:W-:Y:S01]  /*8b90*/  MUFU.EX2 R38, R38 ;  /* 0x0000002600267308 */ /* 0x000fe20000000800 */
[--C-:B------:R-:W-:Y:S01]  /*8ba0*/  FFMA.FTZ R133, R58, UR10, -R32.reuse ;  /* 0x0000000a3a857c23 */ /* 0x100fe20008010820 */
[----:B------:R-:W-:Y:S01]  /*8bb0*/  HGMMA.64x64x16.F32 R88, R128, gdesc[UR4].tnspB, R88, gsb0 ;  /* 0x40e0000480587df0 */ /* 0x000fe20008000858 */
[----:B------:R-:W-:Y:S01]  /*8bc0*/  UIADD3 UR6, UR11, 0x300, URZ ;  /* 0x000003000b067890 */ /* 0x000fe2000fffe03f */
[----:B------:R-:W-:Y:S01]  /*8bd0*/  FMUL.FTZ R9, R9, UR10 ;  /* 0x0000000a09097c20 */ /* 0x000fe20008410000 */
[----:B------:R-:W-:Y:S01]  /*8be0*/  UMOV UR7, 0x40000040 ;  /* 0x4000004000077882 */ /* 0x000fe20000000000 */
[----:B------:R-:W-:-:S02]  /*8bf0*/  FFMA.FTZ R135, R62, UR10, -R32 ;  /* 0x0000000a3e877c23 */ /* 0x000fc40008010820 */
[----:B------:R-:W-:Y:S08]  /*8c00*/  MUFU.EX2 R143, R143 ;  /* 0x0000008f008f7308 */ /* 0x000ff00000000800 */
[----:B------:R-:W0:Y:S08]  /*8c10*/  MUFU.EX2 R9, R9 ;  /* 0x0000000900097308 */ /* 0x000e300000000800 */
[----:B------:R-:W1:Y:S08]  /*8c20*/  MUFU.EX2 R40, R40 ;  /* 0x0000002800287308 */ /* 0x000e700000000800 */
[----:B------:R-:W-:Y:S01]  /*8c30*/  MUFU.EX2 R136, R136 ;  /* 0x0000008800887308 */ /* 0x000fe20000000800 */
[----:B0-----:R-:W-:-:S04]  /*8c40*/  FFMA.FTZ R4, R9, R4, R26 ;  /* 0x0000000409047223 */ /* 0x001fc8000001001a */
[----:B------:R-:W-:Y:S01]  /*8c50*/  FADD.FTZ R48, R149, R4 ;  /* 0x0000000495307221 */ /* 0x000fe20000010000 */
[----:B------:R-:W-:Y:S01]  /*8c60*/  FFMA.FTZ R4, R63, UR10, -R32 ;  /* 0x0000000a3f047c23 */ /* 0x000fe20008010820 */
[----:B------:R-:W-:Y:S01]  /*8c70*/  F2FP.F16.F32.PACK_AB R149, R149, R26 ;  /* 0x0000001a9595723e */ /* 0x000fe200000000ff */
[----:B------:R-:W0:Y:S01]  /*8c80*/  MUFU.EX2 R137, R137 ;  /* 0x0000008900897308 */ /* 0x000e220000000800 */
[----:B------:R-:W-:Y:S01]  /*8c90*/  FADD.FTZ R5, R151, R48 ;  /* 0x0000003097057221 */ /* 0x000fe20000010000 */
[----:B------:R-:W-:-:S03]  /*8ca0*/  F2FP.F16.F32.PACK_AB R151, R30, R151 ;  /* 0x000000971e97723e */ /* 0x000fc600000000ff */
[----:B------:R-:W-:-:S03]  /*8cb0*/  FADD.FTZ R48, R30, R5 ;  /* 0x000000051e307221 */ /* 0x000fc60000010000 */
[----:B------:R-:W2:Y:S01]  /*8cc0*/  MUFU.EX2 R42, R42 ;  /* 0x0000002a002a7308 */ /* 0x000ea20000000800 */
[----:B------:R-:W-:Y:S01]  /*8cd0*/  FADD.FTZ R5, R145, R48 ;  /* 0x0000003091057221 */ /* 0x000fe20000010000 */
[----:B------:R-:W-:Y:S01]  /*8ce0*/  FFMA.FTZ R48, R67, UR10, -R32 ;  /* 0x0000000a43307c23 */ /* 0x000fe20008010820 */
[C---:B------:R-:W-:Y:S02]  /*8cf0*/  F2FP.F16.F32.PACK_AB R145, R34.reuse, R145 ;  /* 0x000000912291723e */ /* 0x040fe400000000ff */
[----:B------:R-:W-:-:S03]  /*8d00*/  FADD.FTZ R52, R34, R5 ;  /* 0x0000000522347221 */ /* 0x000fc60000010000 */
[----:B------:R-:W-:Y:S01]  /*8d10*/  MUFU.EX2 R138, R138 ;  /* 0x0000008a008a7308 */ /* 0x000fe20000000800 */
[----:B------:R-:W-:Y:S01]  /*8d20*/  FADD.FTZ R5, R147, R52 ;  /* 0x0000003493057221 */ /* 0x000fe20000010000 */
[----:B------:R-:W-:-:S03]  /*8d30*/  F2FP.F16.F32.PACK_AB R147, R36, R147 ;  /* 0x000000932493723e */ /* 0x000fc600000000ff */
[----:B------:R-:W-:-:S03]  /*8d40*/  FADD.FTZ R52, R36, R5 ;  /* 0x0000000524347221 */ /* 0x000fc60000010000 */
[----:B------:R-:W3:Y:S01]  /*8d50*/  MUFU.EX2 R139, R139 ;  /* 0x0000008b008b7308 */ /* 0x000ee20000000800 */
[----:B------:R-:W-:Y:S01]  /*8d60*/  FADD.FTZ R5, R141, R52 ;  /* 0x000000348d057221 */ /* 0x000fe20000010000 */
[----:B------:R-:W-:-:S03]  /*8d70*/  F2FP.F16.F32.PACK_AB R141, R38, R141 ;  /* 0x0000008d268d723e */ /* 0x000fc600000000ff */
[----:B------:R-:W-:-:S03]  /*8d80*/  FADD.FTZ R52, R38, R5 ;  /* 0x0000000526347221 */ /* 0x000fc60000010000 */
[----:B------:R-:W4:Y:S01]  /*8d90*/  MUFU.EX2 R44, R44 ;  /* 0x0000002c002c7308 */ /* 0x000f220000000800 */
[----:B------:R-:W-:Y:S01]  /*8da0*/  FADD.FTZ R5, R143, R52 ;  /* 0x000000348f057221 */ /* 0x000fe20000010000 */
[----:B-1----:R-:W-:-:S03]  /*8db0*/  F2FP.F16.F32.PACK_AB R143, R40, R143 ;  /* 0x0000008f288f723e */ /* 0x002fc600000000ff */
[----:B------:R-:W-:Y:S01]  /*8dc0*/  FADD.FTZ R52, R40, R5 ;  /* 0x0000000528347221 */ /* 0x000fe20000010000 */
[----:B------:R-:W-:Y:S02]  /*8dd0*/  WARPGROUP.DEPBAR.LE gsb0, 0x0 ;  /* 0x00008000000079c5 */ /* 0x000fe40000010000 */
[----:B------:R-:W-:Y:S01]  /*8de0*/  WARPGROUP.ARRIVE ;  /* 0x00000000000079c5 */ /* 0x000fe20000000000 */
[----:B------:R-:W-:Y:S01]  /*8df0*/  MUFU.EX2 R132, R132 ;  /* 0x0000008400847308 */ /* 0x000fe20000000800 */
[----:B0-----:R-:W-:Y:S01]  /*8e00*/  FADD.FTZ R5, R137, R52 ;  /* 0x0000003489057221 */ /* 0x001fe20000010000 */
[--C-:B------:R-:W-:Y:S01]  /*8e10*/  FFMA.FTZ R129, R66, UR10, -R32.reuse ;  /* 0x0000000a42817c23 */ /* 0x100fe20008010820 */
[----:B------:R-:W-:Y:S01]  /*8e20*/  FFMA.FTZ R131, R70, UR10, -R32 ;  /* 0x0000000a46837c23 */ /* 0x000fe20008010820 */
[C---:B--2---:R-:W-:Y:S01]  /*8e30*/  F2FP.F16.F32.PACK_AB R137, R42.reuse, R137 ;  /* 0x000000892a89723e */ /* 0x044fe200000000ff */
[----:B------:R-:W-:Y:S01]  /*8e40*/  HGMMA.64x64x16.F32 R88, R124, gdesc[UR4].tnspB, R88, gsb0 ;  /* 0x40e000047c587df0 */ /* 0x000fe20008000858 */
[----:B------:R-:W-:Y:S01]  /*8e50*/  UIADD3 UR6, UR11, 0x380, URZ ;  /* 0x000003800b067890 */ /* 0x000fe2000fffe03f */
[----:B------:R-:W-:Y:S01]  /*8e60*/  FADD.FTZ R52, R42, R5 ;  /* 0x000000052a347221 */ /* 0x000fe20000010000 */
[----:B------:R-:W-:Y:S01]  /*8e70*/  UMOV UR7, 0x40000040 ;  /* 0x4000004000077882 */ /* 0x000fe20000000000 */
[----:B------:R-:W0:Y:S02]  /*8e80*/  MUFU.EX2 R133, R133 ;  /* 0x0000008500857308 */ /* 0x000e240000000800 */
[----:B---3--:R-:W-:Y:S01]  /*8e90*/  FADD.FTZ R5, R139, R52 ;  /* 0x000000348b057221 */ /* 0x008fe20000010000 */
[----:B----4-:R-:W-:-:S03]  /*8ea0*/  F2FP.F16.F32.PACK_AB R139, R44, R139 ;  /* 0x0000008b2c8b723e */ /* 0x010fc600000000ff */
[----:B------:R-:W-:Y:S02]  /*8eb0*/  FADD.FTZ R30, R44, R5 ;  /* 0x000000052c1e7221 */ /* 0x000fe40000010000 */
[----:B------:R-:W1:Y:S08]  /*8ec0*/  MUFU.EX2 R46, R46 ;  /* 0x0000002e002e7308 */ /* 0x000e700000000800 */
[----:B------:R-:W-:Y:S01]  /*8ed0*/  MUFU.EX2 R134, R134 ;  /* 0x0000008600867308 */ /* 0x000fe20000000800 */
[----:B0-----:R-:W-:-:S07]  /*8ee0*/  FADD.FTZ R5, R133, R30 ;  /* 0x0000001e85057221 */ /* 0x001fce0000010000 */
[----:B------:R-:W0:Y:S01]  /*8ef0*/  MUFU.EX2 R135, R135 ;  /* 0x0000008700877308 */ /* 0x000e220000000800 */
[C---:B-1----:R-:W-:Y:S01]  /*8f00*/  FADD.FTZ R30, R46.reuse, R5 ;  /* 0x000000052e1e7221 */ /* 0x042fe20000010000 */
[----:B------:R-:W-:-:S06]  /*8f10*/  F2FP.F16.F32.PACK_AB R133, R46, R133 ;  /* 0x000000852e85723e */ /* 0x000fcc00000000ff */
[----:B------:R-:W1:Y:S08]  /*8f20*/  MUFU.EX2 R4, R4 ;  /* 0x0000000400047308 */ /* 0x000e700000000800 */
[----:B------:R-:W2:Y:S01]  /*8f30*/  MUFU.EX2 R129, R129 ;  /* 0x0000008100817308 */ /* 0x000ea20000000800 */
[----:B0-----:R-:W-:-:S07]  /*8f40*/  FADD.FTZ R5, R135, R30 ;  /* 0x0000001e87057221 */ /* 0x001fce0000010000 */
[----:B------:R-:W0:Y:S01]  /*8f50*/  MUFU.EX2 R49, R49 ;  /* 0x0000003100317308 */ /* 0x000e220000000800 */
[C---:B-1----:R-:W-:Y:S01]  /*8f60*/  FADD.FTZ R30, R4.reuse, R5 ;  /* 0x00000005041e7221 */ /* 0x042fe20000010000 */
[----:B------:R-:W-:-:S06]  /*8f70*/  F2FP.F16.F32.PACK_AB R135, R4, R135 ;  /* 0x000000870487723e */ /* 0x000fcc00000000ff */
[----:B------:R-:W1:Y:S01]  /*8f80*/  MUFU.EX2 R48, R48 ;  /* 0x0000003000307308 */ /* 0x000e620000000800 */
[----:B--2---:R-:W-:-:S07]  /*8f90*/  FADD.FTZ R5, R129, R30 ;  /* 0x0000001e81057221 */ /* 0x004fce0000010000 */
[----:B------:R-:W-:Y:S01]  /*8fa0*/  MUFU.EX2 R12, R12 ;  /* 0x0000000c000c7308 */ /* 0x000fe20000000800 */
[----:B0-----:R-:W-:-:S07]  /*8fb0*/  F2FP.F16.F32.PACK_AB R128, R49, R10 ;  /* 0x0000000a3180723e */ /* 0x001fce00000000ff */
[----:B------:R-:W0:Y:S01]  /*8fc0*/  MUFU.EX2 R131, R131 ;  /* 0x0000008300837308 */ /* 0x000e220000000800 */
[----:B-1----:R-:W-:Y:S01]  /*8fd0*/  FADD.FTZ R30, R48, R5 ;  /* 0x00000005301e7221 */ /* 0x002fe20000010000 */
[----:B------:R-:W-:Y:S02]  /*8fe0*/  WARPGROUP.DEPBAR.LE gsb0, 0x0 ;  /* 0x00008000000079c5 */ /* 0x000fe40000010000 */
[----:B------:R-:W-:Y:S01]  /*8ff0*/  WARPGROUP.ARRIVE ;  /* 0x00000000000079c5 */ /* 0x000fe20000000000 */
[--C-:B------:R-:W-:Y:S01]  /*9000*/  FFMA.FTZ R125, R74, UR10, -R32.reuse ;  /* 0x0000000a4a7d7c23 */ /* 0x100fe20008010820 */
[----:B------:R-:W-:Y:S01]  /*9010*/  FFMA.FTZ R127, R78, UR10, -R32 ;  /* 0x0000000a4e7f7c23 */ /* 0x000fe20008010820 */
[----:B------:R-:W-:Y:S01]  /*9020*/  F2FP.F16.F32.PACK_AB R129, R48, R129 ;  /* 0x000000813081723e */ /* 0x000fe200000000ff */
[----:B------:R-:W1:Y:S02]  /*9030*/  MUFU.EX2 R53, R53 ;  /* 0x0000003500357308 */ /* 0x000e640000000800 */
[----:B------:R-:W-:Y:S06]  /*9040*/  HGMMA.64x64x16.F32 R88, R120, gdesc[UR4].tnspB, R88, gsb0 ;  /* 0x40e0000478587df0 */ /* 0x000fec0008000858 */
[----:B------:R-:W-:Y:S01]  /*9050*/  MUFU.EX2 R14, R14 ;  /* 0x0000000e000e7308 */ /* 0x000fe20000000800 */
[----:B0-----:R-:W-:-:S07]  /*9060*/  FADD.FTZ R5, R131, R30 ;  /* 0x0000001e83057221 */ /* 0x001fce0000010000 */
[----:B------:R-:W-:Y:S01]  /*9070*/  MUFU.EX2 R125, R125 ;  /* 0x0000007d007d7308 */ /* 0x000fe20000000800 */
[----:B-1----:R-:W-:-:S07]  /*9080*/  F2FP.F16.F32.PACK_AB R130, R53, R12 ;  /* 0x0000000c3582723e */ /* 0x002fce00000000ff */
[----:B------:R-:W0:Y:S08]  /*9090*/  MUFU.EX2 R57, R57 ;  /* 0x0000003900397308 */ /* 0x000e300000000800 */
[----:B------:R-:W-:Y:S08]  /*90a0*/  MUFU.EX2 R20, R20 ;  /* 0x0000001400147308 */ /* 0x000ff00000000800 */
[----:B------:R-:W-:Y:S01]  /*90b0*/  MUFU.EX2 R127, R127 ;  /* 0x0000007f007f7308 */ /* 0x000fe20000000800 */
[----:B0-----:R-:W-:-:S07]  /*90c0*/  F2FP.F16.F32.PACK_AB R124, R57, R14 ;  /* 0x0000000e397c723e */ /* 0x001fce00000000ff */
[----:B------:R-:W0:Y:S08]  /*90d0*/  MUFU.EX2 R61, R61 ;  /* 0x0000003d003d7308 */ /* 0x000e300000000800 */
[----:B------:R-:W-:Y:S08]  /*90e0*/  MUFU.EX2 R79, R79 ;  /* 0x0000004f004f7308 */ /* 0x000ff00000000800 */
[----:B------:R-:W-:Y:S01]  /*90f0*/  MUFU.EX2 R24, R24 ;  /* 0x0000001800187308 */ /* 0x000fe20000000800 */
[----:B0-----:R-:W-:-:S07]  /*9100*/  F2FP.F16.F32.PACK_AB R126, R61, R20 ;  /* 0x000000143d7e723e */ /* 0x001fce00000000ff */
[----:B------:R-:W0:Y:S01]  /*9110*/  MUFU.EX2 R65, R65 ;  /* 0x0000004100417308 */ /* 0x000e220000000800 */
[----:B------:R-:W-:Y:S02]  /*9120*/  WARPGROUP.DEPBAR.LE gsb0, 0x0 ;  /* 0x00008000000079c5 */ /* 0x000fe40000010000 */
[----:B------:R1:W-:Y:S06]  /*9130*/  BAR.ARV R31, 0x100 ;  /* 0x0004001f0000751d */ /* 0x0003ec0000002000 */
[----:B------:R2:W-:Y:S01]  /*9140*/  @!P1 SYNCS.ARRIVE.TRANS64.RED.A1T0 RZ, [R27+URZ], RZ ;  /* 0x000000ff1bff99a7 */ /* 0x0005e2000810043f */
[----:B------:R-:W-:Y:S01]  /*9150*/  MUFU.EX2 R121, R82 ;  /* 0x0000005200797308 */ /* 0x000fe20000000800 */
[-C--:B------:R-:W-:Y:S01]  /*9160*/  FMUL.FTZ R90, R90, R9.reuse ;  /* 0x000000095a5a7220 */ /* 0x080fe20000410000 */
[-C--:B------:R-:W-:Y:S01]  /*9170*/  FMUL.FTZ R91, R91, R9.reuse ;  /* 0x000000095b5b7220 */ /* 0x080fe20000410000 */
[-C--:B------:R-:W-:Y:S01]  /*9180*/  FMUL.FTZ R94, R94, R9.reuse ;  /* 0x000000095e5e7220 */ /* 0x080fe20000410000 */
[-C--:B------:R-:W-:Y:S01]  /*9190*/  FMUL.FTZ R95, R95, R9.reuse ;  /* 0x000000095f5f7220 */ /* 0x080fe20000410000 */
[-C--:B------:R-:W-:Y:S01]  /*91a0*/  FMUL.FTZ R98, R98, R9.reuse ;  /* 0x0000000962627220 */ /* 0x080fe20000410000 */
[-C--:B------:R-:W-:Y:S01]  /*91b0*/  FMUL.FTZ R99, R99, R9.reuse ;  /* 0x0000000963637220 */ /* 0x080fe20000410000 */
[----:B--2---:R-:W-:Y:S01]  /*91c0*/  IMAD.U32 R27, RZ, RZ, UR21 ;  /* 0x00000015ff1b7e24 */ /* 0x004fe2000f8e00ff */
[----:B------:R-:W-:Y:S01]  /*91d0*/  MUFU.EX2 R83, R83 ;  /* 0x0000005300537308 */ /* 0x000fe20000000800 */
[----:B------:R-:W-:Y:S01]  /*91e0*/  UMOV UR21, UR37 ;  /* 0x0000002500157c82 */ /* 0x000fe20008000000 */
[-C--:B------:R-:W-:Y:S01]  /*91f0*/  FMUL.FTZ R102, R102, R9.reuse ;  /* 0x0000000966667220 */ /* 0x080fe20000410000 */
[-C--:B------:R-:W-:Y:S01]  /*9200*/  FMUL.FTZ R103, R103, R9.reuse ;  /* 0x0000000967677220 */ /* 0x080fe20000410000 */
[----:B------:R-:W-:Y:S01]  /*9210*/  @!P1 LEA R27, R27, UR45, 0x3 ;  /* 0x0000002d1b1b9c11 */ /* 0x000fe2000f8e18ff */
[-C--:B------:R-:W-:Y:S01]  /*9220*/  FMUL.FTZ R106, R106, R9.reuse ;  /* 0x000000096a6a7220 */ /* 0x080fe20000410000 */
[-C--:B------:R-:W-:Y:S01]  /*9230*/  FMUL.FTZ R107, R107, R9.reuse ;  /* 0x000000096b6b7220 */ /* 0x080fe20000410000 */
[----:B------:R-:W-:Y:S01]  /*9240*/  FMUL.FTZ R110, R110, R9 ;  /* 0x000000096e6e7220 */ /* 0x000fe20000410000 */
[----:B------:R-:W-:Y:S01]  /*9250*/  MUFU.EX2 R28, R84 ;  /* 0x00000054001c7308 */ /* 0x000fe20000000800 */
[----:B------:R-:W-:-:S02]  /*9260*/  @!P1 VIADD R27, R27, 0x16860 ;  /* 0x000168601b1b9836 */ /* 0x000fc40000000000 */
[-C--:B------:R-:W-:Y:S01]  /*9270*/  FMUL.FTZ R111, R111, R9.reuse ;  /* 0x000000096f6f7220 */ /* 0x080fe20000410000 */
[-C--:B------:R-:W-:Y:S01]  /*9280*/  FMUL.FTZ R114, R114, R9.reuse ;  /* 0x0000000972727220 */ /* 0x080fe20000410000 */
[-C--:B------:R-:W-:Y:S01]  /*9290*/  FMUL.FTZ R115, R115, R9.reuse ;  /* 0x0000000973737220 */ /* 0x080fe20000410000 */
[-C--:B------:R-:W-:Y:S01]  /*92a0*/  FMUL.FTZ R118, R118, R9.reuse ;  /* 0x0000000976767220 */ /* 0x080fe20000410000 */
[----:B-1----:R-:W-:Y:S01]  /*92b0*/  @!P1 PRMT R31, RZ, 0x654, R27 ;  /* 0x00000654ff1f9816 */ /* 0x002fe2000000001b */
[----:B------:R-:W-:Y:S01]  /*92c0*/  FADD.FTZ R27, R15, R50 ;  /* 0x000000320f1b7221 */ /* 0x000fe20000010000 */
[----:B------:R-:W-:Y:S01]  /*92d0*/  MUFU.EX2 R123, R86 ;  /* 0x00000056007b7308 */ /* 0x000fe20000000800 */
[----:B------:R-:W-:Y:S01]  /*92e0*/  FMUL.FTZ R119, R119, R9 ;  /* 0x0000000977777220 */ /* 0x000fe20000410000 */
[----:B------:R1:W-:Y:S01]  /*92f0*/  @!P1 SYNCS.ARRIVE.TRANS64.RED.A1T0 RZ, [R31+URZ], RZ ;  /* 0x000000ff1fff99a7 */ /* 0x0003e2000810043f */
[----:B------:R-:W-:Y:S01]  /*9300*/  FADD.FTZ R50, R144, R27 ;  /* 0x0000001b90327221 */ /* 0x000fe20000010000 */
[----:B------:R-:W-:Y:S01]  /*9310*/  F2FP.F16.F32.PACK_AB R144, R13, R144 ;  /* 0x000000900d90723e */ /* 0x000fe200000000ff */
[----:B------:R-:W-:Y:S01]  /*9320*/  FMUL.FTZ R88, R88, R8 ;  /* 0x0000000858587220 */ /* 0x000fe20000410000 */
[----:B0-----:R-:W-:Y:S01]  /*9330*/  F2FP.F16.F32.PACK_AB R120, R65, R24 ;  /* 0x000000184178723e */ /* 0x001fe200000000ff */
[----:B------:R-:W-:Y:S01]  /*9340*/  FADD.FTZ R27, R13, R50 ;  /* 0x000000320d1b7221 */ /* 0x000fe20000010000 */
[--C-:B------:R-:W-:Y:S01]  /*9350*/  FFMA.FTZ R50, R71, UR10, -R32.reuse ;  /* 0x0000000a47327c23 */ /* 0x100fe20008010820 */
[----:B------:R-:W-:Y:S01]  /*9360*/  FFMA.FTZ R32, R87, UR10, -R32 ;  /* 0x0000000a57207c23 */ /* 0x000fe20008010820 */
[----:B------:R-:W0:Y:S01]  /*9370*/  MUFU.EX2 R7, R85 ;  /* 0x0000005500077308 */ /* 0x000e220000000800 */
[----:B------:R-:W-:Y:S01]  /*9380*/  FADD.FTZ R54, R146, R27 ;  /* 0x0000001b92367221 */ /* 0x000fe20000010000 */
[----:B------:R-:W-:Y:S01]  /*9390*/  F2FP.F16.F32.PACK_AB R146, R25, R146 ;  /* 0x000000921992723e */ /* 0x000fe200000000ff */
[-C--:B------:R-:W-:Y:S01]  /*93a0*/  FMUL.FTZ R89, R89, R8.reuse ;  /* 0x0000000859597220 */ /* 0x080fe20000410000 */
[-C--:B------:R-:W-:Y:S01]  /*93b0*/  FMUL.FTZ R92, R92, R8.reuse ;  /* 0x000000085c5c7220 */ /* 0x080fe20000410000 */
[----:B------:R-:W-:Y:S01]  /*93c0*/  FADD.FTZ R27, R25, R54 ;  /* 0x00000036191b7221 */ /* 0x000fe20000010000 */
[-C--:B------:R-:W-:Y:S01]  /*93d0*/  FMUL.FTZ R93, R93, R8.reuse ;  /* 0x000000085d5d7220 */ /* 0x080fe20000410000 */
[----:B------:R-:W-:Y:S01]  /*93e0*/  FMUL.FTZ R96, R96, R8 ;  /* 0x0000000860607220 */ /* 0x000fe20000410000 */
[----:B------:R-:W2:Y:S01]  /*93f0*/  MUFU.EX2 R50, R50 ;  /* 0x0000003200327308 */ /* 0x000ea20000000800 */
[----:B------:R-:W-:Y:S01]  /*9400*/  FADD.FTZ R54, R140, R27 ;  /* 0x0000001b8c367221 */ /* 0x000fe20000010000 */
[----:B------:R-:W-:Y:S01]  /*9410*/  F2FP.F16.F32.PACK_AB R140, R29, R140 ;  /* 0x0000008c1d8c723e */ /* 0x000fe200000000ff */
[-C--:B------:R-:W-:Y:S01]  /*9420*/  FMUL.FTZ R97, R97, R8.reuse ;  /* 0x0000000861617220 */ /* 0x080fe20000410000 */
[-C--:B------:R-:W-:Y:S01]  /*9430*/  FMUL.FTZ R100, R100, R8.reuse ;  /* 0x0000000864647220 */ /* 0x080fe20000410000 */
[----:B------:R-:W-:Y:S01]  /*9440*/  FADD.FTZ R27, R29, R54 ;  /* 0x000000361d1b7221 */ /* 0x000fe20000010000 */
[-C--:B------:R-:W-:Y:S01]  /*9450*/  FMUL.FTZ R101, R101, R8.reuse ;  /* 0x0000000865657220 */ /* 0x080fe20000410000 */
[----:B------:R-:W-:Y:S01]  /*9460*/  FMUL.FTZ R104, R104, R8 ;  /* 0x0000000868687220 */ /* 0x000fe20000410000 */
[----:B------:R-:W-:Y:S01]  /*9470*/  MUFU.EX2 R32, R32 ;  /* 0x0000002000207308 */ /* 0x000fe20000000800 */
[----:B------:R-:W-:Y:S01]  /*9480*/  FADD.FTZ R54, R142, R27 ;  /* 0x0000001b8e367221 */ /* 0x000fe20000010000 */
[----:B0-----:R-:W-:Y:S01]  /*9490*/  F2FP.F16.F32.PACK_AB R122, R7, R28 ;  /* 0x0000001c077a723e */ /* 0x001fe200000000ff */
[----:B------:R-:W-:Y:S01]  /*94a0*/  FMUL.FTZ R105, R105, R8 ;  /* 0x0000000869697220 */ /* 0x000fe20000410000 */
[C---:B------:R-:W-:Y:S01]  /*94b0*/  F2FP.F16.F32.PACK_AB R142, R21.reuse, R142 ;  /* 0x0000008e158e723e */ /* 0x040fe200000000ff */
[----:B------:R-:W-:Y:S01]  /*94c0*/  FADD.FTZ R27, R21, R54 ;  /* 0x00000036151b7221 */ /* 0x000fe20000010000 */
[-C--:B------:R-:W-:Y:S01]  /*94d0*/  FMUL.FTZ R108, R108, R8.reuse ;  /* 0x000000086c6c7220 */ /* 0x080fe20000410000 */
[-C--:B------:R-:W-:Y:S01]  /*94e0*/  FMUL.FTZ R109, R109, R8.reuse ;  /* 0x000000086d6d7220 */ /* 0x080fe20000410000 */
[----:B------:R-:W-:Y:S01]  /*94f0*/  FMUL.FTZ R112, R112, R8 ;  /* 0x0000000870707220 */ /* 0x000fe20000410000 */
[----:B------:R-:W-:Y:S01]  /*9500*/  FADD.FTZ R54, R136, R27 ;  /* 0x0000001b88367221 */ /* 0x000fe20000010000 */
[C---:B--2---:R-:W-:Y:S01]  /*9510*/  FADD.FTZ R30, R50.reuse, R5 ;  /* 0x00000005321e7221 */ /* 0x044fe20000010000 */
[----:B------:R-:W-:Y:S01]  /*9520*/  F2FP.F16.F32.PACK_AB R136, R33, R136 ;  /* 0x000000882188723e */ /* 0x000fe200000000ff */
[-C--:B------:R-:W-:Y:S01]  /*9530*/  FMUL.FTZ R113, R113, R8.reuse ;  /* 0x0000000871717220 */ /* 0x080fe20000410000 */
[----:B------:R-:W-:Y:S01]  /*9540*/  FADD.FTZ R11, R33, R54 ;  /* 0x00000036210b7221 */ /* 0x000fe20000010000 */
[----:B------:R-:W-:Y:S01]  /*9550*/  FADD.FTZ R5, R125, R30 ;  /* 0x0000001e7d057221 */ /* 0x000fe20000010000 */
[----:B------:R-:W-:Y:S01]  /*9560*/  F2FP.F16.F32.PACK_AB R131, R50, R131 ;  /* 0x000000833283723e */ /* 0x000fe200000000ff */
[----:B------:R-:W-:Y:S01]  /*9570*/  FMUL.FTZ R116, R116, R8 ;  /* 0x0000000874747220 */ /* 0x000fe20000410000 */
[----:B------:R-:W-:Y:S01]  /*9580*/  FADD.FTZ R26, R138, R11 ;  /* 0x0000000b8a1a7221 */ /* 0x000fe20000010000 */
[----:B------:R-:W-:Y:S01]  /*9590*/  F2FP.F16.F32.PACK_AB R138, R41, R138 ;  /* 0x0000008a298a723e */ /* 0x000fe200000000ff */
[----:B------:R-:W-:Y:S01]  /*95a0*/  FMUL.FTZ R117, R117, R8 ;  /* 0x0000000875757220 */ /* 0x000fe20000410000 */
[----:B------:R-:W-:-:S02]  /*95b0*/  IMAD.MOV.U32 R9, RZ, RZ, R2 ;  /* 0x000000ffff097224 */ /* 0x000fc400078e0002 */
[----:B------:R-:W-:Y:S02]  /*95c0*/  FADD.FTZ R11, R41, R26 ;  /* 0x0000001a290b7221 */ /* 0x000fe40000010000 */
[----:B------:R-:W0:Y:S02]  /*95d0*/  MUFU.EX2 R26, R75 ;  /* 0x0000004b001a7308 */ /* 0x000e240000000800 */
[----:B------:R-:W-:Y:S01]  /*95e0*/  FADD.FTZ R34, R132, R11 ;  /* 0x0000000b84227221 */ /* 0x000fe20000010000 */
[----:B------:R-:W-:-:S03]  /*95f0*/  F2FP.F16.F32.PACK_AB R132, R37, R132 ;  /* 0x000000842584723e */ /* 0x000fc600000000ff */
[----:B------:R-:W-:-:S04]  /*9600*/  FADD.FTZ R11, R37, R34 ;  /* 0x00000022250b7221 */ /* 0x000fc80000010000 */
[----:B------:R-:W-:Y:S01]  /*9610*/  FADD.FTZ R34, R134, R11 ;  /* 0x0000000b86227221 */ /* 0x000fe20000010000 */
[----:B------:R-:W-:-:S03]  /*9620*/  F2FP.F16.F32.PACK_AB R134, R45, R134 ;  /* 0x000000862d86723e */ /* 0x000fc600000000ff */
[----:B------:R-:W-:Y:S01]  /*9630*/  FADD.FTZ R11, R45, R34 ;  /* 0x000000222d0b7221 */ /* 0x000fe20000010000 */
[----:B0-----:R-:W-:-:S03]  /*9640*/  FADD.FTZ R4, R26, R5 ;  /* 0x000000051a047221 */ /* 0x001fc60000010000 */
[----:B------:R-:W-:Y:S01]  /*9650*/  FADD.FTZ R34, R10, R11 ;  /* 0x0000000b0a227221 */ /* 0x000fe20000010000 */
[----:B------:R-:W-:Y:S01]  /*9660*/  F2FP.F16.F32.PACK_AB R125, R26, R125 ;  /* 0x0000007d1a7d723e */ /* 0x000fe200000000ff */
[----:B------:R-:W-:Y:S02]  /*9670*/  FADD.FTZ R4, R127, R4 ;  /* 0x000000047f047221 */ /* 0x000fe40000010000 */
[----:B------:R-:W-:Y:S01]  /*9680*/  FADD.FTZ R11, R49, R34 ;  /* 0x00000022310b7221 */ /* 0x000fe20000010000 */
[C---:B------:R-:W-:Y:S01]  /*9690*/  F2FP.F16.F32.PACK_AB R127, R79.reuse, R127 ;  /* 0x0000007f4f7f723e */ /* 0x040fe200000000ff */
[----:B------:R-:W-:Y:S02]  /*96a0*/  FADD.FTZ R4, R79, R4 ;  /* 0x000000044f047221 */ /* 0x000fe40000010000 */
[----:B------:R-:W-:Y:S02]  /*96b0*/  FADD.FTZ R34, R12, R11 ;  /* 0x0000000b0c227221 */ /* 0x000fe40000010000 */
[----:B------:R-:W-:-:S02]  /*96c0*/  FADD.FTZ R4, R121, R4 ;  /* 0x0000000479047221 */ /* 0x000fc40000010000 */
[----:B------:R-:W-:Y:S01]  /*96d0*/  FADD.FTZ R11, R53, R34 ;  /* 0x00000022350b7221 */ /* 0x000fe20000010000 */
[C---:B------:R-:W-:Y:S01]  /*96e0*/  F2FP.F16.F32.PACK_AB R121, R83.reuse, R121 ;  /* 0x000000795379723e */ /* 0x040fe200000000ff */
[----:B------:R-:W-:Y:S02]  /*96f0*/  FADD.FTZ R4, R83, R4 ;  /* 0x0000000453047221 */ /* 0x000fe40000010000 */
[----:B------:R-:W-:Y:S02]  /*9700*/  FADD.FTZ R34, R14, R11 ;  /* 0x0000000b0e227221 */ /* 0x000fe40000010000 */
[----:B------:R-:W-:Y:S02]  /*9710*/  FADD.FTZ R4, R123, R4 ;  /* 0x000000047b047221 */ /* 0x000fe40000010000 */
[----:B------:R-:W-:Y:S01]  /*9720*/  FADD.FTZ R11, R57, R34 ;  /* 0x00000022390b7221 */ /* 0x000fe20000010000 */
[C---:B------:R-:W-:Y:S01]  /*9730*/  F2FP.F16.F32.PACK_AB R123, R32.reuse, R123 ;  /* 0x0000007b207b723e */ /* 0x040fe200000000ff */
[----:B------:R-:W-:-:S02]  /*9740*/  FADD.FTZ R4, R32, R4 ;  /* 0x0000000420047221 */ /* 0x000fc40000010000 */
[----:B------:R-:W-:-:S04]  /*9750*/  FADD.FTZ R10, R20, R11 ;  /* 0x0000000b140a7221 */ /* 0x000fc80000010000 */
[----:B------:R-:W-:-:S04]  /*9760*/  FADD.FTZ R5, R61, R10 ;  /* 0x0000000a3d057221 */ /* 0x000fc80000010000 */
[----:B------:R-:W-:-:S04]  /*9770*/  FADD.FTZ R10, R24, R5 ;  /* 0x00000005180a7221 */ /* 0x000fc80000010000 */
[----:B------:R-:W-:-:S04]  /*9780*/  FADD.FTZ R5, R65, R10 ;  /* 0x0000000a41057221 */ /* 0x000fc80000010000 */
[----:B------:R-:W-:-:S04]  /*9790*/  FADD.FTZ R10, R28, R5 ;  /* 0x000000051c0a7221 */ /* 0x000fc80000010000 */
[----:B------:R-:W-:Y:S01]  /*97a0*/  FADD.FTZ R5, R7, R10 ;  /* 0x0000000a07057221 */ /* 0x000fe20000010000 */
[----:B------:R-:W-:Y:S01]  /*97b0*/  IMAD.MOV.U32 R7, RZ, RZ, R0 ;  /* 0x000000ffff077224 */ /* 0x000fe200078e0000 */
[----:B-1----:R-:W-:Y:S06]  /*97c0*/  @P2 BRA `(.L_x_839) ;  /* 0xffffffe000e42947 */ /* 0x002fec000383ffff */
.L_x_830:
[----:B------:R-:W-:-:S13]  /*97d0*/  ISETP.GE.AND P2, PT, R3, UR43, PT ;  /* 0x0000002b03007c0c */ /* 0x000fda000bf46270 */
[----:B------:R-:W-:Y:S05]  /*97e0*/  @!P2 BRA `(.L_x_840) ;  /* 0x0000002c006ca947 */ /* 0x000fea0003800000 */
[----:B------:R-:W-:Y:S01]  /*97f0*/  IMAD.MOV.U32 R7, RZ, RZ, R0 ;  /* 0x000000ffff077224 */ /* 0x000fe200078e0000 */
[----:B------:R-:W-:Y:S01]  /*9800*/  UMOV UR27, UR36 ;  /* 0x00000024001b7c82 */ /* 0x000fe20008000000 */
[----:B------:R-:W-:Y:S01]  /*9810*/  IMAD.MOV.U32 R6, RZ, RZ, R2 ;  /* 0x000000ffff067224 */ /* 0x000fe200078e0002 */
[----:B------:R-:W-:Y:S01]  /*9820*/  UMOV UR26, UR37 ;  /* 0x00000025001a7c82 */ /* 0x000fe20008000000 */
[----:B------:R-:W-:Y:S01]  /*9830*/  ULDC UR21, c[0x0][0x9e4] ;  /* 0x0002790000157ab9 */ /* 0x000fe20000000800 */
[----:B------:R-:W-:Y:S01]  /*9840*/  ULDC UR24, c[0x0][0x288] ;  /* 0x0000a20000187ab9 */ /* 0x000fe20000000800 */
[----:B------:R-:W-:Y:S01]  /*9850*/  ULDC UR25, c[0x0][0x9dc] ;  /* 0x0002770000197ab9 */ /* 0x000fe20000000800 */
[----:B------:R-:W-:Y:S01]  /*9860*/  ULDC UR22, c[0x0][0x988] ;  /* 0x0002620000167ab9 */ /* 0x000fe20000000800 */
[----:B------:R-:W-:-:S05]  /*9870*/  ULDC UR23, c[0x0][0x9e0] ;  /* 0x0002780000177ab9 */ /* 0x000fca0000000800 */
.L_x_857:
        /* <DEDUP_REMOVED lines=9> */
.L_x_842:
[----:B------:R-:W-:Y:S01]  /*9910*/  ULEA UR6, UR37, UR45, 0x3 ;  /* 0x0000002d25067291 */ /* 0x000fe2000f8e183f */
[----:B------:R-:W-:-:S05]  /*9920*/  IMAD.U32 R0, RZ, RZ, UR36 ;  /* 0x00000024ff007e24 */ /* 0x000fca000f8e00ff */
[----:B------:R-:W-:-:S04]  /*9930*/  SHF.L.U32 R0, R0, 0x1f, RZ ;  /* 0x0000001f00007819 */ /* 0x000fc800000006ff */
[----:B------:R0:W1:Y:S01]  /*9940*/  SYNCS.PHASECHK.TRANS64.TRYWAIT P3, [UR6+0x16830], R0 ;  /* 0x01683000ff0075a7 */ /* 0x0000620008060146 */
[----:B------:R-:W-:Y:S05]  /*9950*/  @!P0 BRA `(.L_x_843) ;  /* 0x0000000000048947 */ /* 0x000fea0003800000 */
[----:B------:R-:W-:Y:S01]  /*9960*/  BPT.TRAP 0x1 ;  /* 0x000000040000795c */ /* 0x000fe20000300000 */
.L_x_843:
[----:B-1----:R-:W-:Y:S05]  /*9970*/  @P3 BRA `(.L_x_841) ;  /* 0x0000000000083947 */ /* 0x002fea0003800000 */
[----:B------:R-:W1:Y:S02]  /*9980*/  SYNCS.PHASECHK.TRANS64.TRYWAIT P3, [UR6+0x16830], R0 ;  /* 0x01683000ff0075a7 */ /* 0x000e640008060146 */
[----:B-1----:R-:W-:Y:S05]  /*9990*/  @!P3 BRA `(.L_x_844) ;  /* 0x0000008800d8b947 */ /* 0x002fea0003800000 */
.L_x_841:
        /* <DEDUP_REMOVED lines=25> */
.L_x_846:
[----:B------:R-:W-:Y:S01]  /*9b30*/  ULEA UR6, UR26, UR45, 0x3 ;  /* 0x0000002d1a067291 */ /* 0x000fe2000f8e183f */
[----:B------:R-:W-:-:S05]  /*9b40*/  IMAD.U32 R0, RZ, RZ, UR27 ;  /* 0x0000001bff007e24 */ /* 0x000fca000f8e00ff */
[----:B------:R-:W-:-:S04]  /*9b50*/  SHF.L.U32 R0, R0, 0x1f, RZ ;  /* 0x0000001f00007819 */ /* 0x000fc800000006ff */
[----:B------:R0:W1:Y:S01]  /*9b60*/  SYNCS.PHASECHK.TRANS64.TRYWAIT P2, [UR6+0x16850], R0 ;  /* 0x01685000ff0075a7 */ /* 0x0000620008040146 */
[----:B------:R-:W-:Y:S05]  /*9b70*/  @!P0 BRA `(.L_x_847) ;  /* 0x0000000000048947 */ /* 0x000fea0003800000 */
[----:B------:R-:W-:Y:S01]  /*9b80*/  BPT.TRAP 0x1 ;  /* 0x000000040000795c */ /* 0x000fe20000300000 */
.L_x_847:
[----:B-1----:R-:W-:Y:S05]  /*9b90*/  @P2 BRA `(.L_x_845) ;  /* 0x0000000000082947 */ /* 0x002fea0003800000 */
[----:B------:R-:W1:Y:S02]  /*9ba0*/  SYNCS.PHASECHK.TRANS64.TRYWAIT P2, [UR6+0x16850], R0 ;  /* 0x01685000ff0075a7 */ /* 0x000e640008040146 */
[----:B-1----:R-:W-:Y:S05]  /*9bb0*/  @!P2 BRA `(.L_x_848) ;  /* 0x000000880068a947 */ /* 0x002fea0003800000 */
.L_x_845:
[----:B------:R-:W-:Y:S01]  /*9bc0*/  UIADD3 UR6, UR45, 0x400, URZ ;  /* 0x000004002d067890 */ /* 0x000fe2000fffe03f */
[----:B------:R-:W-:Y:S01]  /*9bd0*/  WARPGROUP.ARRIVE ;  /* 0x00000000000079c5 */ /* 0x000fe20000000000 */
[----:B------:R-:W-:-:S05]  /*9be0*/  UMOV UR7, 0x40000040 ;  /* 0x4000004000077882 */ /* 0x000fca0000000000 */
[----:B------:R-:W2:Y:S01]  /*9bf0*/  S2R R2, SR_TID.X ;  /* 0x0000000000027919 */ /* 0x000ea20000002100 */
[----:B------:R-:W-:Y:S01]  /*9c00*/  USHF.R.U32.HI UR6, URZ, 0x4, UR6 ;  /* 0x000000043f067899 */ /* 0x000fe20008011606 */
[----:B01----:R-:W0:Y:S01]  /*9c10*/  @P5 LDC R0, c[0x0][0x44c] ;  /* 0x00011300ff005b82 */ /* 0x003e220000000800 */
[----:B------:R-:W-:Y:S02]  /*9c20*/  VIADD R9, R17, UR39 ;  /* 0x0000002711097c36 */ /* 0x000fe40008000000 */
[----:B------:R-:W-:Y:S01]  /*9c30*/  ULOP3.LUT UR6, UR6, 0x3fff, URZ, 0xc0, !UPT ;  /* 0x00003fff06067892 */ /* 0x000fe2000f8ec03f */
[----:B------:R-:W-:-:S03]  /*9c40*/  IMAD.U32 R10, RZ, RZ, UR37 ;  /* 0x00000025ff0a7e24 */ /* 0x000fc6000f8e00ff */
[----:B------:R-:W-:Y:S01]  /*9c50*/  ULEA UR10, UR26, UR6, 0xa ;  /* 0x000000061a0a7291 */ /* 0x000fe2000f8e503f */
[----:B------:R-:W1:Y:S01]  /*9c60*/  @P5 LDC R11, c[0x0][0x450] ;  /* 0x00011400ff0b5b82 */ /* 0x000e620000000800 */
[----:B------:R-:W-:-:S05]  /*9c70*/  @!P1 LEA R10, R10, UR45, 0x3 ;  /* 0x0000002d0a0a9c11 */ /* 0x000fca000f8e18ff */
[----:B------:R-:W-:Y:S01]  /*9c80*/  UMOV UR6, UR10 ;  /* 0x0000000a00067c82 */ /* 0x000fe20008000000 */
[----:B------:R-:W-:Y:S01]  /*9c90*/  @!P1 VIADD R10, R10, 0x16840 ;  /* 0x000168400a0a9836 */ /* 0x000fe20000000000 */
[----:B------:R-:W-:Y:S01]  /*9ca0*/  HGMMA.64x64x16.F32 R88, R148, gdesc[UR4].tnspB, R88, gsb0 ;  /* 0x40e0000494587df0 */ /* 0x000fe20008000858 */
[----:B------:R-:W-:Y:S01]  /*9cb0*/  UIADD3 UR6, UR10, 0x80, URZ ;  /* 0x000000800a067890 */ /* 0x000fe2000fffe03f */
[----:B------:R-:W3:Y:S01]  /*9cc0*/  LDC R8, c[0x0][0x2f0] ;  /* 0x0000bc00ff087b82 */ /* 0x000ee20000000800 */
[----:B------:R-:W-:Y:S01]  /*9cd0*/  UMOV UR7, 0x40000040 ;  /* 0x4000004000077882 */ /* 0x000fe20000000000 */
[----:B------:R-:W-:Y:S01]  /*9ce0*/  @!P1 PRMT R10, RZ, 0x654, R10 ;  /* 0x00000654ff0a9816 */ /* 0x000fe2000000000a */
[----:B0-----:R-:W-:Y:S01]  /*9cf0*/  @P5 IMAD.HI.U32 R0, R9, R0, RZ ;  /* 0x0000000009005227 */ /* 0x001fe200078e00ff */
[----:B--2---:R-:W-:-:S03]  /*9d00*/  ISETP.GE.U32.AND P2, PT, R2, 0x180, PT ;  /* 0x000001800200780c */ /* 0x004fc60003f46070 */
[----:B------:R-:W-:Y:S01]  /*9d10*/  IMAD.SHL.U32 R2, R3, 0x80, RZ ;  /* 0x0000008003027824 */ /* 0x000fe200078e00ff */
[----:B-1----:R-:W-:Y:S01]  /*9d20*/  @P5 SHF.R.U32.HI R9, RZ, R11, R0 ;  /* 0x0000000bff095219 */ /* 0x002fe20000011600 */
[----:B------:R-:W-:-:S03]  /*9d30*/  VIADD R0, R22, 0x9 ;  /* 0x0000000916007836 */ /* 0x000fc60000000000 */
[----:B------:R-:W-:Y:S01]  /*9d40*/  IADD3 R11, -R2, 0x1, RZ ;  /* 0x00000001020b7810 */ /* 0x000fe20007ffe1ff */
[----:B------:R-:W0:Y:S01]  /*9d50*/  SHFL.IDX PT, R15, R9, RZ, 0x1c1f ;  /* 0x001c1fff090f7589 */ /* 0x000e2200000e0000 */
[----:B------:R-:W-:-:S03]  /*9d60*/  SEL R14, R0, 0x9, !P2 ;  /* 0x00000009000e7807 */ /* 0x000fc60005000000 */
[----:B------:R-:W-:-:S04]  /*9d70*/  IMAD R11, R16, -0x2, R11 ;  /* 0xfffffffe100b7824 */ /* 0x000fc800078e020b */
[----:B---3--:R-:W-:-:S04]  /*9d80*/  IMAD R11, R8, UR41, R11 ;  /* 0x00000029080b7c24 */ /* 0x008fc8000f8e020b */
[----:B------:R-:W-:-:S04]  /*9d90*/  VIADD R11, R11, -UR24 ;  /* 0x800000180b0b7c36 */ /* 0x000fc80008000000 */
[----:B------:R-:W-:-:S04]  /*9da0*/  VIADD R0, R11, UR23 ;  /* 0x000000170b007c36 */ /* 0x000fc80008000000 */
[----:B0-----:R-:W-:Y:S01]  /*9db0*/  IMAD.IADD R12, R0, 0x1, R15 ;  /* 0x00000001000c7824 */ /* 0x001fe200078e020f */
        /* <DEDUP_REMOVED lines=33> */
[----:B------:R-:W-:Y:S02]  /*9fd0*/  ULOP3.LUT UR6, URZ, UR25, URZ, 0x33, !UPT ;  /* 0x000000193f067292 */ /* 0x000fe4000f8e333f */
[----:B------:R-:W-:Y:S02]  /*9fe0*/  WARPGROUP.DEPBAR.LE gsb0, 0x0 ;  /* 0x00008000000079c5 */ /* 0x000fe40000010000 */
[----:B------:R0:W-:Y:S06]  /*9ff0*/  BAR.ARV R14, 0x100 ;  /* 0x0004000e0000751d */ /* 0x0001ec0000002000 */
[----:B------:R1:W-:Y:S02]  /*a000*/  @!P1 SYNCS.ARRIVE.TRANS64.RED.A1T0 RZ, [R10+URZ], RZ ;  /* 0x000000ff0aff99a7 */ /* 0x0003e4000810043f */
[----:B-1----:R-:W-:-:S04]  /*a010*/  VIADD R10, R11, UR6 ;  /* 0x000000060b0a7c36 */ /* 0x002fc80008000000 */
[----:B------:R-:W-:Y:S01]  /*a020*/  IMAD.IADD R13, R10, 0x1, R15 ;  /* 0x000000010a0d7824 */ /* 0x000fe200078e020f */
[----:B0-----:R-:W-:Y:S06]  /*a030*/  @!P6 BRA `(.L_x_849) ;  /* 0x00000000005ce947 */ /* 0x001fec0003800000 */
[----:B------:R-:W-:Y:S01]  /*a040*/  IMAD R11, R8, UR41, R15 ;  /* 0x00000029080b7c24 */ /* 0x000fe2000f8e020f */
[----:B------:R-:W-:Y:S03]  /*a050*/  BSSY B0, `(.L_x_850) ;  /* 0x0000011000007945 */ /* 0x000fe60003800000 */
[----:B------:R-:W-:-:S05]  /*a060*/  VIADD R11, R11, -UR24 ;  /* 0x800000180b0b7c36 */ /* 0x000fca0008000000 */
        /* <DEDUP_REMOVED lines=10> */
.L_x_851:
[----:B------:R-:W-:-:S05]  /*a110*/  IMAD.U32 R20, RZ, RZ, UR21 ;  /* 0x00000015ff147e24 */ /* 0x000fca000f8e00ff */
[----:B------:R-:W-:-:S13]  /*a120*/  ISETP.NE.AND P2, PT, R20, 0x1, PT ;  /* 0x000000011400780c */ /* 0x000fda0003f45270 */
[----:B------:R-:W0:Y:S02]  /*a130*/  @P2 LDC.64 R14, c[0x0][0x9e8] ;  /* 0x00027a00ff0e2b82 */ /* 0x000e240000000a00 */
[----:B0-----:R-:W-:-:S05]  /*a140*/  @P2 IMAD.HI.U32 R14, R11, R14, RZ ;  /* 0x0000000e0b0e2227 */ /* 0x001fca00078e00ff */
[----:B------:R-:W-:-:S07]  /*a150*/  @P2 SHF.R.U32.HI R11, RZ, R15, R14 ;  /* 0x0000000fff0b2219 */ /* 0x000fce000001160e */
.L_x_852:
[----:B------:R-:W-:Y:S05]  /*a160*/  BSYNC B0 ;  /* 0x0000000000007941 */ /* 0x000fea0003800000 */
.L_x_850:
[----:B------:R-:W-:-:S04]  /*a170*/  IMAD R11, R11, R20, -R2 ;  /* 0x000000140b0b7224 */ /* 0x000fc800078e0a02 */
[----:B------:R-:W-:-:S05]  /*a180*/  IMAD R11, R16, -0x2, R11 ;  /* 0xfffffffe100b7824 */ /* 0x000fca00078e020b */
[----:B------:R-:W-:Y:S02]  /*a190*/  VIADDMNMX R12, R11, R20, R12, PT ;  /* 0x000000140b0c7246 */ /* 0x000fe4000380010c */
[----:B------:R-:W-:-:S07]  /*a1a0*/  VIMNMX R13, R13, R11, !PT ;  /* 0x0000000b0d0d7248 */ /* 0x000fce0007fe0100 */
.L_x_849:
[----:B------:R-:W-:Y:S01]  /*a1b0*/  ISETP.GT.AND P2, PT, R3, -0x1, PT ;  /* 0xffffffff0300780c */ /* 0x000fe20003f44270 */
[----:B------:R-:W0:Y:S03]  /*a1c0*/  SHFL.IDX PT, R9, R9, 0x1, 0x1c1f ;  /* 0x003c1f0009097f89 */ /* 0x000e2600000e0000 */
[C---:B------:R-:W-:Y:S02]  /*a1d0*/  ISETP.GT.AND P4, PT, R13.reuse, RZ, P2 ;  /* 0x000000ff0d00720c */ /* 0x040fe40001784270 */
[----:B------:R-:W-:Y:S02]  /*a1e0*/  ISETP.GT.AND P3, PT, R13, 0x1, P2 ;  /* 0x000000010d00780c */ /* 0x000fe40001764270 */
[C---:B------:R-:W-:Y:S02]  /*a1f0*/  ISETP.LT.OR P4, PT, R12.reuse, 0x1, P4 ;  /* 0x000000010c00780c */ /* 0x040fe40002781670 */
[----:B------:R-:W-:-:S02]  /*a200*/  ISETP.LT.OR P3, PT, R12, 0x2, P3 ;  /* 0x000000020c00780c */ /* 0x000fc40001f61670 */
[----:B------:R-:W-:Y:S02]  /*a210*/  FSEL R11, R24, -INF , !P4 ;  /* 0xff800000180b7808 */ /* 0x000fe40006000000 */
[----:B------:R-:W-:Y:S02]  /*a220*/  FSEL R25, R25, -INF , !P3 ;  /* 0xff80000019197808 */ /* 0x000fe40005800000 */
[C---:B------:R-:W-:Y:S02]  /*a230*/  ISETP.GT.AND P4, PT, R13.reuse, 0x8, P2 ;  /* 0x000000080d00780c */ /* 0x040fe40001784270 */
[----:B------:R-:W-:Y:S02]  /*a240*/  ISETP.GT.AND P3, PT, R13, 0x9, P2 ;  /* 0x000000090d00780c */ /* 0x000fe40001764270 */
[C---:B------:R-:W-:Y:S02]  /*a250*/  ISETP.LT.OR P4, PT, R12.reuse, 0x9, P4 ;  /* 0x000000090c00780c */ /* 0x040fe40002781670 */
[----:B------:R-:W-:-:S02]  /*a260*/  ISETP.LT.OR P3, PT, R12, 0xa, P3 ;  /* 0x0000000a0c00780c */ /* 0x000fc40001f61670 */
[----:B------:R-:W-:Y:S01]  /*a270*/  FSEL R28, R28, -INF , !P4 ;  /* 0xff8000001c1c7808 */ /* 0x000fe20006000000 */
[--C-:B0-----:R-:W-:Y:S01]  /*a280*/  IMAD.IADD R0, R0, 0x1, R9.reuse ;  /* 0x0000000100007824 */ /* 0x101fe200078e0209 */
[----:B------:R-:W-:Y:S01]  /*a290*/  FSEL R29, R29, -INF , !P3 ;  /* 0xff8000001d1d7808 */ /* 0x000fe20005800000 */
[----:B------:R-:W-:Y:S01]  /*a2a0*/  IMAD.IADD R10, R10, 0x1, R9 ;  /* 0x000000010a0a7824 */ /* 0x000fe200078e0209 */
[C---:B------:R-:W-:Y:S02]  /*a2b0*/  ISETP.GT.AND P4, PT, R13.reuse, 0x10, P2 ;  /* 0x000000100d00780c */ /* 0x040fe40001784270 */
        /* <DEDUP_REMOVED lines=82> */
[----:B------:R-:W-:Y:S01]  /*a7e0*/  FSEL R85, R85, -INF , !P3 ;  /* 0xff80000055557808 */ /* 0x000fe20005800000 */
[----:B------:R-:W-:Y:S08]  /*a7f0*/  @!P6 BRA `(.L_x_853) ;  /* 0x00000000005ce947 */ /* 0x000ff00003800000 */
        /* <DEDUP_REMOVED lines=13> */
.L_x_855:
[----:B------:R-:W-:-:S05]  /*a8d0*/  IMAD.U32 R12, RZ, RZ, UR21 ;  /* 0x00000015ff0c7e24 */ /* 0x000fca000f8e00ff */
[----:B------:R-:W-:-:S13]  /*a8e0*/  ISETP.NE.AND P3, PT, R12, 0x1, PT ;  /* 0x000000010c00780c */ /* 0x000fda0003f65270 */
[----:B------:R-:W0:Y:S02]  /*a8f0*/  @P3 LDC.64 R8, c[0x0][0x9e8] ;  /* 0x00027a00ff083b82 */ /* 0x000e240000000a00 */
[----:B0-----:R-:W-:-:S05]  /*a900*/  @P3 IMAD.HI.U32 R8, R13, R8, RZ ;  /* 0x000000080d083227 */ /* 0x001fca00078e00ff */
[----:B------:R-:W-:-:S07]  /*a910*/  @P3 SHF.R.U32.HI R13, RZ, R9, R8 ;  /* 0x00000009ff0d3219 */ /* 0x000fce0000011608 */
.L_x_856:
[----:B------:R-:W-:Y:S05]  /*a920*/  BSYNC B0 ;  /* 0x0000000000007941 */ /* 0x000fea0003800000 */
.L_x_854:
[----:B------:R-:W-:-:S04]  /*a930*/  IMAD R13, R13, R12, -R2 ;  /* 0x0000000c0d0d7224 */ /* 0x000fc800078e0a02 */
[----:B------:R-:W-:-:S05]  /*a940*/  IMAD R13, R16, -0x2, R13 ;  /* 0xfffffffe100d7824 */ /* 0x000fca00078e020d */
[----:B------:R-:W-:Y:S02]  /*a950*/  VIADDMNMX R0, R13, R12, R0, PT ;  /* 0x0000000c0d007246 */ /* 0x000fe40003800100 */
[----:B------:R-:W-:-:S07]  /*a960*/  VIMNMX R10, R10, R13, !PT ;  /* 0x0000000d0a0a7248 */ /* 0x000fce0007fe0100 */
.L_x_853:
        /* <DEDUP_REMOVED lines=39> */
[C---:B------:R-:W-:Y:S02]  /*abe0*/  ISETP.GT.AND P4, PT, R10.reuse, 0x38, P2 ;  /* 0x000000380a00780c */ /* 0x040fe40001784270 */
        /* <DEDUP_REMOVED lines=26> */
[C---:B------:R-:W-:Y:S01]  /*ad90*/  ISETP.LT.OR P4, PT, R0.reuse, 0x42, P4 ;  /* 0x000000420000780c */ /* 0x040fe20002781670 */
[----:B------:R-:W0:Y:S01]  /*ada0*/  SHFL.BFLY PT, R9, R2, 0x2, 0x1f ;  /* 0x0c401f0002097f89 */ /* 0x000e2200000e0000 */
[----:B------:R-:W-:-:S02]  /*adb0*/  ISETP.LT.OR P3, PT, R0, 0x12, P3 ;  /* 0x000000120000780c */ /* 0x000fc40001f61670 */
[----:B------:R-:W-:Y:S02]  /*adc0*/  FSEL R59, R59, -INF , !P4 ;  /* 0xff8000003b3b7808 */ /* 0x000fe40006000000 */
[C---:B------:R-:W-:Y:S02]  /*add0*/  ISETP.GT.AND P4, PT, R10.reuse, 0x48, P2 ;  /* 0x000000480a00780c */ /* 0x040fe40001784270 */
[----:B------:R-:W-:Y:S02]  /*ade0*/  FSEL R35, R35, -INF , !P3 ;  /* 0xff80000023237808 */ /* 0x000fe40005800000 */
[----:B------:R-:W-:Y:S02]  /*adf0*/  ISETP.GT.AND P3, PT, R10, 0x19, P2 ;  /* 0x000000190a00780c */ /* 0x000fe40001764270 */
[C---:B------:R-:W-:Y:S02]  /*ae00*/  ISETP.LT.OR P4, PT, R0.reuse, 0x49, P4 ;  /* 0x000000490000780c */ /* 0x040fe40002781670 */
[----:B------:R-:W-:-:S02]  /*ae10*/  ISETP.LT.OR P3, PT, R0, 0x1a, P3 ;  /* 0x0000001a0000780c */ /* 0x000fc40001f61670 */
[----:B------:R-:W-:Y:S02]  /*ae20*/  FSEL R62, R62, -INF , !P4 ;  /* 0xff8000003e3e7808 */ /* 0x000fe40006000000 */
[C---:B------:R-:W-:Y:S02]  /*ae30*/  ISETP.GT.AND P4, PT, R10.reuse, RZ, P2 ;  /* 0x000000ff0a00720c */ /* 0x040fe40001784270 */
[----:B------:R-:W-:Y:S02]  /*ae40*/  FSEL R39, R39, -INF , !P3 ;  /* 0xff80000027277808 */ /* 0x000fe40005800000 */
[----:B------:R-:W-:Y:S02]  /*ae50*/  ISETP.GT.AND P3, PT, R10, 0x21, P2 ;  /* 0x000000210a00780c */ /* 0x000fe40001764270 */
[----:B------:R-:W-:Y:S02]  /*ae60*/  ISETP.LT.OR P4, PT, R0, 0x1, P4 ;  /* 0x000000010000780c */ /* 0x000fe40002781670 */
[----:B0-----:R-:W-:-:S02]  /*ae70*/  FMNMX.FTZ R2, R2, R9, !PT ;  /* 0x0000000902027209 */ /* 0x001fc40007810000 */
[----:B------:R-:W-:Y:S02]  /*ae80*/  ISETP.LT.OR P3, PT, R0, 0x22, P3 ;  /* 0x000000220000780c */ /* 0x000fe40001f61670 */
[----:B------:R-:W-:Y:S01]  /*ae90*/  FSEL R26, R26, -INF , !P4 ;  /* 0xff8000001a1a7808 */ /* 0x000fe20006000000 */
[----:B------:R-:W0:Y:S01]  /*aea0*/  SHFL.BFLY PT, R9, R2, 0x1, 0x1f ;  /* 0x0c201f0002097f89 */ /* 0x000e2200000e0000 */
[----:B------:R-:W-:Y:S02]  /*aeb0*/  FSEL R43, R43, -INF , !P3 ;  /* 0xff8000002b2b7808 */ /* 0x000fe40005800000 */
[----:B------:R-:W-:Y:S02]  /*aec0*/  ISETP.GT.AND P3, PT, R10, 0x29, P2 ;  /* 0x000000290a00780c */ /* 0x000fe40001764270 */
[----:B------:R-:W-:Y:S02]  /*aed0*/  FMNMX.FTZ R12, R26, R7, !PT ;  /* 0x000000071a0c7209 */ /* 0x000fe40007810000 */
[----:B------:R-:W-:-:S02]  /*aee0*/  ISETP.LT.OR P3, PT, R0, 0x2a, P3 ;  /* 0x0000002a0000780c */ /* 0x000fc40001f61670 */
[----:B------:R-:W-:Y:S02]  /*aef0*/  FMNMX.FTZ R15, R27, R12, !PT ;  /* 0x0000000c1b0f7209 */ /* 0x000fe40007810000 */
[----:B------:R-:W-:Y:S02]  /*af00*/  FSEL R47, R47, -INF , !P3 ;  /* 0xff8000002f2f7808 */ /* 0x000fe40005800000 */
[----:B------:R-:W-:Y:S02]  /*af10*/  ISETP.GT.AND P3, PT, R10, 0x31, P2 ;  /* 0x000000310a00780c */ /* 0x000fe40001764270 */
[----:B------:R-:W-:Y:S02]  /*af20*/  FMNMX.FTZ R12, R30, R15, !PT ;  /* 0x0000000f1e0c7209 */ /* 0x000fe40007810000 */
[----:B------:R-:W-:Y:S02]  /*af30*/  ISETP.GT.AND P4, PT, R10, 0x49, P2 ;  /* 0x000000490a00780c */ /* 0x000fe40001784270 */
[----:B------:R-:W-:-:S02]  /*af40*/  ISETP.LT.OR P3, PT, R0, 0x32, P3 ;  /* 0x000000320000780c */ /* 0x000fc40001f61670 */
[----:B------:R-:W-:Y:S02]  /*af50*/  FMNMX.FTZ R15, R31, R12, !PT ;  /* 0x0000000c1f0f7209 */ /* 0x000fe40007810000 */
[----:B------:R-:W-:Y:S02]  /*af60*/  ISETP.LT.OR P4, PT, R0, 0x4a, P4 ;  /* 0x0000004a0000780c */ /* 0x000fe40002781670 */
[----:B------:R-:W-:Y:S02]  /*af70*/  FSEL R51, R51, -INF , !P3 ;  /* 0xff80000033337808 */ /* 0x000fe40005800000 */
[----:B------:R-:W-:Y:S02]  /*af80*/  FMNMX.FTZ R12, R34, R15, !PT ;  /* 0x0000000f220c7209 */ /* 0x000fe40007810000 */
[----:B------:R-:W-:Y:S02]  /*af90*/  ISETP.GT.AND P3, PT, R10, 0x39, P2 ;  /* 0x000000390a00780c */ /* 0x000fe40001764270 */
[----:B------:R-:W-:-:S02]  /*afa0*/  FSEL R63, R63, -INF , !P4 ;  /* 0xff8000003f3f7808 */ /* 0x000fc40006000000 */
[----:B------:R-:W-:Y:S02]  /*afb0*/  ISETP.GT.AND P4, PT, R10, 0x50, P2 ;  /* 0x000000500a00780c */ /* 0x000fe40001784270 */
[----:B0-----:R-:W-:Y:S02]  /*afc0*/  FMNMX.FTZ R2, R2, R9, !PT ;  /* 0x0000000902027209 */ /* 0x001fe40007810000 */
[----:B------:R-:W-:Y:S02]  /*afd0*/  FMNMX.FTZ R21, R35, R12, !PT ;  /* 0x0000000c23157209 */ /* 0x000fe40007810000 */
[----:B------:R-:W-:Y:S01]  /*afe0*/  ISETP.LT.OR P3, PT, R0, 0x3a, P3 ;  /* 0x0000003a0000780c */ /* 0x000fe20001f61670 */
[----:B------:R-:W-:Y:S01]  /*aff0*/  FMUL.FTZ R8, R2, UR10 ;  /* 0x0000000a02087c20 */ /* 0x000fe20008410000 */
[----:B------:R-:W-:Y:S02]  /*b000*/  ISETP.LT.OR P4, PT, R0, 0x51, P4 ;  /* 0x000000510000780c */ /* 0x000fe40002781670 */
[----:B------:R-:W-:-:S02]  /*b010*/  FMNMX.FTZ R12, R38, R21, !PT ;  /* 0x00000015260c7209 */ /* 0x000fc40007810000 */
[----:B------:R-:W-:Y:S02]  /*b020*/  FSEL R55, R55, -INF , !P3 ;  /* 0xff80000037377808 */ /* 0x000fe40005800000 */
[----:B------:R-:W-:Y:S02]  /*b030*/  FSETP.NEU.FTZ.AND P3, PT, R2, -INF , PT ;  /* 0xff8000000200780b */ /* 0x000fe40003f7d000 */
[----:B------:R-:W-:Y:S02]  /*b040*/  FSEL R66, R66, -INF , !P4 ;  /* 0xff80000042427808 */ /* 0x000fe40006000000 */
[----:B------:R-:W-:Y:S02]  /*b050*/  ISETP.GT.AND P4, PT, R10, 0x51, P2 ;  /* 0x000000510a00780c */ /* 0x000fe40001784270 */
[----:B------:R-:W-:Y:S02]  /*b060*/  FMNMX.FTZ R21, R39, R12, !PT ;  /* 0x0000000c27157209 */ /* 0x000fe40007810000 */
[----:B------:R-:W-:-:S02]  /*b070*/  FSEL R8, R8, RZ, P3 ;  /* 0x000000ff08087208 */ /* 0x000fc40001800000 */
[----:B------:R-:W-:Y:S02]  /*b080*/  ISETP.LT.OR P4, PT, R0, 0x52, P4 ;  /* 0x000000520000780c */ /* 0x000fe40002781670 */
[----:B------:R-:W-:Y:S01]  /*b090*/  FMNMX.FTZ R12, R42, R21, !PT ;  /* 0x000000152a0c7209 */ /* 0x000fe20007810000 */
[--C-:B------:R-:W-:Y:S01]  /*b0a0*/  FFMA.FTZ R9, R25, UR10, -R8.reuse ;  /* 0x0000000a19097c23 */ /* 0x100fe20008010808 */
[----:B------:R-:W-:Y:S01]  /*b0b0*/  FSEL R67, R67, -INF , !P4 ;  /* 0xff80000043437808 */ /* 0x000fe20006000000 */
[--C-:B------:R-:W-:Y:S01]  /*b0c0*/  FFMA.FTZ R148, R11, UR10, -R8.reuse ;  /* 0x0000000a0b947c23 */ /* 0x100fe20008010808 */
[----:B------:R-:W-:Y:S01]  /*b0d0*/  ISETP.GT.AND P4, PT, R10, 0x58, P2 ;  /* 0x000000580a00780c */ /* 0x000fe20001784270 */
[--C-:B------:R-:W-:Y:S01]  /*b0e0*/  FFMA.FTZ R11, R29, UR10, -R8.reuse ;  /* 0x0000000a1d0b7c23 */ /* 0x100fe20008010808 */
        /* <DEDUP_REMOVED lines=14> */
[----:B------:R-:W-:Y:S01]  /*b1d0*/  ISETP.LT.OR P4, PT, R0, 0x5a, P4 ;  /* 0x0000005a0000780c */ /* 0x000fe20002781670 */
[----:B------:R-:W-:Y:S01]  /*b1e0*/  MUFU.EX2 R9, R9 ;  /* 0x0000000900097308 */ /* 0x000fe20000000800 */
[----:B------:R-:W-:Y:S01]  /*b1f0*/  FMNMX.FTZ R29, R51, R12, !PT ;  /* 0x0000000c331d7209 */ /* 0x000fe20007810000 */
[--C-:B------:R-:W-:Y:S01]  /*b200*/  FFMA.FTZ R146, R36, UR10, -R8.reuse ;  /* 0x0000000a24927c23 */ /* 0x100fe20008010808 */
[----:B------:R-:W-:Y:S01]  /*b210*/  FSEL R71, R71, -INF , !P4 ;  /* 0xff80000047477808 */ /* 0x000fe20006000000 */
[--C-:B------:R-:W-:Y:S01]  /*b220*/  FFMA.FTZ R140, R40, UR10, -R8.reuse ;  /* 0x0000000a288c7c23 */ /* 0x100fe20008010808 */
[----:B------:R-:W-:Y:S01]  /*b230*/  ISETP.GT.AND P4, PT, R10, 0x60, P2 ;  /* 0x000000600a00780c */ /* 0x000fe20001784270 */
[--C-:B------:R-:W-:Y:S01]  /*b240*/  FFMA.FTZ R142, R44, UR10, -R8.reuse ;  /* 0x0000000a2c8e7c23 */ /* 0x100fe20008010808 */
[----:B------:R-:W-:Y:S01]  /*b250*/  FMNMX.FTZ R12, R54, R29, !PT ;  /* 0x0000001d360c7209 */ /* 0x000fe20007810000 */
[----:B------:R-:W-:Y:S01]  /*b260*/  MUFU.EX2 R150, R150 ;  /* 0x0000009600967308 */ /* 0x000fe20000000800 */
[----:B------:R-:W-:Y:S01]  /*b270*/  ISETP.LT.OR P4, PT, R0, 0x61, P4 ;  /* 0x000000610000780c */ /* 0x000fe20002781670 */
[--C-:B------:R-:W-:Y:S01]  /*b280*/  FFMA.FTZ R136, R48, UR10, -R8.reuse ;  /* 0x0000000a30887c23 */ /* 0x100fe20008010808 */
[----:B------:R-:W-:Y:S01]  /*b290*/  FMNMX.FTZ R29, R55, R12, !PT ;  /* 0x0000000c371d7209 */ /* 0x000fe20007810000 */
[--C-:B------:R-:W-:Y:S01]  /*b2a0*/  FFMA.FTZ R138, R52, UR10, -R8.reuse ;  /* 0x0000000a348a7c23 */ /* 0x100fe20008010808 */
[----:B------:R-:W-:Y:S01]  /*b2b0*/  FSEL R74, R74, -INF , !P4 ;  /* 0xff8000004a4a7808 */ /* 0x000fe20006000000 */
        /* <DEDUP_REMOVED lines=11> */
[----:B------:R-:W-:Y:S01]  /*b370*/  ISETP.GT.AND P4, PT, R10, 0x68, P2 ;  /* 0x000000680a00780c */ /* 0x000fe20001784270 */
[--C-:B------:R-:W-:Y:S01]  /*b380*/  FFMA.FTZ R128, R64, UR10, -R8.reuse ;  /* 0x0000000a40807c23 */ /* 0x100fe20008010808 */
[----:B------:R-:W-:Y:S01]  /*b390*/  FMNMX.FTZ R12, R62, R33, !PT ;  /* 0x000000213e0c7209 */ /* 0x000fe20007810000 */
[--C-:B------:R-:W-:Y:S01]  /*b3a0*/  FFMA.FTZ R130, R68, UR10, -R8.reuse ;  /* 0x0000000a44827c23 */ /* 0x100fe20008010808 */
[----:B------:R-:W-:Y:S01]  /*b3b0*/  ISETP.LT.OR P4, PT, R0, 0x69, P4 ;  /* 0x000000690000780c */ /* 0x000fe20002781670 */
[--C-:B------:R-:W-:Y:S01]  /*b3c0*/  FFMA.FTZ R124, R72, UR10, -R8.reuse ;  /* 0x0000000a487c7c23 */ /* 0x100fe20008010808 */
[----:B------:R-:W-:Y:S01]  /*b3d0*/  FMNMX.FTZ R33, R63, R12, !PT ;  /* 0x0000000c3f217209 */ /* 0x000fe20007810000 */
[----:B------:R-:W-:Y:S01]  /*b3e0*/  MUFU.EX2 R13, R13 ;  /* 0x0000000d000d7308 */ /* 0x000fe20000000800 */
[----:B------:R-:W-:Y:S01]  /*b3f0*/  FSEL R78, R78, -INF , !P4 ;  /* 0xff8000004e4e7808 */ /* 0x000fe20006000000 */
[--C-:B------:R-:W-:Y:S01]  /*b400*/  FFMA.FTZ R126, R76, UR10, -R8.reuse ;  /* 0x0000000a4c7e7c23 */ /* 0x100fe20008010808 */
[----:B------:R-:W-:Y:S01]  /*b410*/  FMNMX.FTZ R12, R66, R33, !PT ;  /* 0x00000021420c7209 */ /* 0x000fe20007810000 */
        /* <DEDUP_REMOVED lines=8> */
[----:B------:R-:W-:Y:S01]  /*b4a0*/  FFMA.FTZ R122, R84, UR10, -R8 ;  /* 0x0000000a547a7c23 */ /* 0x000fe20008010808 */
[----:B------:R-:W-:-:S02]  /*b4b0*/  FSEL R79, R79, -INF , !P4 ;  /* 0xff8000004f4f7808 */ /* 0x000fc40006000000 */
[----:B------:R-:W-:Y:S01]  /*b4c0*/  ISETP.GT.AND P4, PT, R10, 0x70, P2 ;  /* 0x000000700a00780c */ /* 0x000fe20001784270 */
[----:B------:R-:W-:Y:S01]  /*b4d0*/  MUFU.EX2 R15, R15 ;  /* 0x0000000f000f7308 */ /* 0x000fe20000000800 */
[----:B------:R-:W-:Y:S02]  /*b4e0*/  FMNMX.FTZ R37, R71, R12, !PT ;  /* 0x0000000c47257209 */ /* 0x000fe40007810000 */
[----:B------:R-:W-:Y:S02]  /*b4f0*/  ISETP.LT.OR P4, PT, R0, 0x71, P4 ;  /* 0x000000710000780c */ /* 0x000fe40002781670 */
[----:B------:R-:W-:Y:S01]  /*b500*/  FMNMX.FTZ R12, R74, R37, !PT ;  /* 0x000000254a0c7209 */ /* 0x000fe20007810000 */
[----:B------:R-:W-:Y:S01]  /*b510*/  FFMA.FTZ R37, R57, UR10, -R8 ;  /* 0x0000000a39257c23 */ /* 0x000fe20008010808 */
[----:B------:R-:W-:Y:S01]  /*b520*/  FSEL R82, R82, -INF , !P4 ;  /* 0xff80000052527808 */ /* 0x000fe20006000000 */
[----:B------:R-:W-:Y:S01]  /*b530*/  MUFU.EX2 R140, R140 ;  /* 0x0000008c008c7308 */ /* 0x000fe20000000800 */
[----:B------:R-:W-:-:S02]  /*b540*/  ISETP.GT.AND P4, PT, R10, 0x71, P2 ;  /* 0x000000710a00780c */ /* 0x000fc40001784270 */
[----:B------:R-:W-:Y:S02]  /*b550*/  FMNMX.FTZ R41, R75, R12, !PT ;  /* 0x0000000c4b297209 */ /* 0x000fe40007810000 */
[----:B------:R-:W-:Y:S02]  /*b560*/  ISETP.LT.OR P4, PT, R0, 0x72, P4 ;  /* 0x000000720000780c */ /* 0x000fe40002781670 */
[----:B------:R-:W-:Y:S01]  /*b570*/  FMNMX.FTZ R12, R78, R41, !PT ;  /* 0x000000294e0c7209 */ /* 0x000fe20007810000 */
[----:B------:R-:W-:Y:S01]  /*b580*/  MUFU.EX2 R21, R21 ;  /* 0x0000001500157308 */ /* 0x000fe20000000800 */
[----:B------:R-:W-:Y:S02]  /*b590*/  FSEL R83, R83, -INF , !P4 ;  /* 0xff80000053537808 */ /* 0x000fe40006000000 */
[----:B------:R-:W-:Y:S02]  /*b5a0*/  ISETP.GT.AND P4, PT, R10, 0x78, P2 ;  /* 0x000000780a00780c */ /* 0x000fe40001784270 */
[----:B------:R-:W-:-:S02]  /*b5b0*/  FMNMX.FTZ R41, R79, R12, !PT ;  /* 0x0000000c4f297209 */ /* 0x000fc40007810000 */
[----:B------:R-:W-:Y:S01]  /*b5c0*/  ISETP.GT.AND P2, PT, R10, 0x79, P2 ;  /* 0x000000790a00780c */ /* 0x000fe20001744270 */
[----:B------:R-:W-:Y:S01]  /*b5d0*/  MUFU.EX2 R142, R142 ;  /* 0x0000008e008e7308 */ /* 0x000fe20000000800 */
[----:B------:R-:W-:Y:S02]  /*b5e0*/  ISETP.LT.OR P4, PT, R0, 0x79, P4 ;  /* 0x000000790000780c */ /* 0x000fe40002781670 */
[----:B------:R-:W-:Y:S01]  /*b5f0*/  FMNMX.FTZ R10, R82, R41, !PT ;  /* 0x00000029520a7209 */ /* 0x000fe20007810000 */
[--C-:B------:R-:W-:Y:S01]  /*b600*/  FFMA.FTZ R41, R61, UR10, -R8.reuse ;  /* 0x0000000a3d297c23 */ /* 0x100fe20008010808 */
[----:B------:R-:W-:Y:S01]  /*b610*/  ISETP.LT.OR P2, PT, R0, 0x7a, P2 ;  /* 0x0000007a0000780c */ /* 0x000fe20001741670 */
[----:B------:R-:W-:Y:S01]  /*b620*/  FFMA.FTZ R61, R81, UR10, -R8 ;  /* 0x0000000a513d7c23 */ /* 0x000fe20008010808 */
[----:B------:R-:W-:Y:S01]  /*b630*/  FSEL R86, R86, -INF , !P4 ;  /* 0xff80000056567808 */ /* 0x000fe20006000000 */
[----:B------:R-:W-:Y:S01]  /*b640*/  MUFU.EX2 R25, R25 ;  /* 0x0000001900197308 */ /* 0x000fe20000000800 */
[----:B------:R-:W-:-:S02]  /*b650*/  FMNMX.FTZ R45, R83, R10, !PT ;  /* 0x0000000a532d7209 */ /* 0x000fc40007810000 */
[----:B------:R-:W-:Y:S02]  /*b660*/  FSEL R87, R87, -INF , !P2 ;  /* 0xff80000057577808 */ /* 0x000fe40005000000 */
[----:B------:R-:W-:Y:S01]  /*b670*/  FMNMX.FTZ R0, R86, R45, !PT ;  /* 0x0000002d56007209 */ /* 0x000fe20007810000 */
[----:B------:R-:W-:Y:S01]  /*b680*/  FFMA.FTZ R45, R65, UR10, -R8 ;  /* 0x0000000a412d7c23 */ /* 0x000fe20008010808 */
[----:B------:R-:W-:Y:S01]  /*b690*/  FSEL R69, R2, RZ, P3 ;  /* 0x000000ff02457208 */ /* 0x000fe20001800000 */
[----:B------:R-:W-:Y:S01]  /*b6a0*/  MUFU.EX2 R136, R136 ;  /* 0x0000008800887308 */ /* 0x000fe20000000800 */
[----:B------:R-:W-:-:S03]  /*b6b0*/  FMNMX.FTZ R0, R87, R0, !PT ;  /* 0x0000000057007209 */ /* 0x000fc60007810000 */
[----:B------:R-:W-:Y:S02]  /*b6c0*/  FADD.FTZ R6, -R69, R6 ;  /* 0x0000000645067221 */ /* 0x000fe40000010100 */
[----:B------:R-:W0:Y:S02]  /*b6d0*/  SHFL.BFLY PT, R57, R0, 0x2, 0x1f ;  /* 0x0c401f0000397f89 */ /* 0x000e2400000e0000 */
        /* <DEDUP_REMOVED lines=15> */
[----:B------:R-:W-:Y:S03]  /*b7d0*/  MUFU.EX2 R41, R41 ;  /* 0x0000002900297308 */ /* 0x000fe60000000800 */
[----:B------:R-:W-:-:S05]  /*b7e0*/  FSEL R28, R28, RZ, P2 ;  /* 0x000000ff1c1c7208 */ /* 0x000fca0001000000 */
[----:B------:R-:W0:Y:S01]  /*b7f0*/  MUFU.EX2 R65, R65 ;  /* 0x0000004100417308 */ /* 0x000e220000000800 */
[--C-:B------:R-:W-:Y:S01]  /*b800*/  FFMA.FTZ R6, R26, UR10, -R28.reuse ;  /* 0x0000000a1a067c23 */ /* 0x100fe2000801081c */
[--C-:B------:R-:W-:Y:S01]  /*b810*/  FFMA.FTZ R151, R30, UR10, -R28.reuse ;  /* 0x0000000a1e977c23 */ /* 0x100fe2000801081c */
[--C-:B------:R-:W-:Y:S01]  /*b820*/  FFMA.FTZ R149, R27, UR10, -R28.reuse ;  /* 0x0000000a1b957c23 */ /* 0x100fe2000801081c */
[--C-:B-1----:R-:W-:Y:S01]  /*b830*/  FFMA.FTZ R8, R31, UR10, -R28.reuse ;  /* 0x0000000a1f087c23 */ /* 0x102fe2000801081c */
        /* <DEDUP_REMOVED lines=10> */
[----:B------:R-:W-:Y:S01]  /*b8e0*/  FFMA.FTZ R24, R51, UR10, -R28 ;  /* 0x0000000a33187c23 */ /* 0x000fe2000801081c */
[----:B------:R-:W-:Y:S01]  /*b8f0*/  MUFU.EX2 R149, R149 ;  /* 0x0000009500957308 */ /* 0x000fe20000000800 */
[----:B0-----:R-:W-:Y:S01]  /*b900*/  FFMA.FTZ R26, R65, R5, R148 ;  /* 0x00000005411a7223 */ /* 0x001fe20000010094 */
[--C-:B------:R-:W-:Y:S01]  /*b910*/  FFMA.FTZ R139, R54, UR10, -R28.reuse ;  /* 0x0000000a368b7c23 */ /* 0x100fe2000801081c */
[--C-:B------:R-:W-:Y:S01]  /*b920*/  FFMA.FTZ R55, R55, UR10, -R28.reuse ;  /* 0x0000000a37377c23 */ /* 0x100fe2000801081c */
[----:B------:R-:W-:Y:S01]  /*b930*/  FFMA.FTZ R133, R58, UR10, -R28 ;  /* 0x0000000a3a857c23 */ /* 0x000fe2000801081c */
[C---:B------:R-:W-:Y:S01]  /*b940*/  FADD.FTZ R5, R9.reuse, R26 ;  /* 0x0000001a09057221 */ /* 0x040fe20000010000 */
[--C-:B------:R-:W-:Y:S01]  /*b950*/  FFMA.FTZ R135, R62, UR10, -R28.reuse ;  /* 0x0000000a3e877c23 */ /* 0x100fe2000801081c */
[----:B------:R-:W-:Y:S01]  /*b960*/  F2FP.F16.F32.PACK_AB R148, R9, R148 ;  /* 0x000000940994723e */ /* 0x000fe200000000ff */
[----:B------:R-:W-:Y:S01]  /*b970*/  MUFU.EX2 R151, R151 ;  /* 0x0000009700977308 */ /* 0x000fe20000000800 */
[----:B------:R-:W-:Y:S01]  /*b980*/  FADD.FTZ R26, R150, R5 ;  /* 0x00000005961a7221 */ /* 0x000fe20000010000 */
[--C-:B------:R-:W-:Y:S01]  /*b990*/  FFMA.FTZ R129, R66, UR10, -R28.reuse ;  /* 0x0000000a42817c23 */ /* 0x100fe2000801081c */
[--C-:B------:R-:W-:Y:S01]  /*b9a0*/  FFMA.FTZ R131, R70, UR10, -R28.reuse ;  /* 0x0000000a46837c23 */ /* 0x100fe2000801081c */
[----:B------:R-:W-:Y:S01]  /*b9b0*/  FFMA.FTZ R125, R74, UR10, -R28 ;  /* 0x0000000a4a7d7c23 */ /* 0x000fe2000801081c */
[----:B------:R-:W-:Y:S01]  /*b9c0*/  FADD.FTZ R5, R11, R26 ;  /* 0x0000001a0b057221 */ /* 0x000fe20000010000 */
[----:B------:R-:W-:Y:S01]  /*b9d0*/  FSEL R26, R0, RZ, P2 ;  /* 0x000000ff001a7208 */ /* 0x000fe20001000000 */
[--C-:B------:R-:W-:Y:S01]  /*b9e0*/  FFMA.FTZ R75, R75, UR10, -R28.reuse ;  /* 0x0000000a4b4b7c23 */ /* 0x100fe2000801081c */
[----:B------:R-:W-:Y:S01]  /*b9f0*/  MUFU.EX2 R8, R8 ;  /* 0x0000000800087308 */ /* 0x000fe20000000800 */
[----:B------:R-:W-:Y:S01]  /*ba00*/  FADD.FTZ R30, R144, R5 ;  /* 0x00000005901e7221 */ /* 0x000fe20000010000 */
[--C-:B------:R-:W-:Y:S01]  /*ba10*/  FFMA.FTZ R78, R78, UR10, -R28.reuse ;  /* 0x0000000a4e4e7c23 */ /* 0x100fe2000801081c */
[----:B------:R-:W-:Y:S01]  /*ba20*/  FADD.FTZ R5, -R26, R7 ;  /* 0x000000071a057221 */ /* 0x000fe20000010100 */
[----:B------:R-:W-:Y:S01]  /*ba30*/  FFMA.FTZ R79, R79, UR10, -R28 ;  /* 0x0000000a4f4f7c23 */ /* 0x000fe2000801081c */
[----:B------:R-:W-:Y:S01]  /*ba40*/  FADD.FTZ R7, R13, R30 ;  /* 0x0000001e0d077221 */ /* 0x000fe20000010000 */
[--C-:B------:R-:W-:Y:S01]  /*ba50*/  FFMA.FTZ R82, R82, UR10, -R28.reuse ;  /* 0x0000000a52527c23 */ /* 0x100fe2000801081c */
[----:B------:R-:W-:Y:S01]  /*ba60*/  FMUL.FTZ R5, R5, UR10 ;  /* 0x0000000a05057c20 */ /* 0x000fe20008410000 */
[----:B------:R-:W-:Y:S01]  /*ba70*/  MUFU.EX2 R145, R145 ;  /* 0x0000009100917308 */ /* 0x000fe20000000800 */
[----:B------:R-:W-:Y:S01]  /*ba80*/  FADD.FTZ R30, R146, R7 ;  /* 0x00000007921e7221 */ /* 0x000fe20000010000 */
[--C-:B------:R-:W-:Y:S01]  /*ba90*/  FFMA.FTZ R83, R83, UR10, -R28.reuse ;  /* 0x0000000a53537c23 */ /* 0x100fe2000801081c */
[----:B------:R-:W-:Y:S01]  /*baa0*/  FFMA.FTZ R86, R86, UR10, -R28 ;  /* 0x0000000a56567c23 */ /* 0x000fe2000801081c */
[----:B------:R-:W-:-:S02]  /*bab0*/  IMAD.U32 R31, RZ, RZ, UR26 ;  /* 0x0000001aff1f7e24 */ /* 0x000fc4000f8e00ff */
[----:B------:R-:W-:Y:S01]  /*bac0*/  FADD.FTZ R27, R15, R30 ;  /* 0x0000001e0f1b7221 */ /* 0x000fe20000010000 */
[----:B------:R-:W-:Y:S01]  /*bad0*/  ISETP.GT.AND P2, PT, R3, UR43, PT ;  /* 0x0000002b03007c0c */ /* 0x000fe2000bf44270 */
[----:B------:R-:W-:Y:S01]  /*bae0*/  UMOV UR26, UR37 ;  /* 0x00000025001a7c82 */ /* 0x000fe20008000000 */
[----:B------:R0:W1:Y:S01]  /*baf0*/  MUFU.EX2 R7, R5 ;  /* 0x0000000500077308 */ /* 0x0000620000000800 */
[----:B------:R-:W-:Y:S01]  /*bb00*/  FADD.FTZ R30, R140, R27 ;  /* 0x0000001b8c1e7221 */ /* 0x000fe20000010000 */
[----:B------:R-:W-:Y:S01]  /*bb10*/  @!P1 LEA R31, R31, UR45, 0x3 ;  /* 0x0000002d1f1f9c11 */ /* 0x000fe2000f8e18ff */
[-C--:B------:R-:W-:Y:S01]  /*bb20*/  FMUL.FTZ R88, R88, R65.reuse ;  /* 0x0000004158587220 */ /* 0x080fe20000410000 */
[----:B------:R-:W-:Y:S01]  /*bb30*/  F2FP.F16.F32.PACK_AB R150, R11, R150 ;  /* 0x000000960b96723e */ /* 0x000fe200000000ff */
[----:B------:R-:W-:Y:S01]  /*bb40*/  FADD.FTZ R27, R21, R30 ;  /* 0x0000001e151b7221 */ /* 0x000fe20000010000 */
[----:B------:R-:W-:Y:S01]  /*bb50*/  FFMA.FTZ R30, R59, UR10, -R28 ;  /* 0x0000000a3b1e7c23 */ /* 0x000fe2000801081c */
[----:B------:R-:W-:Y:S01]  /*bb60*/  @!P1 VIADD R31, R31, 0x16860 ;  /* 0x000168601f1f9836 */ /* 0x000fe20000000000 */
[----:B------:R-:W2:Y:S01]  /*bb70*/  MUFU.EX2 R10, R10 ;  /* 0x0000000a000a7308 */ /* 0x000ea20000000800 */
[----:B------:R-:W-:Y:S01]  /*bb80*/  FADD.FTZ R32, R142, R27 ;  /* 0x0000001b8e207221 */ /* 0x000fe20000010000 */
[----:B------:R-:W-:Y:S01]  /*bb90*/  F2FP.F16.F32.PACK_AB R144, R13, R144 ;  /* 0x000000900d90723e */ /* 0x000fe200000000ff */
[-C--:B------:R-:W-:Y:S01]  /*bba0*/  FMUL.FTZ R89, R89, R65.reuse ;  /* 0x0000004159597220 */ /* 0x080fe20000410000 */
[----:B------:R-:W-:Y:S01]  /*bbb0*/  @!P1 PRMT R31, RZ, 0x654, R31 ;  /* 0x00000654ff1f9816 */ /* 0x000fe2000000001f */
[----:B0-----:R-:W-:Y:S01]  /*bbc0*/  FADD.FTZ R5, R25, R32 ;  /* 0x0000002019057221 */ /* 0x001fe20000010000 */
[----:B------:R-:W-:Y:S01]  /*bbd0*/  F2FP.F16.F32.PACK_AB R146, R15, R146 ;  /* 0x000000920f92723e */ /* 0x000fe200000000ff */
[----:B------:R-:W-:Y:S01]  /*bbe0*/  FMUL.FTZ R92, R92, R65 ;  /* 0x000000415c5c7220 */ /* 0x000fe20000410000 */
[----:B------:R-:W0:Y:S01]  /*bbf0*/  MUFU.EX2 R147, R147 ;  /* 0x0000009300937308 */ /* 0x000e220000000800 */
[----:B-1----:R-:W-:Y:S01]  /*bc00*/  FFMA.FTZ R32, R7, R4, R6 ;  /* 0x0000000407207223 */ /* 0x002fe20000010006 */
[----:B------:R-:W-:Y:S01]  /*bc10*/  FADD.FTZ R36, R136, R5 ;  /* 0x0000000588247221 */ /* 0x000fe20000010000 */
[----:B------:R-:W-:Y:S01]  /*bc20*/  FFMA.FTZ R4, R63, UR10, -R28 ;  /* 0x0000000a3f047c23 */ /* 0x000fe2000801081c */
[----:B------:R1:W-:Y:S01]  /*bc30*/  @!P1 SYNCS.ARRIVE.TRANS64.RED.A1T0 RZ, [R31+URZ], RZ ;  /* 0x000000ff1fff99a7 */ /* 0x0003e2000810043f */
[----:B------:R-:W-:Y:S01]  /*bc40*/  FADD.FTZ R34, R149, R32 ;  /* 0x0000002095227221 */ /* 0x000fe20000010000 */
[----:B------:R-:W-:Y:S01]  /*bc50*/  FADD.FTZ R27, R29, R36 ;  /* 0x000000241d1b7221 */ /* 0x000fe20000010000 */
[----:B------:R-:W-:Y:S01]  /*bc60*/  FFMA.FTZ R32, R67, UR10, -R28 ;  /* 0x0000000a43207c23 */ /* 0x000fe2000801081c */
[----:B------:R-:W3:Y:S01]  /*bc70*/  MUFU.EX2 R12, R12 ;  /* 0x0000000c000c7308 */ /* 0x000ee20000000800 */
[----:B------:R-:W-:Y:S01]  /*bc80*/  FADD.FTZ R5, R151, R34 ;  /* 0x0000002297057221 */ /* 0x000fe20000010000 */
[----:B------:R-:W-:Y:S01]  /*bc90*/  FADD.FTZ R34, R138, R27 ;  /* 0x0000001b8a227221 */ /* 0x000fe20000010000 */
[----:B------:R-:W-:Y:S01]  /*bca0*/  F2FP.F16.F32.PACK_AB R149, R149, R6 ;  /* 0x000000069595723e */ /* 0x000fe200000000ff */
[-C--:B------:R-:W-:Y:S01]  /*bcb0*/  FMUL.FTZ R90, R90, R7.reuse ;  /* 0x000000075a5a7220 */ /* 0x080fe20000410000 */
[----:B------:R-:W-:Y:S01]  /*bcc0*/  FADD.FTZ R36, R8, R5 ;  /* 0x0000000508247221 */ /* 0x000fe20000010000 */
[----:B------:R-:W-:Y:S01]  /*bcd0*/  FADD.FTZ R27, R33, R34 ;  /* 0x00000022211b7221 */ /* 0x000fe20000010000 */
[----:B------:R-:W-:Y:S01]  /*bce0*/  FFMA.FTZ R34, R71, UR10, -R28 ;  /* 0x0000000a47227c23 */ /* 0x000fe2000801081c */
[----:B------:R-:W4:Y:S01]  /*bcf0*/  MUFU.EX2 R141, R141 ;  /* 0x0000008d008d7308 */ /* 0x000f220000000800 */
[----:B------:R-:W-:Y:S01]  /*bd00*/  FADD.FTZ R5, R145, R36 ;  /* 0x0000002491057221 */ /* 0x000fe20000010000 */
[----:B------:R-:W-:Y:S01]  /*bd10*/  FADD.FTZ R38, R132, R27 ;  /* 0x0000001b84267221 */ /* 0x000fe20000010000 */
[----:B------:R-:W-:Y:S01]  /*bd20*/  FFMA.FTZ R28, R87, UR10, -R28 ;  /* 0x0000000a571c7c23 */ /* 0x000fe2000801081c */
[-C--:B------:R-:W-:Y:S01]  /*bd30*/  FMUL.FTZ R91, R91, R7.reuse ;  /* 0x000000075b5b7220 */ /* 0x080fe20000410000 */
[----:B--2---:R-:W-:Y:S01]  /*bd40*/  FADD.FTZ R36, R10, R5 ;  /* 0x000000050a247221 */ /* 0x004fe20000010000 */
[----:B------:R-:W-:Y:S01]  /*bd50*/  FADD.FTZ R27, R37, R38 ;  /* 0x00000026251b7221 */ /* 0x000fe20000010000 */
[-C--:B------:R-:W-:Y:S01]  /*bd60*/  FMUL.FTZ R94, R94, R7.reuse ;  /* 0x000000075e5e7220 */ /* 0x080fe20000410000 */
[----:B------:R-:W2:Y:S01]  /*bd70*/  MUFU.EX2 R14, R14 ;  /* 0x0000000e000e7308 */ /* 0x000ea20000000800 */
[----:B0-----:R-:W-:Y:S01]  /*bd80*/  FADD.FTZ R5, R147, R36 ;  /* 0x0000002493057221 */ /* 0x001fe20000010000 */
[----:B------:R-:W-:Y:S01]  /*bd90*/  FADD.FTZ R38, R134, R27 ;  /* 0x0000001b86267221 */ /* 0x000fe20000010000 */
[-C--:B------:R-:W-:Y:S01]  /*bda0*/  FMUL.FTZ R95, R95, R7.reuse ;  /* 0x000000075f5f7220 */ /* 0x080fe20000410000 */
[-C--:B------:R-:W-:Y:S01]  /*bdb0*/  FMUL.FTZ R98, R98, R7.reuse ;  /* 0x0000000762627220 */ /* 0x080fe20000410000 */
[----:B---3--:R-:W-:Y:S01]  /*bdc0*/  FADD.FTZ R36, R12, R5 ;  /* 0x000000050c247221 */ /* 0x008fe20000010000 */
[----:B------:R-:W-:Y:S01]  /*bdd0*/  FADD.FTZ R27, R41, R38 ;  /* 0x00000026291b7221 */ /* 0x000fe20000010000 */
[-C--:B------:R-:W-:Y:S01]  /*bde0*/  FMUL.FTZ R99, R99, R7.reuse ;  /* 0x0000000763637220 */ /* 0x080fe20000410000 */
[----:B------:R-:W0:Y:S01]  /*bdf0*/  MUFU.EX2 R128, R128 ;  /* 0x0000008000807308 */ /* 0x000e220000000800 */
[----:B----4-:R-:W-:Y:S01]  /*be00*/  FADD.FTZ R5, R141, R36 ;  /* 0x000000248d057221 */ /* 0x010fe20000010000 */
[-C--:B------:R-:W-:Y:S01]  /*be10*/  FMUL.FTZ R102, R102, R7.reuse ;  /* 0x0000000766667220 */ /* 0x080fe20000410000 */
[-C--:B------:R-:W-:Y:S01]  /*be20*/  FMUL.FTZ R103, R103, R7.reuse ;  /* 0x0000000767677220 */ /* 0x080fe20000410000 */
[-C--:B------:R-:W-:Y:S01]  /*be30*/  FMUL.FTZ R106, R106, R7.reuse ;  /* 0x000000076a6a7220 */ /* 0x080fe20000410000 */
[-C--:B------:R-:W-:Y:S01]  /*be40*/  FMUL.FTZ R107, R107, R7.reuse ;  /* 0x000000076b6b7220 */ /* 0x080fe20000410000 */
[-C--:B------:R-:W-:Y:S01]  /*be50*/  FMUL.FTZ R110, R110, R7.reuse ;  /* 0x000000076e6e7220 */ /* 0x080fe20000410000 */
[-C--:B------:R-:W-:Y:S01]  /*be60*/  FMUL.FTZ R111, R111, R7.reuse ;  /* 0x000000076f6f7220 */ /* 0x080fe20000410000 */
[----:B------:R-:W3:Y:S01]  /*be70*/  MUFU.EX2 R143, R143 ;  /* 0x0000008f008f7308 */ /* 0x000ee20000000800 */
[----:B--2---:R-:W-:Y:S01]  /*be80*/  FADD.FTZ R36, R14, R5 ;  /* 0x000000050e247221 */ /* 0x004fe20000010000 */
[-C--:B------:R-:W-:Y:S01]  /*be90*/  FMUL.FTZ R114, R114, R7.reuse ;  /* 0x0000000772727220 */ /* 0x080fe20000410000 */
[-C--:B------:R-:W-:Y:S01]  /*bea0*/  FMUL.FTZ R115, R115, R7.reuse ;  /* 0x0000000773737220 */ /* 0x080fe20000410000 */
[-C--:B------:R-:W-:Y:S01]  /*beb0*/  FMUL.FTZ R118, R118, R7.reuse ;  /* 0x0000000776767220 */ /* 0x080fe20000410000 */
[----:B------:R-:W-:Y:S01]  /*bec0*/  FMUL.FTZ R119, R119, R7 ;  /* 0x0000000777777220 */ /* 0x000fe20000410000 */
[----:B------:R-:W-:Y:S01]  /*bed0*/  F2FP.F16.F32.PACK_AB R140, R21, R140 ;  /* 0x0000008c158c723e */ /* 0x000fe200000000ff */
[-C--:B------:R-:W-:Y:S01]  /*bee0*/  FMUL.FTZ R93, R93, R65.reuse ;  /* 0x000000415d5d7220 */ /* 0x080fe20000410000 */
[----:B------:R-:W2:Y:S01]  /*bef0*/  MUFU.EX2 R45, R45 ;  /* 0x0000002d002d7308 */ /* 0x000ea20000000800 */
        /* <DEDUP_REMOVED lines=8> */
[----:B---3--:R-:W-:Y:S01]  /*bf80*/  FADD.FTZ R5, R143, R36 ;  /* 0x000000248f057221 */ /* 0x008fe20000010000 */
[----:B------:R-:W-:Y:S01]  /*bf90*/  F2FP.F16.F32.PACK_AB R132, R37, R132 ;  /* 0x000000842584723e */ /* 0x000fe200000000ff */
[-C--:B------:R-:W-:Y:S01]  /*bfa0*/  FMUL.FTZ R101, R101, R65.reuse ;  /* 0x0000004165657220 */ /* 0x080fe20000410000 */
[----:B------:R-:W-:Y:S01]  /*bfb0*/  F2FP.F16.F32.PACK_AB R134, R41, R134 ;  /* 0x000000862986723e */ /* 0x000fe200000000ff */
[-C--:B------:R-:W-:Y:S01]  /*bfc0*/  FMUL.FTZ R104, R104, R65.reuse ;  /* 0x0000004168687220 */ /* 0x080fe20000410000 */
[-C--:B------:R-:W-:Y:S01]  /*bfd0*/  FMUL.FTZ R105, R105, R65.reuse ;  /* 0x0000004169697220 */ /* 0x080fe20000410000 */
[-C--:B------:R-:W-:Y:S01]  /*bfe0*/  FMUL.FTZ R108, R108, R65.reuse ;  /* 0x000000416c6c7220 */ /* 0x080fe20000410000 */
[----:B------:R-:W3:Y:S01]  /*bff0*/  MUFU.EX2 R130, R130 ;  /* 0x0000008200827308 */ /* 0x000ee20000000800 */
[C---:B--2---:R-:W-:Y:S01]  /*c000*/  FADD.FTZ R27, R45.reuse, R38 ;  /* 0x000000262d1b7221 */ /* 0x044fe20000010000 */
[----:B------:R-:W-:Y:S01]  /*c010*/  F2FP.F16.F32.PACK_AB R128, R45, R128 ;  /* 0x000000802d80723e */ /* 0x000fe200000000ff */
[-C--:B------:R-:W-:Y:S01]  /*c020*/  FMUL.FTZ R109, R109, R65.reuse ;  /* 0x000000416d6d7220 */ /* 0x080fe20000410000 */
[-C--:B------:R-:W-:Y:S01]  /*c030*/  FMUL.FTZ R112, R112, R65.reuse ;  /* 0x0000004170707220 */ /* 0x080fe20000410000 */
[-C--:B------:R-:W-:Y:S01]  /*c040*/  FMUL.FTZ R113, R113, R65.reuse ;  /* 0x0000004171717220 */ /* 0x080fe20000410000 */
[-C--:B------:R-:W-:Y:S01]  /*c050*/  FMUL.FTZ R116, R116, R65.reuse ;  /* 0x0000004174747220 */ /* 0x080fe20000410000 */
[----:B------:R-:W-:Y:S01]  /*c060*/  FMUL.FTZ R117, R117, R65 ;  /* 0x0000004175757220 */ /* 0x000fe20000410000 */
[----:B------:R-:W2:Y:S01]  /*c070*/  MUFU.EX2 R137, R137 ;  /* 0x0000008900897308 */ /* 0x000ea20000000800 */
[----:B0-----:R-:W-:Y:S01]  /*c080*/  FADD.FTZ R36, R20, R5 ;  /* 0x0000000514247221 */ /* 0x001fe20000010000 */
[----:B------:R-:W-:Y:S01]  /*c090*/  F2FP.F16.F32.PACK_AB R151, R8, R151 ;  /* 0x000000970897723e */ /* 0x000fe200000000ff */
[----:B------:R-:W-:Y:S01]  /*c0a0*/  VIADD R3, R3, 0xffffffff ;  /* 0xffffffff03037836 */ /* 0x000fe20000000000 */
[----:B------:R-:W-:Y:S01]  /*c0b0*/  F2FP.F16.F32.PACK_AB R145, R10, R145 ;  /* 0x000000910a91723e */ /* 0x000fe200000000ff */
[----:B------:R-:W-:Y:S01]  /*c0c0*/  IMAD.MOV.U32 R6, RZ, RZ, R2 ;  /* 0x000000ffff067224 */ /* 0x000fe200078e0002 */
[----:B------:R-:W-:Y:S01]  /*c0d0*/  F2FP.F16.F32.PACK_AB R147, R12, R147 ;  /* 0x000000930c93723e */ /* 0x000fe200000000ff */
[----:B------:R-:W-:Y:S01]  /*c0e0*/  IMAD.MOV.U32 R7, RZ, RZ, R0 ;  /* 0x000000ffff077224 */ /* 0x000fe200078e0000 */
[----:B------:R-:W0:Y:S01]  /*c0f0*/  MUFU.EX2 R49, R49 ;  /* 0x0000003100317308 */ /* 0x000e220000000800 */
[----:B---3--:R-:W-:Y:S01]  /*c100*/  FADD.FTZ R38, R130, R27 ;  /* 0x0000001b82267221 */ /* 0x008fe20000010000 */
[----:B------:R-:W-:-:S02]  /*c110*/  F2FP.F16.F32.PACK_AB R141, R14, R141 ;  /* 0x0000008d0e8d723e */ /* 0x000fc400000000ff */
[----:B------:R-:W-:-:S04]  /*c120*/  F2FP.F16.F32.PACK_AB R143, R20, R143 ;  /* 0x0000008f148f723e */ /* 0x000fc800000000ff */
[----:B------:R-:W3:Y:S01]  /*c130*/  MUFU.EX2 R24, R24 ;  /* 0x0000001800187308 */ /* 0x000ee20000000800 */
[----:B--2---:R-:W-:-:S07]  /*c140*/  FADD.FTZ R5, R137, R36 ;  /* 0x0000002489057221 */ /* 0x004fce0000010000 */
[----:B------:R-:W2:Y:S01]  /*c150*/  MUFU.EX2 R124, R124 ;  /* 0x0000007c007c7308 */ /* 0x000ea20000000800 */
[C---:B0-----:R-:W-:Y:S01]  /*c160*/  FADD.FTZ R9, R49.reuse, R38 ;  /* 0x0000002631097221 */ /* 0x041fe20000010000 */
[----:B------:R-:W-:-:S06]  /*c170*/  F2FP.F16.F32.PACK_AB R130, R49, R130 ;  /* 0x000000823182723e */ /* 0x000fcc00000000ff */
[----:B------:R-:W0:Y:S01]  /*c180*/  MUFU.EX2 R139, R139 ;  /* 0x0000008b008b7308 */ /* 0x000e220000000800 */
[C---:B---3--:R-:W-:Y:S01]  /*c190*/  FADD.FTZ R36, R24.reuse, R5 ;  /* 0x0000000518247221 */ /* 0x048fe20000010000 */
[----:B------:R-:W-:-:S06]  /*c1a0*/  F2FP.F16.F32.PACK_AB R137, R24, R137 ;  /* 0x000000891889723e */ /* 0x000fcc00000000ff */
[----:B------:R-:W3:Y:S01]  /*c1b0*/  MUFU.EX2 R53, R53 ;  /* 0x0000003500357308 */ /* 0x000ee20000000800 */
[----:B--2---:R-:W-:-:S07]  /*c1c0*/  FADD.FTZ R38, R124, R9 ;  /* 0x000000097c267221 */ /* 0x004fce0000010000 */
[----:B------:R-:W2:Y:S01]  /*c1d0*/  MUFU.EX2 R26, R55 ;  /* 0x00000037001a7308 */ /* 0x000ea20000000800 */
[----:B0-----:R-:W-:-:S07]  /*c1e0*/  FADD.FTZ R5, R139, R36 ;  /* 0x000000248b057221 */ /* 0x001fce0000010000 */
[----:B------:R-:W0:Y:S01]  /*c1f0*/  MUFU.EX2 R126, R126 ;  /* 0x0000007e007e7308 */ /* 0x000e220000000800 */
[C---:B---3--:R-:W-:Y:S01]  /*c200*/  FADD.FTZ R9, R53.reuse, R38 ;  /* 0x0000002635097221 */ /* 0x048fe20000010000 */
[----:B------:R-:W-:-:S06]  /*c210*/  F2FP.F16.F32.PACK_AB R124, R53, R124 ;  /* 0x0000007c357c723e */ /* 0x000fcc00000000ff */
[----:B------:R-:W3:Y:S01]  /*c220*/  MUFU.EX2 R133, R133 ;  /* 0x0000008500857308 */ /* 0x000ee20000000800 */
[C---:B--2---:R-:W-:Y:S01]  /*c230*/  FADD.FTZ R36, R26.reuse, R5 ;  /* 0x000000051a247221 */ /* 0x044fe20000010000 */
[----:B------:R-:W-:-:S06]  /*c240*/  F2FP.F16.F32.PACK_AB R139, R26, R139 ;  /* 0x0000008b1a8b723e */ /* 0x000fcc00000000ff */
[----:B------:R-:W2:Y:S01]  /*c250*/  MUFU.EX2 R57, R57 ;  /* 0x0000003900397308 */ /* 0x000ea20000000800 */
[----:B0-----:R-:W-:-:S07]  /*c260*/  FADD.FTZ R38, R126, R9 ;  /* 0x000000097e267221 */ /* 0x001fce0000010000 */
[----:B------:R-:W0:Y:S01]  /*c270*/  MUFU.EX2 R30, R30 ;  /* 0x0000001e001e7308 */ /* 0x000e220000000800 */
[----:B---3--:R-:W-:-:S07]  /*c280*/  FADD.FTZ R5, R133, R36 ;  /* 0x0000002485057221 */ /* 0x008fce0000010000 */
[----:B------:R-:W3:Y:S01]  /*c290*/  MUFU.EX2 R120, R120 ;  /* 0x0000007800787308 */ /* 0x000ee20000000800 */
[C---:B--2---:R-:W-:Y:S01]  /*c2a0*/  FADD.FTZ R9, R57.reuse, R38 ;  /* 0x0000002639097221 */ /* 0x044fe20000010000 */
[----:B------:R-:W-:-:S06]  /*c2b0*/  F2FP.F16.F32.PACK_AB R126, R57, R126 ;  /* 0x0000007e397e723e */ /* 0x000fcc00000000ff */
[----:B------:R-:W2:Y:S01]  /*c2c0*/  MUFU.EX2 R135, R135 ;  /* 0x0000008700877308 */ /* 0x000ea20000000800 */
[C---:B0-----:R-:W-:Y:S01]  /*c2d0*/  FADD.FTZ R36, R30.reuse, R5 ;  /* 0x000000051e247221 */ /* 0x041fe20000010000 */
[----:B------:R-:W-:-:S06]  /*c2e0*/  F2FP.F16.F32.PACK_AB R133, R30, R133 ;  /* 0x000000851e85723e */ /* 0x000fcc00000000ff */
[----:B------:R-:W0:Y:S01]  /*c2f0*/  MUFU.EX2 R61, R61 ;  /* 0x0000003d003d7308 */ /* 0x000e220000000800 */
[----:B---3--:R-:W-:-:S07]  /*c300*/  FADD.FTZ R38, R120, R9 ;  /* 0x0000000978267221 */ /* 0x008fce0000010000 */
        /* <DEDUP_REMOVED lines=9> */
[----:B--2---:R-:W-:Y:S01]  /*c3a0*/  FADD.FTZ R38, R122, R9 ;  /* 0x000000097a267221 */ /* 0x004fe20000010000 */
[----:B------:R-:W-:-:S03]  /*c3b0*/  F2FP.F16.F32.PACK_AB R122, R69, R122 ;  /* 0x0000007a457a723e */ /* 0x000fc600000000ff */
[----:B------:R-:W-:-:S03]  /*c3c0*/  FADD.FTZ R5, R69, R38 ;  /* 0x0000002645057221 */ /* 0x000fc60000010000 */
[----:B------:R-:W2:Y:S01]  /*c3d0*/  MUFU.EX2 R131, R131 ;  /* 0x0000008300837308 */ /* 0x000ea20000000800 */
[----:B0-----:R-:W-:-:S07]  /*c3e0*/  FADD.FTZ R9, R129, R36 ;  /* 0x0000002481097221 */ /* 0x001fce0000010000 */
[----:B------:R-:W0:Y:S01]  /*c3f0*/  MUFU.EX2 R34, R34 ;  /* 0x0000002200227308 */ /* 0x000e220000000800 */
[C---:B---3--:R-:W-:Y:S01]  /*c400*/  FADD.FTZ R36, R32.reuse, R9 ;  /* 0x0000000920247221 */ /* 0x048fe20000010000 */
[----:B------:R-:W-:-:S06]  /*c410*/  F2FP.F16.F32.PACK_AB R129, R32, R129 ;  /* 0x000000812081723e */ /* 0x000fcc00000000ff */
[----:B------:R-:W3:Y:S01]  /*c420*/  MUFU.EX2 R125, R125 ;  /* 0x0000007d007d7308 */ /* 0x000ee20000000800 */
[----:B--2---:R-:W-:-:S07]  /*c430*/  FADD.FTZ R9, R131, R36 ;  /* 0x0000002483097221 */ /* 0x004fce0000010000 */
[----:B------:R-:W2:Y:S01]  /*c440*/  MUFU.EX2 R75, R75 ;  /* 0x0000004b004b7308 */ /* 0x000ea20000000800 */
[C---:B0-----:R-:W-:Y:S01]  /*c450*/  FADD.FTZ R36, R34.reuse, R9 ;  /* 0x0000000922247221 */ /* 0x041fe20000010000 */
[----:B------:R-:W-:-:S06]  /*c460*/  F2FP.F16.F32.PACK_AB R131, R34, R131 ;  /* 0x000000832283723e */ /* 0x000fcc00000000ff */
[----:B------:R-:W0:Y:S01]  /*c470*/  MUFU.EX2 R127, R78 ;  /* 0x0000004e007f7308 */ /* 0x000e220000000800 */
[----:B---3--:R-:W-:-:S07]  /*c480*/  FADD.FTZ R36, R125, R36 ;  /* 0x000000247d247221 */ /* 0x008fce0000010000 */
[----:B------:R-:W3:Y:S01]  /*c490*/  MUFU.EX2 R79, R79 ;  /* 0x0000004f004f7308 */ /* 0x000ee20000000800 */
[C---:B--2---:R-:W-:Y:S01]  /*c4a0*/  FADD.FTZ R36, R75.reuse, R36 ;  /* 0x000000244b247221 */ /* 0x044fe20000010000 */
[----:B------:R-:W-:-:S06]  /*c4b0*/  F2FP.F16.F32.PACK_AB R125, R75, R125 ;  /* 0x0000007d4b7d723e */ /* 0x000fcc00000000ff */
        /* <DEDUP_REMOVED lines=9> */
[----:B------:R-:W-:-:S03]  /*c550*/  F2FP.F16.F32.PACK_AB R121, R83, R121 ;  /* 0x000000795379723e */ /* 0x000fc600000000ff */
[----:B---3--:R-:W-:-:S04]  /*c560*/  FADD.FTZ R36, R123, R36 ;  /* 0x000000247b247221 */ /* 0x008fc80000010000 */
[C---:B--2---:R-:W-:Y:S01]  /*c570*/  FADD.FTZ R4, R28.reuse, R36 ;  /* 0x000000241c047221 */ /* 0x044fe20000010000 */
[----:B------:R-:W-:Y:S01]  /*c580*/  F2FP.F16.F32.PACK_AB R123, R28, R123 ;  /* 0x0000007b1c7b723e */ /* 0x000fe200000000ff */
[----:B-1----:R-:W-:Y:S06]  /*c590*/  @P2 BRA `(.L_x_857) ;  /* 0xffffffd000b82947 */ /* 0x002fec000383ffff */
.L_x_840:
[----:B------:R-:W-:Y:S06]  /*c5a0*/  BAR.ARV 0x8, 0x200 ;  /* 0x0208000000007b1d */ /* 0x000fec0000002000 */
[----:B------:R-:W-:Y:S05]  /*c5b0*/  @!P0 BRA `(.L_x_858) ;  /* 0x0000000000048947 */ /* 0x000fea0003800000 */
[----:B------:R-:W-:Y:S01]  /*c5c0*/  BPT.TRAP 0x1 ;  /* 0x000000040000795c */ /* 0x000fe20000300000 */
.L_x_858:
[----:B------:R-:W-:Y:S01]  /*c5d0*/  ULEA UR5, UR37, UR45, 0x3 ;  /* 0x0000002d25057291 */ /* 0x000fe2000f8e183f */
[----:B------:R-:W-:-:S05]  /*c5e0*/  IMAD.U32 R3, RZ, RZ, UR36 ;  /* 0x00000024ff037e24 */ /* 0x000fca000f8e00ff */
[----:B------:R-:W-:-:S04]  /*c5f0*/  SHF.L.U32 R3, R3, 0x1f, RZ ;  /* 0x0000001f03037819 */ /* 0x000fc800000006ff */
[----:B------:R0:W1:Y:S01]  /*c600*/  SYNCS.PHASECHK.TRANS64.TRYWAIT P2, [UR5+0x16850], R3 ;  /* 0x01685003ff0075a7 */ /* 0x0000620008040145 */
[----:B------:R-:W-:Y:S05]  /*c610*/  @!P0 BRA `(.L_x_859) ;  /* 0x0000000000048947 */ /* 0x000fea0003800000 */
[----:B------:R-:W-:Y:S01]  /*c620*/  BPT.TRAP 0x1 ;  /* 0x000000040000795c */ /* 0x000fe20000300000 */
.L_x_859:
[----:B-1----:R-:W-:Y:S05]  /*c630*/  @P2 BRA `(.L_x_860) ;  /* 0x0000000000082947 */ /* 0x002fea0003800000 */
[----:B------:R-:W1:Y:S02]  /*c640*/  SYNCS.PHASECHK.TRANS64.TRYWAIT P0, [UR5+0x16850], R3 ;  /* 0x01685003ff0075a7 */ /* 0x000e640008000145 */
[----:B-1----:R-:W-:Y:S05]  /*c650*/  @!P0 BRA `(.L_x_861) ;  /* 0x0000005c00d88947 */ /* 0x002fea0003800000 */
.L_x_860:
[----:B------:R-:W-:Y:S01]  /*c660*/  UIADD3 UR45, UR45, 0x400, URZ ;  /* 0x000004002d2d7890 */ /* 0x000fe2000fffe03f */
[----:B------:R-:W-:Y:S01]  /*c670*/  WARPGROUP.ARRIVE ;  /* 0x00000000000079c5 */ /* 0x000fe20000000000 */
[----:B------:R-:W-:Y:S01]  /*c680*/  UMOV UR7, 0x40000040 ;  /* 0x4000004000077882 */ /* 0x000fe20000000000 */
[----:B-1----:R-:W1:Y:S01]  /*c690*/  SHFL.BFLY PT, R6, R5, 0x2, 0x1f ;  /* 0x0c401f0005067f89 */ /* 0x002e6200000e0000 */
[----:B------:R-:W-:Y:S01]  /*c6a0*/  USHF.R.U32.HI UR45, URZ, 0x4, UR45 ;  /* 0x000000043f2d7899 */ /* 0x000fe2000801162d */
[----:B------:R-:W-:Y:S01]  /*c6b0*/  CS2R R34, SRZ ;  /* 0x0000000000227805 */ /* 0x000fe2000001ff00 */
[----:B------:R-:W-:Y:S01]  /*c6c0*/  IMAD.U32 R10, RZ, RZ, UR10 ;  /* 0x0000000aff0a7e24 */ /* 0x000fe2000f8e00ff */
[----:B0-----:R-:W0:Y:S01]  /*c6d0*/  SHFL.BFLY PT, R3, R4, 0x2, 0x1f ;  /* 0x0c401f0004037f89 */ /* 0x001e2200000e0000 */
[----:B------:R-:W-:Y:S01]  /*c6e0*/  ULOP3.LUT UR4, UR45, 0x3fff, URZ, 0xc0, !UPT ;  /* 0x00003fff2d047892 */ /* 0x000fe2000f8ec03f */
[----:B------:R-:W-:Y:S01]  /*c6f0*/  IMAD.MOV.U32 R25, RZ, RZ, -0x800000 ;  /* 0xff800000ff197424 */ /* 0x000fe200078e00ff */
[----:B------:R-:W-:Y:S01]  /*c700*/  UIADD3 UR46, UR46, 0x1, URZ ;  /* 0x000000012e2e7890 */ /* 0x000fe2000fffe03f */
[----:B------:R-:W-:Y:S01]  /*c710*/  IMAD.MOV.U32 R24, RZ, RZ, -0x800000 ;  /* 0xff800000ff187424 */ /* 0x000fe200078e00ff */
[----:B------:R-:W-:-:S02]  /*c720*/  ULEA UR4, UR37, UR4, 0xa ;  /* 0x0000000425047291 */ /* 0x000fc4000f8e503f */
[----:B------:R-:W-:-:S04]  /*c730*/  UIADD3 UR37, UR37, 0x1, URZ ;  /* 0x0000000125257890 */ /* 0x000fc8000fffe03f */
[----:B------:R-:W-:Y:S01]  /*c740*/  UISETP.NE.AND UP0, UPT, UR37, 0x2, UPT ;  /* 0x000000022500788c */ /* 0x000fe2000bf05270 */
[----:B------:R-:W-:Y:S02]  /*c750*/  UMOV UR6, UR4 ;  /* 0x0000000400067c82 */ /* 0x000fe40008000000 */
[----:B------:R-:W-:Y:S01]  /*c760*/  HGMMA.64x64x16.F32 R88, R148, gdesc[UR4].tnspB, R88, gsb0 ;  /* 0x40e0000494587df0 */ /* 0x000fe20008000858 */
[----:B------:R-:W-:Y:S01]  /*c770*/  UIADD3 UR6, UR4, 0x80, URZ ;  /* 0x0000008004067890 */ /* 0x000fe2000fffe03f */
[----:B------:R-:W-:Y:S01]  /*c780*/  UMOV UR7, 0x40000040 ;  /* 0x4000004000077882 */ /* 0x000fe20000000000 */
[----:B------:R-:W-:Y:S01]  /*c790*/  USEL UR37, UR37, URZ, UP0 ;  /* 0x0000003f25257287 */ /* 0x000fe20008000000 */
[----:B-1----:R-:W-:Y:S01]  /*c7a0*/  FADD.FTZ R6, R6, R5 ;  /* 0x0000000506067221 */ /* 0x002fe20000010000 */
[----:B0-----:R-:W-:-:S04]  /*c7b0*/  FADD.FTZ R7, R3, R4 ;  /* 0x0000000403077221 */ /* 0x001fc80000010000 */
[----:B------:R-:W0:Y:S04]  /*c7c0*/  SHFL.BFLY PT, R3, R6, 0x1, 0x1f ;  /* 0x0c201f0006037f89 */ /* 0x000e2800000e0000 */
[----:B------:R-:W1:Y:S01]  /*c7d0*/  SHFL.BFLY PT, R8, R7, 0x1, 0x1f ;  /* 0x0c201f0007087f89 */ /* 0x000e6200000e0000 */
[----:B0-----:R-:W-:Y:S01]  /*c7e0*/  FADD.FTZ R9, R6, R3 ;  /* 0x0000000306097221 */ /* 0x001fe20000010000 */
[----:B------:R-:W-:Y:S02]  /*c7f0*/  IMAD.U32 R6, RZ, RZ, UR5 ;  /* 0x00000005ff067e24 */ /* 0x000fe4000f8e00ff */
[----:B------:R-:W-:Y:S02]  /*c800*/  IMAD.U32 R3, RZ, RZ, UR10 ;  /* 0x0000000aff037e24 */ /* 0x000fe4000f8e00ff */
[----:B-1----:R-:W-:Y:S01]  /*c810*/  FADD.FTZ R8, R7, R8 ;  /* 0x0000000807087221 */ /* 0x002fe20000010000 */
[----:B------:R-:W-:Y:S01]  /*c820*/  FSETP.NE.FTZ.AND P0, PT, R9, RZ, PT ;  /* 0x000000ff0900720b */ /* 0x000fe20003f15000 */
[----:B------:R-:W-:-:S03]  /*c830*/  @!P1 VIADD R6, R6, 0x16860 ;  /* 0x0001686006069836 */ /* 0x000fc60000000000 */
[----:B------:R-:W-:Y:S02]  /*c840*/  FSETP.NE.FTZ.AND P2, PT, R8, RZ, PT ;  /* 0x000000ff0800720b */ /* 0x000fe40003f55000 */
[----:B------:R-:W-:-:S07]  /*c850*/  @!P1 PRMT R6, RZ, 0x654, R6 ;  /* 0x00000654ff069816 */ /* 0x000fce0000000006 */
[----:B------:R-:W0:Y:S01]  /*c860*/  @P0 MUFU.LG2 R4, R9 ;  /* 0x0000000900040308 */ /* 0x000e220000000c00 */
[----:B------:R-:W-:-:S03]  /*c870*/  @P0 FMUL.FTZ R3, R3, 0.69314718246459960938 ;  /* 0x3f31721803030820 */ /* 0x000fc60000410000 */
[----:B------:R-:W-:-:S04]  /*c880*/  @P2 FMUL.FTZ R10, R10, 0.69314718246459960938 ;  /* 0x3f3172180a0a2820 */ /* 0x000fc80000410000 */
[----:B------:R-:W1:Y:S08]  /*c890*/  @P2 MUFU.LG2 R5, R8 ;  /* 0x0000000800052308 */ /* 0x000e700000000c00 */
[----:B------:R-:W2:Y:S01]  /*c8a0*/  @P0 MUFU.RCP R34, R9 ;  /* 0x0000000900220308 */ /* 0x000ea20000001000 */
[----:B0-----:R-:W-:-:S04]  /*c8b0*/  @P0 FMUL.FTZ R4, R4, 0.69314718246459960938 ;  /* 0x3f31721804040820 */ /* 0x001fc80000410000 */
[----:B------:R-:W-:Y:S01]  /*c8c0*/  @P0 FFMA.FTZ R25, R3, R2, R4 ;  /* 0x0000000203190223 */ /* 0x000fe20000010004 */
[----:B------:R-:W-:Y:S02]  /*c8d0*/  PLOP3.LUT P0, PT, PT, PT, PT, 0x8, 0x0 ;  /* 0x000000000000781c */ /* 0x000fe40003f0e170 */
[----:B------:R-:W0:Y:S01]  /*c8e0*/  @P2 MUFU.RCP R35, R8 ;  /* 0x0000000800232308 */ /* 0x000e220000001000 */
[----:B------:R-:W-:Y:S02]  /*c8f0*/  WARPGROUP.DEPBAR.LE gsb0, 0x0 ;  /* 0x00008000000079c5 */ /* 0x000fe40000010000 */
[----:B------:R-:W-:Y:S01]  /*c900*/  WARPGROUP.ARRIVE ;  /* 0x00000000000079c5 */ /* 0x000fe20000000000 */
[----:B-1----:R-:W-:-:S04]  /*c910*/  @P2 FMUL.FTZ R5, R5, 0.69314718246459960938 ;  /* 0x3f31721805052820 */ /* 0x002fc80000410000 */
[----:B------:R-:W-:Y:S01]  /*c920*/  @P2 FFMA.FTZ R24, R10, R0, R5 ;  /* 0x000000000a182223 */ /* 0x000fe20000010005 */
        /* <DEDUP_REMOVED lines=23> */
[----:B------:R-:W-:Y:S01]  /*caa0*/  UIADD3 UR4, UR4, 0x380, URZ ;  /* 0x0000038004047890 */ /* 0x000fe2000fffe03f */
[----:B------:R-:W-:Y:S02]  /*cab0*/  WARPGROUP.DEPBAR.LE gsb0, 0x0 ;  /* 0x00008000000079c5 */ /* 0x000fe40000010000 */
[----:B------:R-:W-:-:S06]  /*cac0*/  WARPGROUP.ARRIVE ;  /* 0x00000000000079c5 */ /* 0x000fcc0000000000 */
[----:B------:R-:W-:Y:S01]  /*cad0*/  HGMMA.64x64x16.F32 R88, R124, gdesc[UR4].tnspB, R88, gsb0 ;  /* 0x40e000047c587df0 */ /* 0x000fe20008000858 */
[----:B------:R-:W-:Y:S01]  /*cae0*/  UMOV UR6, UR4 ;  /* 0x0000000400067c82 */ /* 0x000fe20008000000 */
[----:B------:R-:W-:Y:S01]  /*caf0*/  UMOV UR7, 0x40000040 ;  /* 0x4000004000077882 */ /* 0x000fe20000000000 */
[----:B------:R-:W-:-:S04]  /*cb00*/  USEL UR4, URZ, 0x1, UP0 ;  /* 0x000000013f047887 */ /* 0x000fc80008000000 */
[----:B------:R-:W-:Y:S01]  /*cb10*/  ULOP3.LUT UR36, UR36, UR4, URZ, 0x3c, !UPT ;  /* 0x0000000424247292 */ /* 0x000fe2000f8e3c3f */
[----:B------:R-:W-:Y:S02]  /*cb20*/  WARPGROUP.DEPBAR.LE gsb0, 0x0 ;  /* 0x00008000000079c5 */ /* 0x000fe40000010000 */
[----:B------:R-:W-:-:S06]  /*cb30*/  WARPGROUP.ARRIVE ;  /* 0x00000000000079c5 */ /* 0x000fcc0000000000 */
[----:B------:R-:W-:Y:S03]  /*cb40*/  HGMMA.64x64x16.F32 R88, R120, gdesc[UR4].tnspB, R88, gsb0 ;  /* 0x40e0000478587df0 */ /* 0x000fe60008000858 */
        /* <DEDUP_REMOVED lines=33> */
[----:B-1----:R-:W-:-:S07]  /*cd60*/  FMUL.FTZ R35, R119, R35 ;  /* 0x0000002377237220 */ /* 0x002fce0000410000 */
.L_x_791:
[----:B------:R-:W0:Y:S01]  /*cd70*/  S2R R3, SR_CgaCtaId ;  /* 0x0000000000037919 */ /* 0x000e220000008800 */
[----:B------:R-:W-:Y:S01]  /*cd80*/  MOV R0, 0x400 ;  /* 0x0000040000007802 */ /* 0x000fe20000000f00 */
[----:B------:R-:W-:Y:S01]  /*cd90*/  BSSY B0, `(.L_x_862) ;  /* 0x0000144000007945 */ /* 0x000fe20003800000 */
[----:B------:R-:W-:Y:S02]  /*cda0*/  BAR.SYNC.DEFER_BLOCKING 0x5, 0x200 ;  /* 0x0148000000007b1d */ /* 0x000fe40000010000 */
[----:B0-----:R-:W-:-:S05]  /*cdb0*/  LEA R0, R3, R0, 0x18 ;  /* 0x0000000003007211 */ /* 0x001fca00078ec0ff */
[----:B------:R-:W0:Y:S02]  /*cdc0*/  LDS R2, [R0+0x168d0] ;  /* 0x0168d00000027984 */ /* 0x000e240000000800 */
[----:B0-----:R-:W-:Y:S01]  /*cdd0*/  R2UR UR4, R2 ;  /* 0x00000000020472ca */ /* 0x001fe200000e0000 */
[----:B------:R-:W-:Y:S06]  /*cde0*/  BAR.ARV 0x4, 0x200 ;  /* 0x0108000000007b1d */ /* 0x000fec0000002000 */
[----:B------:R-:W-:Y:S08]  /*cdf0*/  @P0 BRA `(.L_x_863) ;  /* 0x0000000c00180947 */ /* 0x000ff00003800000 */
[----:B------:R-:W0:Y:S01]  /*ce00*/  S2R R5, SR_SWINHI ;  /* 0x0000000000057919 */ /* 0x000e220000002f00 */
[----:B------:R-:W1:Y:S01]  /*ce10*/  LDC R30, c[0x0][0xbe8] ;  /* 0x0002fa00ff1e7b82 */ /* 0x000e620000000800 */
[----:B------:R-:W-:Y:S01]  /*ce20*/  USHF.R.S32.HI UR12, URZ, 0x1f, UR42 ;  /* 0x0000001f3f0c7899 */ /* 0x000fe2000801142a */
[----:B------:R-:W-:Y:S01]  /*ce30*/  VIADD R47, R17, UR39 ;  /* 0x00000027112f7c36 */ /* 0x000fe20008000000 */
[----:B------:R-:W-:Y:S01]  /*ce40*/  ULDC.64 UR8, c[0x0][0xb90] ;  /* 0x0002e40000087ab9 */ /* 0x000fe20000000a00 */
[----:B------:R-:W-:Y:S01]  /*ce50*/  USHF.R.S32.HI UR13, URZ, 0x1f, UR40 ;  /* 0x0000001f3f0d7899 */ /* 0x000fe20008011428 */
[----:B------:R-:W-:Y:S01]  /*ce60*/  F2FP.F16.F32.PACK_AB R12, R12, R41 ;  /* 0x000000290c0c723e */ /* 0x000fe200000000ff */
[----:B------:R-:W-:Y:S01]  /*ce70*/  UIMAD UR5, UR12, UR8, URZ ;  /* 0x000000080c0572a4 */ /* 0x000fe2000f8e023f */
[----:B------:R-:W-:Y:S01]  /*ce80*/  F2FP.F16.F32.PACK_AB R13, R13, R106 ;  /* 0x0000006a0d0d723e */ /* 0x000fe200000000ff */
[----:B------:R-:W-:Y:S01]  /*ce90*/  UIMAD.WIDE.U32 UR6, UR42, UR8, URZ ;  /* 0x000000082a0672a5 */ /* 0x000fe2000f8e003f */
[----:B------:R-:W-:Y:S01]  /*cea0*/  F2FP.F16.F32.PACK_AB R14, R14, R37 ;  /* 0x000000250e0e723e */ /* 0x000fe200000000ff */
[----:B------:R-:W-:Y:S01]  /*ceb0*/  UIMAD UR5, UR42, UR9, UR5 ;  /* 0x000000092a0572a4 */ /* 0x000fe2000f8e0205 */
[----:B------:R-:W-:Y:S01]  /*cec0*/  F2FP.F16.F32.PACK_AB R15, R15, R110 ;  /* 0x0000006e0f0f723e */ /* 0x000fe200000000ff */
[----:B------:R-:W-:Y:S01]  /*ced0*/  ULDC.64 UR10, c[0x0][0xb98] ;  /* 0x0002e600000a7ab9 */ /* 0x000fe20000000a00 */
[----:B------:R-:W-:Y:S01]  /*cee0*/  F2FP.F16.F32.PACK_AB R32, R32, R29 ;  /* 0x0000001d2020723e */ /* 0x000fe200000000ff */
[----:B------:R-:W-:Y:S01]  /*cef0*/  UIMAD UR8, UR13, UR10, URZ ;  /* 0x0000000a0d0872a4 */ /* 0x000fe2000f8e023f */
[----:B------:R-:W-:Y:S01]  /*cf00*/  F2FP.F16.F32.PACK_AB R33, R33, R114 ;  /* 0x000000722121723e */ /* 0x000fe200000000ff */
[----:B------:R-:W-:Y:S01]  /*cf10*/  UIADD3 UR7, UR7, UR5, URZ ;  /* 0x0000000507077290 */ /* 0x000fe2000fffe03f */
[----:B------:R-:W-:Y:S01]  /*cf20*/  F2FP.F16.F32.PACK_AB R34, R34, R21 ;  /* 0x000000152222723e */ /* 0x000fe200000000ff */
[----:B------:R-:W-:Y:S01]  /*cf30*/  UIMAD UR8, UR40, UR11, UR8 ;  /* 0x0000000b280872a4 */ /* 0x000fe2000f8e0208 */
[----:B------:R-:W-:Y:S01]  /*cf40*/  F2FP.F16.F32.PACK_AB R35, R35, R118 ;  /* 0x000000762323723e */ /* 0x000fe200000000ff */
[----:B------:R-:W-:Y:S01]  /*cf50*/  UIMAD.WIDE.U32 UR6, UR40, UR10, UR6 ;  /* 0x0000000a280672a5 */ /* 0x000fe2000f8e0006 */
[----:B------:R-:W-:-:S02]  /*cf60*/  ULDC UR5, c[0x0][0xa88] ;  /* 0x0002a20000057ab9 */ /* 0x000fc40000000800 */
[----:B------:R-:W-:Y:S01]  /*cf70*/  ULDC.64 UR10, c[0x0][0xaf0] ;  /* 0x0002bc00000a7ab9 */ /* 0x000fe20000000a00 */
[----:B------:R-:W-:Y:S01]  /*cf80*/  BAR.SYNC.DEFER_BLOCKING 0x1, 0x180 ;  /* 0x0046000000007b1d */ /* 0x000fe20000010000 */
[----:B-1----:R-:W-:Y:S01]  /*cf90*/  ISETP.NE.AND P1, PT, R30, 0x1, PT ;  /* 0x000000011e00780c */ /* 0x002fe20003f25270 */
[----:B------:R-:W-:-:S04]  /*cfa0*/  IMAD.U32 R36, RZ, RZ, UR8 ;  /* 0x00000008ff247e24 */ /* 0x000fc8000f8e00ff */
[----:B------:R-:W-:Y:S01]  /*cfb0*/  ULDC.64 UR8, c[0x0][0xae8] ;  /* 0x0002ba0000087ab9 */ /* 0x000fe20000000a00 */
[----:B------:R-:W-:Y:S02]  /*cfc0*/  MOV R2, R0 ;  /* 0x0000000000027202 */ /* 0x000fe40000000f00 */
[----:B0-----:R-:W-:Y:S01]  /*cfd0*/  MOV R3, R5 ;  /* 0x0000000500037202 */ /* 0x001fe20000000f00 */
[----:B------:R-:W-:Y:S02]  /*cfe0*/  IMAD R5, R152, 0x40, R19 ;  /* 0x0000004098057824 */ /* 0x000fe400078e0213 */
[--C-:B------:R-:W-:Y:S02]  /*cff0*/  IMAD.WIDE R10, R156, 0x2, R2.reuse ;  /* 0x000000029c0a7825 */ /* 0x100fe400078e0202 */
[----:B------:R-:W0:Y:S02]  /*d000*/  @P1 LDC R20, c[0x0][0xbec] ;  /* 0x0002fb00ff141b82 */ /* 0x000e240000000800 */
[----:B------:R-:W-:Y:S01]  /*d010*/  IMAD.WIDE R2, R5, 0x2, R2 ;  /* 0x0000000205027825 */ /* 0x000fe200078e0202 */
[----:B------:R-:W-:-:S02]  /*d020*/  LOP3.LUT R4, R10, 0x380, RZ, 0xc0, !PT ;  /* 0x000003800a047812 */ /* 0x000fc400078ec0ff */
[----:B------:R-:W-:Y:S02]  /*d030*/  IADD3 R39, P0, R10, 0x60, RZ ;  /* 0x000000600a277810 */ /* 0x000fe40007f1e0ff */
[----:B------:R-:W-:Y:S01]  /*d040*/  SHF.R.U64 R5, R4, 0x3, RZ ;  /* 0x0000000304057819 */ /* 0x000fe200000012ff */
[----:B------:R-:W1:Y:S01]  /*d050*/  @P1 LDC R45, c[0x0][0xbf0] ;  /* 0x0002fc00ff2d1b82 */ /* 0x000e620000000800 */
[----:B------:R-:W-:Y:S01]  /*d060*/  LOP3.LUT R4, R39, 0x380, RZ, 0xc0, !PT ;  /* 0x0000038027047812 */ /* 0x000fe200078ec0ff */
[----:B------:R-:W-:Y:S01]  /*d070*/  IMAD.X R9, RZ, RZ, R11, P0 ;  /* 0x000000ffff097224 */ /* 0x000fe200000e060b */
[----:B------:R-:W-:Y:S02]  /*d080*/  IADD3 R27, P3, R10, 0x20, RZ ;  /* 0x000000200a1b7810 */ /* 0x000fe40007f7e0ff */
[----:B------:R-:W-:Y:S02]  /*d090*/  SHF.R.U64 R4, R4, 0x3, RZ ;  /* 0x0000000304047819 */ /* 0x000fe400000012ff */
[----:B------:R-:W-:-:S02]  /*d0a0*/  IADD3 R31, P2, R10, 0x40, RZ ;  /* 0x000000400a1f7810 */ /* 0x000fc40007f5e0ff */
[----:B------:R-:W-:Y:S02]  /*d0b0*/  LOP3.LUT R8, R4, R39, RZ, 0x3c, !PT ;  /* 0x0000002704087212 */ /* 0x000fe400078e3cff */
[----:B------:R-:W-:Y:S01]  /*d0c0*/  LOP3.LUT R4, R27, 0x380, RZ, 0xc0, !PT ;  /* 0x000003801b047812 */ /* 0x000fe200078ec0ff */
[----:B------:R-:W-:Y:S01]  /*d0d0*/  IMAD.X R7, RZ, RZ, R11, P2 ;  /* 0x000000ffff077224 */ /* 0x000fe200010e060b */
[----:B------:R-:W-:Y:S02]  /*d0e0*/  LOP3.LUT R6, R31, 0x380, RZ, 0xc0, !PT ;  /* 0x000003801f067812 */ /* 0x000fe400078ec0ff */
[----:B------:R-:W-:Y:S01]  /*d0f0*/  SHF.R.U64 R4, R4, 0x3, RZ ;  /* 0x0000000304047819 */ /* 0x000fe200000012ff */
[----:B0-----:R-:W-:Y:S01]  /*d100*/  @P1 IMAD.HI.U32 R20, R47, R20, RZ ;  /* 0x000000142f141227 */ /* 0x001fe200078e00ff */
[----:B------:R-:W-:Y:S02]  /*d110*/  SHF.R.U64 R6, R6, 0x3, RZ ;  /* 0x0000000306067819 */ /* 0x000fe400000012ff */
[----:B------:R-:W-:-:S02]  /*d120*/  IADD3 R39, P2, R2, 0x3000, RZ ;  /* 0x0000300002277810 */ /* 0x000fc40007f5e0ff */
[----:B------:R-:W-:Y:S01]  /*d130*/  LOP3.LUT R4, R4, R27, RZ, 0x3c, !PT ;  /* 0x0000001b04047212 */ /* 0x000fe200078e3cff */
[----:B------:R-:W-:Y:S01]  /*d140*/  IMAD.MOV.U32 R27, RZ, RZ, R47 ;  /* 0x000000ffff1b7224 */ /* 0x000fe200078e002f */
[----:B------:R-:W-:Y:S01]  /*d150*/  LOP3.LUT R6, R6, R31, RZ, 0x3c, !PT ;  /* 0x0000001f06067212 */ /* 0x000fe200078e3cff */
[----:B------:R-:W-:Y:S01]  /*d160*/  IMAD.X R21, RZ, RZ, R3, P2 ;  /* 0x000000ffff157224 */ /* 0x000fe200010e0603 */
[----:B------:R-:W-:Y:S02]  /*d170*/  LOP3.LUT R31, R39, 0x380, RZ, 0xc0, !PT ;  /* 0x00000380271f7812 */ /* 0x000fe400078ec0ff */
[----:B-1----:R-:W-:Y:S02]  /*d180*/  @P1 SHF.R.U32.HI R27, RZ, R45, R20 ;  /* 0x0000002dff1b1219 */ /* 0x002fe40000011614 */
[----:B------:R-:W-:Y:S02]  /*d190*/  SHF.R.U64 R20, R31, 0x3, RZ ;  /* 0x000000031f147819 */ /* 0x000fe400000012ff */
[----:B------:R-:W-:Y:S01]  /*d1a0*/  LOP3.LUT R10, R5, R10, RZ, 0x3c, !PT ;  /* 0x0000000a050a7212 */ /* 0x000fe200078e3cff */
[----:B------:R-:W-:Y:S01]  /*d1b0*/  IMAD.MOV R31, RZ, RZ, -R27 ;  /* 0x000000ffff1f7224 */ /* 0x000fe200078e0a1b */
[----:B------:R-:W-:Y:S01]  /*d1c0*/  MOV R40, R8 ;  /* 0x0000000800287202 */ /* 0x000fe20000000f00 */
[----:B------:R-:W-:Y:S01]  /*d1d0*/  IMAD.X R5, RZ, RZ, R11, P3 ;  /* 0x000000ffff057224 */ /* 0x000fe200018e060b */
[----:B------:R-:W-:Y:S01]  /*d1e0*/  MOV R44, R10 ;  /* 0x0000000a002c7202 */ /* 0x000fe20000000f00 */
[----:B------:R-:W-:Y:S01]  /*d1f0*/  IMAD R31, R30, R31, R47 ;  /* 0x0000001f1e1f7224 */ /* 0x000fe200078e022f */
[----:B------:R-:W-:-:S02]  /*d200*/  SHF.R.S32.HI R11, RZ, 0x1f, R27 ;  /* 0x0000001fff0b7819 */ /* 0x000fc4000001141b */
[----:B------:R-:W-:Y:S02]  /*d210*/  IADD3 R10, P0, R27, UR6, RZ ;  /* 0x000000061b0a7c10 */ /* 0x000fe4000ff1e0ff */
[----:B------:R-:W-:Y:S02]  /*d220*/  SHF.R.S32.HI R27, RZ, 0x1f, R31 ;  /* 0x0000001fff1b7819 */ /* 0x000fe4000001141f */
[----:B------:R-:W-:Y:S01]  /*d230*/  IADD3.X R11, R11, UR7, R36, P0, !PT ;  /* 0x000000070b0b7c10 */ /* 0x000fe200087fe424 */
[----:B------:R-:W-:Y:S01]  /*d240*/  ULDC.64 UR6, c[0x0][0xb88] ;  /* 0x0002e20000067ab9 */ /* 0x000fe20000000a00 */
[----:B------:R-:W-:Y:S01]  /*d250*/  IADD3 R43, P3, R2, 0x1800, RZ ;  /* 0x00001800022b7810 */ /* 0x000fe20007f7e0ff */
[----:B------:R-:W-:Y:S01]  /*d260*/  IMAD R8, R27, UR6, RZ ;  /* 0x000000061b087c24 */ /* 0x000fe2000f8e02ff */
[----:B------:R-:W-:Y:S01]  /*d270*/  MOV R42, R6 ;  /* 0x00000006002a7202 */ /* 0x000fe20000000f00 */
[----:B------:R-:W-:Y:S01]  /*d280*/  IMAD.WIDE.U32 R6, R31, UR6, R10 ;  /* 0x000000061f067c25 */ /* 0x000fe2000f8e000a */
[----:B------:R-:W-:-:S02]  /*d290*/  LOP3.LUT R28, R43, 0x380, RZ, 0xc0, !PT ;  /* 0x000003802b1c7812 */ /* 0x000fc400078ec0ff */
[----:B------:R-:W-:Y:S01]  /*d2a0*/  LOP3.LUT P0, RZ, R153, 0x3, RZ, 0xc0, !PT ;  /* 0x0000000399ff7812 */ /* 0x000fe2000780c0ff */
[----:B------:R-:W-:Y:S01]  /*d2b0*/  IMAD R9, R31, UR7, R8 ;  /* 0x000000071f097c24 */ /* 0x000fe2000f8e0208 */
[----:B------:R-:W-:Y:S01]  /*d2c0*/  ULDC.64 UR6, c[0x0][0xb50] ;  /* 0x0002d40000067ab9 */ /* 0x000fe20000000a00 */
[----:B------:R-:W-:Y:S01]  /*d2d0*/  VIADD R10, R155, UR39 ;  /* 0x000000279b0a7c36 */ /* 0x000fe20008000000 */
[----:B------:R-:W-:Y:S01]  /*d2e0*/  SHF.R.U64 R28, R28, 0x3, RZ ;  /* 0x000000031c1c7819 */ /* 0x000fe200000012ff */
[----:B------:R-:W-:Y:S01]  /*d2f0*/  IMAD R31, R30, UR5, RZ ;  /* 0x000000051e1f7c24 */ /* 0x000fe2000f8e02ff */
[----:B------:R-:W-:Y:S01]  /*d300*/  LEA R36, P5, R6, UR6, 0x2 ;  /* 0x0000000606247c11 */ /* 0x000fe2000f8a10ff */
[----:B------:R-:W-:Y:S01]  /*d310*/  IMAD.IADD R7, R7, 0x1, R9 ;  /* 0x0000000107077824 */ /* 0x000fe200078e0209 */
[----:B------:R-:W-:Y:S01]  /*d320*/  LOP3.LUT R28, R28, R43, RZ, 0x3c, !PT ;  /* 0x0000002b1c1c7212 */ /* 0x000fe200078e3cff */
[C---:B------:R-:W-:Y:S01]  /*d330*/  VIADD R8, R10.reuse, 0x8 ;  /* 0x000000080a087836 */ /* 0x040fe20000000000 */
[----:B------:R-:W-:Y:S01]  /*d340*/  MOV R43, R4 ;  /* 0x00000004002b7202 */ /* 0x000fe20000000f00 */
[----:B------:R-:W-:Y:S01]  /*d350*/  SHFL.IDX PT, R38, R36, 0x1, 0x1c1f ;  /* 0x003c1f0024267f89 */ /* 0x000fe200000e0000 */
[----:B------:R-:W-:Y:S01]  /*d360*/  ISETP.GE.OR P4, PT, R10, R31, P0 ;  /* 0x0000001f0a00720c */ /* 0x000fe20000786670 */
[----:B------:R-:W-:Y:S01]  /*d370*/  IMAD.X R29, RZ, RZ, R3, P3 ;  /* 0x000000ffff1d7224 */ /* 0x000fe200018e0603 */
[----:B------:R-:W-:-:S02]  /*d380*/  LEA.HI.X R45, R6, UR7, R7, 0x2, P5 ;  /* 0x00000007062d7c11 */ /* 0x000fc4000a8f1407 */
[----:B------:R-:W-:Y:S02]  /*d390*/  ISETP.GE.OR P0, PT, R8, R31, P0 ;  /* 0x0000001f0800720c */ /* 0x000fe40000706670 */
[----:B------:R-:W-:Y:S01]  /*d3a0*/  F2FP.F16.F32.PACK_AB R4, R89, R26 ;  /* 0x0000001a5904723e */ /* 0x000fe200000000ff */
[----:B------:R-:W-:Y:S01]  /*d3b0*/  SHFL.IDX PT, R27, R45, RZ, 0x1c1f ;  /* 0x001c1fff2d1b7589 */ /* 0x000fe200000e0000 */
[----:B------:R-:W-:Y:S02]  /*d3c0*/  F2FP.F16.F32.PACK_AB R5, R91, R90 ;  /* 0x0000005a5b05723e */ /* 0x000fe400000000ff */
[----:B------:R-:W-:Y:S01]  /*d3d0*/  F2FP.F16.F32.PACK_AB R6, R93, R92 ;  /* 0x0000005c5d06723e */ /* 0x000fe200000000ff */
[----:B------:R0:W1:Y:S01]  /*d3e0*/  SHFL.IDX PT, R26, R36, RZ, 0x1c1f ;  /* 0x001c1fff241a7589 */ /* 0x00006200000e0000 */
[----:B------:R-:W-:Y:S02]  /*d3f0*/  F2FP.F16.F32.PACK_AB R7, R95, R94 ;  /* 0x0000005e5f07723e */ /* 0x000fe400000000ff */
[----:B------:R-:W-:-:S02]  /*d400*/  F2FP.F16.F32.PACK_AB R8, R97, R96 ;  /* 0x000000606108723e */ /* 0x000fc400000000ff */
[----:B------:R-:W-:Y:S01]  /*d410*/  F2FP.F16.F32.PACK_AB R9, R99, R98 ;  /* 0x000000626309723e */ /* 0x000fe200000000ff */
[----:B------:R-:W-:Y:S01]  /*d420*/  STSM.16.M88.4 [R44], R4 ;  /* 0x000000042c007844 */ /* 0x000fe20000000200 */
[----:B------:R-:W-:Y:S02]  /*d430*/  F2FP.F16.F32.PACK_AB R10, R101, R100 ;  /* 0x00000064650a723e */ /* 0x000fe400000000ff */
[----:B------:R-:W-:Y:S02]  /*d440*/  F2FP.F16.F32.PACK_AB R11, R103, R102 ;  /* 0x00000066670b723e */ /* 0x000fe400000000ff */
[----:B------:R-:W-:Y:S02]  /*d450*/  LOP3.LUT R20, R20, R39, RZ, 0x3c, !PT ;  /* 0x0000002714147212 */ /* 0x000fe400078e3cff */
[----:B------:R-:W2:Y:S01]  /*d460*/  SHFL.IDX PT, R39, R45, 0x1, 0x1c1f ;  /* 0x003c1f002d277f89 */ /* 0x000ea200000e0000 */
[----:B------:R-:W-:-:S03]  /*d470*/  LOP3.LUT R37, R2, 0x380, RZ, 0xc0, !PT ;  /* 0x0000038002257812 */ /* 0x000fc600078ec0ff */
[----:B------:R3:W-:Y:S01]  /*d480*/  STSM.16.M88.4 [R43], R8 ;  /* 0x000000082b007844 */ /* 0x0007e20000000200 */
[----:B------:R-:W-:-:S03]  /*d490*/  SHF.R.U64 R37, R37, 0x3, RZ ;  /* 0x0000000325257819 */ /* 0x000fc600000012ff */
[----:B------:R4:W-:Y:S01]  /*d4a0*/  STSM.16.M88.4 [R42], R12 ;  /* 0x0000000c2a007844 */ /* 0x0009e20000000200 */
[----:B0-----:R-:W-:Y:S01]  /*d4b0*/  LOP3.LUT R36, R37, R2, RZ, 0x3c, !PT ;  /* 0x0000000225247212 */ /* 0x001fe200078e3cff */
[----:B------:R-:W-:Y:S02]  /*d4c0*/  IMAD.MOV.U32 R37, RZ, RZ, R3 ;  /* 0x000000ffff257224 */ /* 0x000fe400078e0003 */
[----:B------:R0:W-:Y:S01]  /*d4d0*/  STSM.16.M88.4 [R40], R32 ;  /* 0x0000002028007844 */ /* 0x0001e20000000200 */
[----:B------:R-:W-:Y:S06]  /*d4e0*/  BAR.SYNC.DEFER_BLOCKING 0x1, 0x180 ;  /* 0x0046000000007b1d */ /* 0x000fec0000010000 */
[----:B-1----:R1:W-:Y:S04]  /*d4f0*/  @!P4 ST.E desc[UR48][R26.64], R25 ;  /* 0x000000191a00c985 */ /* 0x0023e8000c101930 */
[----:B--2---:R2:W-:Y:S04]  /*d500*/  @!P0 ST.E desc[UR48][R38.64], R24 ;  /* 0x0000001826008985 */ /* 0x0045e8000c101930 */
[----:B------:R-:W2:Y:S04]  /*d510*/  LD.E.128 R4, desc[UR48][R36.64] ;  /* 0x0000003024047980 */ /* 0x000ea8000c101d00 */
[----:B---3--:R3:W2:Y:S04]  /*d520*/  LD.E.128 R8, desc[UR48][R28.64] ;  /* 0x000000301c087980 */ /* 0x0086a8000c101d00 */
[----:B----4-:R4:W4:Y:S01]  /*d530*/  LD.E.128 R12, desc[UR48][R20.64] ;  /* 0x00000030140c7980 */ /* 0x010922000c101d00 */
[----:B0-----:R-:W-:-:S04]  /*d540*/  IADD3 R33, P0, R2, 0x4800, RZ ;  /* 0x0000480002217810 */ /* 0x001fc80007f1e0ff */
[----:B------:R-:W-:Y:S01]  /*d550*/  LOP3.LUT R2, R33, 0x380, RZ, 0xc0, !PT ;  /* 0x0000038021027812 */ /* 0x000fe200078ec0ff */
[----:B-1----:R-:W-:Y:S02]  /*d560*/  IMAD.X R27, RZ, RZ, R3, P0 ;  /* 0x000000ffff1b7224 */ /* 0x002fe400000e0603 */
[----:B------:R-:W0:Y:S01]  /*d570*/  @P1 LDC R3, c[0x0][0xbec] ;  /* 0x0002fb00ff031b82 */ /* 0x000e220000000800 */
[----:B------:R-:W-:-:S04]  /*d580*/  SHF.R.U64 R2, R2, 0x3, RZ ;  /* 0x0000000302027819 */ /* 0x000fc800000012ff */
[----:B------:R-:W-:-:S03]  /*d590*/  LOP3.LUT R26, R2, R33, RZ, 0x3c, !PT ;  /* 0x00000021021a7212 */ /* 0x000fc600078e3cff */
[----:B------:R-:W1:Y:S01]  /*d5a0*/  @P1 LDC R33, c[0x0][0xbf0] ;  /* 0x0002fc00ff211b82 */ /* 0x000e620000000800 */
[----:B------:R-:W-:Y:S01]  /*d5b0*/  IMAD R2, R18, 0x30, R152 ;  /* 0x0000003012027824 */ /* 0x000fe200078e0298 */
[----:B------:R-:W-:Y:S02]  /*d5c0*/  UIMAD UR5, UR12, UR8, URZ ;  /* 0x000000080c0572a4 */ /* 0x000fe4000f8e023f */
[----:B------:R-:W-:Y:S01]  /*d5d0*/  UIMAD.WIDE.U32 UR6, UR42, UR8, URZ ;  /* 0x000000082a0672a5 */ /* 0x000fe2000f8e003f */
[----:B---3--:R-:W-:Y:S01]  /*d5e0*/  VIADD R28, R2, UR39 ;  /* 0x00000027021c7c36 */ /* 0x008fe20008000000 */
[----:B------:R-:W-:Y:S01]  /*d5f0*/  UIMAD UR5, UR42, UR9, UR5 ;  /* 0x000000092a0572a4 */ /* 0x000fe2000f8e0205 */
[----:B------:R-:W-:Y:S01]  /*d600*/  VIADD R36, R152, UR39 ;  /* 0x0000002798247c36 */ /* 0x000fe20008000000 */
[----:B------:R-:W-:Y:S01]  /*d610*/  UIMAD UR8, UR13, UR10, URZ ;  /* 0x0000000a0d0872a4 */ /* 0x000fe2000f8e023f */
[----:B--2---:R-:W5:Y:S01]  /*d620*/  LD.E.128 R24, desc[UR48][R26.64] ;  /* 0x000000301a187980 */ /* 0x004f62000c101d00 */
[----:B------:R-:W-:Y:S01]  /*d630*/  UIADD3 UR7, UR7, UR5, URZ ;  /* 0x0000000507077290 */ /* 0x000fe2000fffe03f */
[----:B----4-:R-:W-:Y:S01]  /*d640*/  IMAD.MOV.U32 R21, RZ, RZ, R28 ;  /* 0x000000ffff157224 */ /* 0x010fe200078e001c */
[----:B------:R-:W-:Y:S01]  /*d650*/  UIMAD UR5, UR40, UR11, UR8 ;  /* 0x0000000b280572a4 */ /* 0x000fe2000f8e0208 */
[----:B------:R-:W-:Y:S01]  /*d660*/  @!PT LDS RZ, [RZ] ;  /* 0x00000000fffff984 */ /* 0x000fe20000000800 */
[----:B------:R-:W-:Y:S01]  /*d670*/  @!PT LDS RZ, [RZ] ;  /* 0x00000000fffff984 */ /* 0x000fe20000000800 */
[----:B------:R-:W-:Y:S01]  /*d680*/  @!PT LDS RZ, [RZ] ;  /* 0x00000000fffff984 */ /* 0x000fe20000000800 */
[----:B------:R-:W-:Y:S01]  /*d690*/  @!PT LDS RZ, [RZ] ;  /* 0x00000000fffff984 */ /* 0x000fe20000000800 */
[----:B------:R2:W-:Y:S06]  /*d6a0*/  MEMBAR.ALL.CTA ;  /* 0x0000000000007992 */ /* 0x0005ec0000008000 */
[----:B--2---:R-:W2:Y:S01]  /*d6b0*/  FENCE.VIEW.ASYNC.S ;  /* 0x00000000000073c6 */ /* 0x004ea20000000000 */
[----:B------:R-:W-:Y:S01]  /*d6c0*/  UIMAD.WIDE.U32 UR40, UR40, UR10, UR6 ;  /* 0x0000000a282872a5 */ /* 0x000fe2000f8e0006 */
[----:B------:R-:W-:-:S02]  /*d6d0*/  VIADD R0, R0, 0x16820 ;  /* 0x0001682000007836 */ /* 0x000fc40000000000 */
[----:B0-----:R-:W-:Y:S01]  /*d6e0*/  @P1 IMAD.HI.U32 R2, R28, R3, RZ ;  /* 0x000000031c021227 */ /* 0x001fe200078e00ff */
[----:B------:R-:W-:Y:S01]  /*d6f0*/  UIADD3 UR5, UR41, UR5, URZ ;  /* 0x0000000529057290 */ /* 0x000fe2000fffe03f */
[----:B------:R-:W-:Y:S02]  /*d700*/  ULDC.64 UR6, c[0x0][0xae0] ;  /* 0x0002b80000067ab9 */ /* 0x000fe40000000a00 */
[----:B------:R-:W-:Y:S01]  /*d710*/  IMAD.U32 R3, RZ, RZ, UR41 ;  /* 0x00000029ff037e24 */ /* 0x000fe2000f8e00ff */
[----:B------:R-:W-:Y:S02]  /*d720*/  PRMT R0, RZ, 0x654, R0 ;  /* 0x00000654ff007816 */ /* 0x000fe40000000000 */
[----:B-1----:R-:W-:Y:S01]  /*d730*/  @P1 SHF.R.U32.HI R21, RZ, R33, R2 ;  /* 0x00000021ff151219 */ /* 0x002fe20000011602 */
[----:B------:R-:W-:Y:S02]  /*d740*/  IMAD.U32 R2, RZ, RZ, UR40 ;  /* 0x00000028ff027e24 */ /* 0x000fe4000f8e00ff */
[----:B------:R-:W-:Y:S01]  /*d750*/  IMAD.U32 R3, RZ, RZ, UR5 ;  /* 0x00000005ff037e24 */ /* 0x000fe2000f8e00ff */
[--C-:B------:R-:W-:Y:S01]  /*d760*/  SHF.R.S32.HI R20, RZ, 0x1f, R21.reuse ;  /* 0x0000001fff147819 */ /* 0x100fe20000011415 */
[----:B------:R-:W-:Y:S01]  /*d770*/  IMAD.MOV R29, RZ, RZ, -R21 ;  /* 0x000000ffff1d7224 */ /* 0x000fe200078e0a15 */
[----:B------:R-:W-:Y:S01]  /*d780*/  ULDC UR5, c[0x0][0xac8] ;  /* 0x0002b20000057ab9 */ /* 0x000fe20000000800 */
[----:B------:R-:W-:-:S04]  /*d790*/  IMAD.WIDE.U32 R2, R21, UR6, R2 ;  /* 0x0000000615027c25 */ /* 0x000fc8000f8e0002 */
[----:B------:R-:W-:Y:S02]  /*d7a0*/  IMAD R20, R20, UR6, RZ ;  /* 0x0000000614147c24 */ /* 0x000fe4000f8e02ff */
[----:B------:R-:W-:Y:S01]  /*d7b0*/  IMAD R29, R30, R29, R28 ;  /* 0x0000001d1e1d7224 */ /* 0x000fe200078e021c */
[----:B--2---:R0:W-:Y:S01]  /*d7c0*/  SYNCS.ARRIVE.TRANS64.RED.A1T0 RZ, [R0+URZ], RZ ;  /* 0x000000ff00ff79a7 */ /* 0x0041e2000810043f */
[----:B------:R-:W-:Y:S01]  /*d7d0*/  IMAD R33, R21, UR7, R20 ;  /* 0x0000000715217c24 */ /* 0x000fe2000f8e0214 */
[----:B------:R-:W-:Y:S02]  /*d7e0*/  ULDC.64 UR6, c[0x0][0xad8] ;  /* 0x0002b60000067ab9 */ /* 0x000fe40000000a00 */
[----:B------:R-:W-:Y:S01]  /*d7f0*/  SHF.R.S32.HI R20, RZ, 0x1f, R29 ;  /* 0x0000001fff147819 */ /* 0x000fe2000001141d */
[----:B------:R-:W-:Y:S02]  /*d800*/  IMAD.IADD R3, R3, 0x1, R33 ;  /* 0x0000000103037824 */ /* 0x000fe400078e0221 */
[----:B0-----:R-:W-:-:S02]  /*d810*/  VIADD R0, R36, 0x90 ;  /* 0x0000009024007836 */ /* 0x001fc40000000000 */
[----:B------:R-:W-:Y:S02]  /*d820*/  IMAD R20, R20, UR6, RZ ;  /* 0x0000000614147c24 */ /* 0x000fe4000f8e02ff */
[----:B------:R-:W-:-:S04]  /*d830*/  IMAD.WIDE.U32 R2, R29, UR6, R2 ;  /* 0x000000061d027c25 */ /* 0x000fc8000f8e0002 */
[----:B------:R-:W-:Y:S01]  /*d840*/  IMAD R21, R29, UR7, R20 ;  /* 0x000000071d157c24 */ /* 0x000fe2000f8e0214 */
[----:B------:R-:W-:Y:S01]  /*d850*/  ULDC.64 UR6, c[0x0][0xa80] ;  /* 0x0002a00000067ab9 */ /* 0x000fe20000000a00 */
[----:B------:R-:W-:Y:S01]  /*d860*/  VIADD R20, R36, 0x60 ;  /* 0x0000006024147836 */ /* 0x000fe20000000000 */
[----:B------:R-:W-:Y:S01]  /*d870*/  LEA R30, P0, R2, UR6, 0x1 ;  /* 0x00000006021e7c11 */ /* 0x000fe2000f8008ff */
[----:B------:R-:W-:-:S04]  /*d880*/  IMAD.IADD R3, R3, 0x1, R21 ;  /* 0x0000000103037824 */ /* 0x000fc800078e0215 */
[----:B------:R-:W0:Y:S01]  /*d890*/  SHFL.IDX PT, R28, R30, RZ, 0x181f ;  /* 0x00181fff1e1c7589 */ /* 0x000e2200000e0000 */
[----:B------:R-:W-:Y:S01]  /*d8a0*/  LEA.HI.X R32, R2, UR7, R3, 0x1, P0 ;  /* 0x0000000702207c11 */ /* 0x000fe200080f0c03 */
[C---:B------:R-:W-:Y:S01]  /*d8b0*/  VIADD R2, R36.reuse, 0x30 ;  /* 0x0000003024027836 */ /* 0x040fe20000000000 */
[----:B------:R-:W-:Y:S01]  /*d8c0*/  ISETP.GE.AND P0, PT, R19, UR5, PT ;  /* 0x0000000513007c0c */ /* 0x000fe2000bf06270 */
[----:B------:R-:W1:Y:S03]  /*d8d0*/  SHFL.IDX PT, R40, R30, 0x1, 0x181f ;  /* 0x00381f001e287f89 */ /* 0x000e6600000e0000 */
[-C--:B------:R-:W-:Y:S01]  /*d8e0*/  ISETP.GE.OR P1, PT, R36, R31.reuse, P0 ;  /* 0x0000001f2400720c */ /* 0x080fe20000726670 */
[----:B------:R-:W2:Y:S01]  /*d8f0*/  SHFL.IDX PT, R44, R30, 0x2, 0x181f ;  /* 0x00581f001e2c7f89 */ /* 0x000ea200000e0000 */
[-C--:B------:R-:W-:Y:S02]  /*d900*/  ISETP.GE.OR P2, PT, R2, R31.reuse, P0 ;  /* 0x0000001f0200720c */ /* 0x080fe40000746670 */
[-C--:B------:R-:W-:Y:S01]  /*d910*/  ISETP.GE.OR P3, PT, R20, R31.reuse, P0 ;  /* 0x0000001f1400720c */ /* 0x080fe20000766670 */
[----:B------:R-:W3:Y:S01]  /*d920*/  SHFL.IDX PT, R34, R32, RZ, 0x181f ;  /* 0x00181fff20227589 */ /* 0x000ee200000e0000 */
[----:B------:R-:W-:-:S03]  /*d930*/  ISETP.GE.OR P0, PT, R0, R31, P0 ;  /* 0x0000001f0000720c */ /* 0x000fc60000706670 */
[----:B------:R-:W4:Y:S04]  /*d940*/  SHFL.IDX PT, R38, R32, 0x1, 0x181f ;  /* 0x00381f0020267f89 */ /* 0x000f2800000e0000 */
[----:B------:R-:W4:Y:S01]  /*d950*/  SHFL.IDX PT, R42, R32, 0x2, 0x181f ;  /* 0x00581f00202a7f89 */ /* 0x000f2200000e0000 */
[----:B0-----:R-:W-:-:S03]  /*d960*/  @!P1 LEA R2, P4, R19, R28, 0x1 ;  /* 0x0000001c13029211 */ /* 0x001fc600078808ff */
[----:B------:R-:W0:Y:S01]  /*d970*/  SHFL.IDX PT, R30, R30, 0x3, 0x181f ;  /* 0x00781f001e1e7f89 */ /* 0x000e2200000e0000 */
[----:B-1----:R-:W-:-:S03]  /*d980*/  @!P2 LEA R20, P5, R19, R40, 0x1 ;  /* 0x000000281314a211 */ /* 0x002fc600078a08ff */
[----:B------:R-:W1:Y:S01]  /*d990*/  SHFL.IDX PT, R32, R32, 0x3, 0x181f ;  /* 0x00781f0020207f89 */ /* 0x000e6200000e0000 */
[C---:B--2---:R-:W-:Y:S02]  /*d9a0*/  @!P3 LEA R28, P6, R19.reuse, R44, 0x1 ;  /* 0x0000002c131cb211 */ /* 0x044fe400078c08ff */
[C-C-:B---3--:R-:W-:Y:S02]  /*d9b0*/  @!P1 LEA.HI.X R3, R19.reuse, R34, R157.reuse, 0x1, P4 ;  /* 0x0000002213039211 */ /* 0x148fe400020f0c9d */
[C-C-:B----4-:R-:W-:Y:S02]  /*d9c0*/  @!P2 LEA.HI.X R21, R19.reuse, R38, R157.reuse, 0x1, P5 ;  /* 0x000000261315a211 */ /* 0x150fe400028f0c9d */
[----:B------:R-:W-:Y:S01]  /*d9d0*/  @!P3 LEA.HI.X R29, R19, R42, R157, 0x1, P6 ;  /* 0x0000002a131db211 */ /* 0x000fe200030f0c9d */
[----:B------:R2:W-:Y:S04]  /*d9e0*/  @!P1 ST.E.128 desc[UR48][R2.64], R4 ;  /* 0x0000000402009985 */ /* 0x0005e8000c101d30 */
[----:B------:R2:W-:Y:S04]  /*d9f0*/  @!P2 ST.E.128 desc[UR48][R20.64], R8 ;  /* 0x000000081400a985 */ /* 0x0005e8000c101d30 */
[----:B------:R2:W-:Y:S01]  /*da00*/  @!P3 ST.E.128 desc[UR48][R28.64], R12 ;  /* 0x0000000c1c00b985 */ /* 0x0005e2000c101d30 */
[----:B01----:R-:W-:Y:S05]  /*da10*/  @P0 BRA `(.L_x_864) ;  /* 0x0000000400ec0947 */ /* 0x003fea0003800000 */
[----:B--2---:R-:W-:-:S04]  /*da20*/  LEA R2, P0, R19, R30, 0x1 ;  /* 0x0000001e13027211 */ /* 0x004fc800078008ff */
[----:B------:R-:W-:-:S05]  /*da30*/  LEA.HI.X R3, R19, R32, R157, 0x1, P0 ;  /* 0x0000002013037211 */ /* 0x000fca00000f0c9d */
[----:B-----5:R0:W-:Y:S01]  /*da40*/  ST.E.128 desc[UR48][R2.64], R24 ;  /* 0x0000001802007985 */ /* 0x0201e2000c101d30 */
[----:B------:R-:W-:Y:S05]  /*da50*/  BRA `(.L_x_864) ;  /* 0x0000000400dc7947 */ /* 0x000fea0003800000 */
.L_x_863:
[----:B------:R-:W0:Y:S01]  /*da60*/  LDC R10, c[0x0][0xbe8] ;  /* 0x0002fa00ff0a7b82 */ /* 0x000e220000000800 */
[----:B------:R-:W1:Y:S01]  /*da70*/  S2R R0, SR_TID.X ;  /* 0x0000000000007919 */ /* 0x000e620000002100 */
[----:B------:R-:W-:Y:S01]  /*da80*/  USHF.R.S32.HI UR8, URZ, 0x1f, UR42 ;  /* 0x0000001f3f087899 */ /* 0x000fe2000801142a */
[----:B------:R-:W-:Y:S01]  /*da90*/  BSSY B1, `(.L_x_865) ;  /* 0x0000031000017945 */ /* 0x000fe20003800000 */
[----:B------:R-:W-:Y:S01]  /*daa0*/  USHF.R.S32.HI UR9, URZ, 0x1f, UR40 ;  /* 0x0000001f3f097899 */ /* 0x000fe20008011428 */
[----:B------:R-:W-:Y:S01]  /*dab0*/  IMAD R6, R18, 0x30, R152 ;  /* 0x0000003012067824 */ /* 0x000fe200078e0298 */
[----:B0-----:R-:W-:Y:S01]  /*dac0*/  ISETP.NE.AND P1, PT, R10, 0x1, PT ;  /* 0x000000010a00780c */ /* 0x001fe20003f25270 */
[----:B-1----:R-:W-:-:S12]  /*dad0*/  VIADD R0, R0, 0xffffff80 ;  /* 0xffffff8000007836 */ /* 0x002fd80000000000 */
[----:B------:R-:W0:Y:S01]  /*dae0*/  @P1 LDC R9, c[0x0][0xbec] ;  /* 0x0002fb00ff091b82 */ /* 0x000e220000000800 */
[----:B------:R-:W-:-:S07]  /*daf0*/  ISETP.GE.AND P0, PT, R0, 0xc0, PT ;  /* 0x000000c00000780c */ /* 0x000fce0003f06270 */
[----:B------:R-:W1:Y:S06]  /*db00*/  @P1 LDC R11, c[0x0][0xbf0] ;  /* 0x0002fc00ff0b1b82 */ /* 0x000e6c0000000800 */
[----:B------:R-:W-:Y:S05]  /*db10*/  @P0 BRA `(.L_x_866) ;  /* 0x0000000000a00947 */ /* 0x000fea0003800000 */
[----:B------:R-:W2:Y:S01]  /*db20*/  S2R R0, SR_TID.X ;  /* 0x0000000000007919 */ /* 0x000ea20000002100 */
[----:B------:R-:W3:Y:S01]  /*db30*/  LDC R3, c[0x0][0xbe8] ;  /* 0x0002fa00ff037b82 */ /* 0x000ee20000000800 */
[----:B------:R-:W-:Y:S01]  /*db40*/  IMAD.U32 R4, RZ, RZ, UR39 ;  /* 0x00000027ff047e24 */ /* 0x000fe2000f8e00ff */
[----:B------:R-:W-:Y:S02]  /*db50*/  ULDC UR5, c[0x0][0xa88] ;  /* 0x0002a20000057ab9 */ /* 0x000fe40000000800 */
[----:B---3--:R-:W-:Y:S02]  /*db60*/  IMAD R5, R3, UR5, RZ ;  /* 0x0000000503057c24 */ /* 0x008fe4000f8e02ff */
[----:B--2---:R-:W-:-:S04]  /*db70*/  IADD3 R4, R4, -0x80, R0 ;  /* 0xffffff8004047810 */ /* 0x004fc80007ffe000 */
[----:B------:R-:W-:-:S13]  /*db80*/  ISETP.GE.AND P0, PT, R4, R5, PT ;  /* 0x000000050400720c */ /* 0x000fda0003f06270 */
[----:B------:R-:W-:Y:S05]  /*db90*/  @P0 BRA `(.L_x_866) ;  /* 0x0000000000800947 */ /* 0x000fea0003800000 */
[----:B------:R-:W-:Y:S01]  /*dba0*/  ISETP.NE.AND P0, PT, R3, 0x1, PT ;  /* 0x000000010300780c */ /* 0x000fe20003f05270 */
[----:B------:R-:W-:Y:S01]  /*dbb0*/  ULDC.64 UR10, c[0x0][0xb90] ;  /* 0x0002e400000a7ab9 */ /* 0x000fe20000000a00 */
[----:B------:R-:W-:Y:S01]  /*dbc0*/  IMAD.MOV.U32 R2, RZ, RZ, R4 ;  /* 0x000000ffff027224 */ /* 0x000fe200078e0004 */
[----:B------:R-:W-:Y:S02]  /*dbd0*/  UIMAD UR5, UR8, UR10, URZ ;  /* 0x0000000a080572a4 */ /* 0x000fe4000f8e023f */
[----:B------:R-:W-:Y:S02]  /*dbe0*/  UIMAD.WIDE.U32 UR6, UR42, UR10, URZ ;  /* 0x0000000a2a0672a5 */ /* 0x000fe4000f8e003f */
[----:B------:R-:W-:-:S03]  /*dbf0*/  UIMAD UR5, UR42, UR11, UR5 ;  /* 0x0000000b2a0572a4 */ /* 0x000fc6000f8e0205 */
[----:B------:R-:W-:Y:S01]  /*dc00*/  ULDC.64 UR10, c[0x0][0xb98] ;  /* 0x0002e600000a7ab9 */ /* 0x000fe20000000a00 */
[----:B------:R-:W-:Y:S02]  /*dc10*/  UIADD3 UR7, UR7, UR5, URZ ;  /* 0x0000000507077290 */ /* 0x000fe4000fffe03f */
[----:B------:R-:W2:Y:S01]  /*dc20*/  @P0 LDC R5, c[0x0][0xbec] ;  /* 0x0002fb00ff050b82 */ /* 0x000ea20000000800 */
[----:B------:R-:W-:Y:S02]  /*dc30*/  UIMAD UR5, UR9, UR10, URZ ;  /* 0x0000000a090572a4 */ /* 0x000fe4000f8e023f */
[----:B------:R-:W-:Y:S02]  /*dc40*/  UIMAD.WIDE.U32 UR6, UR40, UR10, UR6 ;  /* 0x0000000a280672a5 */ /* 0x000fe4000f8e0006 */
[----:B------:R-:W-:-:S03]  /*dc50*/  UIMAD UR5, UR40, UR11, UR5 ;  /* 0x0000000b280572a4 */ /* 0x000fc6000f8e0205 */
[----:B------:R-:W3:Y:S01]  /*dc60*/  @P0 LDC R7, c[0x0][0xbf0] ;  /* 0x0002fc00ff070b82 */ /* 0x000ee20000000800 */
[----:B------:R-:W-:Y:S01]  /*dc70*/  ULDC.64 UR10, c[0x0][0xb88] ;  /* 0x0002e200000a7ab9 */ /* 0x000fe20000000a00 */
[----:B--2---:R-:W-:-:S05]  /*dc80*/  @P0 IMAD.HI.U32 R0, R4, R5, RZ ;  /* 0x0000000504000227 */ /* 0x004fca00078e00ff */
[----:B---3--:R-:W-:-:S05]  /*dc90*/  @P0 SHF.R.U32.HI R2, RZ, R7, R0 ;  /* 0x00000007ff020219 */ /* 0x008fca0000011600 */
[----:B------:R-:W-:-:S04]  /*dca0*/  IMAD.MOV R5, RZ, RZ, -R2 ;  /* 0x000000ffff057224 */ /* 0x000fc800078e0a02 */
[----:B------:R-:W-:Y:S01]  /*dcb0*/  IMAD R5, R3, R5, R4 ;  /* 0x0000000503057224 */ /* 0x000fe200078e0204 */
[----:B------:R-:W-:Y:S01]  /*dcc0*/  SHF.R.S32.HI R3, RZ, 0x1f, R2 ;  /* 0x0000001fff037819 */ /* 0x000fe20000011402 */
[----:B------:R-:W-:Y:S01]  /*dcd0*/  IMAD.U32 R4, RZ, RZ, UR5 ;  /* 0x00000005ff047e24 */ /* 0x000fe2000f8e00ff */
        /* <DEDUP_REMOVED lines=12> */
.L_x_866:
[----:B------:R-:W-:Y:S05]  /*dda0*/  BSYNC B1 ;  /* 0x0000000000017941 */ /* 0x000fea0003800000 */
.L_x_865:
[----:B------:R-:W-:Y:S01]  /*ddb0*/  ULDC.64 UR10, c[0x0][0xae8] ;  /* 0x0002ba00000a7ab9 */ /* 0x000fe20000000a00 */
[----:B------:R-:W-:Y:S01]  /*ddc0*/  VIADD R6, R6, UR39 ;  /* 0x0000002706067c36 */ /* 0x000fe20008000000 */
[----:B------:R-:W-:Y:S02]  /*ddd0*/  UIMAD UR5, UR8, UR10, URZ ;  /* 0x0000000a080572a4 */ /* 0x000fe4000f8e023f */
[----:B------:R-:W-:Y:S01]  /*dde0*/  UIMAD.WIDE.U32 UR6, UR42, UR10, URZ ;  /* 0x0000000a2a0672a5 */ /* 0x000fe2000f8e003f */
[----:B0-----:R-:W-:Y:S01]  /*ddf0*/  @P1 IMAD.HI.U32 R0, R6, R9, RZ ;  /* 0x0000000906001227 */ /* 0x001fe200078e00ff */
[----:B------:R-:W-:-:S03]  /*de00*/  UIMAD UR5, UR42, UR11, UR5 ;  /* 0x0000000b2a0572a4 */ /* 0x000fc6000f8e0205 */
[----:B------:R-:W-:Y:S01]  /*de10*/  ULDC.64 UR10, c[0x0][0xaf0] ;  /* 0x0002bc00000a7ab9 */ /* 0x000fe20000000a00 */
[----:B------:R-:W-:Y:S01]  /*de20*/  UIADD3 UR7, UR7, UR5, URZ ;  /* 0x0000000507077290 */ /* 0x000fe2000fffe03f */
[----:B--2---:R-:W-:Y:S01]  /*de30*/  IMAD.MOV.U32 R5, RZ, RZ, R6 ;  /* 0x000000ffff057224 */ /* 0x004fe200078e0006 */
[----:B------:R-:W-:Y:S01]  /*de40*/  UIMAD UR5, UR9, UR10, URZ ;  /* 0x0000000a090572a4 */ /* 0x000fe2000f8e023f */
[----:B-1----:R-:W-:-:S03]  /*de50*/  @P1 SHF.R.U32.HI R5, RZ, R11, R0 ;  /* 0x0000000bff051219 */ /* 0x002fc60000011600 */
[----:B------:R-:W-:Y:S01]  /*de60*/  UIMAD UR5, UR40, UR11, UR5 ;  /* 0x0000000b280572a4 */ /* 0x000fe2000f8e0205 */
[--C-:B------:R-:W-:Y:S01]  /*de70*/  SHF.R.S32.HI R0, RZ, 0x1f, R5.reuse ;  /* 0x0000001fff007819 */ /* 0x100fe20000011405 */
[----:B------:R-:W-:Y:S01]  /*de80*/  UIMAD.WIDE.U32 UR40, UR40, UR10, UR6 ;  /* 0x0000000a282872a5 */ /* 0x000fe2000f8e0006 */
[----:B------:R-:W-:Y:S02]  /*de90*/  IMAD.MOV R7, RZ, RZ, -R5 ;  /* 0x000000ffff077224 */ /* 0x000fe400078e0a05 */
[----:B------:R-:W-:Y:S01]  /*dea0*/  ULDC.64 UR6, c[0x0][0xae0] ;  /* 0x0002b80000067ab9 */ /* 0x000fe20000000a00 */
[----:B------:R-:W-:Y:S01]  /*deb0*/  UIADD3 UR5, UR41, UR5, URZ ;  /* 0x0000000529057290 */ /* 0x000fe2000fffe03f */
[----:B------:R-:W-:Y:S02]  /*dec0*/  IMAD R7, R10, R7, R6 ;  /* 0x000000070a077224 */ /* 0x000fe400078e0206 */
[----:B------:R-:W-:Y:S02]  /*ded0*/  IMAD R0, R0, UR6, RZ ;  /* 0x0000000600007c24 */ /* 0x000fe4000f8e02ff */
[----:B------:R-:W-:-:S02]  /*dee0*/  IMAD.U32 R3, RZ, RZ, UR41 ;  /* 0x00000029ff037e24 */ /* 0x000fc4000f8e00ff */
[----:B------:R-:W-:Y:S02]  /*def0*/  IMAD.U32 R2, RZ, RZ, UR40 ;  /* 0x00000028ff027e24 */ /* 0x000fe4000f8e00ff */
[----:B------:R-:W-:Y:S01]  /*df00*/  IMAD.U32 R3, RZ, RZ, UR5 ;  /* 0x00000005ff037e24 */ /* 0x000fe2000f8e00ff */
[----:B------:R-:W-:Y:S01]  /*df10*/  ULDC UR5, c[0x0][0xac8] ;  /* 0x0002b20000057ab9 */ /* 0x000fe20000000800 */
[C---:B------:R-:W-:Y:S01]  /*df20*/  IMAD R9, R5.reuse, UR7, R0 ;  /* 0x0000000705097c24 */ /* 0x040fe2000f8e0200 */
[----:B------:R-:W-:Y:S01]  /*df30*/  SHF.R.S32.HI R0, RZ, 0x1f, R7 ;  /* 0x0000001fff007819 */ /* 0x000fe20000011407 */
[----:B------:R-:W-:Y:S01]  /*df40*/  IMAD.WIDE.U32 R2, R5, UR6, R2 ;  /* 0x0000000605027c25 */ /* 0x000fe2000f8e0002 */
[----:B------:R-:W-:-:S03]  /*df50*/  ULDC.64 UR6, c[0x0][0xad8] ;  /* 0x0002b60000067ab9 */ /* 0x000fc60000000a00 */
[----:B------:R-:W-:Y:S02]  /*df60*/  IMAD R0, R0, UR6, RZ ;  /* 0x0000000600007c24 */ /* 0x000fe4000f8e02ff */
[----:B------:R-:W-:Y:S02]  /*df70*/  IMAD.IADD R3, R3, 0x1, R9 ;  /* 0x0000000103037824 */ /* 0x000fe400078e0209 */
[C---:B------:R-:W-:Y:S02]  /*df80*/  IMAD R5, R7.reuse, UR7, R0 ;  /* 0x0000000707057c24 */ /* 0x040fe4000f8e0200 */
[----:B------:R-:W-:Y:S01]  /*df90*/  IMAD.WIDE.U32 R2, R7, UR6, R2 ;  /* 0x0000000607027c25 */ /* 0x000fe2000f8e0002 */
[----:B------:R-:W-:-:S03]  /*dfa0*/  ULDC.64 UR6, c[0x0][0xa80] ;  /* 0x0002a00000067ab9 */ /* 0x000fc60000000a00 */
[----:B------:R-:W-:Y:S01]  /*dfb0*/  IMAD.IADD R5, R3, 0x1, R5 ;  /* 0x0000000103057824 */ /* 0x000fe200078e0205 */
[----:B------:R-:W-:Y:S01]  /*dfc0*/  LEA R9, P0, R2, UR6, 0x1 ;  /* 0x0000000602097c11 */ /* 0x000fe2000f8008ff */
[----:B------:R-:W-:Y:S01]  /*dfd0*/  ULDC UR6, c[0x0][0xa88] ;  /* 0x0002a20000067ab9 */ /* 0x000fe20000000800 */
[----:B------:R-:W-:Y:S02]  /*dfe0*/  VIADD R7, R152, UR39 ;  /* 0x0000002798077c36 */ /* 0x000fe40008000000 */
[----:B------:R-:W-:Y:S01]  /*dff0*/  LEA.HI.X R11, R2, UR7, R5, 0x1, P0 ;  /* 0x00000007020b7c11 */ /* 0x000fe200080f0c05 */
[----:B------:R-:W0:Y:S01]  /*e000*/  SHFL.IDX PT, R4, R9, 0x1, 0x181f ;  /* 0x00381f0009047f89 */ /* 0x000e2200000e0000 */
[----:B------:R-:W-:Y:S01]  /*e010*/  IMAD R20, R10, UR6, RZ ;  /* 0x000000060a147c24 */ /* 0x000fe2000f8e02ff */
[----:B------:R-:W-:Y:S01]  /*e020*/  ISETP.GE.AND P0, PT, R19, UR5, PT ;  /* 0x0000000513007c0c */ /* 0x000fe2000bf06270 */
[C---:B------:R-:W-:Y:S01]  /*e030*/  VIADD R3, R7.reuse, 0x30 ;  /* 0x0000003007037836 */ /* 0x040fe20000000000 */
[----:B------:R-:W1:Y:S01]  /*e040*/  SHFL.IDX PT, R2, R9, RZ, 0x181f ;  /* 0x00181fff09027589 */ /* 0x000e6200000e0000 */
[C---:B------:R-:W-:Y:S01]  /*e050*/  VIADD R5, R7.reuse, 0x60 ;  /* 0x0000006007057836 */ /* 0x040fe20000000000 */
[CC--:B------:R-:W-:Y:S01]  /*e060*/  ISETP.GE.OR P3, PT, R7.reuse, R20.reuse, P0 ;  /* 0x000000140700720c */ /* 0x0c0fe20000766670 */
[----:B------:R-:W-:Y:S01]  /*e070*/  VIADD R7, R7, 0x90 ;  /* 0x0000009007077836 */ /* 0x000fe20000000000 */
[----:B------:R-:W2:Y:S01]  /*e080*/  SHFL.IDX PT, R6, R9, 0x2, 0x181f ;  /* 0x00581f0009067f89 */ /* 0x000ea200000e0000 */
[----:B------:R-:W-:-:S02]  /*e090*/  ISETP.GE.OR P2, PT, R3, R20, P0 ;  /* 0x000000140300720c */ /* 0x000fc40000746670 */
[-C--:B------:R-:W-:Y:S01]  /*e0a0*/  ISETP.GE.OR P1, PT, R5, R20.reuse, P0 ;  /* 0x000000140500720c */ /* 0x080fe20000726670 */
[----:B------:R-:W3:Y:S01]  /*e0b0*/  SHFL.IDX PT, R0, R11, RZ, 0x181f ;  /* 0x00181fff0b007589 */ /* 0x000ee200000e0000 */
[----:B------:R-:W-:-:S03]  /*e0c0*/  ISETP.GE.OR P0, PT, R7, R20, P0 ;  /* 0x000000140700720c */ /* 0x000fc60000706670 */
[----:B------:R-:W4:Y:S04]  /*e0d0*/  SHFL.IDX PT, R8, R9, 0x3, 0x181f ;  /* 0x00781f0009087f89 */ /* 0x000f2800000e0000 */
[----:B------:R-:W5:Y:S04]  /*e0e0*/  SHFL.IDX PT, R10, R11, 0x1, 0x181f ;  /* 0x00381f000b0a7f89 */ /* 0x000f6800000e0000 */
[----:B------:R-:W5:Y:S01]  /*e0f0*/  SHFL.IDX PT, R12, R11, 0x2, 0x181f ;  /* 0x00581f000b0c7f89 */ /* 0x000f6200000e0000 */
[----:B0-----:R-:W-:-:S03]  /*e100*/  @!P2 LEA R4, P5, R19, R4, 0x1 ;  /* 0x000000041304a211 */ /* 0x001fc600078a08ff */
[----:B------:R-:W0:Y:S01]  /*e110*/  SHFL.IDX PT, R14, R11, 0x3, 0x181f ;  /* 0x00781f000b0e7f89 */ /* 0x000e2200000e0000 */
[C---:B-1----:R-:W-:Y:S02]  /*e120*/  @!P3 LEA R2, P6, R19.reuse, R2, 0x1 ;  /* 0x000000021302b211 */ /* 0x042fe400078c08ff */
[C---:B--2---:R-:W-:Y:S02]  /*e130*/  @!P1 LEA R6, P4, R19.reuse, R6, 0x1 ;  /* 0x0000000613069211 */ /* 0x044fe400078808ff */
[C---:B---3--:R-:W-:Y:S02]  /*e140*/  @!P3 LEA.HI.X R3, R19.reuse, R0, R157, 0x1, P6 ;  /* 0x000000001303b211 */ /* 0x048fe400030f0c9d */
[----:B----4-:R-:W-:-:S03]  /*e150*/  @!P0 LEA R8, P6, R19, R8, 0x1 ;  /* 0x0000000813088211 */ /* 0x010fc600078c08ff */
[----:B------:R1:W-:Y:S01]  /*e160*/  @!P3 ST.E.128 desc[UR48][R2.64], RZ ;  /* 0x000000ff0200b985 */ /* 0x0003e2000c101d30 */
[C-C-:B-----5:R-:W-:Y:S02]  /*e170*/  @!P2 LEA.HI.X R5, R19.reuse, R10, R157.reuse, 0x1, P5 ;  /* 0x0000000a1305a211 */ /* 0x160fe400028f0c9d */
[----:B------:R-:W-:-:S03]  /*e180*/  @!P1 LEA.HI.X R7, R19, R12, R157, 0x1, P4 ;  /* 0x0000000c13079211 */ /* 0x000fc600020f0c9d */
[----:B------:R1:W-:Y:S01]  /*e190*/  @!P2 ST.E.128 desc[UR48][R4.64], RZ ;  /* 0x000000ff0400a985 */ /* 0x0003e2000c101d30 */
[----:B0-----:R-:W-:-:S03]  /*e1a0*/  @!P0 LEA.HI.X R9, R19, R14, R157, 0x1, P6 ;  /* 0x0000000e13098211 */ /* 0x001fc600030f0c9d */
[----:B------:R1:W-:Y:S04]  /*e1b0*/  @!P1 ST.E.128 desc[UR48][R6.64], RZ ;  /* 0x000000ff06009985 */ /* 0x0003e8000c101d30 */
[----:B------:R1:W-:Y:S02]  /*e1c0*/  @!P0 ST.E.128 desc[UR48][R8.64], RZ ;  /* 0x000000ff08008985 */ /* 0x0003e4000c101d30 */
.L_x_864:
[----:B------:R-:W-:Y:S05]  /*e1d0*/  BSYNC B0 ;  /* 0x0000000000007941 */ /* 0x000fea0003800000 */
.L_x_862:
[----:B------:R-:W-:Y:S02]  /*e1e0*/  ULDC UR5, c[0x0][0xc38] ;  /* 0x00030e0000057ab9 */ /* 0x000fe40000000800 */
[----:B------:R-:W-:-:S06]  /*e1f0*/  UISETP.GE.AND UP0, UPT, UR4, UR5, UPT ;  /* 0x000000050400728c */ /* 0x000fcc000bf06270 */
[----:B------:R-:W-:-:S13]  /*e200*/  PLOP3.LUT P0, PT, PT, PT, UP0, 0x80, 0x0 ;  /* 0x000000000000781c */ /* 0x000fda0003f0f008 */
[----:B------:R-:W-:Y:S05]  /*e210*/  @!P0 BRA `(.L_x_867) ;  /* 0xffffff2800d48947 */ /* 0x000fea000383ffff */
[----:B------:R-:W-:Y:S05]  /*e220*/  EXIT ;  /* 0x000000000000794d */ /* 0x000fea0003800000 */
.L_x_781:
[----:B------:R-:W-:-:S08]  /*e230*/  NOP ;  /* 0x0000000000007918 */ /* 0x000fd00000000000 */
[----:B------:R-:W0:-:S00]  /*e240*/  USETMAXREG.DEALLOC.CTAPOOL 0x20 ;  /* 0x00000020000079c8 */ /* 0x000e0000080e0500 */
[----:B0-----:R-:W-:-:S06]  /*e250*/  LOP3.LUT R0, R0, 0x3, RZ, 0xc0, !PT ;  /* 0x0000000300007812 */ /* 0x001fcc00078ec0ff */
[----:B------:R-:W0:Y:S01]  /*e260*/  S2UR UR6, SR_CTAID.X ;  /* 0x00000000000679c3 */ /* 0x000e220000002500 */
[----:B------:R-:W-:Y:S01]  /*e270*/  LOP3.LUT R23, R23, 0xfffffffb, RZ, 0xc0, !PT ;  /* 0xfffffffb17177812 */ /* 0x000fe200078ec0ff */
[----:B------:R-:W-:Y:S01]  /*e280*/  IMAD.MOV.U32 R16, RZ, RZ, RZ ;  /* 0x000000ffff107224 */ /* 0x000fe200078e00ff */
[----:B------:R1:W2:Y:S01]  /*e290*/  SHFL.IDX PT, R2, R0, RZ, 0x1f ;  /* 0x00001fff00027589 */ /* 0x0002a200000e0000 */
[----:B------:R-:W-:Y:S02]  /*e2a0*/  IMAD.MOV.U32 R24, RZ, RZ, 0x1 ;  /* 0x00000001ff187424 */ /* 0x000fe400078e00ff */
[----:B------:R-:W-:Y:S02]  /*e2b0*/  IMAD.MOV.U32 R29, RZ, RZ, RZ ;  /* 0x000000ffff1d7224 */ /* 0x000fe400078e00ff */
[----:B-1----:R-:W0:Y:S01]  /*e2c0*/  LDC R0, c[0x0][0xc38] ;  /* 0x00030e00ff007b82 */ /* 0x002e220000000800 */
[----:B--2---:R-:W-:-:S13]  /*e2d0*/  ISETP.NE.AND P0, PT, R2, RZ, PT ;  /* 0x000000ff0200720c */ /* 0x004fda0003f05270 */
[----:B------:R-:W-:Y:S01]  /*e2e0*/  @P0 LOP3.LUT R23, R23, 0x4, RZ, 0xfc, !PT ;  /* 0x0000000417170812 */ /* 0x000fe200078efcff */
[----:B------:R-:W-:Y:S06]  /*e2f0*/  @P0 BAR.ARV 0x4, 0x200 ;  /* 0x0108000000000b1d */ /* 0x000fec0000002000 */
[----:B0-----:R-:W-:-:S13]  /*e300*/  ISETP.LE.AND P0, PT, R0, UR6, PT ;  /* 0x0000000600007c0c */ /* 0x001fda000bf03270 */
[----:B------:R-:W-:Y:S05]  /*e310*/  @P0 BRA `(.L_x_868) ;  /* 0x0000003c00080947 */ /* 0x000fea0003800000 */
[----:B------:R-:W0:Y:S01]  /*e320*/  S2R R6, SR_TID.X ;  /* 0x0000000000067919 */ /* 0x000e220000002100 */
[----:B------:R-:W1:Y:S01]  /*e330*/  S2UR UR5, SR_CgaCtaId ;  /* 0x00000000000579c3 */ /* 0x000e620000008800 */
[----:B------:R-:W-:Y:S01]  /*e340*/  UMOV UR4, 0x400 ;  /* 0x0000040000047882 */ /* 0x000fe20000000000 */
[----:B------:R-:W-:Y:S01]  /*e350*/  IMAD.U32 R27, RZ, RZ, UR6 ;  /* 0x00000006ff1b7e24 */ /* 0x000fe2000f8e00ff */
[----:B------:R-:W-:Y:S01]  /*e360*/  ULDC UR42, c[0x0][0xc] ;  /* 0x00000300002a7ab9 */ /* 0x000fe20000000800 */
[----:B------:R-:W-:Y:S01]  /*e370*/  IMAD.MOV.U32 R24, RZ, RZ, 0x1 ;  /* 0x00000001ff187424 */ /* 0x000fe200078e00ff */
[----:B------:R-:W-:Y:S01]  /*e380*/  ULDC.64 UR46, c[0x0][0x198] ;  /* 0x00006600002e7ab9 */ /* 0x000fe20000000a00 */
[----:B------:R-:W-:Y:S02]  /*e390*/  IMAD.MOV.U32 R29, RZ, RZ, RZ ;  /* 0x000000ffff1d7224 */ /* 0x000fe400078e00ff */
[----:B------:R-:W-:Y:S01]  /*e3a0*/  IMAD.MOV.U32 R16, RZ, RZ, RZ ;  /* 0x000000ffff107224 */ /* 0x000fe200078e00ff */
[----:B-1----:R-:W-:-:S06]  /*e3b0*/  ULEA UR4, UR5, UR4, 0x18 ;  /* 0x0000000405047291 */ /* 0x002fcc000f8ec03f */
[----:B------:R-:W-:Y:S01]  /*e3c0*/  IMAD.U32 R17, RZ, RZ, UR4 ;  /* 0x00000004ff117e24 */ /* 0x000fe2000f8e00ff */
[C---:B0-----:R-:W-:Y:S01]  /*e3d0*/  LOP3.LUT R5, R6.reuse, 0x7f, RZ, 0xc0, !PT ;  /* 0x0000007f06057812 */ /* 0x041fe200078ec0ff */
[C---:B------:R-:W-:Y:S01]  /*e3e0*/  IMAD.SHL.U32 R0, R6.reuse, 0x8, RZ ;  /* 0x0000000806007824 */ /* 0x040fe200078e00ff */
[C---:B------:R-:W-:Y:S01]  /*e3f0*/  LOP3.LUT R28, R6.reuse, 0x1f, RZ, 0xc0, !PT ;  /* 0x0000001f061c7812 */ /* 0x040fe200078ec0ff */
[----:B------:R-:W-:Y:S02]  /*e400*/  IMAD.SHL.U32 R4, R6, 0x10, RZ ;  /* 0x0000001006047824 */ /* 0x000fe400078e00ff */
[----:B------:R-:W-:Y:S01]  /*e410*/  IMAD.SHL.U32 R3, R5, 0x8, RZ ;  /* 0x0000000805037824 */ /* 0x000fe200078e00ff */
[----:B------:R-:W-:-:S04]  /*e420*/  LOP3.LUT R2, R0, 0x1f8, RZ, 0xc0, !PT ;  /* 0x000001f800027812 */ /* 0x000fc800078ec0ff */
[----:B------:R-:W-:-:S04]  /*e430*/  LOP3.LUT R2, R2, 0x38, R6, 0x78, !PT ;  /* 0x0000003802027812 */ /* 0x000fc800078e7806 */
[----:B------:R-:W-:Y:S02]  /*e440*/  LOP3.LUT R2, R2, 0x200, R3, 0xf8, !PT ;  /* 0x0000020002027812 */ /* 0x000fe400078ef803 */
[----:B------:R-:W-:-:S03]  /*e450*/  SHF.R.U32.HI R3, RZ, 0x3, R5 ;  /* 0x00000003ff037819 */ /* 0x000fc60000011605 */
[----:B------:R-:W-:Y:S01]  /*e460*/  IMAD R26, R2, 0x2, R17 ;  /* 0x00000002021a7824 */ /* 0x000fe200078e0211 */
[----:B------:R-:W-:-:S07]  /*e470*/  LOP3.LUT R0, R3, 0x70, R4, 0xf8, !PT ;  /* 0x0000007003007812 */ /* 0x000fce00078ef804 */
.L_x_952:
[----:B------:R-:W-:Y:S01]  /*e480*/  ULDC UR8, c[0x0][0xc60] ;  /* 0x0003180000087ab9 */ /* 0x000fe20000000800 */
[C---:B------:R-:W-:Y:S01]  /*e490*/  R2UR UR7, R27.reuse ;  /* 0x000000001b0772ca */ /* 0x040fe200000e0000 */
[----:B------:R-:W-:Y:S01]  /*e4a0*/  UISETP.NE.AND UP0, UPT, UR8, 0x1, UPT ;  /* 0x000000010800788c */ /* 0x000fe2000bf05270 */
[----:B------:R-:W-:-:S10]  /*e4b0*/  R2UR UR6, R27 ;  /* 0x000000001b0672ca */ /* 0x000fd400000e0000 */
        /* <DEDUP_REMOVED lines=9> */
[----:B0-----:R-:W-:Y:S05]  /*e550*/  @!P0 BRA `(.L_x_869) ;  /* 0x0000000000208947 */ /* 0x001fea0003800000 */
        /* <DEDUP_REMOVED lines=8> */
.L_x_869:
[----:B------:R-:W-:Y:S01]  /*e5e0*/  ULDC UR9, c[0x0][0xc54] ;  /* 0x0003150000097ab9 */ /* 0x000fe20000000800 */
[----:B------:R-:W-:Y:S01]  /*e5f0*/  UMOV UR6, UR8 ;  /* 0x0000000800067c82 */ /* 0x000fe20008000000 */
[----:B------:R-:W-:-:S11]  /*e600*/  UISETP.NE.AND UP0, UPT, UR9, 0x1, UPT ;  /* 0x000000010900788c */ /* 0x000fd6000bf05270 */
[----:B------:R-:W-:Y:S02]  /*e610*/  @UP0 ULDC.64 UR10, c[0x0][0xc58] ;  /* 0x00031600000a0ab9 */ /* 0x000fe40000000a00 */
[----:B------:R-:W-:-:S04]  /*e620*/  UIMAD.WIDE.U32 UR4, UR8, UR10, URZ ;  /* 0x0000000a080472a5 */ /* 0x000fc8000f8e003f */
[----:B------:R-:W-:-:S04]  /*e630*/  @UP0 USHF.R.U32.HI UR6, URZ, UR11, UR5 ;  /* 0x0000000b3f060299 */ /* 0x000fc80008011605 */
[----:B------:R-:W-:-:S12]  /*e640*/  UIMAD UR4, UR6, UR9, URZ ;  /* 0x00000009060472a4 */ /* 0x000fd8000f8e023f */
.L_x_870:
[----:B------:R-:W-:Y:S02]  /*e650*/  ULOP3.LUT UR5, URZ, UR6, URZ, 0x33, !UPT ;  /* 0x000000063f057292 */ /* 0x000fe4000f8e333f */
[----:B------:R-:W-:Y:S01]  /*e660*/  UIADD3 UR4, UR8, -UR4, URZ ;  /* 0x8000000408047290 */ /* 0x000fe2000fffe03f */
[----:B------:R-:W-:Y:S01]  /*e670*/  ULDC UR15, c[0x0][0xc48] ;  /* 0x00031200000f7ab9 */ /* 0x000fe20000000800 */
[----:B------:R-:W-:Y:S01]  /*e680*/  ULDC UR9, c[0x0][0x448] ;  /* 0x0001120000097ab9 */ /* 0x000fe20000000800 */
[----:B------:R-:W-:Y:S01]  /*e690*/  ULDC UR41, c[0x0][0xc3c] ;  /* 0x00030f0000297ab9 */ /* 0x000fe20000000800 */
[----:B------:R-:W-:Y:S02]  /*e6a0*/  UISETP.NE.AND UP2, UPT, UR15, 0x1, UPT ;  /* 0x000000010f00788c */ /* 0x000fe4000bf45270 */
[----:B------:R-:W-:Y:S02]  /*e6b0*/  UISETP.NE.AND UP1, UPT, UR9, 0x1, UPT ;  /* 0x000000010900788c */ /* 0x000fe4000bf25270 */
[----:B------:R-:W-:Y:S01]  /*e6c0*/  UIADD3 UR41, UR5, UR41, URZ ;  /* 0x0000002905297290 */ /* 0x000fe2000fffe03f */
[----:B------:R-:W-:Y:S01]  /*e6d0*/  ULDC UR14, c[0x0][0xc54] ;  /* 0x00031500000e7ab9 */ /* 0x000fe20000000800 */
[----:B------:R-:W-:Y:S01]  /*e6e0*/  ULDC.64 UR10, c[0x0][0x418] ;  /* 0x00010600000a7ab9 */ /* 0x000fe20000000a00 */
[----:B------:R-:W-:-:S02]  /*e6f0*/  UIMAD UR14, UR7, UR14, UR4 ;  /* 0x0000000e070e72a4 */ /* 0x000fc4000f8e0204 */
[----:B------:R-:W-:Y:S01]  /*e700*/  UISETP.NE.U32.AND UP0, UPT, UR10, URZ, UPT ;  /* 0x0000003f0a00728c */ /* 0x000fe2000bf05070 */
[----:B------:R-:W-:Y:S01]  /*e710*/  ULDC.64 UR4, c[0x0][0x9e0] ;  /* 0x0002780000047ab9 */ /* 0x000fe20000000a00 */
[----:B------:R-:W-:Y:S02]  /*e720*/  UIMAD UR41, UR41, 0xc0, URZ ;  /* 0x000000c0292978a4 */ /* 0x000fe4000f8e023f */
[----:B------:R-:W-:Y:S02]  /*e730*/  UISETP.GE.AND UP3, UPT, UR5, 0x1, UPT ;  /* 0x000000010500788c */ /* 0x000fe4000bf66270 */
[----:B------:R-:W-:Y:S02]  /*e740*/  UISETP.NE.AND.EX UP0, UPT, UR11, URZ, UPT, UP0 ;  /* 0x0000003f0b00728c */ /* 0x000fe4000bf05300 */
[----:B------:R-:W-:Y:S01]  /*e750*/  UIADD3 UR9, UR41, 0xbf, URZ ;  /* 0x000000bf29097890 */ /* 0x000fe2000fffe03f */
[----:B------:R-:W-:Y:S01]  /*e760*/  ULDC UR8, c[0x0][0x424] ;  /* 0x0001090000087ab9 */ /* 0x000fe20000000800 */
[----:B------:R-:W-:Y:S01]  /*e770*/  ULDC UR6, c[0x0][0x288] ;  /* 0x0000a20000067ab9 */ /* 0x000fe20000000800 */
[----:B------:R-:W-:Y:S01]  /*e780*/  @UP2 ULDC UR10, c[0x0][0xc4c] ;  /* 0x00031300000a2ab9 */ /* 0x000fe20000000800 */
[----:B------:R-:W-:Y:S01]  /*e790*/  @UP1 ULDC UR12, c[0x0][0x44c] ;  /* 0x00011300000c1ab9 */ /* 0x000fe20000000800 */
[----:B------:R-:W-:Y:S01]  /*e7a0*/  UIADD3 UR16, -UR6, 0x1, URZ ;  /* 0x0000000106107890 */ /* 0x000fe2000fffe13f */
[----:B------:R-:W-:Y:S01]  /*e7b0*/  PLOP3.LUT P1, PT, PT, PT, UP3, 0x80, 0x0 ;  /* 0x000000000000781c */ /* 0x000fe20003f2f038 */
[----:B------:R-:W-:-:S02]  /*e7c0*/  UIMAD.WIDE.U32 UR10, UR14, UR10, URZ ;  /* 0x0000000a0e0a72a5 */ /* 0x000fc4000f8e003f */
[----:B------:R-:W-:Y:S02]  /*e7d0*/  USEL UR8, UR8, 0x1, UP0 ;  /* 0x0000000108087887 */ /* 0x000fe40008000000 */
[----:B------:R-:W-:Y:S01]  /*e7e0*/  UIMAD.WIDE.U32 UR12, UR9, UR12, URZ ;  /* 0x0000000c090c72a5 */ /* 0x000fe2000f8e003f */
[----:B------:R-:W-:Y:S01]  /*e7f0*/  ULDC UR7, c[0x0][0x2f0] ;  /* 0x0000bc0000077ab9 */ /* 0x000fe20000000800 */
[----:B------:R-:W-:Y:S01]  /*e800*/  @UP2 ULDC UR17, c[0x0][0xc50] ;  /* 0x0003140000112ab9 */ /* 0x000fe20000000800 */
[----:B------:R-:W-:Y:S01]  /*e810*/  @UP1 ULDC UR18, c[0x0][0x450] ;  /* 0x0001140000121ab9 */ /* 0x000fe20000000800 */
[----:B------:R-:W-:Y:S01]  /*e820*/  UMOV UR43, UR14 ;  /* 0x0000000e002b7c82 */ /* 0x000fe20008000000 */
[----:B------:R-:W-:Y:S02]  /*e830*/  UIMAD UR16, UR8, UR7, UR16 ;  /* 0x00000007081072a4 */ /* 0x000fe4000f8e0210 */
[----:B------:R-:W-:Y:S02]  /*e840*/  @UP2 USHF.R.U32.HI UR43, URZ, UR17, UR11 ;  /* 0x000000113f2b2299 */ /* 0x000fe4000801160b */
[----:B------:R-:W-:-:S02]  /*e850*/  @UP1 USHF.R.U32.HI UR9, URZ, UR18, UR13 ;  /* 0x000000123f091299 */ /* 0x000fc4000801160d */
[----:B------:R-:W-:Y:S02]  /*e860*/  UIADD3 UR36, -UR43, URZ, URZ ;  /* 0x0000003f2b247290 */ /* 0x000fe4000fffe13f */
[----:B------:R-:W-:Y:S02]  /*e870*/  UIADD3 UR10, UR16, UR9, URZ ;  /* 0x00000009100a7290 */ /* 0x000fe4000fffe03f */
[----:B------:R-:W-:Y:S02]  /*e880*/  UIMAD UR36, UR15, UR36, UR14 ;  /* 0x000000240f2472a4 */ /* 0x000fe4000f8e020e */
[----:B------:R-:W-:Y:S01]  /*e890*/  UIADD3 UR4, UR10, UR4, URZ ;  /* 0x000000040a047290 */ /* 0x000fe2000fffe03f */
[----:B------:R-:W-:Y:S11]  /*e8a0*/  @!P1 BRA `(.L_x_871) ;  /* 0x0000000000449947 */ /* 0x000ff60003800000 */
        /* <DEDUP_REMOVED lines=10> */
.L_x_872:
[----:B------:R-:W-:-:S11]  /*e950*/  UISETP.NE.AND UP0, UPT, UR5, 0x1, UPT ;  /* 0x000000010500788c */ /* 0x000fd6000bf05270 */
[----:B------:R-:W-:Y:S02]  /*e960*/  @UP0 ULDC.64 UR12, c[0x0][0x9e8] ;  /* 0x00027a00000c0ab9 */ /* 0x000fe40000000a00 */
[----:B------:R-:W-:-:S04]  /*e970*/  UIMAD.WIDE.U32 UR10, UR9, UR12, URZ ;  /* 0x0000000c090a72a5 */ /* 0x000fc8000f8e003f */
[----:B------:R-:W-:-:S12]  /*e980*/  @UP0 USHF.R.U32.HI UR9, URZ, UR13, UR11 ;  /* 0x0000000d3f090299 */ /* 0x000fd8000801160b */
.L_x_873:
[----:B------:R-:W-:-:S04]  /*e990*/  UIMAD UR9, UR9, UR5, UR5 ;  /* 0x00000005090972a4 */ /* 0x000fc8000f8e0205 */
[----:B------:R-:W-:-:S04]  /*e9a0*/  UISETP.LT.AND UP0, UPT, UR4, UR9, UPT ;  /* 0x000000090400728c */ /* 0x000fc8000bf01270 */
[----:B------:R-:W-:-:S12]  /*e9b0*/  USEL UR4, UR4, UR9, UP0 ;  /* 0x0000000904047287 */ /* 0x000fd80008000000 */
.L_x_871:
[----:B------:R-:W-:Y:S02]  /*e9c0*/  UIMAD UR13, UR8, UR7, 0x7f ;  /* 0x0000007f080d74a4 */ /* 0x000fe4000f8e0207 */
[----:B------:R-:W-:Y:S02]  /*e9d0*/  UIADD3 UR4, UR4, 0x7f, URZ ;  /* 0x0000007f04047890 */ /* 0x000fe4000fffe03f */
[----:B------:R-:W-:Y:S02]  /*e9e0*/  USHF.R.S32.HI UR14, URZ, 0x1f, UR13 ;  /* 0x0000001f3f0e7899 */ /* 0x000fe4000801140d */
[----:B------:R-:W-:Y:S01]  /*e9f0*/  USHF.R.S32.HI UR9, URZ, 0x1f, UR4 ;  /* 0x0000001f3f097899 */ /* 0x000fe20008011404 */
[----:B------:R-:W-:Y:S01]  /*ea00*/  @UP1 ULDC UR10, c[0x0][0x44c] ;  /* 0x00011300000a1ab9 */ /* 0x000fe20000000800 */
[----:B------:R-:W-:Y:S02]  /*ea10*/  ULEA.HI UR14, UR14, UR13, URZ, 0x7 ;  /* 0x0000000d0e0e7291 */ /* 0x000fe4000f8f383f */
[----:B------:R-:W-:-:S02]  /*ea20*/  UIMAD.WIDE.U32 UR10, UR41, UR10, URZ ;  /* 0x0000000a290a72a5 */ /* 0x000fc4000f8e003f */
[----:B------:R-:W-:Y:S01]  /*ea30*/  ULEA.HI UR9, UR9, UR4, URZ, 0x7 ;  /* 0x0000000409097291 */ /* 0x000fe2000f8f383f */
[----:B------:R-:W-:Y:S01]  /*ea40*/  @UP1 ULDC UR15, c[0x0][0x450] ;  /* 0x00011400000f1ab9 */ /* 0x000fe20000000800 */
[----:B------:R-:W-:Y:S01]  /*ea50*/  UMOV UR12, UR41 ;  /* 0x00000029000c7c82 */ /* 0x000fe20008000000 */
[----:B------:R-:W-:Y:S02]  /*ea60*/  UIMAD UR4, UR8, UR7, -UR6 ;  /* 0x00000007080472a4 */ /* 0x000fe4000f8e0a06 */
[----:B------:R-:W-:Y:S02]  /*ea70*/  USHF.R.S32.HI UR14, URZ, 0x7, UR14 ;  /* 0x000000073f0e7899 */ /* 0x000fe4000801140e */
[----:B------:R-:W-:Y:S02]  /*ea80*/  USHF.R.S32.HI UR9, URZ, 0x7, UR9 ;  /* 0x000000073f097899 */ /* 0x000fe40008011409 */
[----:B------:R-:W-:Y:S02]  /*ea90*/  @UP1 USHF.R.U32.HI UR12, URZ, UR15, UR11 ;  /* 0x0000000f3f0c1299 */ /* 0x000fe4000801160b */
[----:B------:R-:W-:-:S02]  /*eaa0*/  UISETP.LT.AND UP0, UPT, UR14, UR9, UPT ;  /* 0x000000090e00728c */ /* 0x000fc4000bf01270 */
[----:B------:R-:W-:Y:S01]  /*eab0*/  UIADD3 UR4, UR4, UR12, URZ ;  /* 0x0000000c04047290 */ /* 0x000fe2000fffe03f */
[----:B------:R-:W-:Y:S01]  /*eac0*/  ULDC UR8, c[0x0][0x9dc] ;  /* 0x0002770000087ab9 */ /* 0x000fe20000000800 */
[----:B------:R-:W-:Y:S02]  /*ead0*/  USEL UR40, UR14, UR9, UP0 ;  /* 0x000000090e287287 */ /* 0x000fe40008000000 */
        /* <DEDUP_REMOVED lines=12> */
.L_x_875:
[----:B------:R-:W-:-:S11]  /*eba0*/  UISETP.NE.AND UP0, UPT, UR5, 0x1, UPT ;  /* 0x000000010500788c */ /* 0x000fd6000bf05270 */
[----:B------:R-:W-:Y:S02]  /*ebb0*/  @UP0 ULDC.64 UR10, c[0x0][0x9e8] ;  /* 0x00027a00000a0ab9 */ /* 0x000fe40000000a00 */
[----:B------:R-:W-:-:S04]  /*ebc0*/  UIMAD.WIDE.U32 UR6, UR4, UR10, URZ ;  /* 0x0000000a040672a5 */ /* 0x000fc8000f8e003f */
[----:B------:R-:W-:-:S12]  /*ebd0*/  @UP0 USHF.R.U32.HI UR4, URZ, UR11, UR7 ;  /* 0x0000000b3f040299 */ /* 0x000fd80008011607 */
.L_x_876:
[----:B------:R-:W-:-:S04]  /*ebe0*/  UIMAD UR4, UR4, UR5, URZ ;  /* 0x00000005040472a4 */ /* 0x000fc8000f8e023f */
[----:B------:R-:W-:-:S04]  /*ebf0*/  UISETP.LT.AND UP0, UPT, UR8, UR4, UPT ;  /* 0x000000040800728c */ /* 0x000fc8000bf01270 */
[----:B------:R-:W-:-:S12]  /*ec00*/  USEL UR8, UR8, UR4, !UP0 ;  /* 0x0000000408087287 */ /* 0x000fd8000c000000 */
.L_x_874:
[----:B------:R-:W-:Y:S01]  /*ec10*/  USHF.R.S32.HI UR4, URZ, 0x1f, UR8 ;  /* 0x0000001f3f047899 */ /* 0x000fe20008011408 */
[----:B------:R-:W-:Y:S03]  /*ec20*/  BSSY B7, `(.L_x_877) ;  /* 0x0000318000077945 */ /* 0x000fe60003800000 */
[----:B------:R-:W-:-:S04]  /*ec30*/  ULEA.HI UR4, UR4, UR8, URZ, 0x7 ;  /* 0x0000000804047291 */ /* 0x000fc8000f8f383f */
[----:B------:R-:W-:-:S04]  /*ec40*/  USHF.R.S32.HI UR4, URZ, 0x7, UR4 ;  /* 0x000000073f047899 */ /* 0x000fc80008011404 */
[----:B------:R-:W-:-:S04]  /*ec50*/  UISETP.LT.AND UP0, UPT, URZ, UR4, UPT ;  /* 0x000000043f00728c */ /* 0x000fc8000bf01270 */
[----:B------:R-:W-:-:S04]  /*ec60*/  USEL UR39, URZ, UR4, !UP0 ;  /* 0x000000043f277287 */ /* 0x000fc8000c000000 */
[----:B------:R-:W-:-:S06]  /*ec70*/  UISETP.GT.AND UP0, UPT, UR40, UR39, UPT ;  /* 0x000000272800728c */ /* 0x000fcc000bf04270 */
[----:B------:R-:W-:-:S13]  /*ec80*/  PLOP3.LUT P0, PT, PT, PT, UP0, 0x80, 0x0 ;  /* 0x000000000000781c */ /* 0x000fda0003f0f008 */
[----:B------:R-:W-:Y:S05]  /*ec90*/  @P0 BRA `(.L_x_878) ;  /* 0x0000000000440947 */ /* 0x000fea0003800000 */
[----:B------:R-:W0:Y:S02]  /*eca0*/  S2R R0, SR_TID.X ;  /* 0x0000000000007919 */ /* 0x000e240000002100 */
[----:B0-----:R-:W-:-:S04]  /*ecb0*/  LOP3.LUT R0, R0, 0x7f, RZ, 0xc0, !PT ;  /* 0x0000007f00007812 */ /* 0x001fc800078ec0ff */
[----:B------:R-:W-:-:S13]  /*ecc0*/  ISETP.NE.AND P1, PT, R0, RZ, PT ;  /* 0x000000ff0000720c */ /* 0x000fda0003f25270 */
[----:B------:R-:W-:Y:S05]  /*ecd0*/  @P1 BRA `(.L_x_879) ;  /* 0x0000003000301947 */ /* 0x000fea0003800000 */
[----:B------:R-:W0:Y:S01]  /*ece0*/  S2R R7, SR_LANEID ;  /* 0x0000000000077919 */ /* 0x000e220000000000 */
[----:B------:R-:W-:Y:S01]  /*ecf0*/  VOTEU.ANY UR4, UPT, PT ;  /* 0x0000000000047886 */ /* 0x000fe200038e0100 */
[----:B------:R-:W1:Y:S01]  /*ed00*/  LDC.64 R2, c[0x0][0xc80] ;  /* 0x00032000ff027b82 */ /* 0x000e620000000a00 */
[----:B------:R-:W0:Y:S08]  /*ed10*/  FLO.U32 R0, UR4 ;  /* 0x0000000400007d00 */ /* 0x000e3000080e0000 */
[----:B------:R-:W1:Y:S01]  /*ed20*/  POPC R5, UR4 ;  /* 0x0000000400057d09 */ /* 0x000e620008000000 */
[----:B0-----:R-:W-:-:S13]  /*ed30*/  ISETP.EQ.U32.AND P0, PT, R0, R7, PT ;  /* 0x000000070000720c */ /* 0x001fda0003f02070 */
[----:B-1----:R-:W2:Y:S01]  /*ed40*/  @P0 ATOMG.E.ADD.STRONG.GPU PT, R3, desc[UR48][R2.64], R5 ;  /* 0x00000005020309a8 */ /* 0x002ea200081ee1f0 */
[----:B------:R-:W0:Y:S02]  /*ed50*/  S2R R4, SR_LTMASK ;  /* 0x0000000000047919 */ /* 0x000e240000003900 */
[----:B0-----:R-:W-:-:S04]  /*ed60*/  LOP3.LUT R4, R4, UR4, RZ, 0xc0, !PT ;  /* 0x0000000404047c12 */ /* 0x001fc8000f8ec0ff */
[----:B------:R-:W0:Y:S01]  /*ed70*/  POPC R27, R4 ;  /* 0x00000004001b7309 */ /* 0x000e220000000000 */
[----:B--2---:R-:W0:Y:S02]  /*ed80*/  SHFL.IDX PT, R0, R3, R0, 0x1f ;  /* 0x00001f0003007589 */ /* 0x004e2400000e0000 */
[----:B0-----:R-:W-:Y:S01]  /*ed90*/  IADD3 R27, R0, UR42, R27 ;  /* 0x0000002a001b7c10 */ /* 0x001fe2000fffe01b */
[----:B------:R-:W-:Y:S06]  /*eda0*/  BRA `(.L_x_879) ;  /* 0x0000002c00fc7947 */ /* 0x000fec0003800000 */
.L_x_878:
[----:B------:R-:W-:Y:S01]  /*edb0*/  VIADD R0, R17, 0xe400 ;  /* 0x0000e40011007836 */ /* 0x000fe20000000000 */
[----:B------:R-:W-:Y:S04]  /*edc0*/  BSSY B6, `(.L_x_880) ;  /* 0x0000013000067945 */ /* 0x000fe80003800000 */
[----:B------:R-:W-:-:S13]  /*edd0*/  LOP3.LUT P0, RZ, R0, 0x3ff, RZ, 0xc0, !PT ;  /* 0x000003ff00ff7812 */ /* 0x000fda000780c0ff */
[----:B------:R-:W-:Y:S05]  /*ede0*/  @!P0 BRA `(.L_x_881) ;  /* 0x0000000000408947 */ /* 0x000fea0003800000 */
[----:B------:R-:W-:Y:S01]  /*edf0*/  MOV R2, 0x0 ;  /* 0x0000000000027802 */ /* 0x000fe20000000f00 */
[----:B------:R-:W-:Y:S01]  /*ee00*/  ULDC.64 UR4, c[0x4][0xa8] ;  /* 0x01002a0000047ab9 */ /* 0x000fe20000000a00 */
[----:B------:R-:W-:Y:S01]  /*ee10*/  ULDC.64 UR6, c[0x4][0xb0] ;  /* 0x01002c0000067ab9 */ /* 0x000fe20000000a00 */
[----:B------:R-:W-:Y:S02]  /*ee20*/  IMAD.U32 R4, RZ, RZ, UR4 ;  /* 0x00000004ff047e24 */ /* 0x000fe4000f8e00ff */
[----:B------:R-:W-:Y:S01]  /*ee30*/  IMAD.U32 R5, RZ, RZ, UR5 ;  /* 0x00000005ff057e24 */ /* 0x000fe2000f8e00ff */
[----:B------:R-:W0:Y:S01]  /*ee40*/  LDC.64 R2, c[0x4][R2] ;  /* 0x0100000002027b82 */ /* 0x000e220000000a00 */
[----:B------:R-:W-:Y:S01]  /*ee50*/  ULDC.64 UR4, c[0x4][0x8] ;  /* 0x0100020000047ab9 */ /* 0x000fe20000000a00 */
        /* <DEDUP_REMOVED lines=8> */
[----:B0-----:R-:W-:Y:S05]  /*eee0*/  CALL.ABS.NOINC R2 ;  /* 0x0000000002007343 */ /* 0x001fea0003c00000 */
.L_x_881:
[----:B------:R-:W-:Y:S05]  /*eef0*/  BSYNC B6 ;  /* 0x0000000000067941 */ /* 0x000fea0003800000 */
.L_x_880:
        /* <DEDUP_REMOVED lines=8> */
[----:B------:R0:W1:Y:S01]  /*ef80*/  LDC.64 R2, c[0x4][R18] ;  /* 0x0100000012027b82 */ /* 0x0000620000000a00 */
[----:B------:R-:W-:Y:S02]  /*ef90*/  IMAD.U32 R4, RZ, RZ, UR6 ;  /* 0x00000006ff047e24 */ /* 0x000fe4000f8e00ff */
[----:B------:R-:W-:Y:S02]  /*efa0*/  IMAD.U32 R5, RZ, RZ, UR7 ;  /* 0x00000007ff057e24 */ /* 0x000fe4000f8e00ff */
[----:B------:R-:W-:Y:S02]  /*efb0*/  IMAD.U32 R6, RZ, RZ, UR8 ;  /* 0x00000008ff067e24 */ /* 0x000fe4000f8e00ff */
[----:B------:R-:W-:-:S02]  /*efc0*/  IMAD.U32 R7, RZ, RZ, UR9 ;  /* 0x00000009ff077e24 */ /* 0x000fc4000f8e00ff */
[----:B------:R-:W-:Y:S02]  /*efd0*/  IMAD.U32 R10, RZ, RZ, UR4 ;  /* 0x00000004ff0a7e24 */ /* 0x000fe4000f8e00ff */
[----:B------:R-:W-:Y:S02]  /*efe0*/  IMAD.U32 R11, RZ, RZ, UR5 ;  /* 0x00000005ff0b7e24 */ /* 0x000fe4000f8e00ff */
[----:B------:R-:W-:Y:S02]  /*eff0*/  IMAD.MOV.U32 R8, RZ, RZ, 0x70 ;  /* 0x00000070ff087424 */ /* 0x000fe400078e00ff */
[----:B------:R-:W-:Y:S02]  /*f000*/  IMAD.MOV.U32 R12, RZ, RZ, 0x1 ;  /* 0x00000001ff0c7424 */ /* 0x000fe400078e00ff */
[----:B0-----:R-:W-:-:S07]  /*f010*/  IMAD.MOV.U32 R13, RZ, RZ, RZ ;  /* 0x000000ffff0d7224 */ /* 0x001fce00078e00ff */
[----:B------:R-:W-:-:S07]  /*f020*/  LEPC R20, `(.L_x_884) ;  /* 0x000000001014794e */ /* 0x000fce0000000000 */
[----:B-1----:R-:W-:Y:S05]  /*f030*/  CALL.ABS.NOINC R2 ;  /* 0x0000000002007343 */ /* 0x002fea0003c00000 */
.L_x_884:
[----:B------:R0:W1:Y:S01]  /*f040*/  LDC.64 R2, c[0x4][R18] ;  /* 0x0100000012027b82 */ /* 0x0000620000000a00 */
[----:B------:R-:W-:Y:S01]  /*f050*/  ULDC.64 UR4, c[0x4][0xa8] ;  /* 0x01002a0000047ab9 */ /* 0x000fe20000000a00 */
[----:B------:R-:W-:Y:S01]  /*f060*/  ULDC.64 UR6, c[0x4][0xb0] ;  /* 0x01002c0000067ab9 */ /* 0x000fe20000000a00 */
[----:B------:R-:W-:Y:S02]  /*f070*/  IMAD.U32 R4, RZ, RZ, UR4 ;  /* 0x00000004ff047e24 */ /* 0x000fe4000f8e00ff */
        /* <DEDUP_REMOVED lines=11> */
.L_x_883:
[----:B------:R-:W-:Y:S05]  /*f130*/  BSYNC B6 ;  /* 0x0000000000067941 */ /* 0x000fea0003800000 */
.L_x_882:
[----:B------:R-:W-:Y:S01]  /*f140*/  ULDC.64 UR4, c[0x0][0x9f8] ;  /* 0x00027e0000047ab9 */ /* 0x000fe20000000a00 */
[----:B------:R-:W-:Y:S01]  /*f150*/  IMAD.U32 R22, RZ, RZ, UR43 ;  /* 0x0000002bff167e24 */ /* 0x000fe2000f8e00ff */
[----:B------:R-:W-:-:S04]  /*f160*/  UISETP.NE.U32.AND UP0, UPT, UR4, URZ, UPT ;  /* 0x0000003f0400728c */ /* 0x000fc8000bf05070 */
[----:B------:R-:W-:-:S06]  /*f170*/  UISETP.NE.AND.EX UP0, UPT, UR5, URZ, UPT, UP0 ;  /* 0x0000003f0500728c */ /* 0x000fcc000bf05300 */
[----:B------:R-:W-:-:S05]  /*f180*/  PLOP3.LUT P0, PT, PT, PT, UP0, 0x80, 0x0 ;  /* 0x000000000000781c */ /* 0x000fca0003f0f008 */
[----:B------:R-:W-:Y:S02]  /*f190*/  @UP0 ULDC.64 UR4, c[0x0][0x9f8] ;  /* 0x00027e0000040ab9 */ /* 0x000fe40000000a00 */
[----:B------:R-:W-:-:S06]  /*f1a0*/  @UP0 UIMAD.WIDE UR4, UR43, 0x4, UR4 ;  /* 0x000000042b0408a5 */ /* 0x000fcc000f8e0204 */
[----:B------:R-:W-:Y:S02]  /*f1b0*/  IMAD.U32 R2, RZ, RZ, UR4 ;  /* 0x00000004ff027e24 */ /* 0x000fe4000f8e00ff */
[----:B------:R-:W-:-:S05]  /*f1c0*/  IMAD.U32 R3, RZ, RZ, UR5 ;  /* 0x00000005ff037e24 */ /* 0x000fca000f8e00ff */
[----:B------:R0:W2:Y:S01]  /*f1d0*/  @P0 LDG.E R22, desc[UR48][R2.64] ;  /* 0x0000003002160981 */ /* 0x0000a2000c1e1900 */
[----:B------:R-:W-:Y:S01]  /*f1e0*/  UMOV UR4, 0xffffffff ;  /* 0xffffffff00047882 */ /* 0x000fe20000000000 */
[----:B------:R-:W-:Y:S01]  /*f1f0*/  IMAD.U32 R19, RZ, RZ, UR40 ;  /* 0x00000028ff137e24 */ /* 0x000fe2000f8e00ff */
[----:B------:R-:W-:Y:S01]  /*f200*/  LOP3.LUT R23, R23, 0xfffffffe, RZ, 0xc0, !PT ;  /* 0xfffffffe17177812 */ /* 0x000fe200078ec0ff */
[----:B------:R-:W1:Y:S02]  /*f210*/  S2R R18, SR_TID.X ;  /* 0x0000000000127919 */ /* 0x000e640000002100 */
[----:B------:R-:W-:Y:S01]  /*f220*/  VIADD R19, R19, 0xffffffff ;  /* 0xffffffff13137836 */ /* 0x000fe20000000000 */
[----:B0-----:R-:W0:Y:S02]  /*f230*/  LDC.64 R2, c[0x0][0x418] ;  /* 0x00010600ff027b82 */ /* 0x001e240000000a00 */
[----:B0-----:R-:W-:Y:S02]  /*f240*/  ISETP.NE.U32.AND P0, PT, R2, RZ, PT ;  /* 0x000000ff0200720c */ /* 0x001fe40003f05070 */
[----:B-1----:R-:W-:-:S02]  /*f250*/  SHF.R.U32.HI R20, RZ, 0x5, R18 ;  /* 0x00000005ff147819 */ /* 0x002fc40000011612 */
[----:B------:R-:W-:Y:S02]  /*f260*/  ISETP.NE.AND.EX P1, PT, R3, RZ, PT, P0 ;  /* 0x000000ff0300720c */ /* 0x000fe40003f25300 */
[----:B------:R-:W-:-:S11]  /*f270*/  LOP3.LUT R20, R20, 0x3, RZ, 0xc0, !PT ;  /* 0x0000000314147812 */ /* 0x000fd600078ec0ff */
[----:B------:R-:W-:Y:S02]  /*f280*/  @P1 LOP3.LUT R23, R23, 0x1, RZ, 0xfc, !PT ;  /* 0x0000000117171812 */ /* 0x000fe400078efcff */
[----:B--2---:R-:W-:Y:S02]  /*f290*/  SHF.R.S32.HI R25, RZ, 0x1f, R22 ;  /* 0x0000001fff197819 */ /* 0x004fe40000011416 */
[----:B------:R-:W-:Y:S01]  /*f2a0*/  SEL R18, R22, RZ, !P1 ;  /* 0x000000ff16127207 */ /* 0x000fe20004800000 */
[----:B------:R-:W-:Y:S06]  /*f2b0*/  BRA.DIV UR4, `(.L_x_885) ;  /* 0x0000003204d87947 */ /* 0x000fec000b800000 */
[----:B------:R0:W1:Y:S02]  /*f2c0*/  SHFL.IDX PT, R14, R20, RZ, 0x1f ;  /* 0x00001fff140e7589 */ /* 0x00006400000e0000 */
.L_x_967:
[----:B-1----:R-:W-:Y:S02]  /*f2d0*/  ISETP.NE.AND P0, PT, R14, RZ, PT ;  /* 0x000000ff0e00720c */ /* 0x002fe40003f05270 */
[----:B------:R-:W-:Y:S02]  /*f2e0*/  PLOP3.LUT P2, PT, PT, PT, PT, 0x8, 0x0 ;  /* 0x000000000000781c */ /* 0x000fe40003f4e170 */
[----:B------:R-:W-:-:S11]  /*f2f0*/  LOP3.LUT R23, R23, 0xfffffffd, RZ, 0xc0, !PT ;  /* 0xfffffffd17177812 */ /* 0x000fd600078ec0ff */
[----:B------:R-:W-:Y:S01]  /*f300*/  @P2 LOP3.LUT R23, R23, 0x2, RZ, 0xfc, !PT ;  /* 0x0000000217172812 */ /* 0x000fe200078efcff */
[----:B------:R-:W-:Y:S06]  /*f310*/  @P0 BRA `(.L_x_886) ;  /* 0x0000000000dc0947 */ /* 0x000fec0003800000 */
[----:B------:R-:W-:-:S03]  /*f320*/  UMOV UR4, 0xffffffff ;  /* 0xffffffff00047882 */ /* 0x000fc60000000000 */
[----:B------:R-:W-:Y:S05]  /*f330*/  BRA.DIV UR4, `(.L_x_887) ;  /* 0x0000003204d87947 */ /* 0x000fea000b800000 */
[----:B------:R-:W-:-:S13]  /*f340*/  ELECT P6, URZ, PT ;  /* 0x00000000003f782f */ /* 0x000fda00038c0000 */
.L_x_970:
[----:B------:R-:W-:Y:S05]  /*f350*/  @!P6 BRA `(.L_x_886) ;  /* 0x0000000000cce947 */ /* 0x000fea0003800000 */
[----:B------:R-:W-:Y:S01]  /*f360*/  IMAD.MOV.U32 R18, RZ, RZ, R22 ;  /* 0x000000ffff127224 */ /* 0x000fe200078e0016 */
[----:B------:R-:W-:Y:S06]  /*f370*/  @!P1 BRA `(.L_x_888) ;  /* 0x0000000000489947 */ /* 0x000fec0003800000 */
[----:B------:R-:W1:Y:S01]  /*f380*/  LDC R0, c[0x0][0x43c] ;  /* 0x00010f00ff007b82 */ /* 0x000e620000000800 */
[----:B------:R-:W-:Y:S01]  /*f390*/  IMAD.MOV.U32 R7, RZ, RZ, R19 ;  /* 0x000000ffff077224 */ /* 0x000fe200078e0013 */
[----:B------:R-:W-:Y:S02]  /*f3a0*/  ULDC.64 UR4, c[0x0][0x428] ;  /* 0x00010a0000047ab9 */ /* 0x000fe40000000a00 */
[----:B------:R-:W-:-:S04]  /*f3b0*/  IMAD R9, R25, UR4, RZ ;  /* 0x0000000419097c24 */ /* 0x000fc8000f8e02ff */
[----:B------:R-:W-:Y:S01]  /*f3c0*/  IMAD R9, R22, UR5, R9 ;  /* 0x0000000516097c24 */ /* 0x000fe2000f8e0209 */
[----:B-1----:R-:W-:-:S13]  /*f3d0*/  ISETP.NE.AND P0, PT, R0, 0x1, PT ;  /* 0x000000010000780c */ /* 0x002fda0003f05270 */
[----:B------:R-:W1:Y:S02]  /*f3e0*/  @P0 LDC.64 R4, c[0x0][0x440] ;  /* 0x00011000ff040b82 */ /* 0x000e640000000a00 */
[----:B-1----:R-:W-:-:S05]  /*f3f0*/  @P0 IMAD.HI.U32 R4, R19, R4, RZ ;  /* 0x0000000413040227 */ /* 0x002fca00078e00ff */
        /* <DEDUP_REMOVED lines=10> */
.L_x_888:
[----:B------:R-:W2:Y:S01]  /*f4a0*/  S2R R0, SR_TID.X ;  /* 0x0000000000007919 */ /* 0x000ea20000002100 */
[----:B-1----:R-:W-:Y:S01]  /*f4b0*/  IMAD R3, R16, 0x8, R17 ;  /* 0x0000000810037824 */ /* 0x002fe200078e0211 */
[----:B--2---:R-:W-:Y:S02]  /*f4c0*/  LOP3.LUT R2, R0, 0x7f, RZ, 0xc0, !PT ;  /* 0x0000007f00027812 */ /* 0x004fe400078ec0ff */
[----:B------:R-:W-:Y:S02]  /*f4d0*/  SHF.L.U32 R0, R24, 0x1f, RZ ;  /* 0x0000001f18007819 */ /* 0x000fe400000006ff */
[----:B------:R-:W-:Y:S02]  /*f4e0*/  ISETP.NE.AND P1, PT, R2, RZ, PT ;  /* 0x000000ff0200720c */ /* 0x000fe40003f25270 */
[----:B------:R-:W1:Y:S02]  /*f4f0*/  SYNCS.PHASECHK.TRANS64.TRYWAIT P0, [R3+URZ+0x16840], R0 ;  /* 0x01684000030075a7 */ /* 0x000e64000800017f */
[----:B-1----:R-:W-:Y:S09]  /*f500*/  @!P0 BRA `(.L_x_889) ;  /* 0x0000003000848947 */ /* 0x002ff20003800000 */
.L_x_971:
[----:B------:R-:W-:Y:S05]  /*f510*/  @P1 BRA `(.L_x_890) ;  /* 0x0000000000141947 */ /* 0x000fea0003800000 */
[----:B------:R-:W-:Y:S01]  /*f520*/  ISETP.NE.AND P0, PT, R28, RZ, PT ;  /* 0x000000ff1c00720c */ /* 0x000fe20003f05270 */
[----:B-1----:R-:W-:-:S04]  /*f530*/  IMAD.MOV.U32 R0, RZ, RZ, 0x4000 ;  /* 0x00004000ff007424 */ /* 0x002fc800078e00ff */
[----:B------:R2:W-:Y:S08]  /*f540*/  SYNCS.ARRIVE.TRANS64 RZ, [R3+URZ+0x16830], R0 ;  /* 0x0168300003ff79a7 */ /* 0x0005f0000800003f */
[----:B------:R-:W-:Y:S05]  /*f550*/  @!P0 BRA `(.L_x_890) ;  /* 0x0000000000048947 */ /* 0x000fea0003800000 */
[----:B------:R-:W-:Y:S01]  /*f560*/  BPT.TRAP 0x1 ;  /* 0x000000040000795c */ /* 0x000fe20000300000 */
.L_x_890:
[----:B-12---:R-:W-:Y:S01]  /*f570*/  IMAD R0, R16, 0x4000, R17 ;  /* 0x0000400010007824 */ /* 0x006fe200078e0211 */
[----:B------:R-:W-:Y:S01]  /*f580*/  R2UR UR33, R3 ;  /* 0x00000000032172ca */ /* 0x000fe200000e0000 */
[----:B------:R-:W-:Y:S01]  /*f590*/  UIADD3 UR4, UP0, UR46, 0x370, URZ ;  /* 0x000003702e047890 */ /* 0x000fe2000ff1e03f */
[----:B------:R-:W-:Y:S01]  /*f5a0*/  R2UR UR35, R19 ;  /* 0x00000000132372ca */ /* 0x000fe200000e0000 */
[----:B------:R-:W-:Y:S01]  /*f5b0*/  UMOV UR6, 0x0 ;  /* 0x0000000000067882 */ /* 0x000fe20000000000 */
[----:B------:R-:W-:Y:S01]  /*f5c0*/  R2UR UR32, R0 ;  /* 0x00000000002072ca */ /* 0x000fe200000e0000 */
[----:B------:R-:W-:Y:S01]  /*f5d0*/  UIADD3.X UR5, URZ, UR47, URZ, UP0, !UPT ;  /* 0x0000002f3f057290 */ /* 0x000fe200087fe43f */
[----:B-----5:R-:W-:Y:S01]  /*f5e0*/  R2UR UR37, R18 ;  /* 0x00000000122572ca */ /* 0x020fe200000e0000 */
[----:B------:R-:W-:Y:S01]  /*f5f0*/  UMOV UR7, 0x14f00000 ;  /* 0x14f0000000077882 */ /* 0x000fe20000000000 */
[----:B------:R-:W-:Y:S01]  /*f600*/  UMOV UR34, URZ ;  /* 0x0000003f00227c82 */ /* 0x000fe20008000000 */
[----:B------:R-:W-:-:S02]  /*f610*/  PLOP3.LUT P0, PT, PT, PT, PT, 0x80, 0x0 ;  /* 0x000000000000781c */ /* 0x000fc40003f0f070 */
[----:B------:R-:W-:Y:S02]  /*f620*/  LOP3.LUT R23, R23, 0xfffffffd, RZ, 0xc0, !PT ;  /* 0xfffffffd17177812 */ /* 0x000fe400078ec0ff */
[----:B------:R-:W-:Y:S02]  /*f630*/  UIADD3 UR33, UR33, 0x16830, URZ ;  /* 0x0001683021217890 */ /* 0x000fe4000fffe03f */
[----:B------:R-:W-:Y:S02]  /*f640*/  USHF.L.U32 UR35, UR35, 0x7, URZ ;  /* 0x0000000723237899 */ /* 0x000fe4000800063f */
[----:B------:R-:W-:-:S05]  /*f650*/  UIADD3 UR32, UR32, 0xe400, URZ ;  /* 0x0000e40020207890 */ /* 0x000fca000fffe03f */
[----:B------:R-:W-:-:S04]  /*f660*/  @P0 LOP3.LUT R23, R23, 0x2, RZ, 0xfc, !PT ;  /* 0x0000000217170812 */ /* 0x000fc800078efcff */
[----:B------:R1:W-:Y:S02]  /*f670*/  UTMALDG.4D [UR32], [UR4], desc[UR6] ;  /* 0x00000620040075b4 */ /* 0x0003e40008019000 */
[----:B-1----:R-:W-:Y:S01]  /*f680*/  NOP ;  /* 0x0000000000007918 */ /* 0x002fe20000000000 */
.L_x_886:
[----:B------:R-:W-:Y:S05]  /*f690*/  WARPSYNC.ALL ;  /* 0x0000000000007948 */ /* 0x000fea0003800000 */
[----:B------:R-:W-:Y:S01]  /*f6a0*/  VIADD R0, R17, 0x8400 ;  /* 0x0000840011007836 */ /* 0x000fe20000000000 */
[----:B------:R-:W-:Y:S01]  /*f6b0*/  USHF.R.S32.HI UR4, URZ, 0x1f, UR36 ;  /* 0x0000001f3f047899 */ /* 0x000fe20008011424 */
[----:B------:R-:W-:Y:S01]  /*f6c0*/  BAR.SYNC.DEFER_BLOCKING 0x8, 0x200 ;  /* 0x0208000000007b1d */ /* 0x000fe20000010000 */
[----:B------:R-:W-:Y:S02]  /*f6d0*/  USHF.R.S32.HI UR37, URZ, 0x1f, UR43 ;  /* 0x0000001f3f257899 */ /* 0x000fe4000801142b */
[----:B------:R-:W-:-:S03]  /*f6e0*/  LOP3.LUT P0, RZ, R0, 0x3ff, RZ, 0xc0, !PT ;  /* 0x000003ff00ff7812 */ /* 0x000fc6000780c0ff */
[----:B------:R-:W-:Y:S01]  /*f6f0*/  ULDC.64 UR6, c[0x0][0x2d8] ;  /* 0x0000b60000067ab9 */ /* 0x000fe20000000a00 */
[----:B------:R-:W-:Y:S01]  /*f700*/  BSSY B6, `(.L_x_891) ;  /* 0x0000016000067945 */ /* 0x000fe20003800000 */
[----:B------:R-:W-:Y:S02]  /*f710*/  UIMAD UR4, UR4, UR6, URZ ;  /* 0x00000006040472a4 */ /* 0x000fe4000f8e023f */
[----:B------:R-:W-:Y:S02]  /*f720*/  UIMAD.WIDE.U32 UR50, UR36, UR6, URZ ;  /* 0x00000006243272a5 */ /* 0x000fe4000f8e003f */
[----:B------:R-:W-:-:S04]  /*f730*/  UIMAD UR4, UR36, UR7, UR4 ;  /* 0x00000007240472a4 */ /* 0x000fc8000f8e0204 */
[----:B------:R-:W-:Y:S01]  /*f740*/  UIADD3 UR45, UR51, UR4, URZ ;  /* 0x00000004332d7290 */ /* 0x000fe2000fffe03f */
[----:B------:R-:W-:Y:S11]  /*f750*/  @!P0 BRA `(.L_x_892) ;  /* 0x0000000000408947 */ /* 0x000ff60003800000 */
        /* <DEDUP_REMOVED lines=14> */
[----:B0-----:R-:W-:-:S07]  /*f840*/  LEPC R20, `(.L_x_892) ;  /* 0x000000001014794e */ /* 0x001fce0000000000 */
[----:B-1----:R-:W-:Y:S05]  /*f850*/  CALL.ABS.NOINC R2 ;  /* 0x0000000002007343 */ /* 0x002fea0003c00000 */
.L_x_892:
[----:B------:R-:W-:Y:S05]  /*f860*/  BSYNC B6 ;  /* 0x0000000000067941 */ /* 0x000fea0003800000 */
.L_x_891:
[----:B------:R-:W1:Y:S01]  /*f870*/  LDC R7, c[0x0][0x448] ;  /* 0x00011200ff077b82 */ /* 0x000e620000000800 */
[----:B0-----:R-:W0:Y:S01]  /*f880*/  S2R R20, SR_TID.X ;  /* 0x0000000000147919 */ /* 0x001e220000002100 */
[----:B------:R-:W-:Y:S01]  /*f890*/  ULDC.64 UR8, c[0x0][0x2e0] ;  /* 0x0000b80000087ab9 */ /* 0x000fe20000000a00 */
[----:B------:R-:W-:Y:S01]  /*f8a0*/  UMOV UR44, UR50 ;  /* 0x00000032002c7c82 */ /* 0x000fe20008000000 */
[----:B------:R-:W-:Y:S02]  /*f8b0*/  UIMAD UR6, UR37, UR8, URZ ;  /* 0x00000008250672a4 */ /* 0x000fe4000f8e023f */
[----:B------:R-:W-:Y:S02]  /*f8c0*/  UIMAD.WIDE.U32 UR4, UR43, UR8, UR44 ;  /* 0x000000082b0472a5 */ /* 0x000fe4000f8e002c */
[----:B------:R-:W-:-:S03]  /*f8d0*/  UIMAD UR6, UR43, UR9, UR6 ;  /* 0x000000092b0672a4 */ /* 0x000fc6000f8e0206 */
[----:B------:R-:W-:Y:S01]  /*f8e0*/  ULDC.64 UR8, c[0x0][0x280] ;  /* 0x0000a00000087ab9 */ /* 0x000fe20000000a00 */
[----:B------:R-:W-:Y:S01]  /*f8f0*/  UIADD3 UR6, UR5, UR6, URZ ;  /* 0x0000000605067290 */ /* 0x000fe2000fffe03f */
[----:B------:R-:W-:-:S04]  /*f900*/  IMAD.U32 R4, RZ, RZ, UR4 ;  /* 0x00000004ff047e24 */ /* 0x000fc8000f8e00ff */
[----:B------:R-:W-:Y:S01]  /*f910*/  IMAD.MOV.U32 R2, RZ, RZ, R4 ;  /* 0x000000ffff027224 */ /* 0x000fe200078e0004 */
[----:B-1----:R-:W-:Y:S02]  /*f920*/  ISETP.NE.AND P1, PT, R7, 0x1, PT ;  /* 0x000000010700780c */ /* 0x002fe40003f25270 */
[C---:B0-----:R-:W-:Y:S01]  /*f930*/  LOP3.LUT R21, R20.reuse, 0x7f, RZ, 0xc0, !PT ;  /* 0x0000007f14157812 */ /* 0x041fe200078ec0ff */
[----:B------:R-:W-:-:S10]  /*f940*/  IMAD.SHL.U32 R20, R20, 0x10, RZ ;  /* 0x0000001014147824 */ /* 0x000fd400078e00ff */
[----:B------:R-:W0:Y:S01]  /*f950*/  @P1 LDC R3, c[0x0][0x44c] ;  /* 0x00011300ff031b82 */ /* 0x000e220000000800 */
[----:B------:R-:W-:-:S04]  /*f960*/  SHF.R.U32.HI R21, RZ, 0x3, R21 ;  /* 0x00000003ff157819 */ /* 0x000fc80000011615 */
[----:B------:R-:W-:-:S03]  /*f970*/  LOP3.LUT R20, R21, 0x70, R20, 0xf8, !PT ;  /* 0x0000007015147812 */ /* 0x000fc600078ef814 */
[----:B------:R-:W1:Y:S02]  /*f980*/  @P1 LDC R5, c[0x0][0x450] ;  /* 0x00011400ff051b82 */ /* 0x000e640000000800 */
[----:B------:R-:W-:Y:S02]  /*f990*/  VIADD R6, R20, UR41 ;  /* 0x0000002914067c36 */ /* 0x000fe40008000000 */
[----:B------:R-:W2:Y:S02]  /*f9a0*/  S2R R20, SR_TID.X ;  /* 0x0000000000147919 */ /* 0x000ea40000002100 */
[----:B------:R-:W-:Y:S02]  /*f9b0*/  IMAD.MOV.U32 R11, RZ, RZ, R6 ;  /* 0x000000ffff0b7224 */ /* 0x000fe400078e0006 */
[----:B------:R-:W3:Y:S01]  /*f9c0*/  @P1 LDC R8, c[0x0][0x450] ;  /* 0x00011400ff081b82 */ /* 0x000ee20000000800 */
[C---:B------:R-:W-:Y:S02]  /*f9d0*/  VIADD R10, R6.reuse, 0x80 ;  /* 0x00000080060a7836 */ /* 0x040fe40000000000 */
[----:B0-----:R-:W-:-:S04]  /*f9e0*/  @P1 IMAD.HI.U32 R0, R6, R3, RZ ;  /* 0x0000000306001227 */ /* 0x001fc800078e00ff */
[----:B------:R-:W-:Y:S01]  /*f9f0*/  IMAD.U32 R3, RZ, RZ, UR6 ;  /* 0x00000006ff037e24 */ /* 0x000fe2000f8e00ff */
[----:B------:R-:W-:Y:S01]  /*fa00*/  ULDC.64 UR6, c[0x0][0x2c8] ;  /* 0x0000b20000067ab9 */ /* 0x000fe20000000a00 */
[----:B-1----:R-:W-:Y:S01]  /*fa10*/  @P1 SHF.R.U32.HI R11, RZ, R5, R0 ;  /* 0x00000005ff0b1219 */ /* 0x002fe20000011600 */
[----:B------:R-:W-:Y:S01]  /*fa20*/  IMAD.U32 R5, RZ, RZ, UR5 ;  /* 0x00000005ff057e24 */ /* 0x000fe2000f8e00ff */
[----:B------:R-:W-:Y:S02]  /*fa30*/  ULDC.64 UR4, c[0x0][0x2d0] ;  /* 0x0000b40000047ab9 */ /* 0x000fe40000000a00 */
[--C-:B------:R-:W-:Y:S01]  /*fa40*/  SHF.R.S32.HI R0, RZ, 0x1f, R11.reuse ;  /* 0x0000001fff007819 */ /* 0x100fe2000001140b */
[----:B------:R-:W-:Y:S02]  /*fa50*/  IMAD.MOV R9, RZ, RZ, -R11 ;  /* 0x000000ffff097224 */ /* 0x000fe400078e0a0b */
[----:B------:R-:W-:-:S04]  /*fa60*/  IMAD.WIDE.U32 R4, R11, UR4, R2 ;  /* 0x000000040b047c25 */ /* 0x000fc8000f8e0002 */
[----:B------:R-:W-:Y:S02]  /*fa70*/  IMAD R0, R0, UR4, RZ ;  /* 0x0000000400007c24 */ /* 0x000fe4000f8e02ff */
[----:B------:R-:W-:Y:S02]  /*fa80*/  IMAD R9, R7, R9, R6 ;  /* 0x0000000907097224 */ /* 0x000fe400078e0206 */
[----:B------:R-:W-:Y:S02]  /*fa90*/  IMAD R13, R11, UR5, R0 ;  /* 0x000000050b0d7c24 */ /* 0x000fe4000f8e0200 */
[----:B--2---:R-:W-:Y:S01]  /*faa0*/  IMAD.SHL.U32 R21, R20, 0x8, RZ ;  /* 0x0000000814157824 */ /* 0x004fe200078e00ff */
[----:B------:R-:W-:Y:S01]  /*fab0*/  SHF.R.S32.HI R0, RZ, 0x1f, R9 ;  /* 0x0000001fff007819 */ /* 0x000fe20000011409 */
[----:B------:R-:W-:-:S03]  /*fac0*/  IMAD.IADD R5, R5, 0x1, R13 ;  /* 0x0000000105057824 */ /* 0x000fc600078e020d */
[----:B------:R-:W-:Y:S01]  /*fad0*/  LOP3.LUT R21, R21, 0x38, RZ, 0xc0, !PT ;  /* 0x0000003815157812 */ /* 0x000fe200078ec0ff */
[----:B------:R-:W-:Y:S02]  /*fae0*/  IMAD R0, R0, UR6, RZ ;  /* 0x0000000600007c24 */ /* 0x000fe4000f8e02ff */
[----:B------:R-:W-:-:S04]  /*faf0*/  IMAD.WIDE.U32 R4, R9, UR6, R4 ;  /* 0x0000000609047c25 */ /* 0x000fc8000f8e0004 */
[----:B------:R-:W-:Y:S01]  /*fb00*/  IMAD R11, R9, UR7, R0 ;  /* 0x00000007090b7c24 */ /* 0x000fe2000f8e0200 */
[----:B------:R-:W-:Y:S01]  /*fb10*/  LEA R0, P0, R4, UR8, 0x1 ;  /* 0x0000000804007c11 */ /* 0x000fe2000f8008ff */
[----:B------:R-:W0:Y:S02]  /*fb20*/  @P1 LDC R9, c[0x0][0x44c] ;  /* 0x00011300ff091b82 */ /* 0x000e240000000800 */
[----:B------:R-:W-:Y:S02]  /*fb30*/  IMAD.IADD R5, R5, 0x1, R11 ;  /* 0x0000000105057824 */ /* 0x000fe400078e020b */
[----:B------:R-:W-:-:S03]  /*fb40*/  IMAD.MOV.U32 R11, RZ, RZ, R10 ;  /* 0x000000ffff0b7224 */ /* 0x000fc600078e000a */
[----:B------:R-:W-:Y:S01]  /*fb50*/  LEA.HI.X R5, R4, UR9, R5, 0x1, P0 ;  /* 0x0000000904057c11 */ /* 0x000fe200080f0c05 */
[----:B0-----:R-:W-:-:S05]  /*fb60*/  @P1 IMAD.HI.U32 R9, R10, R9, RZ ;  /* 0x000000090a091227 */ /* 0x001fca00078e00ff */
[----:B---3--:R-:W-:-:S04]  /*fb70*/  @P1 SHF.R.U32.HI R11, RZ, R8, R9 ;  /* 0x00000008ff0b1219 */ /* 0x008fc80000011609 */
[--C-:B------:R-:W-:Y:S01]  /*fb80*/  SHF.R.S32.HI R4, RZ, 0x1f, R11.reuse ;  /* 0x0000001fff047819 */ /* 0x100fe2000001140b */
[----:B------:R-:W-:Y:S02]  /*fb90*/  IMAD.MOV R6, RZ, RZ, -R11 ;  /* 0x000000ffff067224 */ /* 0x000fe400078e0a0b */
[----:B------:R-:W-:-:S04]  /*fba0*/  IMAD.WIDE.U32 R2, R11, UR4, R2 ;  /* 0x000000040b027c25 */ /* 0x000fc8000f8e0002 */
[----:B------:R-:W-:Y:S02]  /*fbb0*/  IMAD R9, R7, R6, R10 ;  /* 0x0000000607097224 */ /* 0x000fe400078e020a */
[----:B------:R-:W-:Y:S01]  /*fbc0*/  IMAD R4, R4, UR4, RZ ;  /* 0x0000000404047c24 */ /* 0x000fe2000f8e02ff */
[----:B------:R-:W-:-:S03]  /*fbd0*/  ULDC UR4, c[0x0][0x2b8] ;  /* 0x0000ae0000047ab9 */ /* 0x000fc60000000800 */
[----:B------:R-:W-:Y:S01]  /*fbe0*/  IMAD R11, R11, UR5, R4 ;  /* 0x000000050b0b7c24 */ /* 0x000fe2000f8e0204 */
[----:B------:R-:W-:-:S03]  /*fbf0*/  SHF.R.S32.HI R4, RZ, 0x1f, R9 ;  /* 0x0000001fff047819 */ /* 0x000fc60000011409 */
[----:B------:R-:W-:Y:S02]  /*fc00*/  IMAD.IADD R3, R3, 0x1, R11 ;  /* 0x0000000103037824 */ /* 0x000fe400078e020b */
[----:B------:R-:W-:Y:S02]  /*fc10*/  IMAD R4, R4, UR6, RZ ;  /* 0x0000000604047c24 */ /* 0x000fe4000f8e02ff */
[----:B------:R-:W-:-:S04]  /*fc20*/  IMAD.WIDE.U32 R2, R9, UR6, R2 ;  /* 0x0000000609027c25 */ /* 0x000fc8000f8e0002 */
[----:B------:R-:W-:Y:S01]  /*fc30*/  IMAD R11, R9, UR7, R4 ;  /* 0x00000007090b7c24 */ /* 0x000fe2000f8e0204 */
[----:B------:R-:W-:-:S03]  /*fc40*/  LEA R4, P0, R2, UR8, 0x1 ;  /* 0x0000000802047c11 */ /* 0x000fc6000f8008ff */
[----:B------:R-:W-:-:S05]  /*fc50*/  IMAD.IADD R3, R3, 0x1, R11 ;  /* 0x0000000103037824 */ /* 0x000fca00078e020b */
[----:B------:R-:W-:Y:S02]  /*fc60*/  LEA.HI.X R8, R2, UR9, R3, 0x1, P0 ;  /* 0x0000000902087c11 */ /* 0x000fe400080f0c03 */
[----:B------:R-:W-:Y:S01]  /*fc70*/  ISETP.GE.AND P0, PT, R21, UR4, PT ;  /* 0x0000000415007c0c */ /* 0x000fe2000bf06270 */
[----:B------:R-:W-:-:S03]  /*fc80*/  UMOV UR4, 0xffffffff ;  /* 0xffffffff00047882 */ /* 0x000fc60000000000 */
[----:B------:R-:W-:Y:S09]  /*fc90*/  BRA.DIV UR4, `(.L_x_893) ;  /* 0x0000002a04b47947 */ /* 0x000ff2000b800000 */
[----:B------:R-:W0:Y:S01]  /*fca0*/  S2R R2, SR_TID.X ;  /* 0x0000000000027919 */ /* 0x000e220000002100 */
[----:B------:R-:W-:Y:S02]  /*fcb0*/  ULDC UR4, c[0x0][0x288] ;  /* 0x0000a20000047ab9 */ /* 0x000fe40000000800 */
[----:B------:R-:W-:Y:S01]  /*fcc0*/  IMAD R7, R7, UR4, RZ ;  /* 0x0000000407077c24 */ /* 0x000fe2000f8e02ff */
[----:B------:R-:W1:Y:S04]  /*fcd0*/  SHFL.IDX PT, R14, R0, RZ, 0x181f ;  /* 0x00181fff000e7589 */ /* 0x000e6800000e0000 */
[----:B------:R-:W-:Y:S04]  /*fce0*/  SHFL.IDX PT, R9, R5, 0x2, 0x181f ;  /* 0x00581f0005097f89 */ /* 0x000fe800000e0000 */
[----:B------:R-:W-:Y:S01]  /*fcf0*/  SHFL.IDX PT, R20, R0, 0x7, 0x181f ;  /* 0x00f81f0000147f89 */ /* 0x000fe200000e0000 */
[----:B0-----:R-:W-:-:S04]  /*fd00*/  LOP3.LUT R2, R2, 0x7f, RZ, 0xc0, !PT ;  /* 0x0000007f02027812 */ /* 0x001fc800078ec0ff */
[----:B------:R-:W-:Y:S02]  /*fd10*/  SHF.R.U32.HI R3, RZ, 0x3, R2 ;  /* 0x00000003ff037819 */ /* 0x000fe40000011602 */
[----:B------:R-:W0:Y:S03]  /*fd20*/  SHFL.IDX PT, R2, R5, RZ, 0x181f ;  /* 0x00181fff05027589 */ /* 0x000e2600000e0000 */
[----:B------:R-:W-:-:S04]  /*fd30*/  VIADD R6, R3, UR41 ;  /* 0x0000002903067c36 */ /* 0x000fc80008000000 */
[C---:B------:R-:W-:Y:S01]  /*fd40*/  VIADD R10, R6.reuse, 0x10 ;  /* 0x00000010060a7836 */ /* 0x040fe20000000000 */
[C---:B------:R-:W-:Y:S01]  /*fd50*/  ISETP.GE.AND P1, PT, R6.reuse, R7, PT ;  /* 0x000000070600720c */ /* 0x040fe20003f26270 */
[----:B------:R-:W-:-:S03]  /*fd60*/  VIADD R12, R6, 0x20 ;  /* 0x00000020060c7836 */ /* 0x000fc60000000000 */
[----:B------:R-:W-:Y:S02]  /*fd70*/  ISETP.GE.AND P3, PT, R10, R7, PT ;  /* 0x000000070a00720c */ /* 0x000fe40003f66270 */
[----:B------:R-:W2:Y:S07]  /*fd80*/  SHFL.IDX PT, R10, R0, 0x1, 0x181f ;  /* 0x00381f00000a7f89 */ /* 0x000eae00000e0000 */
[----:B-1----:R-:W-:-:S05]  /*fd90*/  @!P1 LEA R14, P2, R21, R14, 0x1 ;  /* 0x0000000e150e9211 */ /* 0x002fca00078408ff */
[----:B0-----:R-:W-:Y:S02]  /*fda0*/  @!P1 IMAD.X R3, RZ, RZ, R2, P2 ;  /* 0x000000ffff039224 */ /* 0x001fe400010e0602 */
[----:B------:R-:W-:Y:S02]  /*fdb0*/  @!P1 IMAD.MOV.U32 R2, RZ, RZ, R14 ;  /* 0x000000ffff029224 */ /* 0x000fe400078e000e */
[----:B------:R-:W-:Y:S04]  /*fdc0*/  SHFL.IDX PT, R14, R0, 0x2, 0x181f ;  /* 0x00581f00000e7f89 */ /* 0x000fe800000e0000 */
[----:B------:R0:W-:Y:S01]  /*fdd0*/  @!P1 LDGSTS.E.BYPASS.LTC128B.128 [R26+0x8400], desc[UR48][R2.64], !P0 ;  /* 0x08400000021a9fae */ /* 0x0001e2000c101d70 */
[----:B------:R-:W-:Y:S01]  /*fde0*/  ISETP.GE.AND P1, PT, R12, R7, PT ;  /* 0x000000070c00720c */ /* 0x000fe20003f26270 */
[----:B------:R-:W-:Y:S01]  /*fdf0*/  VIADD R12, R6, 0x40 ;  /* 0x00000040060c7836 */ /* 0x000fe20000000000 */
[----:B--2---:R-:W-:Y:S01]  /*fe00*/  @!P3 LEA R10, P2, R21, R10, 0x1 ;  /* 0x0000000a150ab211 */ /* 0x004fe200078408ff */
[----:B0-----:R-:W0:Y:S04]  /*fe10*/  SHFL.IDX PT, R2, R5, 0x1, 0x181f ;  /* 0x00381f0005027f89 */ /* 0x001e2800000e0000 */
[----:B0-----:R-:W-:-:S02]  /*fe20*/  @!P3 IMAD.X R3, RZ, RZ, R2, P2 ;  /* 0x000000ffff03b224 */ /* 0x001fc400010e0602 */
[----:B------:R-:W-:Y:S02]  /*fe30*/  @!P3 IMAD.MOV.U32 R2, RZ, RZ, R10 ;  /* 0x000000ffff02b224 */ /* 0x000fe400078e000a */
[----:B------:R-:W-:-:S03]  /*fe40*/  VIADD R10, R6, 0x30 ;  /* 0x00000030060a7836 */ /* 0x000fc60000000000 */
[----:B------:R0:W-:Y:S02]  /*fe50*/  @!P3 LDGSTS.E.BYPASS.LTC128B.128 [R26+0x8c00], desc[UR48][R2.64], !P0 ;  /* 0x08c00000021abfae */ /* 0x0001e4000c101d70 */
[----:B------:R-:W-:Y:S02]  /*fe60*/  ISETP.GE.AND P3, PT, R10, R7, PT ;  /* 0x000000070a00720c */ /* 0x000fe40003f66270 */
[----:B------:R-:W1:Y:S01]  /*fe70*/  SHFL.IDX PT, R10, R0, 0x3, 0x181f ;  /* 0x00781f00000a7f89 */ /* 0x000e6200000e0000 */
[----:B0-----:R-:W-:-:S03]  /*fe80*/  @!P1 LEA R2, P2, R21, R14, 0x1 ;  /* 0x0000000e15029211 */ /* 0x001fc600078408ff */
[----:B------:R-:W-:Y:S02]  /*fe90*/  SHFL.IDX PT, R14, R0, 0x4, 0x181f ;  /* 0x00981f00000e7f89 */ /* 0x000fe400000e0000 */
[----:B------:R-:W-:Y:S02]  /*fea0*/  @!P1 IMAD.X R3, RZ, RZ, R9, P2 ;  /* 0x000000ffff039224 */ /* 0x000fe400010e0609 */
[----:B------:R-:W-:Y:S04]  /*feb0*/  SHFL.IDX PT, R9, R5, 0x4, 0x181f ;  /* 0x00981f0005097f89 */ /* 0x000fe800000e0000 */
[----:B------:R0:W-:Y:S01]  /*fec0*/  @!P1 LDGSTS.E.BYPASS.LTC128B.128 [R26+0x9400], desc[UR48][R2.64], !P0 ;  /* 0x09400000021a9fae */ /* 0x0001e2000c101d70 */
[----:B------:R-:W-:Y:S01]  /*fed0*/  ISETP.GE.AND P1, PT, R12, R7, PT ;  /* 0x000000070c00720c */ /* 0x000fe20003f26270 */
[----:B------:R-:W-:Y:S01]  /*fee0*/  VIADD R12, R6, 0x60 ;  /* 0x00000060060c7836 */ /* 0x000fe20000000000 */
[----:B-1----:R-:W-:Y:S01]  /*fef0*/  @!P3 LEA R10, P2, R21, R10, 0x1 ;  /* 0x0000000a150ab211 */ /* 0x002fe200078408ff */
        /* <DEDUP_REMOVED lines=8> */
[----:B------:R0:W-:Y:S02]  /*ff80*/  SHFL.IDX PT, R14, R0, 0x6, 0x181f ;  /* 0x00d81f00000e7f89 */ /* 0x0001e400000e0000 */
[----:B------:R-:W-:Y:S02]  /*ff90*/  @!P1 IMAD.X R3, RZ, RZ, R9, P2 ;  /* 0x000000ffff039224 */ /* 0x000fe400010e0609 */
[----:B------:R-:W-:Y:S01]  /*ffa0*/  SHFL.IDX PT, R9, R5, 0x6, 0x181f ;  /* 0x00d81f0005097f89 */ /* 0x000fe200000e0000 */
[----:B0-----:R-:W-:-:S03]  /*ffb0*/  VIADD R0, R6, 0x90 ;  /* 0x0000009006007836 */ /* 0x001fc60000000000 */
[----:B------:R0:W-:Y:S01]  /*ffc0*/  @!P1 LDGSTS.E.BYPASS.LTC128B.128 [R26+0xa400], desc[UR48][R2.64], !P0 ;  /* 0x0a400000021a9fae */ /* 0x0001e2000c101d70 */
[----:B------:R-:W-:Y:S01]  /*ffd0*/  ISETP.GE.AND P1, PT, R12, R7, PT ;  /* 0x000000070c00720c */ /* 0x000fe20003f26270 */
[----:B------:R-:W-:Y:S01]  /*ffe0*/  VIADD R12, R6, 0x70 ;  /* 0x00000070060c7836 */ /* 0x000fe20000000000 */
[----:B-1----:R-:W-:Y:S01]  /*fff0*/  @!P3 LEA R10, P2, R21, R10, 0x1 ;  /* 0x0000000a150ab211 */ /* 0x002fe200078408ff */
[----:B0-----:R-:W0:Y:S04]  /*10000*/  SHFL.IDX PT, R2, R5, 0x5, 0x181f ;  /* 0x00b81f0005027f89 */ /* 0x001e2800000e0000 */
[----:B0-----:R-:W-:Y:S02]  /*10010*/  @!P3 IMAD.X R3, RZ, RZ, R2, P2 ;  /* 0x000000ffff03b224 */ /* 0x001fe400010e0602 */
[----:B------:R-:W-:-:S02]  /*10020*/  @!P3 IMAD.MOV.U32 R2, RZ, RZ, R10 ;  /* 0x000000ffff02b224 */ /* 0x000fc400078e000a */
[----:B------:R-:W0:Y:S04]  /*10030*/  SHFL.IDX PT, R10, R5, 0x7, 0x181f ;  /* 0x00f81f00050a7f89 */ /* 0x000e2800000e0000 */
[----:B------:R1:W-:Y:S01]  /*10040*/  @!P3 LDGSTS.E.BYPASS.LTC128B.128 [R26+0xac00], desc[UR48][R2.64], !P0 ;  /* 0x0ac00000021abfae */ /* 0x0003e2000c101d70 */
[----:B------:R-:W-:Y:S01]  /*10050*/  ISETP.GE.AND P3, PT, R12, R7, PT ;  /* 0x000000070c00720c */ /* 0x000fe20003f66270 */
[----:B------:R-:W-:Y:S02]  /*10060*/  VIADD R12, R6, 0x80 ;  /* 0x00000080060c7836 */ /* 0x000fe40000000000 */
[----:B------:R-:W-:Y:S01]  /*10070*/  SHFL.IDX PT, R5, R8, 0x1, 0x181f ;  /* 0x00381f0008057f89 */ /* 0x000fe200000e0000 */
[----:B-1----:R-:W-:-:S03]  /*10080*/  @!P1 LEA R2, P2, R21, R14, 0x1 ;  /* 0x0000000e15029211 */ /* 0x002fc600078408ff */
[----:B------:R-:W1:Y:S02]  /*10090*/  SHFL.IDX PT, R14, R4, RZ, 0x181f ;  /* 0x00181fff040e7589 */ /* 0x000e6400000e0000 */
[----:B------:R-:W-:Y:S02]  /*100a0*/  @!P1 IMAD.X R3, RZ, RZ, R9, P2 ;  /* 0x000000ffff039224 */ /* 0x000fe400010e0609 */
[----:B------:R-:W2:Y:S04]  /*100b0*/  SHFL.IDX PT, R9, R8, RZ, 0x181f ;  /* 0x00181fff08097589 */ /* 0x000ea800000e0000 */
[----:B------:R3:W-:Y:S01]  /*100c0*/  @!P1 LDGSTS.E.BYPASS.LTC128B.128 [R26+0xb400], desc[UR48][R2.64], !P0 ;  /* 0x0b400000021a9fae */ /* 0x0007e2000c101d70 */
[----:B------:R-:W-:Y:S02]  /*100d0*/  ISETP.GE.AND P1, PT, R12, R7, PT ;  /* 0x000000070c00720c */ /* 0x000fe40003f26270 */
[----:B---3--:R-:W-:-:S05]  /*100e0*/  @!P3 LEA R2, P2, R21, R20, 0x1 ;  /* 0x000000141502b211 */ /* 0x008fca00078408ff */
[----:B0-----:R-:W-:Y:S02]  /*100f0*/  @!P3 IMAD.X R3, RZ, RZ, R10, P2 ;  /* 0x000000ffff03b224 */ /* 0x001fe400010e060a */
[----:B------:R-:W-:-:S03]  /*10100*/  VIADD R10, R6, 0xa0 ;  /* 0x000000a0060a7836 */ /* 0x000fc60000000000 */
[----:B------:R1:W-:Y:S01]  /*10110*/  @!P3 LDGSTS.E.BYPASS.LTC128B.128 [R26+0xbc00], desc[UR48][R2.64], !P0 ;  /* 0x0bc00000021abfae */ /* 0x0003e2000c101d70 */
[----:B------:R-:W-:-:S03]  /*10120*/  ISETP.GE.AND P3, PT, R0, R7, PT ;  /* 0x000000070000720c */ /* 0x000fc60003f66270 */
[----:B------:R-:W-:Y:S04]  /*10130*/  SHFL.IDX PT, R0, R8, 0x2, 0x181f ;  /* 0x00581f0008007f89 */ /* 0x000fe800000e0000 */
[----:B------:R-:W-:Y:S01]  /*10140*/  SHFL.IDX PT, R8, R8, 0x3, 0x181f ;  /* 0x00781f0008087f89 */ /* 0x000fe200000e0000 */
[----:B-1----:R-:W-:-:S03]  /*10150*/  @!P1 LEA R2, P2, R21, R14, 0x1 ;  /* 0x0000000e15029211 */ /* 0x002fc600078408ff */
[----:B------:R-:W-:Y:S02]  /*10160*/  SHFL.IDX PT, R14, R4, 0x2, 0x181f ;  /* 0x00581f00040e7f89 */ /* 0x000fe400000e0000 */
[----:B--2---:R-:W-:Y:S02]  /*10170*/  @!P1 IMAD.X R3, RZ, RZ, R9, P2 ;  /* 0x000000ffff039224 */ /* 0x004fe400010e0609 */
[----:B------:R-:W0:Y:S04]  /*10180*/  SHFL.IDX PT, R9, R4, 0x1, 0x181f ;  /* 0x00381f0004097f89 */ /* 0x000e2800000e0000 */
[----:B------:R0:W-:Y:S01]  /*10190*/  @!P1 LDGSTS.E.BYPASS.LTC128B.128 [R26+0xc400], desc[UR48][R2.64], !P0 ;  /* 0x0c400000021a9fae */ /* 0x0001e2000c101d70 */
[----:B------:R-:W-:Y:S02]  /*101a0*/  ISETP.GE.AND P1, PT, R10, R7, PT ;  /* 0x000000070a00720c */ /* 0x000fe40003f26270 */
[----:B0-----:R-:W-:-:S05]  /*101b0*/  @!P3 LEA R2, P2, R21, R9, 0x1 ;  /* 0x000000091502b211 */ /* 0x001fca00078408ff */
[----:B------:R-:W-:-:S05]  /*101c0*/  @!P3 IMAD.X R3, RZ, RZ, R5, P2 ;  /* 0x000000ffff03b224 */ /* 0x000fca00010e0605 */
[----:B------:R0:W-:Y:S02]  /*101d0*/  @!P3 LDGSTS.E.BYPASS.LTC128B.128 [R26+0xcc00], desc[UR48][R2.64], !P0 ;  /* 0x0cc00000021abfae */ /* 0x0001e4000c101d70 */
[----:B0-----:R-:W-:Y:S02]  /*101e0*/  @!P1 LEA R2, P2, R21, R14, 0x1 ;  /* 0x0000000e15029211 */ /* 0x001fe400078408ff */
[----:B------:R0:W1:Y:S03]  /*101f0*/  SHFL.IDX PT, R14, R4, 0x3, 0x181f ;  /* 0x00781f00040e7f89 */ /* 0x00006600000e0000 */
[----:B------:R-:W-:-:S05]  /*10200*/  @!P1 IMAD.X R3, RZ, RZ, R0, P2 ;  /* 0x000000ffff039224 */ /* 0x000fca00010e0600 */
[----:B------:R0:W-:Y:S03]  /*10210*/  @!P1 LDGSTS.E.BYPASS.LTC128B.128 [R26+0xd400], desc[UR48][R2.64], !P0 ;  /* 0x0d400000021a9fae */ /* 0x0001e6000c101d70 */
.L_x_996:
[----:B------:R-:W-:Y:S02]  /*10220*/  VIADD R6, R6, 0xb0 ;  /* 0x000000b006067836 */ /* 0x000fe40000000000 */
[----:B------:R-:W-:-:S03]  /*10230*/  VIADD R0, R17, 0x16800 ;  /* 0x0001680011007836 */ /* 0x000fc60000000000 */
[----:B------:R-:W-:-:S13]  /*10240*/  ISETP.GE.AND P1, PT, R6, R7, PT ;  /* 0x000000070600720c */ /* 0x000fda0003f26270 */
[----:B01----:R-:W-:-:S05]  /*10250*/  @!P1 LEA R2, P2, R21, R14, 0x1 ;  /* 0x0000000e15029211 */ /* 0x003fca00078408ff */
[----:B------:R-:W-:-:S05]  /*10260*/  @!P1 IMAD.X R3, RZ, RZ, R8, P2 ;  /* 0x000000ffff039224 */ /* 0x000fca00010e0608 */
[----:B------:R-:W-:Y:S01]  /*10270*/  @!PT LDS RZ, [RZ] ;  /* 0x00000000fffff984 */ /* 0x000fe20000000800 */
[----:B------:R-:W-:Y:S01]  /*10280*/  @!PT LDS RZ, [RZ] ;  /* 0x00000000fffff984 */ /* 0x000fe20000000800 */
[----:B------:R-:W-:Y:S01]  /*10290*/  @!PT LDS RZ, [RZ] ;  /* 0x00000000fffff984 */ /* 0x000fe20000000800 */
[----:B------:R0:W-:Y:S01]  /*102a0*/  @!P1 LDGSTS.E.BYPASS.LTC128B.128 [R26+0xdc00], desc[UR48][R2.64], !P0 ;  /* 0x0dc00000021a9fae */ /* 0x0001e2000c101d70 */
[----:B------:R-:W-:Y:S01]  /*102b0*/  PLOP3.LUT P0, PT, PT, PT, PT, 0x80, 0x0 ;  /* 0x000000000000781c */ /* 0x000fe20003f0f070 */
[----:B------:R-:W-:-:S12]  /*102c0*/  NOP ;  /* 0x0000000000007918 */ /* 0x000fd80000000000 */
.L_x_894:
[----:B------:R-:W-:Y:S02]  /*102d0*/  PLOP3.LUT P1, PT, P1, P0, PT, 0xa2, 0x0 ;  /* 0x000000000000781c */ /* 0x000fe40000f21472 */
[----:B------:R-:W-:-:S08]  /*102e0*/  @P0 R2UR P1, UR4, R17 ;  /* 0x00000000110402ca */ /* 0x000fd00000020000 */
[----:B------:R-:W-:-:S05]  /*102f0*/  @P0 PLOP3.LUT P0, PT, P1, PT, PT, 0x80, 0x0 ;  /* 0x000000000000081c */ /* 0x000fca0000f0f070 */
[----:B------:R-:W-:Y:S01]  /*10300*/  @!P1 SYNCS.ARRIVE.TRANS64.RED.A0T1 RZ, [UR4+0x16800], RZ ;  /* 0x016800ffffff99a7 */ /* 0x000fe20008200404 */
[----:B------:R-:W-:Y:S07]  /*10310*/  @!P1 ARRIVES.LDGSTSBAR.64.TRANSCNT [UR4+0x16800] ;  /* 0x01680000ff0099b0 */ /* 0x000fee0008000a84 */
[----:B------:R-:W-:Y:S05]  /*10320*/  @P0 BRA.U.ANY `(.L_x_894) ;  /* 0xfffffffd00e80947 */ /* 0x000fea000393ffff */
[----:B------:R-:W-:-:S05]  /*10330*/  VIADD R29, R29, 0x1 ;  /* 0x000000011d1d7836 */ /* 0x000fca0000000000 */
[----:B0-----:R-:W-:-:S04]  /*10340*/  LEA.HI R2, R29, R29, RZ, 0x1 ;  /* 0x0000001d1d027211 */ /* 0x001fc800078f08ff */
[----:B------:R-:W-:-:S05]  /*10350*/  LOP3.LUT R2, R2, 0xfffffffe, RZ, 0xc0, !PT ;  /* 0xfffffffe02027812 */ /* 0x000fca00078ec0ff */
[----:B------:R-:W-:-:S05]  /*10360*/  IMAD.IADD R2, R29, 0x1, -R2 ;  /* 0x000000011d027824 */ /* 0x000fca00078e0a02 */
[----:B------:R-:W-:Y:S01]  /*10370*/  SHF.L.U32 R2, R2, 0x1f, RZ ;  /* 0x0000001f02027819 */ /* 0x000fe200000006ff */
[----:B------:R-:W-:Y:S01]  /*10380*/  NOP ;  /* 0x0000000000007918 */ /* 0x000fe20000000000 */
[----:B------:R0:W-:Y:S01]  /*10390*/  SYNCS.ARRIVE.TRANS64.A1T0 RZ, [R17+URZ+0x16800], RZ ;  /* 0x016800ff11ff79a7 */ /* 0x0001e2000810003f */
[----:B------:R-:W-:Y:S01]  /*103a0*/  BSSY B0, `(.L_x_895) ;  /* 0x0000003000007945 */ /* 0x000fe20003800000 */
[----:B------:R-:W1:Y:S03]  /*103b0*/  SYNCS.PHASECHK.TRANS64.TRYWAIT P0, [R17+URZ+0x16820], R2 ;  /* 0x01682002110075a7 */ /* 0x000e66000800017f */
[----:B01----:R-:W-:Y:S05]  /*103c0*/  @!P0 BRA `(.L_x_896) ;  /* 0x0000003000688947 */ /* 0x003fea0003800000 */
.L_x_997:
[----:B------:R-:W-:Y:S05]  /*103d0*/  BSYNC B0 ;  /* 0x0000000000007941 */ /* 0x000fea0003800000 */
.L_x_895:
[----:B------:R-:W-:-:S04]  /*103e0*/  UIADD3 UR4, UR40, -0x2, URZ ;  /* 0xfffffffe28047890 */ /* 0x000fc8000fffe03f */
[----:B------:R-:W-:-:S06]  /*103f0*/  UISETP.GE.AND UP0, UPT, UR4, UR39, UPT ;  /* 0x000000270400728c */ /* 0x000fcc000bf06270 */
[----:B------:R-:W-:-:S13]  /*10400*/  PLOP3.LUT P0, PT, PT, PT, UP0, 0x80, 0x0 ;  /* 0x000000000000781c */ /* 0x000fda0003f0f008 */
[----:B------:R-:W-:Y:S05]  /*10410*/  @!P0 BRA `(.L_x_897) ;  /* 0x0000001400688947 */ /* 0x000fea0003800000 */
[----:B0-----:R-:W-:Y:S01]  /*10420*/  IMAD R2, RZ, RZ, -UR40 ;  /* 0x80000028ff027e24 */ /* 0x001fe2000f8e02ff */
[----:B------:R-:W-:Y:S01]  /*10430*/  LOP3.LUT R7, RZ, UR39, RZ, 0x33, !PT ;  /* 0x00000027ff077c12 */ /* 0x000fe2000f8e33ff */
[----:B------:R-:W-:-:S03]  /*10440*/  IMAD.U32 R6, RZ, RZ, UR4 ;  /* 0x00000004ff067e24 */ /* 0x000fc6000f8e00ff */
[----:B------:R-:W-:-:S05]  /*10450*/  VIADDMNMX R7, R2, 0x1, R7, !PT ;  /* 0x0000000102077846 */ /* 0x000fca0007800107 */
[----:B------:R-:W-:-:S05]  /*10460*/  VIADD R2, R7, UR40 ;  /* 0x0000002807027c36 */ /* 0x000fca0008000000 */
        /* <DEDUP_REMOVED lines=22> */
[----:B------:R-:W-:-:S05]  /*105d0*/  @P0 SHF.R.U32.HI R2, RZ, R3, R4 ;  /* 0x00000003ff020219 */ /* 0x000fca0000011604 */
[----:B------:R-:W-:-:S04]  /*105e0*/  IMAD.MOV R3, RZ, RZ, -R2 ;  /* 0x000000ffff037224 */ /* 0x000fc800078e0a02 */
[----:B------:R-:W-:Y:S01]  /*105f0*/  IMAD R6, R5, R3, R6 ;  /* 0x0000000305067224 */ /* 0x000fe200078e0206 */
[--C-:B------:R-:W-:Y:S01]  /*10600*/  SHF.R.S32.HI R3, RZ, 0x1f, R2.reuse ;  /* 0x0000001fff037819 */ /* 0x100fe20000011402 */
[----:B------:R-:W0:Y:S02]  /*10610*/  LDC.64 R4, c[0x0][0x418] ;  /* 0x00010600ff047b82 */ /* 0x000e240000000a00 */
[----:B------:R-:W-:-:S04]  /*10620*/  IMAD.WIDE.U32 R2, R22, UR4, R2 ;  /* 0x0000000416027c25 */ /* 0x000fc8000f8e0002 */
[----:B------:R-:W-:Y:S01]  /*10630*/  IMAD.IADD R11, R11, 0x1, R3 ;  /* 0x000000010b0b7824 */ /* 0x000fe200078e0203 */
[----:B0-----:R-:W-:-:S04]  /*10640*/  LEA R4, P0, R2, R4, 0x2 ;  /* 0x0000000402047211 */ /* 0x001fc800078010ff */
[----:B------:R-:W-:-:S05]  /*10650*/  LEA.HI.X R5, R2, R5, R11, 0x2, P0 ;  /* 0x0000000502057211 */ /* 0x000fca00000f140b */
[----:B------:R0:W5:Y:S04]  /*10660*/  LDG.E R4, desc[UR48][R4.64] ;  /* 0x0000003004047981 */ /* 0x000168000c1e1900 */
.L_x_901:
[----:B------:R-:W0:Y:S01]  /*10670*/  S2R R2, SR_TID.X ;  /* 0x0000000000027919 */ /* 0x000e220000002100 */
[----:B------:R-:W-:Y:S01]  /*10680*/  IMAD R3, R8, 0x8, R17 ;  /* 0x0000000808037824 */ /* 0x000fe200078e0211 */
[----:B------:R-:W-:Y:S01]  /*10690*/  BSSY B1, `(.L_x_902) ;  /* 0x0000006000017945 */ /* 0x000fe20003800000 */
[----:B0-----:R-:W-:Y:S02]  /*106a0*/  LOP3.LUT R5, R2, 0x7f, RZ, 0xc0, !PT ;  /* 0x0000007f02057812 */ /* 0x001fe400078ec0ff */
[----:B------:R-:W-:Y:S02]  /*106b0*/  SHF.L.U32 R2, R9, 0x1f, RZ ;  /* 0x0000001f09027819 */ /* 0x000fe400000006ff */
[----:B------:R-:W-:Y:S02]  /*106c0*/  ISETP.NE.AND P1, PT, R5, RZ, PT ;  /* 0x000000ff0500720c */ /* 0x000fe40003f25270 */
[----:B------:R-:W0:Y:S02]  /*106d0*/  SYNCS.PHASECHK.TRANS64.TRYWAIT P0, [R3+URZ+0x16840], R2 ;  /* 0x01684002030075a7 */ /* 0x000e24000800017f */
[----:B0-----:R-:W-:Y:S09]  /*106e0*/  @!P0 BRA `(.L_x_903) ;  /* 0x0000002c00b48947 */ /* 0x001ff20003800000 */
.L_x_998:
[----:B------:R-:W-:Y:S05]  /*106f0*/  BSYNC B1 ;  /* 0x0000000000017941 */ /* 0x000fea0003800000 */
.L_x_902:
[----:B------:R-:W-:Y:S04]  /*10700*/  BSSY B1, `(.L_x_904) ;  /* 0x0000007000017945 */ /* 0x000fe80003800000 */
[----:B------:R-:W-:Y:S05]  /*10710*/  @P1 BRA `(.L_x_905) ;  /* 0x0000000000141947 */ /* 0x000fea0003800000 */
[----:B------:R-:W-:Y:S01]  /*10720*/  ISETP.NE.AND P0, PT, R28, RZ, PT ;  /* 0x000000ff1c00720c */ /* 0x000fe20003f05270 */
[----:B0-----:R-:W-:-:S04]  /*10730*/  IMAD.MOV.U32 R2, RZ, RZ, 0x4000 ;  /* 0x00004000ff027424 */ /* 0x001fc800078e00ff */
[----:B------:R1:W-:Y:S08]  /*10740*/  SYNCS.ARRIVE.TRANS64 RZ, [R3+URZ+0x16830], R2 ;  /* 0x0168300203ff79a7 */ /* 0x0003f0000800003f */
[----:B------:R-:W-:Y:S05]  /*10750*/  @!P0 BRA `(.L_x_905) ;  /* 0x0000000000048947 */ /* 0x000fea0003800000 */
[----:B------:R-:W-:Y:S01]  /*10760*/  BPT.TRAP 0x1 ;  /* 0x000000040000795c */ /* 0x000fe20000300000 */
.L_x_905:
[----:B------:R-:W-:Y:S05]  /*10770*/  BSYNC B1 ;  /* 0x0000000000017941 */ /* 0x000fea0003800000 */
.L_x_904:
[----:B------:R-:W-:Y:S01]  /*10780*/  IMAD.MOV.U32 R10, RZ, RZ, RZ ;  /* 0x000000ffff0a7224 */ /* 0x000fe200078e00ff */
[----:B------:R-:W-:Y:S01]  /*10790*/  UIADD3 UR4, UP0, UR46, 0x370, URZ ;  /* 0x000003702e047890 */ /* 0x000fe2000ff1e03f */
[----:B01----:R-:W-:Y:S01]  /*107a0*/  IMAD R2, R8, 0x4000, R17 ;  /* 0x0000400008027824 */ /* 0x003fe200078e0211 */
[----:B------:R-:W-:Y:S01]  /*107b0*/  PLOP3.LUT P0, PT, PT, PT, PT, 0x80, 0x0 ;  /* 0x000000000000781c */ /* 0x000fe20003f0f070 */
[----:B------:R-:W-:Y:S01]  /*107c0*/  VIADD R3, R3, 0x16830 ;  /* 0x0001683003037836 */ /* 0x000fe20000000000 */
[----:B------:R-:W-:Y:S01]  /*107d0*/  R2UR UR10, R10 ;  /* 0x000000000a0a72ca */ /* 0x000fe200000e0000 */
[----:B------:R-:W-:Y:S01]  /*107e0*/  VIADD R2, R2, 0xe400 ;  /* 0x0000e40002027836 */ /* 0x000fe20000000000 */
[----:B------:R-:W-:Y:S01]  /*107f0*/  UIADD3.X UR5, URZ, UR47, URZ, UP0, !UPT ;  /* 0x0000002f3f057290 */ /* 0x000fe200087fe43f */
[----:B------:R-:W-:Y:S01]  /*10800*/  IMAD.SHL.U32 R5, R6, 0x80, RZ ;  /* 0x0000008006057824 */ /* 0x000fe200078e00ff */
[----:B------:R-:W-:Y:S01]  /*10810*/  UMOV UR6, 0x0 ;  /* 0x0000000000067882 */ /* 0x000fe20000000000 */
[----:B------:R-:W-:-:S10]  /*10820*/  UMOV UR7, 0x14f00000 ;  /* 0x14f0000000077882 */ /* 0x000fd40000000000 */
.L_x_906:
[----:B------:R-:W-:-:S13]  /*10830*/  @P0 ELECT P2, URZ, PT ;  /* 0x00000000003f082f */ /* 0x000fda0003840000 */
[----:B-----5:R-:W-:Y:S01]  /*10840*/  @P2 R2UR UR13, R4 ;  /* 0x00000000040d22ca */ /* 0x020fe200000e0000 */
[----:B------:R-:W-:Y:S01]  /*10850*/  UMOV UR12, UR36 ;  /* 0x00000024000c7c82 */ /* 0x000fe20008000000 */
[----:B------:R-:W-:Y:S02]  /*10860*/  @P2 R2UR UR11, R5 ;  /* 0x00000000050b22ca */ /* 0x000fe400000e0000 */
[----:B------:R-:W-:Y:S02]  /*10870*/  @P2 R2UR UR9, R3 ;  /* 0x00000000030922ca */ /* 0x000fe400000e0000 */
[----:B------:R-:W-:Y:S02]  /*10880*/  @P2 R2UR UR8, R2 ;  /* 0x00000000020822ca */ /* 0x000fe400000e0000 */
[----:B------:R-:W-:Y:S02]  /*10890*/  @P2 PLOP3.LUT P0, PT, P2, PT, PT, 0x8, 0x0 ;  /* 0x000000000000281c */ /* 0x000fe4000170e170 */
        /* <DEDUP_REMOVED lines=8> */
.L_x_999:
[----:B------:R-:W-:Y:S05]  /*10920*/  BSYNC B1 ;  /* 0x0000000000017941 */ /* 0x000fea0003800000 */
.L_x_907:
[----:B------:R-:W-:Y:S01]  /*10930*/  BSSY B1, `(.L_x_909) ;  /* 0x000000a000017945 */ /* 0x000fe20003800000 */
[----:B0-----:R-:W-:Y:S02]  /*10940*/  IMAD.MOV.U32 R2, RZ, RZ, 0x0 ;  /* 0x00000000ff027424 */ /* 0x001fe400078e00ff */
[----:B------:R-:W-:Y:S01]  /*10950*/  IMAD.MOV.U32 R3, RZ, RZ, 0x14f00000 ;  /* 0x14f00000ff037424 */ /* 0x000fe200078e00ff */
[----:B------:R-:W-:Y:S06]  /*10960*/  @P1 BRA `(.L_x_910) ;  /* 0x0000000000181947 */ /* 0x000fec0003800000 */
[----:B------:R-:W-:Y:S01]  /*10970*/  ISETP.NE.AND P0, PT, R28, RZ, PT ;  /* 0x000000ff1c00720c */ /* 0x000fe20003f05270 */
[----:B------:R-:W-:Y:S02]  /*10980*/  IMAD R5, R16, 0x8, R17 ;  /* 0x0000000810057824 */ /* 0x000fe400078e0211 */
[----:B------:R-:W-:-:S04]  /*10990*/  IMAD.MOV.U32 R12, RZ, RZ, 0x4000 ;  /* 0x00004000ff0c7424 */ /* 0x000fc800078e00ff */
[----:B------:R0:W-:Y:S06]  /*109a0*/  SYNCS.ARRIVE.TRANS64 RZ, [R5+URZ+0x16850], R12 ;  /* 0x0168500c05ff79a7 */ /* 0x0001ec000800003f */
[----:B------:R-:W-:Y:S05]  /*109b0*/  @!P0 BRA `(.L_x_910) ;  /* 0x0000000000048947 */ /* 0x000fea0003800000 */
[----:B------:R-:W-:Y:S01]  /*109c0*/  BPT.TRAP 0x1 ;  /* 0x000000040000795c */ /* 0x000fe20000300000 */
.L_x_910:
[----:B------:R-:W-:Y:S05]  /*109d0*/  BSYNC B1 ;  /* 0x0000000000017941 */ /* 0x000fea0003800000 */
.L_x_909:
[----:B------:R-:W-:Y:S01]  /*109e0*/  R2UR UR10, R10 ;  /* 0x000000000a0a72ca */ /* 0x000fe200000e0000 */
[----:B------:R-:W-:Y:S01]  /*109f0*/  UIADD3 UR4, UP0, UR46, 0x470, URZ ;  /* 0x000004702e047890 */ /* 0x000fe2000ff1e03f */
[----:B------:R-:W-:Y:S01]  /*10a00*/  R2UR UR6, R2 ;  /* 0x00000000020672ca */ /* 0x000fe200000e0000 */
[C-C-:B------:R-:W-:Y:S01]  /*10a10*/  IMAD R2, R16.reuse, 0x8, R17.reuse ;  /* 0x0000000810027824 */ /* 0x140fe200078e0211 */
[----:B------:R-:W-:Y:S01]  /*10a20*/  R2UR UR7, R3 ;  /* 0x00000000030772ca */ /* 0x000fe200000e0000 */
[----:B------:R-:W-:Y:S01]  /*10a30*/  IMAD R3, R16, 0x4000, R17 ;  /* 0x0000400010037824 */ /* 0x000fe200078e0211 */
[----:B------:R-:W-:Y:S01]  /*10a40*/  PLOP3.LUT P0, PT, PT, PT, PT, 0x80, 0x0 ;  /* 0x000000000000781c */ /* 0x000fe20003f0f070 */
[----:B0-----:R-:W-:Y:S01]  /*10a50*/  IMAD.SHL.U32 R5, R19, 0x80, RZ ;  /* 0x0000008013057824 */ /* 0x001fe200078e00ff */
[----:B------:R-:W-:Y:S01]  /*10a60*/  UIADD3.X UR5, URZ, UR47, URZ, UP0, !UPT ;  /* 0x0000002f3f057290 */ /* 0x000fe200087fe43f */
[----:B------:R-:W-:Y:S02]  /*10a70*/  VIADD R3, R3, 0x400 ;  /* 0x0000040003037836 */ /* 0x000fe40000000000 */
[----:B------:R-:W-:-:S09]  /*10a80*/  VIADD R2, R2, 0x16850 ;  /* 0x0001685002027836 */ /* 0x000fd20000000000 */
.L_x_911:
[----:B------:R-:W-:-:S13]  /*10a90*/  @P0 ELECT P1, URZ, PT ;  /* 0x00000000003f082f */ /* 0x000fda0003820000 */
[----:B------:R-:W-:Y:S01]  /*10aa0*/  @P1 R2UR UR13, R18 ;  /* 0x00000000120d12ca */ /* 0x000fe200000e0000 */
        /* <DEDUP_REMOVED lines=8> */
[----:B------:R-:W-:Y:S02]  /*10b30*/  IMAD.MOV.U32 R18, RZ, RZ, R4 ;  /* 0x000000ffff127224 */ /* 0x000fe400078e0004 */
[----:B------:R-:W-:-:S07]  /*10b40*/  IMAD.MOV.U32 R19, RZ, RZ, R6 ;  /* 0x000000ffff137224 */ /* 0x000fce00078e0006 */
.L_x_900:
[----:B------:R-:W-:Y:S05]  /*10b50*/  BSYNC B0 ;  /* 0x0000000000007941 */ /* 0x000fea0003800000 */
.L_x_899:
[----:B------:R-:W-:Y:S01]  /*10b60*/  UIADD3 UR4, UR40, -0x3, URZ ;  /* 0xfffffffd28047890 */ /* 0x000fe2000fffe03f */
[----:B------:R-:W-:Y:S02]  /*10b70*/  IMAD.MOV.U32 R16, RZ, RZ, R8 ;  /* 0x000000ffff107224 */ /* 0x000fe400078e0008 */
[----:B------:R-:W-:-:S03]  /*10b80*/  IMAD.MOV.U32 R24, RZ, RZ, R9 ;  /* 0x000000ffff187224 */ /* 0x000fc600078e0009 */
[----:B------:R-:W-:-:S07]  /*10b90*/  IMAD.U32 R6, RZ, RZ, UR4 ;  /* 0x00000004ff067e24 */ /* 0x000fce000f8e00ff */
.L_x_898:
[----:B------:R-:W-:Y:S01]  /*10ba0*/  ULOP3.LUT UR4, URZ, UR40, URZ, 0x33, !UPT ;  /* 0x000000283f047292 */ /* 0x000fe2000f8e333f */
[----:B------:R-:W-:Y:S01]  /*10bb0*/  VIADD R7, R7, 0xfffffffe ;  /* 0xfffffffe07077836 */ /* 0x000fe20000000000 */
[----:B------:R-:W-:Y:S04]  /*10bc0*/  BSSY B0, `(.L_x_897) ;  /* 0x00000df000007945 */ /* 0x000fe80003800000 */
[----:B------:R-:W-:-:S13]  /*10bd0*/  ISETP.NE.AND P0, PT, R7, UR4, PT ;  /* 0x0000000407007c0c */ /* 0x000fda000bf05270 */
[----:B------:R-:W-:Y:S05]  /*10be0*/  @!P0 BRA `(.L_x_912) ;  /* 0x0000000c00708947 */ /* 0x000fea0003800000 */
[----:B------:R-:W-:-:S07]  /*10bf0*/  IMAD.MOV.U32 R4, RZ, RZ, R18 ;  /* 0x000000ffff047224 */ /* 0x000fce00078e0012 */
.L_x_939:
[----:B------:R-:W-:Y:S01]  /*10c00*/  LOP3.LUT P1, RZ, R23, 0x2, RZ, 0xc0, !PT ;  /* 0x0000000217ff7812 */ /* 0x000fe2000782c0ff */
[----:B------:R-:W-:Y:S01]  /*10c10*/  VIADD R7, R16, 0x1 ;  /* 0x0000000110077836 */ /* 0x000fe20000000000 */
[----:B------:R-:W-:Y:S05]  /*10c20*/  YIELD ;  /* 0x0000000000007946 */ /* 0x000fea0003800000 */
[----:B------:R-:W-:Y:S01]  /*10c30*/  ISETP.NE.AND P0, PT, R7, 0x2, PT ;  /* 0x000000020700780c */ /* 0x000fe20003f05270 */
[----:B------:R-:W-:Y:S03]  /*10c40*/  BSSY B1, `(.L_x_913) ;  /* 0x0000067000017945 */ /* 0x000fe60003800000 */
[----:B------:R-:W-:-:S02]  /*10c50*/  SEL R3, RZ, 0x1, P0 ;  /* 0x00000001ff037807 */ /* 0x000fc40000000000 */
[----:B------:R-:W-:Y:S02]  /*10c60*/  SEL R7, R7, RZ, P0 ;  /* 0x000000ff07077207 */ /* 0x000fe40000000000 */
[----:B------:R-:W-:Y:S01]  /*10c70*/  LOP3.LUT R8, R24, R3, RZ, 0x3c, !PT ;  /* 0x0000000318087212 */ /* 0x000fe200078e3cff */
[----:B------:R-:W-:Y:S06]  /*10c80*/  @!P1 BRA `(.L_x_914) ;  /* 0x0000000400889947 */ /* 0x000fec0003800000 */
[----:B------:R-:W-:Y:S01]  /*10c90*/  LOP3.LUT P1, RZ, R23, 0x1, RZ, 0xc0, !PT ;  /* 0x0000000117ff7812 */ /* 0x000fe2000782c0ff */
[----:B------:R-:W-:-:S12]  /*10ca0*/  IMAD.MOV.U32 R9, RZ, RZ, R6 ;  /* 0x000000ffff097224 */ /* 0x000fd800078e0006 */
[----:B------:R-:W-:Y:S05]  /*10cb0*/  @!P1 BRA `(.L_x_915) ;  /* 0x00000000004c9947 */ /* 0x000fea0003800000 */
[----:B------:R-:W0:Y:S01]  /*10cc0*/  LDC R9, c[0x0][0x43c] ;  /* 0x00010f00ff097b82 */ /* 0x000e220000000800 */
[----:B------:R-:W-:Y:S01]  /*10cd0*/  IMAD.MOV.U32 R10, RZ, RZ, R6 ;  /* 0x000000ffff0a7224 */ /* 0x000fe200078e0006 */
[----:B------:R-:W-:Y:S02]  /*10ce0*/  ULDC.64 UR4, c[0x0][0x428] ;  /* 0x00010a0000047ab9 */ /* 0x000fe40000000a00 */
[----:B------:R-:W-:-:S04]  /*10cf0*/  IMAD R5, R25, UR4, RZ ;  /* 0x0000000419057c24 */ /* 0x000fc8000f8e02ff */
[----:B------:R-:W-:Y:S01]  /*10d00*/  IMAD R5, R22, UR5, R5 ;  /* 0x0000000516057c24 */ /* 0x000fe2000f8e0205 */
[----:B0-----:R-:W-:-:S13]  /*10d10*/  ISETP.NE.AND P0, PT, R9, 0x1, PT ;  /* 0x000000010900780c */ /* 0x001fda0003f05270 */
[----:B------:R-:W0:Y:S02]  /*10d20*/  @P0 LDC.64 R2, c[0x0][0x440] ;  /* 0x00011000ff020b82 */ /* 0x000e240000000a00 */
[----:B0-----:R-:W-:-:S05]  /*10d30*/  @P0 IMAD.HI.U32 R2, R6, R2, RZ ;  /* 0x0000000206020227 */ /* 0x001fca00078e00ff */
[----:B------:R-:W-:-:S04]  /*10d40*/  @P0 SHF.R.U32.HI R10, RZ, R3, R2 ;  /* 0x00000003ff0a0219 */ /* 0x000fc80000011602 */
[--C-:B------:R-:W-:Y:S01]  /*10d50*/  SHF.R.S32.HI R3, RZ, 0x1f, R10.reuse ;  /* 0x0000001fff037819 */ /* 0x100fe2000001140a */
[----:B------:R-:W-:-:S04]  /*10d60*/  IMAD.MOV.U32 R2, RZ, RZ, R10 ;  /* 0x000000ffff027224 */ /* 0x000fc800078e000a */
[----:B------:R-:W-:Y:S01]  /*10d70*/  IMAD.WIDE.U32 R2, R22, UR4, R2 ;  /* 0x0000000416027c25 */ /* 0x000fe2000f8e0002 */
[----:B------:R-:W-:-:S03]  /*10d80*/  ULDC.64 UR4, c[0x0][0x418] ;  /* 0x0001060000047ab9 */ /* 0x000fc60000000a00 */
[----:B------:R-:W-:Y:S01]  /*10d90*/  IMAD.IADD R3, R5, 0x1, R3 ;  /* 0x0000000105037824 */ /* 0x000fe200078e0203 */
[----:B------:R-:W-:-:S04]  /*10da0*/  LEA R4, P0, R2, UR4, 0x2 ;  /* 0x0000000402047c11 */ /* 0x000fc8000f8010ff */
[----:B------:R-:W-:-:S05]  /*10db0*/  LEA.HI.X R5, R2, UR5, R3, 0x2, P0 ;  /* 0x0000000502057c11 */ /* 0x000fca00080f1403 */
[----:B------:R0:W5:Y:S01]  /*10dc0*/  LDG.E R4, desc[UR48][R4.64] ;  /* 0x0000003004047981 */ /* 0x000162000c1e1900 */
[----:B------:R-:W-:-:S04]  /*10dd0*/  IMAD.MOV R2, RZ, RZ, -R10 ;  /* 0x000000ffff027224 */ /* 0x000fc800078e0a0a */
[----:B------:R-:W-:-:S07]  /*10de0*/  IMAD R9, R9, R2, R6 ;  /* 0x0000000209097224 */ /* 0x000fce00078e0206 */
.L_x_915:
        /* <DEDUP_REMOVED lines=8> */
.L_x_1000:
[----:B------:R-:W-:Y:S05]  /*10e70*/  BSYNC B2 ;  /* 0x0000000000027941 */ /* 0x000fea0003800000 */
.L_x_916:
[----:B------:R-:W-:Y:S04]  /*10e80*/  BSSY B2, `(.L_x_918) ;  /* 0x0000007000027945 */ /* 0x000fe80003800000 */
[----:B------:R-:W-:Y:S05]  /*10e90*/  @P1 BRA `(.L_x_919) ;  /* 0x0000000000141947 */ /* 0x000fea0003800000 */
[----:B------:R-:W-:Y:S01]  /*10ea0*/  ISETP.NE.AND P0, PT, R28, RZ, PT ;  /* 0x000000ff1c00720c */ /* 0x000fe20003f05270 */
[----:B0-----:R-:W-:-:S04]  /*10eb0*/  IMAD.MOV.U32 R2, RZ, RZ, 0x4000 ;  /* 0x00004000ff027424 */ /* 0x001fc800078e00ff */
[----:B------:R1:W-:Y:S08]  /*10ec0*/  SYNCS.ARRIVE.TRANS64 RZ, [R3+URZ+0x16830], R2 ;  /* 0x0168300203ff79a7 */ /* 0x0003f0000800003f */
[----:B------:R-:W-:Y:S05]  /*10ed0*/  @!P0 BRA `(.L_x_919) ;  /* 0x0000000000048947 */ /* 0x000fea0003800000 */
[----:B------:R-:W-:Y:S01]  /*10ee0*/  BPT.TRAP 0x1 ;  /* 0x000000040000795c */ /* 0x000fe20000300000 */
.L_x_919:
[----:B------:R-:W-:Y:S05]  /*10ef0*/  BSYNC B2 ;  /* 0x0000000000027941 */ /* 0x000fea0003800000 */
.L_x_918:
        /* <DEDUP_REMOVED lines=11> */
.L_x_920:
        /* <DEDUP_REMOVED lines=15> */
.L_x_1001:
[----:B------:R-:W-:Y:S05]  /*110a0*/  BSYNC B2 ;  /* 0x0000000000027941 */ /* 0x000fea0003800000 */
.L_x_921:
[----:B------:R-:W-:Y:S01]  /*110b0*/  BSSY B2, `(.L_x_923) ;  /* 0x0000009000027945 */ /* 0x000fe20003800000 */
[----:B------:R-:W-:Y:S02]  /*110c0*/  IMAD.MOV.U32 R2, RZ, RZ, 0x0 ;  /* 0x00000000ff027424 */ /* 0x000fe400078e00ff */
[----:B------:R-:W-:Y:S01]  /*110d0*/  IMAD.MOV.U32 R3, RZ, RZ, 0x14f00000 ;  /* 0x14f00000ff037424 */ /* 0x000fe200078e00ff */
[----:B------:R-:W-:Y:S06]  /*110e0*/  @P1 BRA `(.L_x_924) ;  /* 0x0000000000141947 */ /* 0x000fec0003800000 */
[----:B------:R-:W-:Y:S01]  /*110f0*/  ISETP.NE.AND P0, PT, R28, RZ, PT ;  /* 0x000000ff1c00720c */ /* 0x000fe20003f05270 */
[----:B------:R-:W-:-:S04]  /*11100*/  IMAD.MOV.U32 R12, RZ, RZ, 0x4000 ;  /* 0x00004000ff0c7424 */ /* 0x000fc800078e00ff */
[----:B------:R1:W-:Y:S08]  /*11110*/  SYNCS.ARRIVE.TRANS64 RZ, [R5+URZ+0x50], R12 ;  /* 0x0000500c05ff79a7 */ /* 0x0003f0000800003f */
[----:B------:R-:W-:Y:S05]  /*11120*/  @!P0 BRA `(.L_x_924) ;  /* 0x0000000000048947 */ /* 0x000fea0003800000 */
[----:B------:R-:W-:Y:S01]  /*11130*/  BPT.TRAP 0x1 ;  /* 0x000000040000795c */ /* 0x000fe20000300000 */
.L_x_924:
[----:B------:R-:W-:Y:S05]  /*11140*/  BSYNC B2 ;  /* 0x0000000000027941 */ /* 0x000fea0003800000 */
.L_x_923:
[----:B------:R-:W-:Y:S01]  /*11150*/  R2UR UR7, R3 ;  /* 0x00000000030772ca */ /* 0x000fe200000e0000 */
[----:B------:R-:W-:Y:S01]  /*11160*/  IMAD R16, R16, 0x4000, R17 ;  /* 0x0000400010107824 */ /* 0x000fe200078e0211 */
[----:B------:R-:W-:Y:S01]  /*11170*/  R2UR UR10, R10 ;  /* 0x000000000a0a72ca */ /* 0x000fe200000e0000 */
[----:B------:R-:W-:Y:S01]  /*11180*/  UIADD3 UR4, UP0, UR46, 0x470, URZ ;  /* 0x000004702e047890 */ /* 0x000fe2000ff1e03f */
[----:B------:R-:W-:Y:S01]  /*11190*/  R2UR UR6, R2 ;  /* 0x00000000020672ca */ /* 0x000fe200000e0000 */
[----:B------:R-:W-:Y:S01]  /*111a0*/  IMAD.SHL.U32 R2, R19, 0x80, RZ ;  /* 0x0000008013027824 */ /* 0x000fe200078e00ff */
[----:B------:R-:W-:Y:S01]  /*111b0*/  PLOP3.LUT P0, PT, PT, PT, PT, 0x80, 0x0 ;  /* 0x000000000000781c */ /* 0x000fe20003f0f070 */
[----:B01----:R-:W-:Y:S01]  /*111c0*/  VIADD R5, R5, 0x50 ;  /* 0x0000005005057836 */ /* 0x003fe20000000000 */
[----:B------:R-:W-:Y:S01]  /*111d0*/  UIADD3.X UR5, URZ, UR47, URZ, UP0, !UPT ;  /* 0x0000002f3f057290 */ /* 0x000fe200087fe43f */
[----:B------:R-:W-:-:S11]  /*111e0*/  VIADD R16, R16, 0x400 ;  /* 0x0000040010107836 */ /* 0x000fd60000000000 */
.L_x_925:
        /* <DEDUP_REMOVED lines=12> */
.L_x_914:
[----:B------:R-:W-:Y:S05]  /*112b0*/  BSYNC B1 ;  /* 0x0000000000017941 */ /* 0x000fea0003800000 */
.L_x_913:
[----:B------:R-:W-:Y:S01]  /*112c0*/  LOP3.LUT P1, RZ, R23, 0x2, RZ, 0xc0, !PT ;  /* 0x0000000217ff7812 */ /* 0x000fe2000782c0ff */
[----:B------:R-:W-:Y:S01]  /*112d0*/  VIADD R16, R7, 0x1 ;  /* 0x0000000107107836 */ /* 0x000fe20000000000 */
[----:B------:R-:W-:Y:S01]  /*112e0*/  BSSY B1, `(.L_x_926) ;  /* 0x0000069000017945 */ /* 0x000fe20003800000 */
[----:B------:R-:W-:-:S03]  /*112f0*/  VIADD R9, R6, 0xffffffff ;  /* 0xffffffff06097836 */ /* 0x000fc60000000000 */
        /* <DEDUP_REMOVED lines=21> */
[----:B------:R-:W-:Y:S01]  /*11450*/  IMAD R10, R10, R4, R9 ;  /* 0x000000040a0a7224 */ /* 0x000fe200078e0209 */
[----:B------:R-:W-:Y:S01]  /*11460*/  LEA R4, P0, R2, UR4, 0x2 ;  /* 0x0000000402047c11 */ /* 0x000fe2000f8010ff */
[----:B------:R-:W-:-:S05]  /*11470*/  IMAD.IADD R5, R5, 0x1, R3 ;  /* 0x0000000105057824 */ /* 0x000fca00078e0203 */
[----:B------:R-:W-:-:S05]  /*11480*/  LEA.HI.X R5, R2, UR5, R5, 0x2, P0 ;  /* 0x0000000502057c11 */ /* 0x000fca00080f1405 */
[----:B------:R0:W5:Y:S02]  /*11490*/  LDG.E R4, desc[UR48][R4.64] ;  /* 0x0000003004047981 */ /* 0x000164000c1e1900 */
.L_x_928:
[----:B------:R-:W0:Y:S01]  /*114a0*/  S2R R2, SR_TID.X ;  /* 0x0000000000027919 */ /* 0x000e220000002100 */
[----:B------:R-:W-:Y:S01]  /*114b0*/  SHF.L.U32 R3, R24, 0x1f, RZ ;  /* 0x0000001f18037819 */ /* 0x000fe200000006ff */
[----:B------:R-:W-:Y:S01]  /*114c0*/  BSSY B2, `(.L_x_929) ;  /* 0x0000006000027945 */ /* 0x000fe20003800000 */
[----:B0-----:R-:W-:Y:S01]  /*114d0*/  LOP3.LUT R5, R2, 0x7f, RZ, 0xc0, !PT ;  /* 0x0000007f02057812 */ /* 0x001fe200078ec0ff */
[----:B------:R-:W-:-:S03]  /*114e0*/  IMAD R2, R16, 0x8, R17 ;  /* 0x0000000810027824 */ /* 0x000fc600078e0211 */
[----:B------:R-:W-:Y:S01]  /*114f0*/  ISETP.NE.AND P1, PT, R5, RZ, PT ;  /* 0x000000ff0500720c */ /* 0x000fe20003f25270 */
[----:B------:R-:W0:Y:S02]  /*11500*/  SYNCS.PHASECHK.TRANS64.TRYWAIT P0, [R2+URZ+0x16840], R3 ;  /* 0x01684003020075a7 */ /* 0x000e24000800017f */
[----:B0-----:R-:W-:Y:S10]  /*11510*/  @!P0 BRA `(.L_x_930) ;  /* 0x0000002000788947 */ /* 0x001ff40003800000 */
.L_x_1002:
[----:B------:R-:W-:Y:S05]  /*11520*/  BSYNC B2 ;  /* 0x0000000000027941 */ /* 0x000fea0003800000 */
.L_x_929:
[----:B------:R-:W-:Y:S04]  /*11530*/  BSSY B2, `(.L_x_931) ;  /* 0x0000007000027945 */ /* 0x000fe80003800000 */
[----:B------:R-:W-:Y:S05]  /*11540*/  @P1 BRA `(.L_x_932) ;  /* 0x0000000000141947 */ /* 0x000fea0003800000 */
[----:B------:R-:W-:Y:S01]  /*11550*/  ISETP.NE.AND P0, PT, R28, RZ, PT ;  /* 0x000000ff1c00720c */ /* 0x000fe20003f05270 */
[----:B0-----:R-:W-:-:S04]  /*11560*/  IMAD.MOV.U32 R3, RZ, RZ, 0x4000 ;  /* 0x00004000ff037424 */ /* 0x001fc800078e00ff */
[----:B------:R1:W-:Y:S08]  /*11570*/  SYNCS.ARRIVE.TRANS64 RZ, [R2+URZ+0x16830], R3 ;  /* 0x0168300302ff79a7 */ /* 0x0003f0000800003f */
[----:B------:R-:W-:Y:S05]  /*11580*/  @!P0 BRA `(.L_x_932) ;  /* 0x0000000000048947 */ /* 0x000fea0003800000 */
[----:B------:R-:W-:Y:S01]  /*11590*/  BPT.TRAP 0x1 ;  /* 0x000000040000795c */ /* 0x000fe20000300000 */
.L_x_932:
[----:B------:R-:W-:Y:S05]  /*115a0*/  BSYNC B2 ;  /* 0x0000000000027941 */ /* 0x000fea0003800000 */
.L_x_931:
[----:B------:R-:W-:Y:S01]  /*115b0*/  IMAD.MOV.U32 R11, RZ, RZ, RZ ;  /* 0x000000ffff0b7224 */ /* 0x000fe200078e00ff */
[----:B------:R-:W-:Y:S01]  /*115c0*/  UIADD3 UR4, UP0, UR46, 0x370, URZ ;  /* 0x000003702e047890 */ /* 0x000fe2000ff1e03f */
[C---:B01----:R-:W-:Y:S01]  /*115d0*/  IMAD R3, R16.reuse, 0x4000, R17 ;  /* 0x0000400010037824 */ /* 0x043fe200078e0211 */
[----:B------:R-:W-:Y:S01]  /*115e0*/  PLOP3.LUT P0, PT, PT, PT, PT, 0x80, 0x0 ;  /* 0x000000000000781c */ /* 0x000fe20003f0f070 */
[----:B------:R-:W-:Y:S01]  /*115f0*/  IMAD R2, R16, 0x8, R0 ;  /* 0x0000000810027824 */ /* 0x000fe200078e0200 */
[----:B------:R-:W-:Y:S01]  /*11600*/  R2UR UR10, R11 ;  /* 0x000000000b0a72ca */ /* 0x000fe200000e0000 */
[----:B------:R-:W-:Y:S01]  /*11610*/  VIADD R3, R3, 0xe400 ;  /* 0x0000e40003037836 */ /* 0x000fe20000000000 */
[----:B------:R-:W-:Y:S01]  /*11620*/  UIADD3.X UR5, URZ, UR47, URZ, UP0, !UPT ;  /* 0x0000002f3f057290 */ /* 0x000fe200087fe43f */
[----:B------:R-:W-:Y:S01]  /*11630*/  VIADD R2, R2, 0x30 ;  /* 0x0000003002027836 */ /* 0x000fe20000000000 */
[----:B------:R-:W-:Y:S01]  /*11640*/  UMOV UR6, 0x0 ;  /* 0x0000000000067882 */ /* 0x000fe20000000000 */
[----:B------:R-:W-:Y:S01]  /*11650*/  IMAD.SHL.U32 R5, R10, 0x80, RZ ;  /* 0x000000800a057824 */ /* 0x000fe200078e00ff */
[----:B------:R-:W-:-:S09]  /*11660*/  UMOV UR7, 0x14f00000 ;  /* 0x14f0000000077882 */ /* 0x000fd20000000000 */
.L_x_933:
        /* <DEDUP_REMOVED lines=15> */
.L_x_1003:
[----:B------:R-:W-:Y:S05]  /*11760*/  BSYNC B2 ;  /* 0x0000000000027941 */ /* 0x000fea0003800000 */
.L_x_934:
[----:B------:R-:W-:Y:S01]  /*11770*/  BSSY B2, `(.L_x_936) ;  /* 0x0000009000027945 */ /* 0x000fe20003800000 */
[----:B------:R-:W-:Y:S02]  /*11780*/  IMAD.MOV.U32 R2, RZ, RZ, 0x0 ;  /* 0x00000000ff027424 */ /* 0x000fe400078e00ff */
[----:B------:R-:W-:Y:S01]  /*11790*/  IMAD.MOV.U32 R3, RZ, RZ, 0x14f00000 ;  /* 0x14f00000ff037424 */ /* 0x000fe200078e00ff */
[----:B------:R-:W-:Y:S06]  /*117a0*/  @P1 BRA `(.L_x_937) ;  /* 0x0000000000141947 */ /* 0x000fec0003800000 */
[----:B------:R-:W-:Y:S01]  /*117b0*/  ISETP.NE.AND P0, PT, R28, RZ, PT ;  /* 0x000000ff1c00720c */ /* 0x000fe20003f05270 */
[----:B0-----:R-:W-:-:S04]  /*117c0*/  IMAD.MOV.U32 R8, RZ, RZ, 0x4000 ;  /* 0x00004000ff087424 */ /* 0x001fc800078e00ff */
[----:B------:R1:W-:Y:S08]  /*117d0*/  SYNCS.ARRIVE.TRANS64 RZ, [R5+URZ+0x50], R8 ;  /* 0x0000500805ff79a7 */ /* 0x0003f0000800003f */
[----:B------:R-:W-:Y:S05]  /*117e0*/  @!P0 BRA `(.L_x_937) ;  /* 0x0000000000048947 */ /* 0x000fea0003800000 */
[----:B------:R-:W-:Y:S01]  /*117f0*/  BPT.TRAP 0x1 ;  /* 0x000000040000795c */ /* 0x000fe20000300000 */
.L_x_937:
[----:B------:R-:W-:Y:S05]  /*11800*/  BSYNC B2 ;  /* 0x0000000000027941 */ /* 0x000fea0003800000 */
.L_x_936:
[----:B------:R-:W-:Y:S01]  /*11810*/  R2UR UR10, R11 ;  /* 0x000000000b0a72ca */ /* 0x000fe200000e0000 */
[----:B------:R-:W-:Y:S01]  /*11820*/  UIADD3 UR4, UP0, UR46, 0x470, URZ ;  /* 0x000004702e047890 */ /* 0x000fe2000ff1e03f */
[----:B------:R-:W-:Y:S01]  /*11830*/  R2UR UR6, R2 ;  /* 0x00000000020672ca */ /* 0x000fe200000e0000 */
[----:B------:R-:W-:Y:S01]  /*11840*/  IMAD R2, R7, 0x4000, R17 ;  /* 0x0000400007027824 */ /* 0x000fe200078e0211 */
[----:B------:R-:W-:Y:S01]  /*11850*/  R2UR UR7, R3 ;  /* 0x00000000030772ca */ /* 0x000fe200000e0000 */
[----:B------:R-:W-:Y:S01]  /*11860*/  IMAD.SHL.U32 R3, R19, 0x80, RZ ;  /* 0x0000008013037824 */ /* 0x000fe200078e00ff */
[----:B------:R-:W-:Y:S01]  /*11870*/  PLOP3.LUT P0, PT, PT, PT, PT, 0x80, 0x0 ;  /* 0x000000000000781c */ /* 0x000fe20003f0f070 */
[----:B01----:R-:W-:Y:S01]  /*11880*/  VIADD R5, R5, 0x50 ;  /* 0x0000005005057836 */ /* 0x003fe20000000000 */
[----:B------:R-:W-:Y:S01]  /*11890*/  UIADD3.X UR5, URZ, UR47, URZ, UP0, !UPT ;  /* 0x0000002f3f057290 */ /* 0x000fe200087fe43f */
[----:B------:R-:W-:-:S11]  /*118a0*/  VIADD R2, R2, 0x400 ;  /* 0x0000040002027836 */ /* 0x000fd60000000000 */
.L_x_938:
        /* <DEDUP_REMOVED lines=12> */
.L_x_927:
[----:B------:R-:W-:Y:S05]  /*11970*/  BSYNC B1 ;  /* 0x0000000000017941 */ /* 0x000fea0003800000 */
.L_x_926:
[----:B------:R-:W-:Y:S01]  /*11980*/  ISETP.GT.AND P0, PT, R9, UR39, PT ;  /* 0x0000002709007c0c */ /* 0x000fe2000bf04270 */
[----:B------:R-:W-:-:S12]  /*11990*/  VIADD R6, R6, 0xfffffffe ;  /* 0xfffffffe06067836 */ /* 0x000fd80000000000 */
[----:B------:R-:W-:Y:S05]  /*119a0*/  @P0 BRA `(.L_x_939) ;  /* 0xfffffff000940947 */ /* 0x000fea000383ffff */
.L_x_912:
[----:B------:R-:W-:Y:S05]  /*119b0*/  BSYNC B0 ;  /* 0x0000000000007941 */ /* 0x000fea0003800000 */
.L_x_897:
        /* <DEDUP_REMOVED lines=17> */
.L_x_941:
[----:B------:R-:W-:Y:S05]  /*11ad0*/  BSYNC B0 ;  /* 0x0000000000007941 */ /* 0x000fea0003800000 */
.L_x_940:
[----:B------:R-:W-:Y:S01]  /*11ae0*/  LOP3.LUT P0, RZ, R23, 0x2, RZ, 0xc0, !PT ;  /* 0x0000000217ff7812 */ /* 0x000fe2000780c0ff */
[----:B------:R-:W-:-:S12]  /*11af0*/  BSSY B0, `(.L_x_942) ;  /* 0x0000025000007945 */ /* 0x000fd80003800000 */
[----:B------:R-:W-:Y:S05]  /*11b00*/  @!P0 BRA `(.L_x_943) ;  /* 0x00000000008c8947 */ /* 0x000fea0003800000 */
[----:B------:R-:W-:Y:S01]  /*11b10*/  IMAD R3, R16, 0x8, R17 ;  /* 0x0000000810037824 */ /* 0x000fe200078e0211 */
[----:B------:R-:W-:Y:S01]  /*11b20*/  SHF.L.U32 R0, R24, 0x1f, RZ ;  /* 0x0000001f18007819 */ /* 0x000fe200000006ff */
[----:B------:R-:W-:Y:S01]  /*11b30*/  BSSY B1, `(.L_x_944) ;  /* 0x0000004000017945 */ /* 0x000fe20003800000 */
[----:B------:R-:W-:Y:S02]  /*11b40*/  ISETP.NE.AND P2, PT, R6, RZ, PT ;  /* 0x000000ff0600720c */ /* 0x000fe40003f45270 */
[----:B------:R-:W1:Y:S02]  /*11b50*/  SYNCS.PHASECHK.TRANS64.TRYWAIT P0, [R3+URZ+0x16860], R0 ;  /* 0x01686000030075a7 */ /* 0x000e64000800017f */
[----:B-1----:R-:W-:Y:S09]  /*11b60*/  @!P0 BRA `(.L_x_945) ;  /* 0x0000001c000c8947 */ /* 0x002ff20003800000 */
.L_x_1004:
[----:B------:R-:W-:Y:S05]  /*11b70*/  BSYNC B1 ;  /* 0x0000000000017941 */ /* 0x000fea0003800000 */
.L_x_944:
[----:B------:R-:W-:Y:S04]  /*11b80*/  BSSY B1, `(.L_x_946) ;  /* 0x0000007000017945 */ /* 0x000fe80003800000 */
[----:B------:R-:W-:Y:S05]  /*11b90*/  @P2 BRA `(.L_x_947) ;  /* 0x0000000000142947 */ /* 0x000fea0003800000 */
[----:B------:R-:W-:Y:S01]  /*11ba0*/  ISETP.NE.AND P0, PT, R28, RZ, PT ;  /* 0x000000ff1c00720c */ /* 0x000fe20003f05270 */
[----:B-1----:R-:W-:-:S04]  /*11bb0*/  IMAD.MOV.U32 R0, RZ, RZ, 0x4000 ;  /* 0x00004000ff007424 */ /* 0x002fc800078e00ff */
[----:B------:R2:W-:Y:S08]  /*11bc0*/  SYNCS.ARRIVE.TRANS64 RZ, [R3+URZ+0x16850], R0 ;  /* 0x0168500003ff79a7 */ /* 0x0005f0000800003f */
[----:B------:R-:W-:Y:S05]  /*11bd0*/  @!P0 BRA `(.L_x_947) ;  /* 0x0000000000048947 */ /* 0x000fea0003800000 */
[----:B------:R-:W-:Y:S01]  /*11be0*/  BPT.TRAP 0x1 ;  /* 0x000000040000795c */ /* 0x000fe20000300000 */
.L_x_947:
[----:B------:R-:W-:Y:S05]  /*11bf0*/  BSYNC B1 ;  /* 0x0000000000017941 */ /* 0x000fea0003800000 */
.L_x_946:
[----:B-12---:R-:W-:Y:S01]  /*11c00*/  IMAD R0, R16, 0x4000, R17 ;  /* 0x0000400010007824 */ /* 0x006fe200078e0211 */
[----:B------:R-:W-:Y:S01]  /*11c10*/  UIADD3 UR4, UP0, UR46, 0x470, URZ ;  /* 0x000004702e047890 */ /* 0x000fe2000ff1e03f */
[----:B------:R-:W-:Y:S01]  /*11c20*/  PLOP3.LUT P0, PT, PT, PT, PT, 0x80, 0x0 ;  /* 0x000000000000781c */ /* 0x000fe20003f0f070 */
[----:B------:R-:W-:Y:S01]  /*11c30*/  IMAD.SHL.U32 R19, R19, 0x80, RZ ;  /* 0x0000008013137824 */ /* 0x000fe200078e00ff */
[----:B------:R-:W-:Y:S01]  /*11c40*/  UMOV UR6, 0x0 ;  /* 0x0000000000067882 */ /* 0x000fe20000000000 */
[----:B0-----:R-:W-:Y:S01]  /*11c50*/  VIADD R2, R3, 0x16850 ;  /* 0x0001685003027836 */ /* 0x001fe20000000000 */
[----:B------:R-:W-:Y:S01]  /*11c60*/  UIADD3.X UR5, URZ, UR47, URZ, UP0, !UPT ;  /* 0x0000002f3f057290 */ /* 0x000fe200087fe43f */
[----:B------:R-:W-:Y:S01]  /*11c70*/  VIADD R0, R0, 0x400 ;  /* 0x0000040000007836 */ /* 0x000fe20000000000 */
[----:B------:R-:W-:Y:S01]  /*11c80*/  UMOV UR7, 0x14f00000 ;  /* 0x14f0000000077882 */ /* 0x000fe20000000000 */
[----:B------:R-:W-:-:S09]  /*11c90*/  UMOV UR10, URZ ;  /* 0x0000003f000a7c82 */ /* 0x000fd20008000000 */
.L_x_948:
        /* <DEDUP_REMOVED lines=9> */
[----:B-1----:R-:W-:Y:S05]  /*11d30*/  @P0 BRA.U.ANY `(.L_x_948) ;  /* 0xfffffffd00d80947 */ /* 0x002fea000393ffff */
.L_x_943:
[----:B------:R-:W-:Y:S05]  /*11d40*/  BSYNC B0 ;  /* 0x0000000000007941 */ /* 0x000fea0003800000 */
.L_x_942:
[----:B------:R-:W-:-:S05]  /*11d50*/  VIADD R16, R16, 0x1 ;  /* 0x0000000110107836 */ /* 0x000fca0000000000 */
[----:B------:R-:W-:-:S04]  /*11d60*/  ISETP.NE.AND P0, PT, R16, 0x2, PT ;  /* 0x000000021000780c */ /* 0x000fc80003f05270 */
[----:B------:R-:W-:Y:S02]  /*11d70*/  SEL R3, RZ, 0x1, P0 ;  /* 0x00000001ff037807 */ /* 0x000fe40000000000 */
[----:B------:R-:W-:Y:S02]  /*11d80*/  SEL R16, R16, RZ, P0 ;  /* 0x000000ff10107207 */ /* 0x000fe40000000000 */
[----:B------:R-:W-:-:S07]  /*11d90*/  LOP3.LUT R24, R24, R3, RZ, 0x3c, !PT ;  /* 0x0000000318187212 */ /* 0x000fce00078e3cff */
.L_x_879:
[----:B------:R-:W-:Y:S05]  /*11da0*/  BSYNC B7 ;  /* 0x0000000000077941 */ /* 0x000fea0003800000 */
.L_x_877:
[----:B------:R-:W-:-:S13]  /*11db0*/  LOP3.LUT P0, RZ, R23, 0x4, RZ, 0xc0, !PT ;  /* 0x0000000417ff7812 */ /* 0x000fda000780c0ff */
[----:B------:R-:W-:Y:S05]  /*11dc0*/  @!P0 BRA `(.L_x_949) ;  /* 0x0000000000248947 */ /* 0x000fea0003800000 */
[----:B------:R-:W-:Y:S05]  /*11dd0*/  WARPSYNC.ALL ;  /* 0x0000000000007948 */ /* 0x000fea0003800000 */
[----:B------:R-:W1:Y:S08]  /*11de0*/  S2UR UR5, SR_CgaCtaId ;  /* 0x00000000000579c3 */ /* 0x000e700000008800 */
[----:B------:R-:W-:Y:S06]  /*11df0*/  BAR.SYNC.DEFER_BLOCKING 0x5, 0x200 ;  /* 0x0148000000007b1d */ /* 0x000fec0000010000 */
[----:B------:R-:W-:-:S02]  /*11e00*/  UMOV UR4, 0x400 ;  /* 0x0000040000047882 */ /* 0x000fc40000000000 */
[----:B-1----:R-:W-:-:S06]  /*11e10*/  ULEA UR4, UR5, UR4, 0x18 ;  /* 0x0000000405047291 */ /* 0x002fcc000f8ec03f */
[----:B0-----:R-:W-:-:S05]  /*11e20*/  IMAD.U32 R17, RZ, RZ, UR4 ;  /* 0x00000004ff117e24 */ /* 0x001fca000f8e00ff */
[----:B------:R0:W1:Y:S01]  /*11e30*/  LDS R27, [R17+0x168d0] ;  /* 0x0168d000111b7984 */ /* 0x0000620000000800 */
[----:B------:R-:W-:Y:S06]  /*11e40*/  BAR.ARV 0x4, 0x200 ;  /* 0x0108000000007b1d */ /* 0x000fec0000002000 */
[----:B------:R-:W-:Y:S05]  /*11e50*/  BRA `(.L_x_950) ;  /* 0x00000000002c7947 */ /* 0x000fea0003800000 */
.L_x_949:
[----:B------:R-:W-:-:S03]  /*11e60*/  UMOV UR4, 0xffffffff ;  /* 0xffffffff00047882 */ /* 0x000fc60000000000 */
[----:B------:R-:W-:Y:S05]  /*11e70*/  BRA.DIV UR4, `(.L_x_951) ;  /* 0x0000001a045c7947 */ /* 0x000fea000b800000 */
[----:B------:R1:W2:Y:S02]  /*11e80*/  SHFL.IDX PT, R14, R27, RZ, 0x1f ;  /* 0x00001fff1b0e7589 */ /* 0x0002a400000e0000 */
.L_x_1007:
[----:B------:R-:W0:Y:S01]  /*11e90*/  @!P1 S2R R3, SR_CgaCtaId ;  /* 0x0000000000039919 */ /* 0x000e220000008800 */
[----:B------:R-:W-:Y:S05]  /*11ea0*/  WARPSYNC.ALL ;  /* 0x0000000000007948 */ /* 0x000fea0003800000 */
[----:B------:R-:W-:Y:S01]  /*11eb0*/  BAR.SYNC.DEFER_BLOCKING 0x4, 0x200 ;  /* 0x0108000000007b1d */ /* 0x000fe20000010000 */
[----:B------:R-:W-:-:S04]  /*11ec0*/  @!P1 MOV R0, 0x400 ;  /* 0x0000040000009802 */ /* 0x000fc80000000f00 */
[----:B0-----:R-:W-:-:S05]  /*11ed0*/  @!P1 LEA R17, R3, R0, 0x18 ;  /* 0x0000000003119211 */ /* 0x001fca00078ec0ff */
[----:B------:R1:W-:Y:S02]  /*11ee0*/  @!P1 STS [R17+0x168d0], R27 ;  /* 0x0168d01b11009388 */ /* 0x0003e40000000800 */
[----:B-12---:R-:W-:Y:S01]  /*11ef0*/  IMAD.MOV.U32 R27, RZ, RZ, R14 ;  /* 0x000000ffff1b7224 */ /* 0x006fe200078e000e */
[----:B------:R-:W-:Y:S06]  /*11f00*/  BAR.ARV 0x5, 0x200 ;  /* 0x0148000000007b1d */ /* 0x000fec0000002000 */
.L_x_950:
[----:B------:R-:W-:Y:S02]  /*11f10*/  ULDC UR4, c[0x0][0xc38] ;  /* 0x00030e0000047ab9 */ /* 0x000fe40000000800 */
[----:B-1----:R-:W-:-:S13]  /*11f20*/  ISETP.GE.AND P0, PT, R27, UR4, PT ;  /* 0x000000041b007c0c */ /* 0x002fda000bf06270 */
[----:B------:R-:W-:Y:S05]  /*11f30*/  @!P0 BRA `(.L_x_952) ;  /* 0xffffffc400508947 */ /* 0x000fea000383ffff */
.L_x_868:
[----:B------:R-:W1:Y:S01]  /*11f40*/  S2R R3, SR_CgaCtaId ;  /* 0x0000000000037919 */ /* 0x000e620000008800 */
[----:B------:R-:W-:Y:S01]  /*11f50*/  VIADD R29, R29, 0x1 ;  /* 0x000000011d1d7836 */ /* 0x000fe20000000000 */
[----:B------:R-:W-:Y:S01]  /*11f60*/  MOV R2, 0x400 ;  /* 0x0000040000027802 */ /* 0x000fe20000000f00 */
[----:B------:R-:W-:Y:S03]  /*11f70*/  BSSY B0, `(.L_x_953) ;  /* 0x0000008000007945 */ /* 0x000fe60003800000 */
[----:B------:R-:W-:-:S04]  /*11f80*/  LEA.HI R0, R29, R29, RZ, 0x1 ;  /* 0x0000001d1d007211 */ /* 0x000fc800078f08ff */
[----:B------:R-:W-:-:S05]  /*11f90*/  LOP3.LUT R0, R0, 0xfffffffe, RZ, 0xc0, !PT ;  /* 0xfffffffe00007812 */ /* 0x000fca00078ec0ff */
[----:B------:R-:W-:-:S05]  /*11fa0*/  IMAD.IADD R0, R29, 0x1, -R0 ;  /* 0x000000011d007824 */ /* 0x000fca00078e0a00 */
[----:B------:R-:W-:Y:S02]  /*11fb0*/  SHF.L.U32 R0, R0, 0x1f, RZ ;  /* 0x0000001f00007819 */ /* 0x000fe400000006ff */
[----:B-1----:R-:W-:-:S04]  /*11fc0*/  LEA R9, R3, R2, 0x18 ;  /* 0x0000000203097211 */ /* 0x002fc800078ec0ff */
[----:B------:R-:W1:Y:S02]  /*11fd0*/  SYNCS.PHASECHK.TRANS64.TRYWAIT P0, [R9+URZ+0x16820], R0 ;  /* 0x01682000090075a7 */ /* 0x000e64000800017f */
[----:B-1----:R-:W-:Y:S05]  /*11fe0*/  @!P0 BRA `(.L_x_954) ;  /* 0x0000001800288947 */ /* 0x002fea0003800000 */
.L_x_1008:
[----:B------:R-:W-:Y:S05]  /*11ff0*/  BSYNC B0 ;  /* 0x0000000000007941 */ /* 0x000fea0003800000 */
.L_x_953:
[----:B------:R-:W-:-:S03]  /*12000*/  UMOV UR4, 0xffffffff ;  /* 0xffffffff00047882 */ /* 0x000fc60000000000 */
[----:B------:R-:W-:Y:S05]  /*12010*/  BRA.DIV UR4, `(.L_x_955) ;  /* 0x0000001a04307947 */ /* 0x000fea000b800000 */
[----:B-1----:R-:W1:Y:S02]  /*12020*/  S2R R0, SR_TID.X ;  /* 0x0000000000007919 */ /* 0x002e640000002100 */
[----:B-1----:R-:W-:-:S04]  /*12030*/  SHF.R.U32.HI R0, RZ, 0x5, R0 ;  /* 0x00000005ff007819 */ /* 0x002fc80000011600 */
[----:B------:R-:W-:-:S05]  /*12040*/  LOP3.LUT R0, R0, 0x3, RZ, 0xc0, !PT ;  /* 0x0000000300007812 */ /* 0x000fca00078ec0ff */
[----:B------:R1:W2:Y:S02]  /*12050*/  SHFL.IDX PT, R14, R0, RZ, 0x1f ;  /* 0x00001fff000e7589 */ /* 0x0002a400000e0000 */
.L_x_1011:
[----:B--2---:R-:W-:Y:S01]  /*12060*/  ISETP.NE.AND P0, PT, R14, RZ, PT ;  /* 0x000000ff0e00720c */ /* 0x004fe20003f05270 */
[----:B------:R-:W-:-:S12]  /*12070*/  BSSY B0, `(.L_x_956) ;  /* 0x0000024000007945 */ /* 0x000fd80003800000 */
[----:B------:R-:W-:Y:S05]  /*12080*/  @P0 BRA `(.L_x_957) ;  /* 0x0000000000880947 */ /* 0x000fea0003800000 */
[----:B------:R-:W-:-:S03]  /*12090*/  UMOV UR4, 0xffffffff ;  /* 0xffffffff00047882 */ /* 0x000fc60000000000 */
[----:B------:R-:W-:Y:S05]  /*120a0*/  BRA.DIV UR4, `(.L_x_958) ;  /* 0x0000001a04407947 */ /* 0x000fea000b800000 */
[----:B------:R-:W-:-:S13]  /*120b0*/  ELECT P6, URZ, PT ;  /* 0x00000000003f782f */ /* 0x000fda00038c0000 */
.L_x_1014:
[----:B------:R-:W-:Y:S05]  /*120c0*/  @!P6 BRA `(.L_x_957) ;  /* 0x000000000078e947 */ /* 0x000fea0003800000 */
[----:B------:R-:W-:-:S06]  /*120d0*/  ULOP3.LUT UR4, UR38, 0x2, URZ, 0xfc, !UPT ;  /* 0x0000000226047892 */ /* 0x000fcc000f8efc3f */
[----:B-1----:R-:W-:-:S05]  /*120e0*/  IMAD.U32 R0, RZ, RZ, UR4 ;  /* 0x00000004ff007e24 */ /* 0x002fca000f8e00ff */
[----:B------:R-:W-:-:S13]  /*120f0*/  ISETP.NE.AND P2, PT, R0, 0x3, PT ;  /* 0x000000030000780c */ /* 0x000fda0003f45270 */
[----:B------:R-:W-:Y:S05]  /*12100*/  @!P2 BRA `(.L_x_959) ;  /* 0x000000000004a947 */ /* 0x000fea0003800000 */
[----:B------:R-:W-:Y:S01]  /*12110*/  BPT.TRAP 0x1 ;  /* 0x000000040000795c */ /* 0x000fe20000300000 */
.L_x_959:
        /* <DEDUP_REMOVED lines=12> */
.L_x_1015:
[----:B------:R-:W2:Y:S02]  /*121e0*/  SYNCS.PHASECHK.TRANS64.TRYWAIT P0, [R3+URZ], R0 ;  /* 0x00000000030075a7 */ /* 0x000ea4000800017f */
[----:B--2---:R-:W-:Y:S05]  /*121f0*/  @!P0 BRA `(.L_x_961) ;  /* 0x0000001800208947 */ /* 0x004fea0003800000 */
.L_x_1016:
[----:B------:R-:W-:Y:S05]  /*12200*/  @!P2 BRA `(.L_x_962) ;  /* 0x000000000004a947 */ /* 0x000fea0003800000 */
[----:B------:R-:W-:Y:S01]  /*12210*/  BPT.TRAP 0x1 ;  /* 0x000000040000795c */ /* 0x000fe20000300000 */
.L_x_962:
[----:B--2---:R-:W-:-:S04]  /*12220*/  VIADD R3, R9, 0x16860 ;  /* 0x0001686009037836 */ /* 0x004fc80000000000 */
[----:B------:R-:W-:-:S04]  /*12230*/  IMAD R5, R16, 0x8, R3 ;  /* 0x0000000810057824 */ /* 0x000fc800078e0203 */
[----:B------:R-:W2:Y:S02]  /*12240*/  SYNCS.PHASECHK.TRANS64.TRYWAIT P0, [R5+URZ], R2 ;  /* 0x00000002050075a7 */ /* 0x000ea4000800017f */
[----:B--2---:R-:W-:Y:S05]  /*12250*/  @!P0 BRA `(.L_x_963) ;  /* 0x00000018001c8947 */ /* 0x004fea0003800000 */
.L_x_1017:
[----:B------:R-:W-:-:S07]  /*12260*/  IMAD R3, R4, 0x8, R3 ;  /* 0x0000000804037824 */ /* 0x000fce00078e0203 */
.L_x_964:
[----:B---3--:R3:W4:Y:S02]  /*12270*/  SYNCS.PHASECHK.TRANS64.TRYWAIT P0, [R3+URZ], R0 ;  /* 0x00000000030075a7 */ /* 0x008724000800017f */
[----:B----4-:R-:W-:Y:S05]  /*12280*/  @!P0 NANOSLEEP.SYNCS 0x989680 ;  /* 0x009896800000895d */ /* 0x010fea0003900000 */
[----:B------:R-:W4:Y:S02]  /*12290*/  @!P0 SYNCS.PHASECHK.TRANS64 P0, [R3+URZ], R0 ;  /* 0x00000000030085a7 */ /* 0x000f24000800007f */
[----:B----4-:R-:W-:Y:S05]  /*122a0*/  @!P0 BRA `(.L_x_964) ;  /* 0xfffffffc00f08947 */ /* 0x010fea000383ffff */
.L_x_957:
[----:B------:R-:W-:Y:S05]  /*122b0*/  BSYNC B0 ;  /* 0x0000000000007941 */ /* 0x000fea0003800000 */
.L_x_956:
[----:B------:R-:W-:Y:S05]  /*122c0*/  EXIT ;  /* 0x000000000000794d */ /* 0x000fea0003800000 */
.L_x_793:
[----:B0-----:R-:W-:-:S04]  /*122d0*/  IMAD.U32 R3, RZ, RZ, UR45 ;  /* 0x0000002dff037e24 */ /* 0x001fc8000f8e00ff */
[----:B------:R0:W1:Y:S03]  /*122e0*/  SYNCS.PHASECHK.TRANS64.TRYWAIT P1, [R3+URZ+0x16800], R0 ;  /* 0x01680000030075a7 */ /* 0x000066000802017f */
[----:B-1----:R-:W-:Y:S05]  /*122f0*/  @!P1 NANOSLEEP.SYNCS 0x989680 ;  /* 0x009896800000995d */ /* 0x002fea0003900000 */
[----:B------:R-:W1:Y:S02]  /*12300*/  @!P1 SYNCS.PHASECHK.TRANS64 P1, [R3+URZ+0x16800], R0 ;  /* 0x01680000030095a7 */ /* 0x000e64000802007f */
[----:B-1----:R-:W-:Y:S05]  /*12310*/  @!P1 BRA `(.L_x_793) ;  /* 0xfffffffc00ec9947 */ /* 0x002fea000383ffff */
[----:B------:R-:W-:Y:S05]  /*12320*/  BRA `(.L_x_965) ;  /* 0xfffffef400847947 */ /* 0x000fea000383ffff */
.L_x_797:
[----:B-1----:R1:W2:Y:S02]  /*12330*/  SYNCS.PHASECHK.TRANS64.TRYWAIT P2, [R5+URZ+0x16830], R0 ;  /* 0x01683000050075a7 */ /* 0x0022a4000804017f */
[----:B--2---:R-:W-:Y:S05]  /*12340*/  @!P2 NANOSLEEP.SYNCS 0x989680 ;  /* 0x009896800000a95d */ /* 0x004fea0003900000 */
[----:B------:R-:W2:Y:S02]  /*12350*/  @!P2 SYNCS.PHASECHK.TRANS64 P2, [R5+URZ+0x16830], R0 ;  /* 0x016830000500a5a7 */ /* 0x000ea4000804007f */
[----:B--2---:R-:W-:Y:S05]  /*12360*/  @!P2 BRA `(.L_x_797) ;  /* 0xfffffffc00f0a947 */ /* 0x004fea000383ffff */
[----:B------:R-:W-:Y:S05]  /*12370*/  BRA `(.L_x_796) ;  /* 0xfffffef400a87947 */ /* 0x000fea000383ffff */
.L_x_813:
[----:B-1----:R-:W-:-:S04]  /*12380*/  IMAD.U32 R7, RZ, RZ, UR6 ;  /* 0x00000006ff077e24 */ /* 0x002fc8000f8e00ff */
[----:B------:R1:W2:Y:S03]  /*12390*/  SYNCS.PHASECHK.TRANS64.TRYWAIT P2, [R7+URZ+0x16830], R6 ;  /* 0x01683006070075a7 */ /* 0x0002a6000804017f */
[----:B--2---:R-:W-:Y:S05]  /*123a0*/  @!P2 NANOSLEEP.SYNCS 0x989680 ;  /* 0x009896800000a95d */ /* 0x004fea0003900000 */
[----:B------:R-:W2:Y:S02]  /*123b0*/  @!P2 SYNCS.PHASECHK.TRANS64 P2, [R7+URZ+0x16830], R6 ;  /* 0x016830060700a5a7 */ /* 0x000ea4000804007f */
[----:B--2---:R-:W-:Y:S05]  /*123c0*/  @!P2 BRA `(.L_x_813) ;  /* 0xfffffffc00eca947 */ /* 0x004fea000383ffff */
[----:B------:R-:W-:Y:S05]  /*123d0*/  BRA `(.L_x_810) ;  /* 0xffffff2800147947 */ /* 0x000fea000383ffff */
.L_x_817:
[----:B-1----:R-:W-:-:S04]  /*123e0*/  IMAD.U32 R7, RZ, RZ, UR6 ;  /* 0x00000006ff077e24 */ /* 0x002fc8000f8e00ff */
[----:B------:R1:W2:Y:S03]  /*123f0*/  SYNCS.PHASECHK.TRANS64.TRYWAIT P2, [R7+URZ+0x16850], R6 ;  /* 0x01685006070075a7 */ /* 0x0002a6000804017f */
[----:B--2---:R-:W-:Y:S05]  /*12400*/  @!P2 NANOSLEEP.SYNCS 0x989680 ;  /* 0x009896800000a95d */ /* 0x004fea0003900000 */
[----:B------:R-:W2:Y:S02]  /*12410*/  @!P2 SYNCS.PHASECHK.TRANS64 P2, [R7+URZ+0x16850], R6 ;  /* 0x016850060700a5a7 */ /* 0x000ea4000804007f */
[----:B--2---:R-:W-:Y:S05]  /*12420*/  @!P2 BRA `(.L_x_817) ;  /* 0xfffffffc00eca947 */ /* 0x004fea000383ffff */
[----:B------:R-:W-:Y:S05]  /*12430*/  BRA `(.L_x_814) ;  /* 0xffffff2800847947 */ /* 0x000fea000383ffff */
.L_x_834:
[----:B-1----:R-:W-:-:S04]  /*12440*/  IMAD.U32 R11, RZ, RZ, UR6 ;  /* 0x00000006ff0b7e24 */ /* 0x002fc8000f8e00ff */
[----:B------:R1:W2:Y:S03]  /*12450*/  SYNCS.PHASECHK.TRANS64.TRYWAIT P3, [R11+URZ+0x16830], R0 ;  /* 0x016830000b0075a7 */ /* 0x0002a6000806017f */
[----:B--2---:R-:W-:Y:S05]  /*12460*/  @!P3 NANOSLEEP.SYNCS 0x989680 ;  /* 0x009896800000b95d */ /* 0x004fea0003900000 */
[----:B------:R-:W2:Y:S02]  /*12470*/  @!P3 SYNCS.PHASECHK.TRANS64 P3, [R11+URZ+0x16830], R0 ;  /* 0x016830000b00b5a7 */ /* 0x000ea4000806007f */
[----:B--2---:R-:W-:Y:S05]  /*12480*/  @!P3 BRA `(.L_x_834) ;  /* 0xfffffffc00ecb947 */ /* 0x004fea000383ffff */
[----:B------:R-:W-:Y:S05]  /*12490*/  BRA `(.L_x_831) ;  /* 0xffffff5400f87947 */ /* 0x000fea000383ffff */
.L_x_838:
[----:B-1----:R-:W-:-:S04]  /*124a0*/  IMAD.U32 R11, RZ, RZ, UR6 ;  /* 0x00000006ff0b7e24 */ /* 0x002fc8000f8e00ff */
[----:B------:R1:W2:Y:S03]  /*124b0*/  SYNCS.PHASECHK.TRANS64.TRYWAIT P2, [R11+URZ+0x16850], R0 ;  /* 0x016850000b0075a7 */ /* 0x0002a6000804017f */
[----:B--2---:R-:W-:Y:S05]  /*124c0*/  @!P2 NANOSLEEP.SYNCS 0x989680 ;  /* 0x009896800000a95d */ /* 0x004fea0003900000 */
[----:B------:R-:W2:Y:S02]  /*124d0*/  @!P2 SYNCS.PHASECHK.TRANS64 P2, [R11+URZ+0x16850], R0 ;  /* 0x016850000b00a5a7 */ /* 0x000ea4000804007f */
[----:B--2---:R-:W-:Y:S05]  /*124e0*/  @!P2 BRA `(.L_x_838) ;  /* 0xfffffffc00eca947 */ /* 0x004fea000383ffff */
[----:B------:R-:W-:Y:S05]  /*124f0*/  BRA `(.L_x_835) ;  /* 0xffffff5800687947 */ /* 0x000fea000383ffff */
.L_x_844:
[----:B-1----:R-:W-:-:S04]  /*12500*/  IMAD.U32 R9, RZ, RZ, UR6 ;  /* 0x00000006ff097e24 */ /* 0x002fc8000f8e00ff */
[----:B------:R1:W2:Y:S03]  /*12510*/  SYNCS.PHASECHK.TRANS64.TRYWAIT P3, [R9+URZ+0x16830], R0 ;  /* 0x01683000090075a7 */ /* 0x0002a6000806017f */
[----:B--2---:R-:W-:Y:S05]  /*12520*/  @!P3 NANOSLEEP.SYNCS 0x989680 ;  /* 0x009896800000b95d */ /* 0x004fea0003900000 */
[----:B------:R-:W2:Y:S02]  /*12530*/  @!P3 SYNCS.PHASECHK.TRANS64 P3, [R9+URZ+0x16830], R0 ;  /* 0x016830000900b5a7 */ /* 0x000ea4000806007f */
[----:B--2---:R-:W-:Y:S05]  /*12540*/  @!P3 BRA `(.L_x_844) ;  /* 0xfffffffc00ecb947 */ /* 0x004fea000383ffff */
[----:B------:R-:W-:Y:S05]  /*12550*/  BRA `(.L_x_841) ;  /* 0xffffff7400107947 */ /* 0x000fea000383ffff */
.L_x_848:
[----:B-1----:R-:W-:-:S04]  /*12560*/  IMAD.U32 R9, RZ, RZ, UR6 ;  /* 0x00000006ff097e24 */ /* 0x002fc8000f8e00ff */
[----:B------:R1:W2:Y:S03]  /*12570*/  SYNCS.PHASECHK.TRANS64.TRYWAIT P2, [R9+URZ+0x16850], R0 ;  /* 0x01685000090075a7 */ /* 0x0002a6000804017f */
[----:B--2---:R-:W-:Y:S05]  /*12580*/  @!P2 NANOSLEEP.SYNCS 0x989680 ;  /* 0x009896800000a95d */ /* 0x004fea0003900000 */
[----:B------:R-:W2:Y:S02]  /*12590*/  @!P2 SYNCS.PHASECHK.TRANS64 P2, [R9+URZ+0x16850], R0 ;  /* 0x016850000900a5a7 */ /* 0x000ea4000804007f */
[----:B--2---:R-:W-:Y:S05]  /*125a0*/  @!P2 BRA `(.L_x_848) ;  /* 0xfffffffc00eca947 */ /* 0x004fea000383ffff */
[----:B------:R-:W-:Y:S05]  /*125b0*/  BRA `(.L_x_845) ;  /* 0xffffff7400807947 */ /* 0x000fea000383ffff */
.L_x_861:
[----:B-1----:R-:W-:-:S04]  /*125c0*/  IMAD.U32 R6, RZ, RZ, UR5 ;  /* 0x00000005ff067e24 */ /* 0x002fc8000f8e00ff */
[----:B------:R1:W2:Y:S03]  /*125d0*/  SYNCS.PHASECHK.TRANS64.TRYWAIT P0, [R6+URZ+0x16850], R3 ;  /* 0x01685003060075a7 */ /* 0x0002a6000800017f */
[----:B--2---:R-:W-:Y:S05]  /*125e0*/  @!P0 NANOSLEEP.SYNCS 0x989680 ;  /* 0x009896800000895d */ /* 0x004fea0003900000 */
[----:B------:R-:W2:Y:S02]  /*125f0*/  @!P0 SYNCS.PHASECHK.TRANS64 P0, [R6+URZ+0x16850], R3 ;  /* 0x01685003060085a7 */ /* 0x000ea4000800007f */
[----:B--2---:R-:W-:Y:S05]  /*12600*/  @!P0 BRA `(.L_x_861) ;  /* 0xfffffffc00ec8947 */ /* 0x004fea000383ffff */
[----:B------:R-:W-:Y:S05]  /*12610*/  BRA `(.L_x_860) ;  /* 0xffffffa000107947 */ /* 0x000fea000383ffff */
.L_x_885:
[----:B------:R-:W-:Y:S02]  /*12620*/  IMAD.MOV.U32 R13, RZ, RZ, R20 ;  /* 0x000000ffff0d7224 */ /* 0x000fe400078e0014 */
[----:B------:R-:W-:Y:S02]  /*12630*/  IMAD.MOV.U32 R12, RZ, RZ, RZ ;  /* 0x000000ffff0c7224 */ /* 0x000fe400078e00ff */
[----:B------:R-:W-:Y:S02]  /*12640*/  IMAD.MOV.U32 R11, RZ, RZ, 0x1f ;  /* 0x0000001fff0b7424 */ /* 0x000fe400078e00ff */
[----:B------:R-:W-:-:S07]  /*12650*/  IMAD.MOV.U32 R15, RZ, RZ, -0x1 ;  /* 0xffffffffff0f7424 */ /* 0x000fce00078e00ff */
[----:B------:R-:W-:Y:S05]  /*12660*/  WARPSYNC.COLLECTIVE R15, `(.L_x_966) ;  /* 0x000000000f087348 */ /* 0x000fea0003c00000 */
[----:B------:R0:W1:Y:S02]  /*12670*/  SHFL.IDX P6, R14, R13, R12, R11 ;  /* 0x0000000c0d0e7389 */ /* 0x00006400000c000b */
[----:B01----:R-:W-:Y:S01]  /*12680*/  ENDCOLLECTIVE ;  /* 0x000000000000791b */ /* 0x003fe20003800000 */
.L_x_966:
[----:B------:R-:W-:Y:S05]  /*12690*/  BRA `(.L_x_967) ;  /* 0xffffffcc000c7947 */ /* 0x000fea000383ffff */
.L_x_887:
[----:B------:R-:W-:Y:S01]  /*126a0*/  BSSY B0, `(.L_x_968) ;  /* 0x0000006000007945 */ /* 0x000fe20003800000 */
[----:B------:R-:W-:-:S07]  /*126b0*/  IMAD.MOV.U32 R15, RZ, RZ, -0x1 ;  /* 0xffffffffff0f7424 */ /* 0x000fce00078e00ff */
[----:B0-----:R-:W-:Y:S05]  /*126c0*/  WARPSYNC.COLLECTIVE R15, `(.L_x_969) ;  /* 0x000000000f0c7348 */ /* 0x001fea0003c00000 */
[----:B------:R-:W-:Y:S02]  /*126d0*/  ELECT P6, UR62, PT ;  /* 0x00000000003e782f */ /* 0x000fe400038c0000 */
[----:B------:R-:W-:Y:S01]  /*126e0*/  MOV R14, UR62 ;  /* 0x0000003e000e7c02 */ /* 0x000fe20008000f00 */
[----:B0-----:R-:W-:Y:S10]  /*126f0*/  ENDCOLLECTIVE ;  /* 0x000000000000791b */ /* 0x001ff40003800000 */
.L_x_969:
[----:B------:R-:W-:Y:S05]  /*12700*/  BSYNC B0 ;  /* 0x0000000000007941 */ /* 0x000fea0003800000 */
.L_x_968:
[----:B------:R-:W-:Y:S05]  /*12710*/  BRA `(.L_x_970) ;  /* 0xffffffcc000c7947 */ /* 0x000fea000383ffff */
.L_x_889:
[----:B-1----:R1:W2:Y:S02]  /*12720*/  SYNCS.PHASECHK.TRANS64.TRYWAIT P0, [R3+URZ+0x16840], R0 ;  /* 0x01684000030075a7 */ /* 0x0022a4000800017f */
[----:B--2---:R-:W-:Y:S05]  /*12730*/  @!P0 NANOSLEEP.SYNCS 0x989680 ;  /* 0x009896800000895d */ /* 0x004fea0003900000 */
[----:B------:R-:W2:Y:S02]  /*12740*/  @!P0 SYNCS.PHASECHK.TRANS64 P0, [R3+URZ+0x16840], R0 ;  /* 0x01684000030085a7 */ /* 0x000ea4000800007f */
[----:B--2---:R-:W-:Y:S05]  /*12750*/  @!P0 BRA `(.L_x_889) ;  /* 0xfffffffc00f08947 */ /* 0x004fea000383ffff */
[----:B------:R-:W-:Y:S05]  /*12760*/  BRA `(.L_x_971) ;  /* 0xffffffcc00687947 */ /* 0x000fea000383ffff */
.L_x_893:
[----:B------:R-:W-:Y:S01]  /*12770*/  IMAD.MOV.U32 R13, RZ, RZ, R5 ;  /* 0x000000ffff0d7224 */ /* 0x000fe200078e0005 */
[----:B------:R-:W-:Y:S01]  /*12780*/  LOP3.LUT R20, R20, 0x7f, RZ, 0xc0, !PT ;  /* 0x0000007f14147812 */ /* 0x000fe200078ec0ff */
[----:B------:R-:W-:Y:S02]  /*12790*/  IMAD.MOV.U32 R12, RZ, RZ, RZ ;  /* 0x000000ffff0c7224 */ /* 0x000fe400078e00ff */
[----:B------:R-:W-:Y:S01]  /*127a0*/  IMAD.MOV.U32 R11, RZ, RZ, 0x181f ;  /* 0x0000181fff0b7424 */ /* 0x000fe200078e00ff */
[----:B------:R-:W-:Y:S01]  /*127b0*/  SHF.R.U32.HI R20, RZ, 0x3, R20 ;  /* 0x00000003ff147819 */ /* 0x000fe20000011614 */
[----:B------:R-:W-:-:S04]  /*127c0*/  IMAD.MOV.U32 R15, RZ, RZ, -0x1 ;  /* 0xffffffffff0f7424 */ /* 0x000fc800078e00ff */
[----:B------:R-:W-:-:S07]  /*127d0*/  VIADD R6, R20, UR41 ;  /* 0x0000002914067c36 */ /* 0x000fce0008000000 */
[----:B------:R-:W-:Y:S05]  /*127e0*/  WARPSYNC.COLLECTIVE R15, `(.L_x_972) ;  /* 0x000000000f087348 */ /* 0x000fea0003c00000 */
[----:B------:R0:W1:Y:S02]  /*127f0*/  SHFL.IDX P6, R14, R13, R12, R11 ;  /* 0x0000000c0d0e7389 */ /* 0x00006400000c000b */
[----:B01----:R-:W-:Y:S01]  /*12800*/  ENDCOLLECTIVE ;  /* 0x000000000000791b */ /* 0x003fe20003800000 */
.L_x_972:
[----:B------:R-:W-:Y:S02]  /*12810*/  VIADD R10, R6, 0x10 ;  /* 0x00000010060a7836 */ /* 0x000fe40000000000 */
[----:B------:R-:W-:Y:S02]  /*12820*/  IMAD.MOV.U32 R13, RZ, RZ, R0 ;  /* 0x000000ffff0d7224 */ /* 0x000fe400078e0000 */
[----:B------:R-:W-:-:S07]  /*12830*/  IMAD.MOV.U32 R2, RZ, RZ, R14 ;  /* 0x000000ffff027224 */ /* 0x000fce00078e000e */
[----:B------:R-:W-:Y:S05]  /*12840*/  WARPSYNC.COLLECTIVE R15, `(.L_x_973) ;  /* 0x000000000f087348 */ /* 0x000fea0003c00000 */
[----:B------:R0:W1:Y:S02]  /*12850*/  SHFL.IDX P6, R14, R13, R12, R11 ;  /* 0x0000000c0d0e7389 */ /* 0x00006400000c000b */
[----:B01----:R-:W-:Y:S01]  /*12860*/  ENDCOLLECTIVE ;  /* 0x000000000000791b */ /* 0x003fe20003800000 */
.L_x_973:
[----:B------:R-:W-:Y:S02]  /*12870*/  ULDC UR4, c[0x0][0x288] ;  /* 0x0000a20000047ab9 */ /* 0x000fe40000000800 */
[----:B------:R-:W-:-:S05]  /*12880*/  IMAD R7, R7, UR4, RZ ;  /* 0x0000000407077c24 */ /* 0x000fca000f8e02ff */
[----:B------:R-:W-:Y:S01]  /*12890*/  ISETP.GE.AND P1, PT, R6, R7, PT ;  /* 0x000000070600720c */ /* 0x000fe20003f26270 */
[----:B------:R-:W-:Y:S02]  /*128a0*/  IMAD.MOV.U32 R13, RZ, RZ, R5 ;  /* 0x000000ffff0d7224 */ /* 0x000fe400078e0005 */
[----:B------:R-:W-:-:S10]  /*128b0*/  IMAD.MOV.U32 R12, RZ, RZ, 0x1 ;  /* 0x00000001ff0c7424 */ /* 0x000fd400078e00ff */
[----:B------:R-:W-:-:S05]  /*128c0*/  @!P1 LEA R14, P2, R21, R14, 0x1 ;  /* 0x0000000e150e9211 */ /* 0x000fca00078408ff */
[----:B------:R-:W-:Y:S02]  /*128d0*/  @!P1 IMAD.X R3, RZ, RZ, R2, P2 ;  /* 0x000000ffff039224 */ /* 0x000fe400010e0602 */
[----:B------:R-:W-:-:S07]  /*128e0*/  @!P1 IMAD.MOV.U32 R2, RZ, RZ, R14 ;  /* 0x000000ffff029224 */ /* 0x000fce00078e000e */
[----:B------:R-:W-:Y:S05]  /*128f0*/  WARPSYNC.COLLECTIVE R15, `(.L_x_974) ;  /* 0x000000000f087348 */ /* 0x000fea0003c00000 */
[----:B------:R0:W1:Y:S02]  /*12900*/  SHFL.IDX P6, R14, R13, R12, R11 ;  /* 0x0000000c0d0e7389 */ /* 0x00006400000c000b */
[----:B01----:R-:W-:Y:S01]  /*12910*/  ENDCOLLECTIVE ;  /* 0x000000000000791b */ /* 0x003fe20003800000 */
.L_x_974:
        /* <DEDUP_REMOVED lines=10> */
.L_x_975:
[----:B------:R-:W-:Y:S02]  /*129c0*/  IMAD.MOV.U32 R13, RZ, RZ, R5 ;  /* 0x000000ffff0d7224 */ /* 0x000fe400078e0005 */
[----:B------:R-:W-:Y:S02]  /*129d0*/  IMAD.MOV.U32 R12, RZ, RZ, 0x2 ;  /* 0x00000002ff0c7424 */ /* 0x000fe400078e00ff */
[----:B------:R-:W-:-:S07]  /*129e0*/  IMAD.MOV.U32 R10, RZ, RZ, R14 ;  /* 0x000000ffff0a7224 */ /* 0x000fce00078e000e */
[----:B------:R-:W-:Y:S05]  /*129f0*/  WARPSYNC.COLLECTIVE R15, `(.L_x_976) ;  /* 0x000000000f087348 */ /* 0x000fea0003c00000 */
[----:B------:R0:W1:Y:S02]  /*12a00*/  SHFL.IDX P6, R14, R13, R12, R11 ;  /* 0x0000000c0d0e7389 */ /* 0x00006400000c000b */
[----:B01----:R-:W-:Y:S01]  /*12a10*/  ENDCOLLECTIVE ;  /* 0x000000000000791b */ /* 0x003fe20003800000 */
.L_x_976:
[----:B------:R-:W-:-:S05]  /*12a20*/  @!P1 LEA R10, P2, R21, R10, 0x1 ;  /* 0x0000000a150a9211 */ /* 0x000fca00078408ff */
[----:B------:R-:W-:Y:S02]  /*12a30*/  @!P1 IMAD.X R3, RZ, RZ, R2, P2 ;  /* 0x000000ffff039224 */ /* 0x000fe400010e0602 */
[----:B------:R-:W-:Y:S02]  /*12a40*/  @!P1 IMAD.MOV.U32 R2, RZ, RZ, R10 ;  /* 0x000000ffff029224 */ /* 0x000fe400078e000a */
[----:B------:R-:W-:Y:S02]  /*12a50*/  VIADD R10, R6, 0x20 ;  /* 0x00000020060a7836 */ /* 0x000fe40000000000 */
[----:B------:R-:W-:Y:S01]  /*12a60*/  IMAD.MOV.U32 R13, RZ, RZ, R0 ;  /* 0x000000ffff0d7224 */ /* 0x000fe200078e0000 */
[----:B------:R-:W-:Y:S01]  /*12a70*/  @!PT LDS RZ, [RZ] ;  /* 0x00000000fffff984 */ /* 0x000fe20000000800 */
[----:B------:R-:W-:Y:S01]  /*12a80*/  @!PT LDS RZ, [RZ] ;  /* 0x00000000fffff984 */ /* 0x000fe20000000800 */
[----:B------:R-:W-:Y:S01]  /*12a90*/  @!PT LDS RZ, [RZ] ;  /* 0x00000000fffff984 */ /* 0x000fe20000000800 */
[----:B------:R0:W-:Y:S02]  /*12aa0*/  @!P1 LDGSTS.E.BYPASS.LTC128B.128 [R26+0x8c00], desc[UR48][R2.64], !P0 ;  /* 0x08c00000021a9fae */ /* 0x0001e4000c101d70 */
[----:B------:R-:W-:Y:S01]  /*12ab0*/  ISETP.GE.AND P1, PT, R10, R7, PT ;  /* 0x000000070a00720c */ /* 0x000fe20003f26270 */
[----:B------:R-:W-:-:S02]  /*12ac0*/  VIADD R10, R6, 0x30 ;  /* 0x00000030060a7836 */ /* 0x000fc40000000000 */
[----:B------:R-:W-:-:S10]  /*12ad0*/  IMAD.MOV.U32 R9, RZ, RZ, R14 ;  /* 0x000000ffff097224 */ /* 0x000fd400078e000e */
[----:B0-----:R-:W-:Y:S05]  /*12ae0*/  WARPSYNC.COLLECTIVE R15, `(.L_x_977) ;  /* 0x000000000f087348 */ /* 0x001fea0003c00000 */
[----:B------:R1:W2:Y:S02]  /*12af0*/  SHFL.IDX P6, R14, R13, R12, R11 ;  /* 0x0000000c0d0e7389 */ /* 0x0002a400000c000b */
[----:B012---:R-:W-:Y:S01]  /*12b00*/  ENDCOLLECTIVE ;  /* 0x000000000000791b */ /* 0x007fe20003800000 */
.L_x_977:
[----:B------:R-:W-:Y:S02]  /*12b10*/  IMAD.MOV.U32 R13, RZ, RZ, R5 ;  /* 0x000000ffff0d7224 */ /* 0x000fe400078e0005 */
[----:B------:R-:W-:Y:S01]  /*12b20*/  IMAD.MOV.U32 R12, RZ, RZ, 0x3 ;  /* 0x00000003ff0c7424 */ /* 0x000fe200078e00ff */
[----:B------:R-:W-:-:S13]  /*12b30*/  @!P1 LEA R2, P2, R21, R14, 0x1 ;  /* 0x0000000e15029211 */ /* 0x000fda00078408ff */
[----:B------:R-:W-:Y:S05]  /*12b40*/  WARPSYNC.COLLECTIVE R15, `(.L_x_978) ;  /* 0x000000000f087348 */ /* 0x000fea0003c00000 */
[----:B------:R0:W1:Y:S02]  /*12b50*/  SHFL.IDX P6, R14, R13, R12, R11 ;  /* 0x0000000c0d0e7389 */ /* 0x00006400000c000b */
[----:B01----:R-:W-:Y:S01]  /*12b60*/  ENDCOLLECTIVE ;  /* 0x000000000000791b */ /* 0x003fe20003800000 */
.L_x_978:
[----:B------:R-:W-:-:S05]  /*12b70*/  @!P1 IMAD.X R3, RZ, RZ, R9, P2 ;  /* 0x000000ffff039224 */ /* 0x000fca00010e0609 */
        /* <DEDUP_REMOVED lines=10> */
.L_x_979:
[----:B------:R-:W-:Y:S02]  /*12c20*/  IMAD.MOV.U32 R13, RZ, RZ, R5 ;  /* 0x000000ffff0d7224 */ /* 0x000fe400078e0005 */
[----:B------:R-:W-:Y:S02]  /*12c30*/  IMAD.MOV.U32 R12, RZ, RZ, 0x4 ;  /* 0x00000004ff0c7424 */ /* 0x000fe400078e00ff */
[----:B------:R-:W-:-:S07]  /*12c40*/  IMAD.MOV.U32 R10, RZ, RZ, R14 ;  /* 0x000000ffff0a7224 */ /* 0x000fce00078e000e */
[----:B------:R-:W-:Y:S05]  /*12c50*/  WARPSYNC.COLLECTIVE R15, `(.L_x_980) ;  /* 0x000000000f087348 */ /* 0x000fea0003c00000 */
[----:B------:R0:W1:Y:S02]  /*12c60*/  SHFL.IDX P6, R14, R13, R12, R11 ;  /* 0x0000000c0d0e7389 */ /* 0x00006400000c000b */
[----:B01----:R-:W-:Y:S01]  /*12c70*/  ENDCOLLECTIVE ;  /* 0x000000000000791b */ /* 0x003fe20003800000 */
.L_x_980:
        /* <DEDUP_REMOVED lines=15> */
.L_x_981:
[----:B------:R-:W-:Y:S02]  /*12d70*/  IMAD.MOV.U32 R13, RZ, RZ, R5 ;  /* 0x000000ffff0d7224 */ /* 0x000fe400078e0005 */
[----:B------:R-:W-:Y:S01]  /*12d80*/  IMAD.MOV.U32 R12, RZ, RZ, 0x5 ;  /* 0x00000005ff0c7424 */ /* 0x000fe200078e00ff */
[----:B------:R-:W-:-:S13]  /*12d90*/  @!P1 LEA R2, P2, R21, R14, 0x1 ;  /* 0x0000000e15029211 */ /* 0x000fda00078408ff */
[----:B------:R-:W-:Y:S05]  /*12da0*/  WARPSYNC.COLLECTIVE R15, `(.L_x_982) ;  /* 0x000000000f087348 */ /* 0x000fea0003c00000 */
[----:B------:R0:W1:Y:S02]  /*12db0*/  SHFL.IDX P6, R14, R13, R12, R11 ;  /* 0x0000000c0d0e7389 */ /* 0x00006400000c000b */
[----:B01----:R-:W-:Y:S01]  /*12dc0*/  ENDCOLLECTIVE ;  /* 0x000000000000791b */ /* 0x003fe20003800000 */
.L_x_982:
        /* <DEDUP_REMOVED lines=11> */
.L_x_983:
[----:B------:R-:W-:Y:S02]  /*12e80*/  IMAD.MOV.U32 R13, RZ, RZ, R5 ;  /* 0x000000ffff0d7224 */ /* 0x000fe400078e0005 */
[----:B------:R-:W-:Y:S02]  /*12e90*/  IMAD.MOV.U32 R12, RZ, RZ, 0x6 ;  /* 0x00000006ff0c7424 */ /* 0x000fe400078e00ff */
[----:B------:R-:W-:-:S07]  /*12ea0*/  IMAD.MOV.U32 R10, RZ, RZ, R14 ;  /* 0x000000ffff0a7224 */ /* 0x000fce00078e000e */
[----:B------:R-:W-:Y:S05]  /*12eb0*/  WARPSYNC.COLLECTIVE R15, `(.L_x_984) ;  /* 0x000000000f087348 */ /* 0x000fea0003c00000 */
[----:B------:R0:W1:Y:S02]  /*12ec0*/  SHFL.IDX P6, R14, R13, R12, R11 ;  /* 0x0000000c0d0e7389 */ /* 0x00006400000c000b */
[----:B01----:R-:W-:Y:S01]  /*12ed0*/  ENDCOLLECTIVE ;  /* 0x000000000000791b */ /* 0x003fe20003800000 */
.L_x_984:
        /* <DEDUP_REMOVED lines=10> */
[----:B------:R-:W-:-:S12]  /*12f80*/  IMAD.MOV.U32 R9, RZ, RZ, R14 ;  /* 0x000000ffff097224 */ /* 0x000fd800078e000e */
[----:B0-----:R-:W-:Y:S05]  /*12f90*/  WARPSYNC.COLLECTIVE R15, `(.L_x_985) ;  /* 0x000000000f087348 */ /* 0x001fea0003c00000 */
[----:B------:R1:W2:Y:S02]  /*12fa0*/  SHFL.IDX P6, R14, R13, R12, R11 ;  /* 0x0000000c0d0e7389 */ /* 0x0002a400000c000b */
[----:B012---:R-:W-:Y:S01]  /*12fb0*/  ENDCOLLECTIVE ;  /* 0x000000000000791b */ /* 0x007fe20003800000 */
.L_x_985:
[----:B------:R-:W-:Y:S02]  /*12fc0*/  IMAD.MOV.U32 R13, RZ, RZ, R5 ;  /* 0x000000ffff0d7224 */ /* 0x000fe400078e0005 */
[----:B------:R-:W-:Y:S01]  /*12fd0*/  IMAD.MOV.U32 R12, RZ, RZ, 0x7 ;  /* 0x00000007ff0c7424 */ /* 0x000fe200078e00ff */
[----:B------:R-:W-:-:S13]  /*12fe0*/  @!P1 LEA R2, P2, R21, R14, 0x1 ;  /* 0x0000000e15029211 */ /* 0x000fda00078408ff */
[----:B------:R-:W-:Y:S05]  /*12ff0*/  WARPSYNC.COLLECTIVE R15, `(.L_x_986) ;  /* 0x000000000f087348 */ /* 0x000fea0003c00000 */
[----:B------:R0:W1:Y:S02]  /*13000*/  SHFL.IDX P6, R14, R13, R12, R11 ;  /* 0x0000000c0d0e7389 */ /* 0x00006400000c000b */
[----:B01----:R-:W-:Y:S01]  /*13010*/  ENDCOLLECTIVE ;  /* 0x000000000000791b */ /* 0x003fe20003800000 */
.L_x_986:
[----:B------:R-:W-:-:S05]  /*13020*/  @!P1 IMAD.X R3, RZ, RZ, R9, P2 ;  /* 0x000000ffff039224 */ /* 0x000fca00010e0609 */
[----:B------:R-:W-:Y:S01]  /*13030*/  @!PT LDS RZ, [RZ] ;  /* 0x00000000fffff984 */ /* 0x000fe20000000800 */
[----:B------:R-:W-:Y:S01]  /*13040*/  @!PT LDS RZ, [RZ] ;  /* 0x00000000fffff984 */ /* 0x000fe20000000800 */
[----:B------:R-:W-:Y:S01]  /*13050*/  @!PT LDS RZ, [RZ] ;  /* 0x00000000fffff984 */ /* 0x000fe20000000800 */
[----:B------:R0:W-:Y:S01]  /*13060*/  @!P1 LDGSTS.E.BYPASS.LTC128B.128 [R26+0xb400], desc[UR48][R2.64], !P0 ;  /* 0x0b400000021a9fae */ /* 0x0001e2000c101d70 */
[----:B------:R-:W-:Y:S02]  /*13070*/  IMAD.MOV.U32 R13, RZ, RZ, R0 ;  /* 0x000000ffff0d7224 */ /* 0x000fe400078e0000 */
[----:B------:R-:W-:-:S05]  /*13080*/  VIADD R0, R6, 0x70 ;  /* 0x0000007006007836 */ /* 0x000fca0000000000 */
[----:B------:R-:W-:Y:S01]  /*13090*/  ISETP.GE.AND P1, PT, R0, R7, PT ;  /* 0x000000070000720c */ /* 0x000fe20003f26270 */
[----:B------:R-:W-:Y:S02]  /*130a0*/  VIADD R0, R6, 0x80 ;  /* 0x0000008006007836 */ /* 0x000fe40000000000 */
[----:B------:R-:W-:-:S10]  /*130b0*/  IMAD.MOV.U32 R10, RZ, RZ, R14 ;  /* 0x000000ffff0a7224 */ /* 0x000fd400078e000e */
[----:B0-----:R-:W-:Y:S05]  /*130c0*/  WARPSYNC.COLLECTIVE R15, `(.L_x_987) ;  /* 0x000000000f087348 */ /* 0x001fea0003c00000 */
[----:B------:R1:W2:Y:S02]  /*130d0*/  SHFL.IDX P6, R14, R13, R12, R11 ;  /* 0x0000000c0d0e7389 */ /* 0x0002a400000c000b */
[----:B012---:R-:W-:Y:S01]  /*130e0*/  ENDCOLLECTIVE ;  /* 0x000000000000791b */ /* 0x007fe20003800000 */
.L_x_987:
[----:B------:R-:W-:Y:S02]  /*130f0*/  IMAD.MOV.U32 R13, RZ, RZ, R8 ;  /* 0x000000ffff0d7224 */ /* 0x000fe400078e0008 */
[----:B------:R-:W-:Y:S02]  /*13100*/  IMAD.MOV.U32 R12, RZ, RZ, RZ ;  /* 0x000000ffff0c7224 */ /* 0x000fe400078e00ff */
[----:B------:R-:W-:-:S07]  /*13110*/  IMAD.MOV.U32 R20, RZ, RZ, R14 ;  /* 0x000000ffff147224 */ /* 0x000fce00078e000e */
[----:B------:R-:W-:Y:S05]  /*13120*/  WARPSYNC.COLLECTIVE R15, `(.L_x_988) ;  /* 0x000000000f087348 */ /* 0x000fea0003c00000 */
[----:B------:R0:W1:Y:S02]  /*13130*/  SHFL.IDX P6, R14, R13, R12, R11 ;  /* 0x0000000c0d0e7389 */ /* 0x00006400000c000b */
[----:B01----:R-:W-:Y:S01]  /*13140*/  ENDCOLLECTIVE ;  /* 0x000000000000791b */ /* 0x003fe20003800000 */
.L_x_988:
[----:B------:R-:W-:-:S05]  /*13150*/  @!P1 LEA R2, P2, R21, R20, 0x1 ;  /* 0x0000001415029211 */ /* 0x000fca00078408ff */
[----:B------:R-:W-:-:S05]  /*13160*/  @!P1 IMAD.X R3, RZ, RZ, R10, P2 ;  /* 0x000000ffff039224 */ /* 0x000fca00010e060a */
[----:B------:R-:W-:Y:S01]  /*13170*/  @!PT LDS RZ, [RZ] ;  /* 0x00000000fffff984 */ /* 0x000fe20000000800 */
[----:B------:R-:W-:Y:S01]  /*13180*/  @!PT LDS RZ, [RZ] ;  /* 0x00000000fffff984 */ /* 0x000fe20000000800 */
[----:B------:R-:W-:Y:S01]  /*13190*/  @!PT LDS RZ, [RZ] ;  /* 0x00000000fffff984 */ /* 0x000fe20000000800 */
[----:B------:R0:W-:Y:S01]  /*131a0*/  @!P1 LDGSTS.E.BYPASS.LTC128B.128 [R26+0xbc00], desc[UR48][R2.64], !P0 ;  /* 0x0bc00000021a9fae */ /* 0x0001e2000c101d70 */
[----:B------:R-:W-:Y:S01]  /*131b0*/  IMAD.MOV.U32 R13, RZ, RZ, R4 ;  /* 0x000000ffff0d7224 */ /* 0x000fe200078e0004 */
[----:B------:R-:W-:Y:S01]  /*131c0*/  ISETP.GE.AND P1, PT, R0, R7, PT ;  /* 0x000000070000720c */ /* 0x000fe20003f26270 */
[----:B------:R-:W-:Y:S02]  /*131d0*/  VIADD R0, R6, 0x90 ;  /* 0x0000009006007836 */ /* 0x000fe40000000000 */
[----:B------:R-:W-:-:S10]  /*131e0*/  IMAD.MOV.U32 R9, RZ, RZ, R14 ;  /* 0x000000ffff097224 */ /* 0x000fd400078e000e */
[----:B0-----:R-:W-:Y:S05]  /*131f0*/  WARPSYNC.COLLECTIVE R15, `(.L_x_989) ;  /* 0x000000000f087348 */ /* 0x001fea0003c00000 */
[----:B------:R1:W2:Y:S02]  /*13200*/  SHFL.IDX P6, R14, R13, R12, R11 ;  /* 0x0000000c0d0e7389 */ /* 0x0002a400000c000b */
[----:B012---:R-:W-:Y:S01]  /*13210*/  ENDCOLLECTIVE ;  /* 0x000000000000791b */ /* 0x007fe20003800000 */
.L_x_989:
[----:B------:R-:W-:Y:S02]  /*13220*/  IMAD.MOV.U32 R13, RZ, RZ, R8 ;  /* 0x000000ffff0d7224 */ /* 0x000fe400078e0008 */
[----:B------:R-:W-:Y:S01]  /*13230*/  IMAD.MOV.U32 R12, RZ, RZ, 0x1 ;  /* 0x00000001ff0c7424 */ /* 0x000fe200078e00ff */
[----:B------:R-:W-:-:S13]  /*13240*/  @!P1 LEA R2, P2, R21, R14, 0x1 ;  /* 0x0000000e15029211 */ /* 0x000fda00078408ff */
[----:B------:R-:W-:Y:S05]  /*13250*/  WARPSYNC.COLLECTIVE R15, `(.L_x_990) ;  /* 0x000000000f087348 */ /* 0x000fea0003c00000 */
[----:B------:R0:W1:Y:S02]  /*13260*/  SHFL.IDX P6, R14, R13, R12, R11 ;  /* 0x0000000c0d0e7389 */ /* 0x00006400000c000b */
[----:B01----:R-:W-:Y:S01]  /*13270*/  ENDCOLLECTIVE ;  /* 0x000000000000791b */ /* 0x003fe20003800000 */
.L_x_990:
[----:B------:R-:W-:-:S05]  /*13280*/  @!P1 IMAD.X R3, RZ, RZ, R9, P2 ;  /* 0x000000ffff039224 */ /* 0x000fca00010e0609 */
[----:B------:R-:W-:Y:S01]  /*13290*/  @!PT LDS RZ, [RZ] ;  /* 0x00000000fffff984 */ /* 0x000fe20000000800 */
[----:B------:R-:W-:Y:S01]  /*132a0*/  @!PT LDS RZ, [RZ] ;  /* 0x00000000fffff984 */ /* 0x000fe20000000800 */
[----:B------:R-:W-:Y:S01]  /*132b0*/  @!PT LDS RZ, [RZ] ;  /* 0x00000000fffff984 */ /* 0x000fe20000000800 */
[----:B------:R0:W-:Y:S01]  /*132c0*/  @!P1 LDGSTS.E.BYPASS.LTC128B.128 [R26+0xc400], desc[UR48][R2.64], !P0 ;  /* 0x0c400000021a9fae */ /* 0x0001e2000c101d70 */
[----:B------:R-:W-:Y:S01]  /*132d0*/  ISETP.GE.AND P1, PT, R0, R7, PT ;  /* 0x000000070000720c */ /* 0x000fe20003f26270 */
[----:B------:R-:W-:Y:S02]  /*132e0*/  IMAD.MOV.U32 R13, RZ, RZ, R4 ;  /* 0x000000ffff0d7224 */ /* 0x000fe400078e0004 */
[----:B------:R-:W-:-:S10]  /*132f0*/  IMAD.MOV.U32 R5, RZ, RZ, R14 ;  /* 0x000000ffff057224 */ /* 0x000fd400078e000e */
[----:B0-----:R-:W-:Y:S05]  /*13300*/  WARPSYNC.COLLECTIVE R15, `(.L_x_991) ;  /* 0x000000000f087348 */ /* 0x001fea0003c00000 */
[----:B------:R1:W2:Y:S02]  /*13310*/  SHFL.IDX P6, R14, R13, R12, R11 ;  /* 0x0000000c0d0e7389 */ /* 0x0002a400000c000b */
[----:B012---:R-:W-:Y:S01]  /*13320*/  ENDCOLLECTIVE ;  /* 0x000000000000791b */ /* 0x007fe20003800000 */
.L_x_991:
[----:B------:R-:W-:Y:S02]  /*13330*/  IMAD.MOV.U32 R13, RZ, RZ, R8 ;  /* 0x000000ffff0d7224 */ /* 0x000fe400078e0008 */
[----:B------:R-:W-:Y:S02]  /*13340*/  IMAD.MOV.U32 R12, RZ, RZ, 0x2 ;  /* 0x00000002ff0c7424 */ /* 0x000fe400078e00ff */
[----:B------:R-:W-:-:S07]  /*13350*/  IMAD.MOV.U32 R9, RZ, RZ, R14 ;  /* 0x000000ffff097224 */ /* 0x000fce00078e000e */
[----:B------:R-:W-:Y:S05]  /*13360*/  WARPSYNC.COLLECTIVE R15, `(.L_x_992) ;  /* 0x000000000f087348 */ /* 0x000fea0003c00000 */
[----:B------:R0:W1:Y:S02]  /*13370*/  SHFL.IDX P6, R14, R13, R12, R11 ;  /* 0x0000000c0d0e7389 */ /* 0x00006400000c000b */
[----:B01----:R-:W-:Y:S01]  /*13380*/  ENDCOLLECTIVE ;  /* 0x000000000000791b */ /* 0x003fe20003800000 */
.L_x_992:
        /* <DEDUP_REMOVED lines=11> */
.L_x_993:
[----:B------:R-:W-:-:S05]  /*13440*/  VIADD R2, R6, 0xa0 ;  /* 0x000000a006027836 */ /* 0x000fca0000000000 */
[----:B------:R-:W-:Y:S01]  /*13450*/  ISETP.GE.AND P1, PT, R2, R7, PT ;  /* 0x000000070200720c */ /* 0x000fe20003f26270 */
[----:B------:R-:W-:Y:S02]  /*13460*/  IMAD.MOV.U32 R13, RZ, RZ, R8 ;  /* 0x000000ffff0d7224 */ /* 0x000fe400078e0008 */
[----:B------:R-:W-:-:S10]  /*13470*/  IMAD.MOV.U32 R12, RZ, RZ, 0x3 ;  /* 0x00000003ff0c7424 */ /* 0x000fd400078e00ff */
[----:B------:R-:W-:-:S13]  /*13480*/  @!P1 LEA R2, P2, R21, R14, 0x1 ;  /* 0x0000000e15029211 */ /* 0x000fda00078408ff */
[----:B------:R-:W-:Y:S05]  /*13490*/  WARPSYNC.COLLECTIVE R15, `(.L_x_994) ;  /* 0x000000000f087348 */ /* 0x000fea0003c00000 */
[----:B------:R0:W1:Y:S02]  /*134a0*/  SHFL.IDX P6, R14, R13, R12, R11 ;  /* 0x0000000c0d0e7389 */ /* 0x00006400000c000b */
[----:B01----:R-:W-:Y:S01]  /*134b0*/  ENDCOLLECTIVE ;  /* 0x000000000000791b */ /* 0x003fe20003800000 */
.L_x_994:
        /* <DEDUP_REMOVED lines=10> */
.L_x_995:
[----:B------:R-:W-:Y:S05]  /*13560*/  BRA `(.L_x_996) ;  /* 0xffffffcc002c7947 */ /* 0x000fea000383ffff */
.L_x_896:
[----:B0-----:R0:W1:Y:S02]  /*13570*/  SYNCS.PHASECHK.TRANS64.TRYWAIT P0, [R17+URZ+0x16820], R2 ;  /* 0x01682002110075a7 */ /* 0x001064000800017f */
[----:B-1----:R-:W-:Y:S05]  /*13580*/  @!P0 NANOSLEEP.SYNCS 0x989680 ;  /* 0x009896800000895d */ /* 0x002fea0003900000 */
[----:B------:R-:W1:Y:S02]  /*13590*/  @!P0 SYNCS.PHASECHK.TRANS64 P0, [R17+URZ+0x16820], R2 ;  /* 0x01682002110085a7 */ /* 0x000e64000800007f */
[----:B-1----:R-:W-:Y:S05]  /*135a0*/  @!P0 BRA `(.L_x_896) ;  /* 0xfffffffc00f08947 */ /* 0x002fea000383ffff */
[----:B------:R-:W-:Y:S05]  /*135b0*/  BRA `(.L_x_997) ;  /* 0xffffffcc00847947 */ /* 0x000fea000383ffff */
.L_x_903:
[----:B0-----:R0:W1:Y:S02]  /*135c0*/  SYNCS.PHASECHK.TRANS64.TRYWAIT P0, [R3+URZ+0x16840], R2 ;  /* 0x01684002030075a7 */ /* 0x001064000800017f */
[----:B-1----:R-:W-:Y:S05]  /*135d0*/  @!P0 NANOSLEEP.SYNCS 0x989680 ;  /* 0x009896800000895d */ /* 0x002fea0003900000 */
[----:B------:R-:W1:Y:S02]  /*135e0*/  @!P0 SYNCS.PHASECHK.TRANS64 P0, [R3+URZ+0x16840], R2 ;  /* 0x01684002030085a7 */ /* 0x000e64000800007f */
[----:B-1----:R-:W-:Y:S05]  /*135f0*/  @!P0 BRA `(.L_x_903) ;  /* 0xfffffffc00f08947 */ /* 0x002fea000383ffff */
[----:B------:R-:W-:Y:S05]  /*13600*/  BRA `(.L_x_998) ;  /* 0xffffffd000387947 */ /* 0x000fea000383ffff */
.L_x_908:
[----:B0-----:R0:W1:Y:S02]  /*13610*/  SYNCS.PHASECHK.TRANS64.TRYWAIT P0, [R2+URZ+0x60], R3 ;  /* 0x00006003020075a7 */ /* 0x001064000800017f */
[----:B-1----:R-:W-:Y:S05]  /*13620*/  @!P0 NANOSLEEP.SYNCS 0x989680 ;  /* 0x009896800000895d */ /* 0x002fea0003900000 */
[----:B------:R-:W1:Y:S02]  /*13630*/  @!P0 SYNCS.PHASECHK.TRANS64 P0, [R2+URZ+0x60], R3 ;  /* 0x00006003020085a7 */ /* 0x000e64000800007f */
[----:B-1----:R-:W-:Y:S05]  /*13640*/  @!P0 BRA `(.L_x_908) ;  /* 0xfffffffc00f08947 */ /* 0x002fea000383ffff */
[----:B------:R-:W-:Y:S05]  /*13650*/  BRA `(.L_x_999) ;  /* 0xffffffd000b07947 */ /* 0x000fea000383ffff */
.L_x_917:
[----:B0-----:R0:W1:Y:S02]  /*13660*/  SYNCS.PHASECHK.TRANS64.TRYWAIT P0, [R3+URZ+0x16840], R2 ;  /* 0x01684002030075a7 */ /* 0x001064000800017f */
[----:B-1----:R-:W-:Y:S05]  /*13670*/  @!P0 NANOSLEEP.SYNCS 0x989680 ;  /* 0x009896800000895d */ /* 0x002fea0003900000 */
[----:B------:R-:W1:Y:S02]  /*13680*/  @!P0 SYNCS.PHASECHK.TRANS64 P0, [R3+URZ+0x16840], R2 ;  /* 0x01684002030085a7 */ /* 0x000e64000800007f */
[----:B-1----:R-:W-:Y:S05]  /*13690*/  @!P0 BRA `(.L_x_917) ;  /* 0xfffffffc00f08947 */ /* 0x002fea000383ffff */
[----:B------:R-:W-:Y:S05]  /*136a0*/  BRA `(.L_x_1000) ;  /* 0xffffffd400f07947 */ /* 0x000fea000383ffff */
.L_x_922:
[----:B0-----:R0:W1:Y:S02]  /*136b0*/  SYNCS.PHASECHK.TRANS64.TRYWAIT P0, [R5+URZ+0x60], R24 ;  /* 0x00006018050075a7 */ /* 0x001064000800017f */
[----:B-1----:R-:W-:Y:S05]  /*136c0*/  @!P0 NANOSLEEP.SYNCS 0x989680 ;  /* 0x009896800000895d */ /* 0x002fea0003900000 */
[----:B------:R-:W1:Y:S02]  /*136d0*/  @!P0 SYNCS.PHASECHK.TRANS64 P0, [R5+URZ+0x60], R24 ;  /* 0x00006018050085a7 */ /* 0x000e64000800007f */
[----:B-1----:R-:W-:Y:S05]  /*136e0*/  @!P0 BRA `(.L_x_922) ;  /* 0xfffffffc00f08947 */ /* 0x002fea000383ffff */
[----:B------:R-:W-:Y:S05]  /*136f0*/  BRA `(.L_x_1001) ;  /* 0xffffffd800687947 */ /* 0x000fea000383ffff */
.L_x_930:
[----:B0-----:R0:W1:Y:S02]  /*13700*/  SYNCS.PHASECHK.TRANS64.TRYWAIT P0, [R2+URZ+0x16840], R3 ;  /* 0x01684003020075a7 */ /* 0x001064000800017f */
[----:B-1----:R-:W-:Y:S05]  /*13710*/  @!P0 NANOSLEEP.SYNCS 0x989680 ;  /* 0x009896800000895d */ /* 0x002fea0003900000 */
[----:B------:R-:W1:Y:S02]  /*13720*/  @!P0 SYNCS.PHASECHK.TRANS64 P0, [R2+URZ+0x16840], R3 ;  /* 0x01684003020085a7 */ /* 0x000e64000800007f */
[----:B-1----:R-:W-:Y:S05]  /*13730*/  @!P0 BRA `(.L_x_930) ;  /* 0xfffffffc00f08947 */ /* 0x002fea000383ffff */
[----:B------:R-:W-:Y:S05]  /*13740*/  BRA `(.L_x_1002) ;  /* 0xffffffdc00747947 */ /* 0x000fea000383ffff */
.L_x_935:
[----:B0-----:R0:W1:Y:S02]  /*13750*/  SYNCS.PHASECHK.TRANS64.TRYWAIT P0, [R5+URZ+0x60], R8 ;  /* 0x00006008050075a7 */ /* 0x001064000800017f */
[----:B-1----:R-:W-:Y:S05]  /*13760*/  @!P0 NANOSLEEP.SYNCS 0x989680 ;  /* 0x009896800000895d */ /* 0x002fea0003900000 */
[----:B------:R-:W1:Y:S02]  /*13770*/  @!P0 SYNCS.PHASECHK.TRANS64 P0, [R5+URZ+0x60], R8 ;  /* 0x00006008050085a7 */ /* 0x000e64000800007f */
[----:B-1----:R-:W-:Y:S05]  /*13780*/  @!P0 BRA `(.L_x_935) ;  /* 0xfffffffc00f08947 */ /* 0x002fea000383ffff */
[----:B------:R-:W-:Y:S05]  /*13790*/  BRA `(.L_x_1003) ;  /* 0xffffffdc00f07947 */ /* 0x000fea000383ffff */
.L_x_945:
[----:B-1----:R1:W2:Y:S02]  /*137a0*/  SYNCS.PHASECHK.TRANS64.TRYWAIT P0, [R3+URZ+0x16860], R0 ;  /* 0x01686000030075a7 */ /* 0x0022a4000800017f */
[----:B--2---:R-:W-:Y:S05]  /*137b0*/  @!P0 NANOSLEEP.SYNCS 0x989680 ;  /* 0x009896800000895d */ /* 0x004fea0003900000 */
[----:B------:R-:W2:Y:S02]  /*137c0*/  @!P0 SYNCS.PHASECHK.TRANS64 P0, [R3+URZ+0x16860], R0 ;  /* 0x01686000030085a7 */ /* 0x000ea4000800007f */
[----:B--2---:R-:W-:Y:S05]  /*137d0*/  @!P0 BRA `(.L_x_945) ;  /* 0xfffffffc00f08947 */ /* 0x004fea000383ffff */
[----:B------:R-:W-:Y:S05]  /*137e0*/  BRA `(.L_x_1004) ;  /* 0xffffffe000e07947 */ /* 0x000fea000383ffff */
.L_x_951:
[----:B------:R-:W-:Y:S01]  /*137f0*/  BSSY B0, `(.L_x_1005) ;  /* 0x0000008000007945 */ /* 0x000fe20003800000 */
[----:B------:R-:W-:Y:S02]  /*13800*/  IMAD.MOV.U32 R13, RZ, RZ, R27 ;  /* 0x000000ffff0d7224 */ /* 0x000fe400078e001b */
[----:B------:R-:W-:Y:S02]  /*13810*/  IMAD.MOV.U32 R12, RZ, RZ, RZ ;  /* 0x000000ffff0c7224 */ /* 0x000fe400078e00ff */
[----:B------:R-:W-:Y:S02]  /*13820*/  IMAD.MOV.U32 R11, RZ, RZ, 0x1f ;  /* 0x0000001fff0b7424 */ /* 0x000fe400078e00ff */
[----:B------:R-:W-:-:S07]  /*13830*/  IMAD.MOV.U32 R15, RZ, RZ, -0x1 ;  /* 0xffffffffff0f7424 */ /* 0x000fce00078e00ff */
[----:B0-----:R-:W-:Y:S05]  /*13840*/  WARPSYNC.COLLECTIVE R15, `(.L_x_1006) ;  /* 0x000000000f087348 */ /* 0x001fea0003c00000 */
[----:B------:R1:W2:Y:S02]  /*13850*/  SHFL.IDX P6, R14, R13, R12, R11 ;  /* 0x0000000c0d0e7389 */ /* 0x0002a400000c000b */
[----:B012---:R-:W-:Y:S01]  /*13860*/  ENDCOLLECTIVE ;  /* 0x000000000000791b */ /* 0x007fe20003800000 */
.L_x_1006:
[----:B------:R-:W-:Y:S05]  /*13870*/  BSYNC B0 ;  /* 0x0000000000007941 */ /* 0x000fea0003800000 */
.L_x_1005:
[----:B------:R-:W-:Y:S05]  /*13880*/  BRA `(.L_x_1007) ;  /* 0xffffffe400807947 */ /* 0x000fea000383ffff */
.L_x_954:
[----:B-1----:R1:W2:Y:S02]  /*13890*/  SYNCS.PHASECHK.TRANS64.TRYWAIT P0, [R9+URZ+0x16820], R0 ;  /* 0x01682000090075a7 */ /* 0x0022a4000800017f */
[----:B--2---:R-:W-:Y:S05]  /*138a0*/  @!P0 NANOSLEEP.SYNCS 0x989680 ;  /* 0x009896800000895d */ /* 0x004fea0003900000 */
[----:B------:R-:W2:Y:S02]  /*138b0*/  @!P0 SYNCS.PHASECHK.TRANS64 P0, [R9+URZ+0x16820], R0 ;  /* 0x01682000090085a7 */ /* 0x000ea4000800007f */
[----:B--2---:R-:W-:Y:S05]  /*138c0*/  @!P0 BRA `(.L_x_954) ;  /* 0xfffffffc00f08947 */ /* 0x004fea000383ffff */
[----:B------:R-:W-:Y:S05]  /*138d0*/  BRA `(.L_x_1008) ;  /* 0xffffffe400c47947 */ /* 0x000fea000383ffff */
.L_x_955:
        /* <DEDUP_REMOVED lines=11> */
.L_x_1010:
[----:B------:R-:W-:Y:S05]  /*13990*/  BSYNC B0 ;  /* 0x0000000000007941 */ /* 0x000fea0003800000 */
.L_x_1009:
[----:B------:R-:W-:Y:S05]  /*139a0*/  BRA `(.L_x_1011) ;  /* 0xffffffe400ac7947 */ /* 0x000fea000383ffff */
.L_x_958:
[----:B------:R-:W-:Y:S01]  /*139b0*/  BSSY B1, `(.L_x_1012) ;  /* 0x0000006000017945 */ /* 0x000fe20003800000 */
[----:B------:R-:W-:-:S07]  /*139c0*/  IMAD.MOV.U32 R15, RZ, RZ, -0x1 ;  /* 0xffffffffff0f7424 */ /* 0x000fce00078e00ff */
[----:B01----:R-:W-:Y:S05]  /*139d0*/  WARPSYNC.COLLECTIVE R15, `(.L_x_1013) ;  /* 0x000000000f0c7348 */ /* 0x003fea0003c00000 */
[----:B------:R-:W-:Y:S02]  /*139e0*/  ELECT P6, UR62, PT ;  /* 0x00000000003e782f */ /* 0x000fe400038c0000 */
[----:B------:R-:W-:Y:S01]  /*139f0*/  MOV R14, UR62 ;  /* 0x0000003e000e7c02 */ /* 0x000fe20008000f00 */
[----:B01----:R-:W-:Y:S10]  /*13a00*/  ENDCOLLECTIVE ;  /* 0x000000000000791b */ /* 0x003ff40003800000 */
.L_x_1013:
[----:B------:R-:W-:Y:S05]  /*13a10*/  BSYNC B1 ;  /* 0x0000000000017941 */ /* 0x000fea0003800000 */
.L_x_1012:
[----:B------:R-:W-:Y:S05]  /*13a20*/  BRA `(.L_x_1014) ;  /* 0xffffffe400a47947 */ /* 0x000fea000383ffff */
.L_x_960:
[----:B-1----:R1:W2:Y:S02]  /*13a30*/  SYNCS.PHASECHK.TRANS64.TRYWAIT P0, [R7+URZ], R2 ;  /* 0x00000002070075a7 */ /* 0x0022a4000800017f */
[----:B--2---:R-:W-:Y:S05]  /*13a40*/  @!P0 NANOSLEEP.SYNCS 0x989680 ;  /* 0x009896800000895d */ /* 0x004fea0003900000 */
[----:B------:R-:W2:Y:S02]  /*13a50*/  @!P0 SYNCS.PHASECHK.TRANS64 P0, [R7+URZ], R2 ;  /* 0x00000002070085a7 */ /* 0x000ea4000800007f */
[----:B--2---:R-:W-:Y:S05]  /*13a60*/  @!P0 BRA `(.L_x_960) ;  /* 0xfffffffc00f08947 */ /* 0x004fea000383ffff */
[----:B------:R-:W-:Y:S05]  /*13a70*/  BRA `(.L_x_1015) ;  /* 0xffffffe400d87947 */ /* 0x000fea000383ffff */
.L_x_961:
[----:B--2---:R2:W3:Y:S02]  /*13a80*/  SYNCS.PHASECHK.TRANS64.TRYWAIT P0, [R3+URZ], R0 ;  /* 0x00000000030075a7 */ /* 0x0044e4000800017f */
[----:B---3--:R-:W-:Y:S05]  /*13a90*/  @!P0 NANOSLEEP.SYNCS 0x989680 ;  /* 0x009896800000895d */ /* 0x008fea0003900000 */
[----:B------:R-:W3:Y:S02]  /*13aa0*/  @!P0 SYNCS.PHASECHK.TRANS64 P0, [R3+URZ], R0 ;  /* 0x00000000030085a7 */ /* 0x000ee4000800007f */
[----:B---3--:R-:W-:Y:S05]  /*13ab0*/  @!P0 BRA `(.L_x_961) ;  /* 0xfffffffc00f08947 */ /* 0x008fea000383ffff */
[----:B------:R-:W-:Y:S05]  /*13ac0*/  BRA `(.L_x_1016) ;  /* 0xffffffe400cc7947 */ /* 0x000fea000383ffff */
.L_x_963:
[----:B--2---:R2:W3:Y:S02]  /*13ad0*/  SYNCS.PHASECHK.TRANS64.TRYWAIT P0, [R5+URZ], R2 ;  /* 0x00000002050075a7 */ /* 0x0044e4000800017f */
[----:B---3--:R-:W-:Y:S05]  /*13ae0*/  @!P0 NANOSLEEP.SYNCS 0x989680 ;  /* 0x009896800000895d */ /* 0x008fea0003900000 */
[----:B------:R-:W3:Y:S02]  /*13af0*/  @!P0 SYNCS.PHASECHK.TRANS64 P0, [R5+URZ], R2 ;  /* 0x00000002050085a7 */ /* 0x000ee4000800007f */
[----:B---3--:R-:W-:Y:S05]  /*13b00*/  @!P0 BRA `(.L_x_963) ;  /* 0xfffffffc00f08947 */ /* 0x008fea000383ffff */
[----:B------:R-:W-:Y:S05]  /*13b10*/  BRA `(.L_x_1017) ;  /* 0xffffffe400d07947 */ /* 0x000fea000383ffff */
.L_x_1018:
        /* <DEDUP_REMOVED lines=14> */
.L_x_2644:


//--------------------- .text._ZN7cutlass13device_kernelIN5flash11enable_sm90INS1_16FlashAttnFwdSm90INS1_25CollectiveMainloopFwdSm90ILi2EN4cute5tupleIJNS5_1CILi1EEES8_S8_EEENS6_IJNS7_ILi192EEENS7_ILi128EEENS7_ILi64EEEEEELi64ENS_6half_tEfNS_4arch4Sm90ELb0ELb1ELb0ELb1ELb0ELb0ELb0ELb1ELb1ELb1ELb0ELb0EEENS1_21CollectiveEpilogueFwdINS6_IJSA_SC_SB_EEES9_SE_SG_Li384ELb1ELb1ELb0ELb0EEENS1_36VarlenDynamicPersistentTileSchedulerILi192ELi128ELi384ELi128ELb0ELb1ELb1ELb1ELb0ELb1EEEEEEEEEvNT_6ParamsE --------------------------
	.section	.text._ZN7cutlass13device_kernelIN5flash11enable_sm90INS1_16FlashAttnFwdSm90INS1_25CollectiveMainloopFwdSm90ILi2EN4cute5tupleIJNS5_1CILi1EEES8_S8_EEENS6_IJNS7_ILi192EEENS7_ILi128EEENS7_ILi64EEEEEELi64ENS_6half_tEfNS_4arch4Sm90ELb0ELb1ELb0ELb1ELb0ELb0ELb0ELb1ELb1ELb1ELb0ELb0EEENS1_21CollectiveEpilogueFwdINS6_IJSA_SC_SB_EEES9_SE_SG_Li384ELb1ELb1ELb0ELb0EEENS1_36VarlenDynamicPersistentTileSchedulerILi192ELi128ELi384ELi128ELb0ELb1ELb1ELb1ELb0ELb1EEEEEEEEEvNT_6ParamsE,"ax",@progbits
	.align	128
.text._ZN7cutlass13device_kernelIN5flash11enable_sm90INS1_16FlashAttnFwdSm90INS1_25CollectiveMainloopFwdSm90ILi2EN4cute5tupleIJNS5_1CILi1EEES8_S8_EEENS6_IJNS7_ILi192EEENS7_ILi128EEENS7_ILi64EEEEEELi64ENS_6half_tEfNS_4arch4Sm90ELb0ELb1ELb0ELb1ELb0ELb0ELb0ELb1ELb1ELb1ELb0ELb0EEENS1_21CollectiveEpilogueFwdINS6_IJSA_SC_SB_EEES9_SE_SG_Li384ELb1ELb1ELb0ELb0EEENS1_36VarlenDynamicPersistentTileSchedulerILi192ELi128ELi384ELi128ELb0ELb1ELb1ELb1ELb0ELb1EEEEEEEEEvNT_6ParamsE:
        .type           _ZN7cutlass13device_kernelIN5flash11enable_sm90INS1_16FlashAttnFwdSm90INS1_25CollectiveMainloopFwdSm90ILi2EN4cute5tupleIJNS5_1CILi1EEES8_S8_EEENS6_IJNS7_ILi192EEENS7_ILi128EEENS7_ILi64EEEEEELi64ENS_6half_tEfNS_4arch4Sm90ELb0ELb1ELb0ELb1ELb0ELb0ELb0ELb1ELb1ELb1ELb0ELb0EEENS1_21CollectiveEpilogueFwdINS6_IJSA_SC_SB_EEES9_SE_SG_Li384ELb1ELb1ELb0ELb0EEENS1_36VarlenDynamicPersistentTileSchedulerILi192ELi128ELi384ELi128ELb0ELb1ELb1ELb1ELb0ELb1EEEEEEEEEvNT_6ParamsE,@function
        .size           _ZN7cutlass13device_kernelIN5flash11enable_sm90INS1_16FlashAttnFwdSm90INS1_25CollectiveMainloopFwdSm90ILi2EN4cute5tupleIJNS5_1CILi1EEES8_S8_EEENS6_IJNS7_ILi192EEENS7_ILi128EEENS7_ILi64EEEEEELi64ENS_6half_tEfNS_4arch4Sm90ELb0ELb1ELb0ELb1ELb0ELb0ELb0ELb1ELb1ELb1ELb0ELb0EEENS1_21CollectiveEpilogueFwdINS6_IJSA_SC_SB_EEES9_SE_SG_Li384ELb1ELb1ELb0ELb0EEENS1_36VarlenDynamicPersistentTileSchedulerILi192ELi128ELi384ELi128ELb0ELb1ELb1ELb1ELb0ELb1EEEEEEEEEvNT_6ParamsE,(.L_x_2645 - _ZN7cutlass13device_kernelIN5flash11enable_sm90INS1_16FlashAttnFwdSm90INS1_25CollectiveMainloopFwdSm90ILi2EN4cute5tupleIJNS5_1CILi1EEES8_S8_EEENS6_IJNS7_ILi192EEENS7_ILi128EEENS7_ILi64EEEEEELi64ENS_6half_tEfNS_4arch4Sm90ELb0ELb1ELb0ELb1ELb0ELb0ELb0ELb1ELb1ELb1ELb0ELb0EEENS1_21CollectiveEpilogueFwdINS6_IJSA_SC_SB_EEES9_SE_SG_Li384ELb1ELb1ELb0ELb0EEENS1_36VarlenDynamicPersistentTileSchedulerILi192ELi128ELi384ELi128ELb0ELb1ELb1ELb1ELb0ELb1EEEEEEEEEvNT_6ParamsE)
        .other          _ZN7cutlass13device_kernelIN5flash11enable_sm90INS1_16FlashAttnFwdSm90INS1_25CollectiveMainloopFwdSm90ILi2EN4cute5tupleIJNS5_1CILi1EEES8_S8_EEENS6_IJNS7_ILi192EEENS7_ILi128EEENS7_ILi64EEEEEELi64ENS_6half_tEfNS_4arch4Sm90ELb0ELb1ELb0ELb1ELb0ELb0ELb0ELb1ELb1ELb1ELb0ELb0EEENS1_21CollectiveEpilogueFwdINS6_IJSA_SC_SB_EEES9_SE_SG_Li384ELb1ELb1ELb0ELb0EEENS1_36VarlenDynamicPersistentTileSchedulerILi192ELi128ELi384ELi128ELb0ELb1ELb1ELb1ELb0ELb1EEEEEEEEEvNT_6ParamsE,@"STO_CUDA_ENTRY STV_DEFAULT"
_ZN7cutlass13device_kernelIN5flash11enable_sm90INS1_16FlashAttnFwdSm90INS1_25CollectiveMainloopFwdSm90ILi2EN4cute5tupleIJNS5_1CILi1EEES8_S8_EEENS6_IJNS7_ILi192EEENS7_ILi128EEENS7_ILi64EEEEEELi64ENS_6half_tEfNS_4arch4Sm90ELb0ELb1ELb0ELb1ELb0ELb0ELb0ELb1ELb1ELb1ELb0ELb0EEENS1_21CollectiveEpilogueFwdINS6_IJSA_SC_SB_EEES9_SE_SG_Li384ELb1ELb1ELb0ELb0EEENS1_36VarlenDynamicPersistentTileSchedulerILi192ELi128ELi384ELi128ELb0ELb1ELb1ELb1ELb0ELb1EEEEEEEEEvNT_6ParamsE:
        /* <DEDUP_REMOVED lines=18> */
.L_x_1020:
[----:B------:R-:W-:Y:S05]  /*0120*/  BSYNC B0 ;  /* 0x0000000000007941 */ /* 0x000fea0003800000 */
.L_x_1019:
        /* <DEDUP_REMOVED lines=41> */
.L_x_1021:
        /* <DEDUP_REMOVED lines=22> */
.L_x_1022:
        /* <DEDUP_REMOVED lines=18> */
.L_x_1023:
        /* <DEDUP_REMOVED lines=22> */
.L_x_1024:
        /* <DEDUP_REMOVED lines=22> */
.L_x_1025:
[----:B------:R-:W-:Y:S01]  /*0900*/  PLOP3.LUT P0, PT, PT, PT, UP0, 0x80, 0x0 ;  /* 0x000000000000781c */ /* 0x000fe20003f0f008 */
[----:B------:R-:W-:Y:S01]  /*0910*/  UMOV UR36, 0x1 ;  /* 0x0000000100247882 */ /* 0x000fe20000000000 */
[----:B------:R-:W-:Y:S01]  /*0920*/  NOP ;  /* 0x0000000000007918 */ /* 0x000fe20000000000 */
[----:B------:R-:W-:Y:S01]  /*0930*/  USEL UR36, UR36, 0x2, !UP0 ;  /* 0x0000000224247887 */ /* 0x000fe2000c000000 */
[----:B------:R-:W-:Y:S01]  /*0940*/  ULDC.64 UR50, c[0x0][0x208] ;  /* 0x0000820000327ab9 */ /* 0x000fe20000000a00 */
[----:B012-4-:R-:W-:Y:S08]  /*0950*/  BAR.SYNC.DEFER_BLOCKING 0x0 ;  /* 0x0000000000007b1d */ /* 0x017ff00000010000 */
[----:B------:R-:W-:Y:S05]  /*0960*/  @!P0 BRA `(.L_x_1026) ;  /* 0x000000dc00988947 */ /* 0x000fea0003800000 */
.L_x_1027:
        /* <DEDUP_REMOVED lines=8> */
[----:B-1----:R-:W-:Y:S01]  /*09f0*/  ULEA UR4, UR5, UR4, 0x18 ;  /* 0x0000000405047291 */ /* 0x002fe2000f8ec03f */
[----:B0-----:R-:W-:-:S04]  /*0a00*/  LOP3.LUT R0, R2, 0xffffff80, RZ, 0xc0, !PT ;  /* 0xffffff8002007812 */ /* 0x001fc800078ec0ff */
[----:B------:R-:W-:-:S13]  /*0a10*/  ISETP.NE.AND P0, PT, R0, 0x80, PT ;  /* 0x000000800000780c */ /* 0x000fda0003f05270 */
[----:B------:R-:W-:Y:S08]  /*0a20*/  @!P0 BAR.ARV 0x9, 0x100 ;  /* 0x0244000000008b1d */ /* 0x000ff00000002000 */
[----:B------:R-:W-:Y:S06]  /*0a30*/  BAR.SYNC.DEFER_BLOCKING 0x5, 0x200 ;  /* 0x0148000000007b1d */ /* 0x000fec0000010000 */
[----:B------:R-:W0:Y:S01]  /*0a40*/  LDS.128 R4, [UR4+0x168d0] ;  /* 0x0168d004ff047984 */ /* 0x000e220008000c00 */
[----:B------:R-:W-:Y:S01]  /*0a50*/  ULDC UR4, c[0x0][0xc3c] ;  /* 0x00030f0000047ab9 */ /* 0x000fe20000000800 */
[----:B------:R-:W-:Y:S06]  /*0a60*/  BAR.ARV 0x4, 0x200 ;  /* 0x0108000000007b1d */ /* 0x000fec0000002000 */
[----:B0-----:R-:W-:-:S13]  /*0a70*/  ISETP.GE.AND P0, PT, R7, UR4, PT ;  /* 0x0000000407007c0c */ /* 0x001fda000bf06270 */
[----:B------:R-:W-:Y:S05]  /*0a80*/  @P0 EXIT ;  /* 0x000000000000094d */ /* 0x000fea0003800000 */
[----:B------:R-:W-:Y:S01]  /*0a90*/  VIADD R157, R2, 0xffffff80 ;  /* 0xffffff80029d7836 */ /* 0x000fe20000000000 */
[----:B------:R-:W-:Y:S01]  /*0aa0*/  R2UR UR6, R7 ;  /* 0x00000000070672ca */ /* 0x000fe200000e0000 */
[----:B------:R-:W-:Y:S01]  /*0ab0*/  ULOP3.LUT UR48, UR36, 0x1, URZ, 0xfc, !UPT ;  /* 0x0000000124307892 */ /* 0x000fe2000f8efc3f */
[----:B------:R-:W-:Y:S01]  /*0ac0*/  R2UR UR7, R6 ;  /* 0x00000000060772ca */ /* 0x000fe200000e0000 */
[----:B------:R-:W-:Y:S01]  /*0ad0*/  UMOV UR47, URZ ;  /* 0x0000003f002f7c82 */ /* 0x000fe20008000000 */
[----:B------:R-:W-:Y:S01]  /*0ae0*/  SHF.R.S32.HI R0, RZ, 0x1f, R157 ;  /* 0x0000001fff007819 */ /* 0x000fe2000001149d */
[----:B------:R-:W-:Y:S01]  /*0af0*/  UMOV UR46, URZ ;  /* 0x0000003f002e7c82 */ /* 0x000fe20008000000 */
[----:B------:R-:W-:Y:S01]  /*0b00*/  R2UR UR5, R5 ;  /* 0x00000000050572ca */ /* 0x000fe200000e0000 */
[----:B------:R-:W-:Y:S01]  /*0b10*/  UMOV UR37, URZ ;  /* 0x0000003f00257c82 */ /* 0x000fe20008000000 */
[CC--:B------:R-:W-:Y:S02]  /*0b20*/  LEA.HI R153, R0.reuse, R157.reuse, RZ, 0x7 ;  /* 0x0000009d00997211 */ /* 0x0c0fe400078f38ff */
[----:B------:R-:W-:-:S02]  /*0b30*/  LEA.HI R3, R0, R157, RZ, 0x5 ;  /* 0x0000009d00037211 */ /* 0x000fc400078f28ff */
[----:B------:R-:W-:Y:S02]  /*0b40*/  LOP3.LUT R152, R153, 0xffffff80, RZ, 0xc0, !PT ;  /* 0xffffff8099987812 */ /* 0x000fe400078ec0ff */
[CC--:B------:R-:W-:Y:S01]  /*0b50*/  LEA.HI R2, R0.reuse, R157.reuse, RZ, 0x4 ;  /* 0x0000009d00027211 */ /* 0x0c0fe200078f20ff */
[----:B------:R-:W-:Y:S01]  /*0b60*/  IMAD.SHL.U32 R3, R3, 0x20, RZ ;  /* 0x0000002003037824 */ /* 0x000fe200078e00ff */
[----:B------:R-:W-:Y:S01]  /*0b70*/  LEA.HI R10, R0, R157, RZ, 0x2 ;  /* 0x0000009d000a7211 */ /* 0x000fe200078f10ff */
[C---:B------:R-:W-:Y:S01]  /*0b80*/  IMAD.IADD R152, R157.reuse, 0x1, -R152 ;  /* 0x000000019d987824 */ /* 0x040fe200078e0a98 */
[----:B------:R-:W-:Y:S02]  /*0b90*/  LOP3.LUT R4, R2, 0x3fffff0, RZ, 0xc0, !PT ;  /* 0x03fffff002047812 */ /* 0x000fe400078ec0ff */
[----:B------:R-:W-:Y:S02]  /*0ba0*/  SHF.R.S32.HI R5, RZ, 0x4, R2 ;  /* 0x00000004ff057819 */ /* 0x000fe40000011402 */
[----:B------:R-:W-:Y:S01]  /*0bb0*/  SHF.R.S32.HI R7, RZ, 0x1f, R152 ;  /* 0x0000001fff077819 */ /* 0x000fe20000011498 */
[----:B------:R-:W-:Y:S01]  /*0bc0*/  IMAD.IADD R4, R157, 0x1, -R4 ;  /* 0x000000019d047824 */ /* 0x000fe200078e0a04 */
[----:B------:R-:W-:-:S02]  /*0bd0*/  LOP3.LUT R3, R3, 0xfffffc00, RZ, 0xc0, !PT ;  /* 0xfffffc0003037812 */ /* 0x000fc400078ec0ff */
[----:B------:R-:W-:Y:S02]  /*0be0*/  LEA.HI R6, R7, R152, RZ, 0x2 ;  /* 0x0000009807067211 */ /* 0x000fe400078f10ff */
[----:B------:R-:W-:Y:S01]  /*0bf0*/  LEA.HI R2, R2, R5, RZ, 0x1 ;  /* 0x0000000502027211 */ /* 0x000fe200078f08ff */
[----:B------:R-:W-:Y:S01]  /*0c00*/  IMAD R3, R4, 0x40, R3 ;  /* 0x0000004004037824 */ /* 0x000fe200078e0203 */
[--C-:B------:R-:W-:Y:S02]  /*0c10*/  SHF.R.S32.HI R8, RZ, 0x2, R6.reuse ;  /* 0x00000002ff087819 */ /* 0x100fe40000011406 */
[----:B------:R-:W-:Y:S02]  /*0c20*/  SHF.R.S32.HI R9, RZ, 0x1f, R6 ;  /* 0x0000001fff097819 */ /* 0x000fe40000011406 */
[----:B------:R-:W-:Y:S02]  /*0c30*/  SHF.R.S32.HI R153, RZ, 0x7, R153 ;  /* 0x00000007ff997819 */ /* 0x000fe40000011499 */
[----:B------:R-:W-:-:S02]  /*0c40*/  LOP3.LUT R10, R10, 0xfffffffc, RZ, 0xc0, !PT ;  /* 0xfffffffc0a0a7812 */ /* 0x000fc400078ec0ff */
[----:B------:R-:W-:Y:S01]  /*0c50*/  LEA.HI R9, R9, R8, RZ, 0x3 ;  /* 0x0000000809097211 */ /* 0x000fe200078f18ff */
[----:B------:R-:W-:Y:S01]  /*0c60*/  IMAD.HI R4, R153, 0x55555556, RZ ;  /* 0x5555555699047827 */ /* 0x000fe200078e02ff */
[----:B------:R-:W-:Y:S02]  /*0c70*/  LOP3.LUT R2, R2, 0x1ffffffe, RZ, 0xc0, !PT ;  /* 0x1ffffffe02027812 */ /* 0x000fe400078ec0ff */
[----:B------:R-:W-:Y:S01]  /*0c80*/  LEA.HI R0, R0, R157, RZ, 0x3 ;  /* 0x0000009d00007211 */ /* 0x000fe200078f18ff */
[----:B------:R-:W-:Y:S01]  /*0c90*/  IMAD.IADD R10, R157, 0x1, -R10 ;  /* 0x000000019d0a7824 */ /* 0x000fe200078e0a0a */
[----:B------:R-:W-:Y:S01]  /*0ca0*/  LOP3.LUT R9, R9, 0xfffffff8, RZ, 0xc0, !PT ;  /* 0xfffffff809097812 */ /* 0x000fe200078ec0ff */
[----:B------:R-:W-:Y:S01]  /*0cb0*/  IMAD.IADD R2, R5, 0x1, -R2 ;  /* 0x0000000105027824 */ /* 0x000fe200078e0a02 */
[----:B------:R-:W-:Y:S02]  /*0cc0*/  LEA.HI R7, R7, R152, RZ, 0x5 ;  /* 0x0000009807077211 */ /* 0x000fe400078f28ff */
[----:B------:R-:W-:Y:S01]  /*0cd0*/  LOP3.LUT R18, R0, 0xfffffff8, RZ, 0xc0, !PT ;  /* 0xfffffff800127812 */ /* 0x000fe200078ec0ff */
[----:B------:R-:W-:Y:S01]  /*0ce0*/  IMAD.IADD R8, R8, 0x1, -R9 ;  /* 0x0000000108087824 */ /* 0x000fe200078e0a09 */
[----:B------:R-:W-:Y:S01]  /*0cf0*/  LEA.HI R4, R4, R4, RZ, 0x1 ;  /* 0x0000000404047211 */ /* 0x000fe200078f08ff */
[----:B------:R-:W-:Y:S01]  /*0d00*/  IMAD R155, R2, 0x8, R3 ;  /* 0x00000008029b7824 */ /* 0x000fe200078e0203 */
[----:B------:R-:W-:Y:S01]  /*0d10*/  LEA.HI R5, R10, R10, RZ, 0x1 ;  /* 0x0000000a0a057211 */ /* 0x000fe200078f08ff */
[----:B------:R-:W-:Y:S01]  /*0d20*/  IMAD.IADD R18, R157, 0x1, -R18 ;  /* 0x000000019d127824 */ /* 0x000fe200078e0a12 */
[----:B------:R-:W-:Y:S01]  /*0d30*/  SHF.R.S32.HI R7, RZ, 0x5, R7 ;  /* 0x00000005ff077819 */ /* 0x000fe20000011407 */
[----:B------:R-:W-:Y:S01]  /*0d40*/  IMAD R4, R4, -0x3, R153 ;  /* 0xfffffffd04047824 */ /* 0x000fe200078e0299 */
[----:B------:R-:W-:Y:S01]  /*0d50*/  LOP3.LUT R5, R5, 0x1ffffffe, RZ, 0xc0, !PT ;  /* 0x1ffffffe05057812 */ /* 0x000fe200078ec0ff */
[----:B------:R-:W-:Y:S01]  /*0d60*/  IMAD.SHL.U32 R19, R18, 0x8, RZ ;  /* 0x0000000812137824 */ /* 0x000fe200078e00ff */
[----:B------:R-:W-:Y:S01]  /*0d70*/  LOP3.LUT R3, R6, 0x7ffffffc, RZ, 0xc0, !PT ;  /* 0x7ffffffc06037812 */ /* 0x000fe200078ec0ff */
[----:B------:R-:W-:Y:S01]  /*0d80*/  IMAD R7, R7, 0x10, R8 ;  /* 0x0000001007077824 */ /* 0x000fe200078e0208 */
[----:B------:R-:W-:Y:S01]  /*0d90*/  SHF.R.S32.HI R23, RZ, 0x3, R0 ;  /* 0x00000003ff177819 */ /* 0x000fe20000011400 */
[----:B------:R-:W-:Y:S01]  /*0da0*/  IMAD.IADD R5, R10, 0x1, -R5 ;  /* 0x000000010a057824 */ /* 0x000fe200078e0a05 */
[----:B------:R-:W-:Y:S01]  /*0db0*/  SHF.R.S32.HI R156, RZ, 0x1f, R19 ;  /* 0x0000001fff9c7819 */ /* 0x000fe20000011413 */
[----:B------:R-:W-:-:S02]  /*0dc0*/  IMAD R154, R4, 0x40, R7 ;  /* 0x00000040049a7824 */ /* 0x000fc400078e0207 */
[----:B------:R-:W-:Y:S02]  /*0dd0*/  IMAD.IADD R16, R152, 0x1, -R3 ;  /* 0x0000000198107824 */ /* 0x000fe400078e0a03 */
[----:B------:R-:W-:-:S07]  /*0de0*/  IMAD R17, R5, 0x8, R154 ;  /* 0x0000000805117824 */ /* 0x000fce00078e029a */
.L_x_1115:
[----:B------:R-:W-:Y:S01]  /*0df0*/  ULDC.64 UR8, c[0x0][0xa28] ;  /* 0x00028a0000087ab9 */ /* 0x000fe20000000a00 */
[----:B------:R-:W-:Y:S01]  /*0e00*/  ULDC UR4, c[0x0][0x424] ;  /* 0x0001090000047ab9 */ /* 0x000fe20000000800 */
[----:B------:R-:W-:-:S04]  /*0e10*/  UISETP.NE.U32.AND UP0, UPT, UR8, URZ, UPT ;  /* 0x0000003f0800728c */ /* 0x000fc8000bf05070 */
[----:B------:R-:W-:-:S03]  /*0e20*/  UISETP.NE.AND.EX UP0, UPT, UR9, URZ, UPT, UP0 ;  /* 0x0000003f0900728c */ /* 0x000fc6000bf05300 */
[----:B------:R-:W-:Y:S02]  /*0e30*/  ULDC.64 UR8, c[0x0][0xa18] ;  /* 0x0002860000087ab9 */ /* 0x000fe40000000a00 */
[----:B------:R-:W-:Y:S01]  /*0e40*/  UISETP.NE.U32.AND UP1, UPT, UR8, URZ, UPT ;  /* 0x0000003f0800728c */ /* 0x000fe2000bf25070 */
[----:B------:R-:W-:-:S03]  /*0e50*/  PLOP3.LUT P0, PT, PT, PT, UP0, 0x80, 0x0 ;  /* 0x000000000000781c */ /* 0x000fc60003f0f008 */
[----:B------:R-:W-:-:S03]  /*0e60*/  UISETP.NE.AND.EX UP1, UPT, UR9, URZ, UPT, UP1 ;  /* 0x0000003f0900728c */ /* 0x000fc6000bf25310 */
[----:B------:R-:W-:Y:S02]  /*0e70*/  @UP0 ULDC.64 UR8, c[0x0][0xa28] ;  /* 0x00028a0000080ab9 */ /* 0x000fe40000000a00 */
[----:B------:R-:W-:Y:S01]  /*0e80*/  @UP0 UIMAD.WIDE UR8, UR6, 0x4, UR8 ;  /* 0x00000004060808a5 */ /* 0x000fe2000f8e0208 */
[----:B------:R-:W-:-:S05]  /*0e90*/  PLOP3.LUT P2, PT, PT, PT, UP1, 0x80, 0x0 ;  /* 0x000000000000781c */ /* 0x000fca0003f4f018 */
[----:B------:R-:W-:Y:S01]  /*0ea0*/  @UP1 ULDC.64 UR10, c[0x0][0xa18] ;  /* 0x00028600000a1ab9 */ /* 0x000fe20000000a00 */
[----:B012---:R-:W-:Y:S02]  /*0eb0*/  IMAD.U32 R2, RZ, RZ, UR8 ;  /* 0x00000008ff027e24 */ /* 0x007fe4000f8e00ff */
[----:B------:R-:W-:Y:S01]  /*0ec0*/  IMAD.U32 R3, RZ, RZ, UR9 ;  /* 0x00000009ff037e24 */ /* 0x000fe2000f8e00ff */
[----:B------:R-:W-:-:S04]  /*0ed0*/  @UP1 UIMAD.WIDE UR8, UR6, 0x4, UR10 ;  /* 0x00000004060818a5 */ /* 0x000fc8000f8e020a */
[----:B------:R-:W2:Y:S02]  /*0ee0*/  @P0 LDG.E R2, desc[UR50][R2.64] ;  /* 0x0000003202020981 */ /* 0x000ea4000c1e1900 */
[----:B------:R-:W-:Y:S02]  /*0ef0*/  IMAD.U32 R4, RZ, RZ, UR8 ;  /* 0x00000008ff047e24 */ /* 0x000fe4000f8e00ff */
[----:B------:R-:W-:Y:S01]  /*0f00*/  IMAD.U32 R5, RZ, RZ, UR9 ;  /* 0x00000009ff057e24 */ /* 0x000fe2000f8e00ff */
[----:B------:R-:W-:-:S04]  /*0f10*/  ULDC.64 UR8, c[0x0][0x418] ;  /* 0x0001060000087ab9 */ /* 0x000fc80000000a00 */
[----:B------:R-:W3:Y:S01]  /*0f20*/  @P2 LDG.E R4, desc[UR50][R4.64] ;  /* 0x0000003204042981 */ /* 0x000ee2000c1e1900 */
[----:B------:R-:W-:Y:S01]  /*0f30*/  UISETP.NE.U32.AND UP0, UPT, UR8, URZ, UPT ;  /* 0x0000003f0800728c */ /* 0x000fe2000bf05070 */
[----:B------:R-:W-:Y:S01]  /*0f40*/  UMOV UR42, URZ ;  /* 0x0000003f002a7c82 */ /* 0x000fe20008000000 */
[----:B------:R-:W-:Y:S02]  /*0f50*/  ULDC UR38, c[0x0][0x288] ;  /* 0x0000a20000267ab9 */ /* 0x000fe40000000800 */
[----:B------:R-:W-:Y:S01]  /*0f60*/  UISETP.NE.AND.EX UP0, UPT, UR9, URZ, UPT, UP0 ;  /* 0x0000003f0900728c */ /* 0x000fe2000bf05300 */
[----:B------:R-:W-:Y:S02]  /*0f70*/  UMOV UR39, UR7 ;  /* 0x0000000700277c82 */ /* 0x000fe40008000000 */
[----:B------:R-:W-:Y:S01]  /*0f80*/  ULDC.64 UR8, c[0x0][0xa20] ;  /* 0x0002880000087ab9 */ /* 0x000fe20000000a00 */
[----:B------:R-:W-:Y:S01]  /*0f90*/  USEL UR4, UR4, 0x1, UP0 ;  /* 0x0000000104047887 */ /* 0x000fe20008000000 */
[----:B------:R-:W-:Y:S01]  /*0fa0*/  ISETP.NE.U32.AND P1, PT, RZ, UR8, PT ;  /* 0x00000008ff007c0c */ /* 0x000fe2000bf25070 */
[----:B------:R-:W-:-:S02]  /*0fb0*/  ULDC UR8, c[0x0][0x2f0] ;  /* 0x0000bc0000087ab9 */ /* 0x000fc40000000800 */
[----:B------:R-:W-:Y:S01]  /*0fc0*/  UIMAD UR4, UR4, UR8, URZ ;  /* 0x00000008040472a4 */ /* 0x000fe2000f8e023f */
[----:B------:R-:W-:Y:S02]  /*0fd0*/  ISETP.NE.AND.EX P1, PT, RZ, UR9, PT, P1 ;  /* 0x00000009ff007c0c */ /* 0x000fe4000bf25310 */
[----:B--2---:R-:W-:Y:S02]  /*0fe0*/  @P0 R2UR UR42, R2 ;  /* 0x00000000022a02ca */ /* 0x004fe400000e0000 */
[----:B---3--:R-:W-:Y:S01]  /*0ff0*/  @P2 R2UR UR38, R4 ;  /* 0x00000000042622ca */ /* 0x008fe200000e0000 */
[----:B-----5:R-:W-:-:S14]  /*1000*/  @P2 BRA `(.L_x_1028) ;  /* 0x0000000000342947 */ /* 0x020fdc0003800000 */
        /* <DEDUP_REMOVED lines=13> */
.L_x_1028:
[----:B------:R-:W-:Y:S01]  /*10e0*/  UMOV UR40, UR6 ;  /* 0x0000000600287c82 */ /* 0x000fe20008000000 */
[----:B------:R-:W-:Y:S05]  /*10f0*/  @!P1 BRA `(.L_x_1029) ;  /* 0x00000000001c9947 */ /* 0x000fea0003800000 */
[----:B------:R-:W-:Y:S02]  /*1100*/  ULDC.64 UR8, c[0x0][0xa20] ;  /* 0x0002880000087ab9 */ /* 0x000fe40000000a00 */
[----:B------:R-:W-:-:S06]  /*1110*/  UIMAD.WIDE UR6, UR6, 0x4, UR8 ;  /* 0x00000004060678a5 */ /* 0x000fcc000f8e0208 */
[----:B------:R-:W-:Y:S02]  /*1120*/  IMAD.U32 R2, RZ, RZ, UR6 ;  /* 0x00000006ff027e24 */ /* 0x000fe4000f8e00ff */
[----:B------:R-:W-:-:S05]  /*1130*/  IMAD.U32 R3, RZ, RZ, UR7 ;  /* 0x00000007ff037e24 */ /* 0x000fca000f8e00ff */
[----:B------:R-:W2:Y:S02]  /*1140*/  LDG.E R2, desc[UR50][R2.64] ;  /* 0x0000003202027981 */ /* 0x000ea4000c1e1900 */
[----:B--2---:R-:W-:Y:S01]  /*1150*/  R2UR UR4, R2 ;  /* 0x00000000020472ca */ /* 0x004fe200000e0000 */
[----:B------:R-:W-:-:S14]  /*1160*/  BRA `(.L_x_1030) ;  /* 0x0000000000347947 */ /* 0x000fdc0003800000 */
.L_x_1029:
        /* <DEDUP_REMOVED lines=13> */
.L_x_1030:
[----:B------:R-:W-:Y:S01]  /*1240*/  ULDC UR6, c[0x0][0x448] ;  /* 0x0001120000067ab9 */ /* 0x000fe20000000800 */
[----:B------:R-:W-:Y:S02]  /*1250*/  UIMAD UR41, UR5, 0xc0, URZ ;  /* 0x000000c0052978a4 */ /* 0x000fe4000f8e023f */
[----:B------:R-:W-:Y:S02]  /*1260*/  UISETP.NE.AND UP0, UPT, UR6, 0x1, UPT ;  /* 0x000000010600788c */ /* 0x000fe4000bf05270 */
[----:B------:R-:W-:Y:S02]  /*1270*/  UIADD3 UR8, UR41, 0xbf, URZ ;  /* 0x000000bf29087890 */ /* 0x000fe4000fffe03f */
[----:B------:R-:W-:-:S03]  /*1280*/  UIADD3 UR42, -UR42, UR4, URZ ;  /* 0x000000042a2a7290 */ /* 0x000fc6000fffe13f */
[----:B------:R-:W-:Y:S01]  /*1290*/  ULDC.64 UR4, c[0x0][0x9e0] ;  /* 0x0002780000047ab9 */ /* 0x000fe20000000a00 */
[----:B------:R-:W-:Y:S02]  /*12a0*/  UIADD3 UR9, UR42, 0x1, -UR38 ;  /* 0x000000012a097890 */ /* 0x000fe4000fffe826 */
[----:B------:R-:W-:Y:S01]  /*12b0*/  UISETP.GE.AND UP1, UPT, UR5, 0x1, UPT ;  /* 0x000000010500788c */ /* 0x000fe2000bf26270 */
[----:B------:R-:W-:Y:S01]  /*12c0*/  @UP0 ULDC UR6, c[0x0][0x44c] ;  /* 0x0001130000060ab9 */ /* 0x000fe20000000800 */
[----:B------:R-:W-:Y:S01]  /*12d0*/  @UP0 ULDC UR10, c[0x0][0x450] ;  /* 0x00011400000a0ab9 */ /* 0x000fe20000000800 */
[----:B------:R-:W-:-:S03]  /*12e0*/  UIMAD.WIDE.U32 UR6, UR8, UR6, URZ ;  /* 0x00000006080672a5 */ /* 0x000fc6000f8e003f */
[----:B------:R-:W-:Y:S01]  /*12f0*/  PLOP3.LUT P1, PT, PT, PT, UP1, 0x80, 0x0 ;  /* 0x000000000000781c */ /* 0x000fe20003f2f018 */
[----:B------:R-:W-:-:S04]  /*1300*/  @UP0 USHF.R.U32.HI UR8, URZ, UR10, UR7 ;  /* 0x0000000a3f080299 */ /* 0x000fc80008011607 */
[----:B------:R-:W-:-:S04]  /*1310*/  UIADD3 UR8, UR9, UR8, URZ ;  /* 0x0000000809087290 */ /* 0x000fc8000fffe03f */
[----:B------:R-:W-:-:S06]  /*1320*/  UIADD3 UR4, UR8, UR4, URZ ;  /* 0x0000000408047290 */ /* 0x000fcc000fffe03f */
[----:B------:R-:W-:Y:S01]  /*1330*/  IMAD.U32 R0, RZ, RZ, UR4 ;  /* 0x00000004ff007e24 */ /* 0x000fe2000f8e00ff */
[----:B------:R-:W-:Y:S06]  /*1340*/  @!P1 BRA `(.L_x_1031) ;  /* 0x0000000000409947 */ /* 0x000fec0003800000 */
        /* <DEDUP_REMOVED lines=10> */
.L_x_1032:
[----:B------:R-:W-:-:S11]  /*13f0*/  UISETP.NE.AND UP1, UPT, UR5, 0x1, UPT ;  /* 0x000000010500788c */ /* 0x000fd6000bf25270 */
[----:B------:R-:W-:Y:S02]  /*1400*/  @UP1 ULDC.64 UR8, c[0x0][0x9e8] ;  /* 0x00027a0000081ab9 */ /* 0x000fe40000000a00 */
[----:B------:R-:W-:-:S04]  /*1410*/  UIMAD.WIDE.U32 UR6, UR4, UR8, URZ ;  /* 0x00000008040672a5 */ /* 0x000fc8000f8e003f */
[----:B------:R-:W-:-:S12]  /*1420*/  @UP1 USHF.R.U32.HI UR4, URZ, UR9, UR7 ;  /* 0x000000093f041299 */ /* 0x000fd80008011607 */
.L_x_1033:
[----:B------:R-:W-:-:S06]  /*1430*/  UIMAD UR4, UR4, UR5, UR5 ;  /* 0x00000005040472a4 */ /* 0x000fcc000f8e0205 */
[----:B------:R-:W-:-:S07]  /*1440*/  VIMNMX R0, R0, UR4, PT ;  /* 0x0000000400007c48 */ /* 0x000fce000bfe0100 */
.L_x_1031:
[----:B------:R-:W-:Y:S01]  /*1450*/  UIADD3 UR4, UR42, 0x7f, URZ ;  /* 0x0000007f2a047890 */ /* 0x000fe2000fffe03f */
        /* <DEDUP_REMOVED lines=10> */
[----:B------:R-:W-:-:S02]  /*1500*/  UIADD3 UR49, UR42, -UR38, URZ ;  /* 0x800000262a317290 */ /* 0x000fc4000fffe03f */
        /* <DEDUP_REMOVED lines=17> */
.L_x_1035:
[----:B------:R-:W-:-:S11]  /*1620*/  UISETP.NE.AND UP0, UPT, UR5, 0x1, UPT ;  /* 0x000000010500788c */ /* 0x000fd6000bf05270 */
[----:B------:R-:W-:Y:S02]  /*1630*/  @UP0 ULDC.64 UR10, c[0x0][0x9e8] ;  /* 0x00027a00000a0ab9 */ /* 0x000fe40000000a00 */
[----:B------:R-:W-:-:S04]  /*1640*/  UIMAD.WIDE.U32 UR6, UR4, UR10, URZ ;  /* 0x0000000a040672a5 */ /* 0x000fc8000f8e003f */
[----:B------:R-:W-:-:S12]  /*1650*/  @UP0 USHF.R.U32.HI UR4, URZ, UR11, UR7 ;  /* 0x0000000b3f040299 */ /* 0x000fd80008011607 */
.L_x_1036:
[----:B------:R-:W-:-:S04]  /*1660*/  UIMAD UR4, UR4, UR5, URZ ;  /* 0x00000005040472a4 */ /* 0x000fc8000f8e023f */
[----:B------:R-:W-:-:S04]  /*1670*/  UISETP.LT.AND UP0, UPT, UR9, UR4, UPT ;  /* 0x000000040900728c */ /* 0x000fc8000bf01270 */
[----:B------:R-:W-:-:S12]  /*1680*/  USEL UR9, UR9, UR4, !UP0 ;  /* 0x0000000409097287 */ /* 0x000fd8000c000000 */
.L_x_1034:
[----:B------:R-:W-:Y:S01]  /*1690*/  USHF.R.S32.HI UR4, URZ, 0x1f, UR9 ;  /* 0x0000001f3f047899 */ /* 0x000fe20008011409 */
[----:B------:R-:W-:Y:S02]  /*16a0*/  PLOP3.LUT P0, PT, PT, PT, PT, 0x80, 0x0 ;  /* 0x000000000000781c */ /* 0x000fe40003f0f070 */
[----:B------:R-:W-:Y:S02]  /*16b0*/  CS2R R20, SRZ ;  /* 0x0000000000147805 */ /* 0x000fe4000001ff00 */
[----:B------:R-:W-:Y:S01]  /*16c0*/  CS2R R118, SRZ ;  /* 0x0000000000767805 */ /* 0x000fe2000001ff00 */
[----:B------:R-:W-:Y:S01]  /*16d0*/  ULEA.HI UR4, UR4, UR9, URZ, 0x7 ;  /* 0x0000000904047291 */ /* 0x000fe2000f8f383f */
[----:B------:R-:W-:Y:S02]  /*16e0*/  CS2R R116, SRZ ;  /* 0x0000000000747805 */ /* 0x000fe4000001ff00 */
[----:B------:R-:W-:Y:S02]  /*16f0*/  CS2R R114, SRZ ;  /* 0x0000000000727805 */ /* 0x000fe4000001ff00 */
[----:B------:R-:W-:Y:S01]  /*1700*/  CS2R R112, SRZ ;  /* 0x0000000000707805 */ /* 0x000fe2000001ff00 */
[----:B------:R-:W-:Y:S01]  /*1710*/  USHF.R.S32.HI UR4, URZ, 0x7, UR4 ;  /* 0x000000073f047899 */ /* 0x000fe20008011404 */
[----:B------:R-:W-:Y:S01]  /*1720*/  CS2R R14, SRZ ;  /* 0x00000000000e7805 */ /* 0x000fe2000001ff00 */
[----:B------:R-:W-:Y:S01]  /*1730*/  IMAD.MOV.U32 R110, RZ, RZ, RZ ;  /* 0x000000ffff6e7224 */ /* 0x000fe200078e00ff */
[----:B------:R-:W-:Y:S01]  /*1740*/  CS2R R24, SRZ ;  /* 0x0000000000187805 */ /* 0x000fe2000001ff00 */
[----:B------:R-:W-:Y:S01]  /*1750*/  UISETP.LT.AND UP0, UPT, URZ, UR4, UPT ;  /* 0x000000043f00728c */ /* 0x000fe2000bf01270 */
[----:B------:R-:W-:Y:S01]  /*1760*/  CS2R R12, SRZ ;  /* 0x00000000000c7805 */ /* 0x000fe2000001ff00 */
[----:B------:R-:W-:Y:S01]  /*1770*/  IMAD.MOV.U32 R106, RZ, RZ, RZ ;  /* 0x000000ffff6a7224 */ /* 0x000fe200078e00ff */
[----:B------:R-:W-:Y:S01]  /*1780*/  CS2R R102, SRZ ;  /* 0x0000000000667805 */ /* 0x000fe2000001ff00 */
[----:B------:R-:W-:Y:S01]  /*1790*/  USEL UR43, URZ, UR4, !UP0 ;  /* 0x000000043f2b7287 */ /* 0x000fe2000c000000 */
[----:B------:R-:W-:Y:S01]  /*17a0*/  IMAD.MOV.U32 R27, RZ, RZ, RZ ;  /* 0x000000ffff1b7224 */ /* 0x000fe200078e00ff */
[----:B------:R-:W-:-:S02]  /*17b0*/  CS2R R100, SRZ ;  /* 0x0000000000647805 */ /* 0x000fc4000001ff00 */
[----:B------:R-:W-:Y:S02]  /*17c0*/  CS2R R98, SRZ ;  /* 0x0000000000627805 */ /* 0x000fe4000001ff00 */
[----:B------:R-:W-:Y:S02]  /*17d0*/  CS2R R96, SRZ ;  /* 0x0000000000607805 */ /* 0x000fe4000001ff00 */
[----:B------:R-:W-:Y:S02]  /*17e0*/  CS2R R94, SRZ ;  /* 0x00000000005e7805 */ /* 0x000fe4000001ff00 */
[----:B------:R-:W-:Y:S02]  /*17f0*/  ISETP.GT.AND P1, PT, R88, UR43, PT ;  /* 0x0000002b58007c0c */ /* 0x000fe4000bf24270 */
[----:B------:R-:W-:Y:S02]  /*1800*/  CS2R R92, SRZ ;  /* 0x00000000005c7805 */ /* 0x000fe4000001ff00 */
[----:B------:R-:W-:Y:S01]  /*1810*/  CS2R R90, SRZ ;  /* 0x00000000005a7805 */ /* 0x000fe2000001ff00 */
[----:B------:R-:W-:-:S08]  /*1820*/  IMAD.MOV.U32 R89, RZ, RZ, RZ ;  /* 0x000000ffff597224 */ /* 0x000fd000078e00ff */
        /* <DEDUP_REMOVED lines=32> */
.L_x_1038:
        /* <DEDUP_REMOVED lines=9> */
.L_x_1236:
[----:B------:R-:W-:Y:S05]  /*1ac0*/  @!P0 BRA `(.L_x_1040) ;  /* 0x0000000000048947 */ /* 0x000fea0003800000 */
[----:B------:R-:W-:Y:S01]  /*1ad0*/  BPT.TRAP 0x1 ;  /* 0x000000040000795c */ /* 0x000fe20000300000 */
.L_x_1040:
[----:B------:R-:W-:Y:S02]  /*1ae0*/  IMAD.U32 R5, RZ, RZ, UR37 ;  /* 0x00000025ff057e24 */ /* 0x000fe4000f8e00ff */
[----:B0-----:R-:W-:-:S03]  /*1af0*/  IMAD.U32 R0, RZ, RZ, UR46 ;  /* 0x0000002eff007e24 */ /* 0x001fc6000f8e00ff */
[----:B------:R-:W-:Y:S02]  /*1b00*/  LEA R5, R5, UR45, 0x3 ;  /* 0x0000002d05057c11 */ /* 0x000fe4000f8e18ff */
[----:B------:R-:W-:-:S04]  /*1b10*/  SHF.L.U32 R0, R0, 0x1f, RZ ;  /* 0x0000001f00007819 */ /* 0x000fc800000006ff */
[----:B------:R0:W1:Y:S01]  /*1b20*/  SYNCS.PHASECHK.TRANS64.TRYWAIT P2, [R5+URZ+0x16830], R0 ;  /* 0x01683000050075a7 */ /* 0x000062000804017f */
[----:B------:R-:W-:Y:S05]  /*1b30*/  @!P0 BRA `(.L_x_1041) ;  /* 0x0000000000048947 */ /* 0x000fea0003800000 */
[----:B------:R-:W-:Y:S01]  /*1b40*/  BPT.TRAP 0x1 ;  /* 0x000000040000795c */ /* 0x000fe20000300000 */
.L_x_1041:
[----:B------:R-:W2:Y:S02]  /*1b50*/  S2R R2, SR_TID.X ;  /* 0x0000000000027919 */ /* 0x000ea40000002100 */
[----:B--2---:R-:W-:Y:S01]  /*1b60*/  LOP3.LUT P1, RZ, R2, 0x7f, RZ, 0xc0, !PT ;  /* 0x0000007f02ff7812 */ /* 0x004fe2000782c0ff */
[----:B-1----:R-:W-:-:S12]  /*1b70*/  @P2 BRA `(.L_x_1042) ;  /* 0x0000000000082947 */ /* 0x002fd80003800000 */
[----:B------:R-:W1:Y:S02]  /*1b80*/  SYNCS.PHASECHK.TRANS64.TRYWAIT P2, [R5+URZ+0x16830], R0 ;  /* 0x01683000050075a7 */ /* 0x000e64000804017f */
[----:B-1----:R-:W-:Y:S05]  /*1b90*/  @!P2 BRA `(.L_x_1043) ;  /* 0x0000012400a0a947 */ /* 0x002fea0003800000 */
.L_x_1042:
[----:B------:R-:W-:Y:S05]  /*1ba0*/  WARPSYNC.ALL ;  /* 0x0000000000007948 */ /* 0x000fea0003800000 */
[----:B------:R-:W-:Y:S01]  /*1bb0*/  UIADD3 UR4, UR45, 0xe400, URZ ;  /* 0x0000e4002d047890 */ /* 0x000fe2000fffe03f */
[----:B------:R-:W-:Y:S01]  /*1bc0*/  WARPGROUP.ARRIVE ;  /* 0x00000000000079c5 */ /* 0x000fe20000000000 */
[----:B------:R-:W-:Y:S01]  /*1bd0*/  ULOP3.LUT UR16, UR52, 0x10000, URZ, 0xfc, !UPT ;  /* 0x0001000034107892 */ /* 0x000fe2000f8efc3f */
[----:B01----:R-:W-:Y:S01]  /*1be0*/  VIADD R0, R17, UR41 ;  /* 0x0000002911007c36 */ /* 0x003fe20008000000 */
[----:B------:R-:W-:Y:S01]  /*1bf0*/  USHF.R.U32.HI UR4, URZ, 0x4, UR4 ;  /* 0x000000043f047899 */ /* 0x000fe20008011604 */
[----:B------:R-:W-:Y:S01]  /*1c00*/  IMAD.MOV.U32 R3, RZ, RZ, -0x80 ;  /* 0xffffff80ff037424 */ /* 0x000fe200078e00ff */
[----:B------:R-:W-:Y:S01]  /*1c10*/  UMOV UR17, 0x40000040 ;  /* 0x4000004000117882 */ /* 0x000fe20000000000 */
[----:B------:R-:W-:Y:S01]  /*1c20*/  UMOV UR19, 0x40000040 ;  /* 0x4000004000137882 */ /* 0x000fe20000000000 */
[----:B------:R-:W-:Y:S01]  /*1c30*/  ULOP3.LUT UR4, UR4, 0x3fff, URZ, 0xc0, !UPT ;  /* 0x00003fff04047892 */ /* 0x000fe2000f8ec03f */
[----:B------:R-:W-:Y:S01]  /*1c40*/  IMAD.MOV.U32 R6, RZ, RZ, R0 ;  /* 0x000000ffff067224 */ /* 0x000fe200078e0000 */
[----:B------:R-:W-:Y:S01]  /*1c50*/  UMOV UR5, 0x40000040 ;  /* 0x4000004000057882 */ /* 0x000fe20000000000 */
[----:B------:R-:W-:Y:S01]  /*1c60*/  UMOV UR7, 0x40000040 ;  /* 0x4000004000077882 */ /* 0x000fe20000000000 */
[----:B------:R-:W-:Y:S01]  /*1c70*/  ULOP3.LUT UR20, UR4, 0x10000, URZ, 0xfc, !UPT ;  /* 0x0001000004147892 */ /* 0x000fe2000f8efc3f */
[----:B------:R-:W-:Y:S01]  /*1c80*/  IMAD R4, R88, R3, 0x80 ;  /* 0x0000008058047424 */ /* 0x000fe200078e0203 */
[----:B------:R-:W-:Y:S01]  /*1c90*/  UIADD3 UR4, UR16, 0x2, URZ ;  /* 0x0000000210047890 */ /* 0x000fe2000fffe03f */
[----:B------:R-:W-:Y:S01]  /*1ca0*/  IMAD.U32 R7, RZ, RZ, UR38 ;  /* 0x00000026ff077e24 */ /* 0x000fe2000f8e00ff */
[----:B------:R-:W-:Y:S01]  /*1cb0*/  ULEA UR18, UR37, UR20, 0xa ;  /* 0x0000001425127291 */ /* 0x000fe2000f8e503f */
[----:B------:R-:W-:Y:S01]  /*1cc0*/  VIADD R3, R4, 0x1 ;  /* 0x0000000104037836 */ /* 0x000fe20000000000 */
[----:B------:R-:W-:Y:S01]  /*1cd0*/  UIADD3 UR8, UR16, 0x4, URZ ;  /* 0x0000000410087890 */ /* 0x000fe2000fffe03f */
[----:B------:R-:W-:Y:S01]  /*1ce0*/  LEA R8, R88, 0xffffff80, 0x7 ;  /* 0xffffff8058087811 */ /* 0x000fe200078e38ff */
[----:B------:R-:W-:-:S02]  /*1cf0*/  UIADD3 UR6, UR18, 0x2, URZ ;  /* 0x0000000212067890 */ /* 0x000fc4000fffe03f */
[----:B------:R-:W-:Y:S01]  /*1d00*/  UIADD3 UR10, UR18, 0x4, URZ ;  /* 0x00000004120a7890 */ /* 0x000fe2000fffe03f */
[----:B------:R-:W-:Y:S02]  /*1d10*/  UMOV UR9, 0x40000040 ;  /* 0x4000004000097882 */ /* 0x000fe40000000000 */
[----:B------:R-:W-:Y:S01]  /*1d20*/  HGMMA.64x128x16.F32 R24, gdesc[UR16], RZ, !UPT, gsb0 ;  /* 0x01e00000101879f0 */ /* 0x000fe2000c0008ff */
[----:B------:R-:W-:Y:S01]  /*1d30*/  UMOV UR11, 0x40000040 ;  /* 0x40000040000b7882 */ /* 0x000fe20000000000 */
[----:B------:R-:W-:Y:S02]  /*1d40*/  UIADD3 UR12, UR16, 0x6, URZ ;  /* 0x00000006100c7890 */ /* 0x000fe4000fffe03f */
        /* <DEDUP_REMOVED lines=16> */
[----:B------:R-:W-:Y:S02]  /*1e50*/  ULDC.64 UR6, c[0x0][0x9e0] ;  /* 0x0002780000067ab9 */ /* 0x000fe40000000a00 */
[----:B------:R-:W-:Y:S01]  /*1e60*/  UISETP.GE.AND UP1, UPT, UR7, 0x1, UPT ;  /* 0x000000010700788c */ /* 0x000fe2000bf26270 */
[----:B------:R-:W-:Y:S01]  /*1e70*/  @!P1 PRMT R0, RZ, 0x654, R0 ;  /* 0x00000654ff009816 */ /* 0x000fe20000000000 */
[----:B------:R-:W0:Y:S04]  /*1e80*/  SHFL.IDX PT, R5, R6, RZ, 0x1c1f ;  /* 0x001c1fff06057589 */ /* 0x000e2800000e0000 */
        /* <DEDUP_REMOVED lines=10> */
[----:B-1----:R-:W-:Y:S02]  /*1f30*/  IMAD R0, R16, -0x2, R3 ;  /* 0xfffffffe10007824 */ /* 0x002fe400078e0203 */
[----:B------:R-:W-:-:S03]  /*1f40*/  VIADD R3, R4, UR42 ;  /* 0x0000002a04037c36 */ /* 0x000fc60008000000 */
[----:B------:R-:W-:Y:S01]  /*1f50*/  IADD3 R0, -R7, UR42, R0 ;  /* 0x0000002a07007c10 */ /* 0x000fe2000fffe100 */
[----:B------:R-:W-:-:S04]  /*1f60*/  IMAD R10, R16, -0x2, R3 ;  /* 0xfffffffe100a7824 */ /* 0x000fc800078e0203 */
[C---:B------:R-:W-:Y:S02]  /*1f70*/  VIADD R91, R0.reuse, UR6 ;  /* 0x00000006005b7c36 */ /* 0x040fe40008000000 */
[----:B------:R-:W-:-:S03]  /*1f80*/  VIADD R12, R0, UR10 ;  /* 0x0000000a000c7c36 */ /* 0x000fc60008000000 */
[----:B0-----:R-:W-:Y:S01]  /*1f90*/  VIADDMNMX R0, R5, R91, R10, PT ;  /* 0x0000005b05007246 */ /* 0x001fe2000380010a */
[----:B------:R-:W-:Y:S01]  /*1fa0*/  IMAD.IADD R2, R12, 0x1, R5 ;  /* 0x000000010c027824 */ /* 0x000fe200078e0205 */
[----:B------:R-:W-:Y:S06]  /*1fb0*/  @P2 BRA `(.L_x_1044) ;  /* 0x00000000005c2947 */ /* 0x000fec0003800000 */
[----:B------:R-:W-:Y:S01]  /*1fc0*/  IMAD.U32 R14, RZ, RZ, UR38 ;  /* 0x00000026ff0e7e24 */ /* 0x000fe2000f8e00ff */
[----:B------:R-:W-:Y:S04]  /*1fd0*/  BSSY B0, `(.L_x_1045) ;  /* 0x0000011000007945 */ /* 0x000fe80003800000 */
[----:B------:R-:W-:-:S04]  /*1fe0*/  IADD3 R3, -R14, UR42, R5 ;  /* 0x0000002a0e037c10 */ /* 0x000fc8000fffe105 */
        /* <DEDUP_REMOVED lines=10> */
.L_x_1046:
[----:B------:R-:W-:-:S06]  /*2090*/  UISETP.NE.AND UP2, UPT, UR7, 0x1, UPT ;  /* 0x000000010700788c */ /* 0x000fcc000bf45270 */
[----:B------:R-:W-:-:S05]  /*20a0*/  PLOP3.LUT P2, PT, PT, PT, UP2, 0x80, 0x0 ;  /* 0x000000000000781c */ /* 0x000fca0003f4f028 */
[----:B------:R-:W-:-:S08]  /*20b0*/  @UP2 ULDC.64 UR10, c[0x0][0x9e8] ;  /* 0x00027a00000a2ab9 */ /* 0x000fd00000000a00 */
[----:B------:R-:W-:-:S05]  /*20c0*/  @P2 IMAD.HI.U32 R5, R3, UR10, RZ ;  /* 0x0000000a03052c27 */ /* 0x000fca000f8e00ff */
[----:B------:R-:W-:-:S07]  /*20d0*/  @P2 SHF.R.U32.HI R3, RZ, UR11, R5 ;  /* 0x0000000bff032c19 */ /* 0x000fce0008011605 */
.L_x_1047:
[----:B------:R-:W-:Y:S05]  /*20e0*/  BSYNC B0 ;  /* 0x0000000000007941 */ /* 0x000fea0003800000 */
.L_x_1045:
[----:B------:R-:W-:-:S04]  /*20f0*/  IMAD R3, R3, UR7, -R8 ;  /* 0x0000000703037c24 */ /* 0x000fc8000f8e0a08 */
[----:B------:R-:W-:-:S05]  /*2100*/  IMAD R3, R16, -0x2, R3 ;  /* 0xfffffffe10037824 */ /* 0x000fca00078e0203 */
[----:B------:R-:W-:Y:S02]  /*2110*/  VIMNMX R2, R2, R3, !PT ;  /* 0x0000000302027248 */ /* 0x000fe40007fe0100 */
[----:B------:R-:W-:-:S07]  /*2120*/  VIADDMNMX R0, R3, UR7, R0, PT ;  /* 0x0000000703007c46 */ /* 0x000fce000b800100 */
.L_x_1044:
[----:B------:R-:W2:Y:S01]  /*2130*/  LDL.LU R14, [R1] ;  /* 0x00000000010e7983 */ /* 0x000ea20000300800 */
[C---:B------:R-:W-:Y:S02]  /*2140*/  ISETP.GE.AND P4, PT, R4.reuse, 0x9, PT ;  /* 0x000000090400780c */ /* 0x040fe40003f86270 */
[C---:B------:R-:W-:Y:S01]  /*2150*/  ISETP.GE.AND P2, PT, R4.reuse, 0x2, PT ;  /* 0x000000020400780c */ /* 0x040fe20003f46270 */
[----:B------:R-:W0:Y:S01]  /*2160*/  SHFL.IDX PT, R3, R6, 0x1, 0x1c1f ;  /* 0x003c1f0006037f89 */ /* 0x000e2200000e0000 */
[----:B------:R-:W-:Y:S02]  /*2170*/  ISETP.GE.AND P5, PT, R4, 0xa, PT ;  /* 0x0000000a0400780c */ /* 0x000fe40003fa6270 */
[----:B------:R-:W-:-:S04]  /*2180*/  ISETP.GT.AND P3, PT, R2, 0x1, !P2 ;  /* 0x000000010200780c */ /* 0x000fc80005764270 */
[----:B------:R-:W-:-:S04]  /*2190*/  ISETP.LT.OR P3, PT, R0, 0x2, P3 ;  /* 0x000000020000780c */ /* 0x000fc80001f61670 */
[----:B------:R-:W-:Y:S02]  /*21a0*/  FSEL R129, R25, -INF , !P3 ;  /* 0xff80000019817808 */ /* 0x000fe40005800000 */
[----:B------:R-:W-:-:S04]  /*21b0*/  ISETP.GT.AND P3, PT, R2, 0x9, !P5 ;  /* 0x000000090200780c */ /* 0x000fc80006f64270 */
[----:B------:R-:W-:-:S04]  /*21c0*/  ISETP.LT.OR P3, PT, R0, 0xa, P3 ;  /* 0x0000000a0000780c */ /* 0x000fc80001f61670 */
[----:B------:R-:W-:Y:S02]  /*21d0*/  FSEL R125, R29, -INF , !P3 ;  /* 0xff8000001d7d7808 */ /* 0x000fe40005800000 */
[----:B--2---:R-:W-:-:S04]  /*21e0*/  LOP3.LUT R14, R14, 0xfffffffd, RZ, 0xc0, !PT ;  /* 0xfffffffd0e0e7812 */ /* 0x004fc800078ec0ff */
[----:B------:R-:W-:Y:S02]  /*21f0*/  @P4 LOP3.LUT R14, R14, 0x2, RZ, 0xfc, !PT ;  /* 0x000000020e0e4812 */ /* 0x000fe400078efcff */
[----:B------:R-:W-:Y:S02]  /*2200*/  ISETP.GT.AND P4, PT, R2, 0x8, !P4 ;  /* 0x000000080200780c */ /* 0x000fe40006784270 */
[----:B------:R-:W-:Y:S02]  /*2210*/  LOP3.LUT R14, R14, 0xfffffffb, RZ, 0xc0, !PT ;  /* 0xfffffffb0e0e7812 */ /* 0x000fe400078ec0ff */
[----:B------:R-:W-:Y:S02]  /*2220*/  ISETP.LT.OR P4, PT, R0, 0x9, P4 ;  /* 0x000000090000780c */ /* 0x000fe40002781670 */
[----:B------:R-:W-:Y:S02]  /*2230*/  @P5 LOP3.LUT R14, R14, 0x4, RZ, 0xfc, !PT ;  /* 0x000000040e0e5812 */ /* 0x000fe400078efcff */
[----:B------:R-:W-:-:S02]  /*2240*/  ISETP.GE.AND P5, PT, R4, 0x11, PT ;  /* 0x000000110400780c */ /* 0x000fc40003fa6270 */
[----:B------:R-:W-:Y:S02]  /*2250*/  FSEL R127, R28, -INF , !P4 ;  /* 0xff8000001c7f7808 */ /* 0x000fe40006000000 */
        /* <DEDUP_REMOVED lines=9> */
[----:B------:R-:W-:Y:S02]  /*22f0*/  ISETP.GE.AND P4, PT, R4, 0x19, PT ;  /* 0x000000190400780c */ /* 0x000fe40003f86270 */
[----:B------:R-:W-:Y:S02]  /*2300*/  ISETP.LT.OR P3, PT, R0, 0x12, P3 ;  /* 0x000000120000780c */ /* 0x000fe40001f61670 */
[----:B------:R-:W-:Y:S02]  /*2310*/  LOP3.LUT R14, R14, 0xfeffffff, RZ, 0xc0, !PT ;  /* 0xfeffffff0e0e7812 */ /* 0x000fe400078ec0ff */
        /* <DEDUP_REMOVED lines=150> */
[----:B------:R-:W-:Y:S01]  /*2c80*/  ISETP.GE.AND P6, PT, R4, 0x7a, PT ;  /* 0x0000007a0400780c */ /* 0x000fe20003fc6270 */
[----:B0-----:R-:W-:-:S12]  /*2c90*/  IMAD.IADD R4, R12, 0x1, R3 ;  /* 0x000000010c047824 */ /* 0x001fd800078e0203 */
[----:B------:R-:W-:Y:S02]  /*2ca0*/  @P6 LOP3.LUT R14, R14, 0x8000000, RZ, 0xfc, !PT ;  /* 0x080000000e0e6812 */ /* 0x000fe400078efcff */
[----:B------:R-:W-:Y:S02]  /*2cb0*/  ISETP.GT.AND P6, PT, R2, 0x79, !P6 ;  /* 0x000000790200780c */ /* 0x000fe400077c4270 */
[----:B------:R-:W-:Y:S01]  /*2cc0*/  VIADDMNMX R2, R3, R91, R10, PT ;  /* 0x0000005b03027246 */ /* 0x000fe2000380010a */
[----:B------:R0:W-:Y:S01]  /*2cd0*/  STL [R1], R14 ;  /* 0x0000000e01007387 */ /* 0x0001e20000100800 */
[----:B------:R-:W-:-:S04]  /*2ce0*/  ISETP.LT.OR P6, PT, R0, 0x7a, P6 ;  /* 0x0000007a0000780c */ /* 0x000fc800037c1670 */
[----:B------:R-:W-:Y:S02]  /*2cf0*/  FSEL R85, R85, -INF , !P6 ;  /* 0xff80000055557808 */ /* 0x000fe40007000000 */
[----:B------:R-:W-:-:S13]  /*2d00*/  PLOP3.LUT P6, PT, PT, PT, UP1, 0x40, 0x0 ;  /* 0x000000000000781c */ /* 0x000fda0003fce818 */
[----:B0-----:R-:W-:Y:S05]  /*2d10*/  @P6 BRA `(.L_x_1048) ;  /* 0x0000000000646947 */ /* 0x001fea0003800000 */
        /* <DEDUP_REMOVED lines=14> */
.L_x_1050:
[----:B------:R-:W-:-:S06]  /*2e00*/  UISETP.NE.AND UP2, UPT, UR7, 0x1, UPT ;  /* 0x000000010700788c */ /* 0x000fcc000bf45270 */
[----:B------:R-:W-:-:S05]  /*2e10*/  PLOP3.LUT P6, PT, PT, PT, UP2, 0x80, 0x0 ;  /* 0x000000000000781c */ /* 0x000fca0003fcf028 */
[----:B------:R-:W-:-:S08]  /*2e20*/  @UP2 ULDC.64 UR10, c[0x0][0x9e8] ;  /* 0x00027a00000a2ab9 */ /* 0x000fd00000000a00 */
[----:B------:R-:W-:Y:S01]  /*2e30*/  @P6 IMAD.HI.U32 R3, R0, UR10, RZ ;  /* 0x0000000a00036c27 */ /* 0x000fe2000f8e00ff */
[----:B------:R-:W-:-:S13]  /*2e40*/  PLOP3.LUT P6, PT, PT, PT, UP2, 0x80, 0x0 ;  /* 0x000000000000781c */ /* 0x000fda0003fcf028 */
[----:B------:R-:W-:-:S07]  /*2e50*/  @P6 SHF.R.U32.HI R0, RZ, UR11, R3 ;  /* 0x0000000bff006c19 */ /* 0x000fce0008011603 */
.L_x_1051:
[----:B------:R-:W-:Y:S05]  /*2e60*/  BSYNC B0 ;  /* 0x0000000000007941 */ /* 0x000fea0003800000 */
.L_x_1049:
[----:B------:R-:W-:-:S04]  /*2e70*/  IMAD R3, R0, UR7, -R8 ;  /* 0x0000000700037c24 */ /* 0x000fc8000f8e0a08 */
[----:B------:R-:W-:-:S05]  /*2e80*/  IMAD R3, R16, -0x2, R3 ;  /* 0xfffffffe10037824 */ /* 0x000fca00078e0203 */
[----:B------:R-:W-:Y:S02]  /*2e90*/  VIMNMX R4, R4, R3, !PT ;  /* 0x0000000304047248 */ /* 0x000fe40007fe0100 */
[----:B------:R-:W-:-:S07]  /*2ea0*/  VIADDMNMX R2, R3, UR7, R2, PT ;  /* 0x0000000703027c46 */ /* 0x000fce000b800102 */
.L_x_1048:
[----:B------:R-:W-:Y:S01]  /*2eb0*/  ISETP.GT.AND P2, PT, R4, 0x1, !P2 ;  /* 0x000000010400780c */ /* 0x000fe20005744270 */
[----:B------:R-:W-:Y:S01]  /*2ec0*/  ULDC UR10, c[0x0][0x988] ;  /* 0x00026200000a7ab9 */ /* 0x000fe20000000800 */
[----:B------:R-:W-:Y:S01]  /*2ed0*/  LOP3.LUT P6, RZ, R14, 0x8, RZ, 0xc0, !PT ;  /* 0x000000080eff7812 */ /* 0x000fe200078cc0ff */
[----:B------:R-:W-:Y:S01]  /*2ee0*/  @UP0 ULDC UR15, c[0x0][0x450] ;  /* 0x00011400000f0ab9 */ /* 0x000fe20000000800 */
[----:B------:R-:W-:Y:S01]  /*2ef0*/  ISETP.LT.OR P2, PT, R2, 0x2, P2 ;  /* 0x000000020200780c */ /* 0x000fe20001741670 */
[----:B------:R-:W-:Y:S01]  /*2f00*/  UMOV UR14, UR41 ;  /* 0x00000029000e7c82 */ /* 0x000fe20008000000 */
        /* <DEDUP_REMOVED lines=16> */
[----:B------:R-:W-:Y:S02]  /*3010*/  ISETP.GT.AND P2, PT, R4, 0x10, !P6 ;  /* 0x000000100400780c */ /* 0x000fe40007744270 */
[----:B------:R-:W-:Y:S02]  /*3020*/  FMNMX.FTZ R0, R109, R0, !PT ;  /* 0x000000006d007209 */ /* 0x000fe40007810000 */
[----:B------:R-:W-:Y:S02]  /*3030*/  ISETP.LT.OR P2, PT, R2, 0x11, P2 ;  /* 0x000000110200780c */ /* 0x000fe40001741670 */
[----:B------:R-:W-:Y:S02]  /*3040*/  LOP3.LUT P6, RZ, R14, 0x8000, RZ, 0xc0, !PT ;  /* 0x000080000eff7812 */ /* 0x000fe400078cc0ff */
        /* <DEDUP_REMOVED lines=53> */
[----:B------:R-:W-:Y:S01]  /*33a0*/  FMNMX.FTZ R8, R85, R0, !PT ;  /* 0x0000000055087209 */ /* 0x000fe20007810000 */
[----:B------:R-:W-:Y:S01]  /*33b0*/  IMAD.U32 R0, RZ, RZ, UR10 ;  /* 0x0000000aff007e24 */ /* 0x000fe2000f8e00ff */
[----:B------:R-:W-:Y:S01]  /*33c0*/  ISETP.LT.OR P2, PT, R2, 0x31, P2 ;  /* 0x000000310200780c */ /* 0x000fe20001741670 */
[----:B------:R-:W-:Y:S01]  /*33d0*/  @UP0 ULDC UR10, c[0x0][0x44c] ;  /* 0x00011300000a0ab9 */ /* 0x000fe20000000800 */
[----:B------:R-:W-:Y:S01]  /*33e0*/  ISETP.GT.AND P3, PT, R4, 0x70, !P3 ;  /* 0x000000700400780c */ /* 0x000fe20005f64270 */
[----:B------:R-:W0:Y:S01]  /*33f0*/  SHFL.BFLY PT, R3, R8, 0x2, 0x1f ;  /* 0x0c401f0008037f89 */ /* 0x000e2200000e0000 */
[----:B------:R-:W-:Y:S01]  /*3400*/  FSEL R39, R50, -INF , !P2 ;  /* 0xff80000032277808 */ /* 0x000fe20005000000 */
[----:B------:R-:W-:Y:S01]  /*3410*/  UIMAD.WIDE.U32 UR10, UR41, UR10, URZ ;  /* 0x0000000a290a72a5 */ /* 0x000fe2000f8e003f */
[----:B------:R-:W-:-:S02]  /*3420*/  LOP3.LUT P2, RZ, R14, 0x20000, RZ, 0xc0, !PT ;  /* 0x000200000eff7812 */ /* 0x000fc4000784c0ff */
[C---:B------:R-:W-:Y:S01]  /*3430*/  ISETP.GT.AND P4, PT, R4.reuse, 0x71, !P4 ;  /* 0x000000710400780c */ /* 0x040fe20006784270 */
[----:B------:R-:W-:Y:S01]  /*3440*/  @UP0 USHF.R.U32.HI UR14, URZ, UR15, UR11 ;  /* 0x0000000f3f0e0299 */ /* 0x000fe2000801160b */
[----:B------:R-:W-:Y:S02]  /*3450*/  ISETP.GT.AND P2, PT, R4, 0x31, !P2 ;  /* 0x000000310400780c */ /* 0x000fe40005744270 */
[C---:B------:R-:W-:Y:S01]  /*3460*/  ISETP.LT.OR P3, PT, R2.reuse, 0x71, P3 ;  /* 0x000000710200780c */ /* 0x040fe20001f61670 */
[----:B------:R-:W-:Y:S01]  /*3470*/  UIADD3 UR49, UR49, UR14, URZ ;  /* 0x0000000e31317290 */ /* 0x000fe2000fffe03f */
[----:B------:R-:W-:Y:S02]  /*3480*/  ISETP.LT.OR P2, PT, R2, 0x32, P2 ;  /* 0x000000320200780c */ /* 0x000fe40001741670 */
[----:B------:R-:W-:Y:S01]  /*3490*/  ISETP.GT.AND P5, PT, R4, 0x78, !P5 ;  /* 0x000000780400780c */ /* 0x000fe20006fa4270 */
[----:B------:R-:W-:Y:S01]  /*34a0*/  UIADD3 UR6, UR49, UR6, URZ ;  /* 0x0000000631067290 */ /* 0x000fe2000fffe03f */
[----:B------:R-:W-:-:S02]  /*34b0*/  FSEL R51, R51, -INF , !P2 ;  /* 0xff80000033337808 */ /* 0x000fc40005000000 */
[----:B------:R-:W-:Y:S02]  /*34c0*/  LOP3.LUT P2, RZ, R14, 0x10000, RZ, 0xc0, !PT ;  /* 0x000100000eff7812 */ /* 0x000fe4000784c0ff */
[----:B------:R-:W-:Y:S02]  /*34d0*/  ISETP.LT.OR P4, PT, R2, 0x72, P4 ;  /* 0x000000720200780c */ /* 0x000fe40002781670 */
[----:B------:R-:W-:Y:S02]  /*34e0*/  ISETP.GT.AND P2, PT, R4, 0x38, !P2 ;  /* 0x000000380400780c */ /* 0x000fe40005744270 */
[C---:B------:R-:W-:Y:S02]  /*34f0*/  ISETP.LT.OR P5, PT, R2.reuse, 0x79, P5 ;  /* 0x000000790200780c */ /* 0x040fe40002fa1670 */
[----:B------:R-:W-:Y:S02]  /*3500*/  ISETP.LT.OR P2, PT, R2, 0x39, P2 ;  /* 0x000000390200780c */ /* 0x000fe40001741670 */
[----:B0-----:R-:W-:-:S02]  /*3510*/  FMNMX.FTZ R10, R8, R3, !PT ;  /* 0x00000003080a7209 */ /* 0x001fc40007810000 */
[----:B------:R-:W-:Y:S02]  /*3520*/  FSEL R47, R54, -INF , !P2 ;  /* 0xff800000362f7808 */ /* 0x000fe40005000000 */
[----:B------:R-:W-:Y:S01]  /*3530*/  ISETP.GT.AND P2, PT, R4, 0x39, !P6 ;  /* 0x000000390400780c */ /* 0x000fe20007744270 */
[----:B------:R-:W0:Y:S01]  /*3540*/  SHFL.BFLY PT, R3, R10, 0x1, 0x1f ;  /* 0x0c201f000a037f89 */ /* 0x000e2200000e0000 */
[----:B------:R-:W-:Y:S02]  /*3550*/  LOP3.LUT P6, RZ, R14, 0x10, RZ, 0xc0, !PT ;  /* 0x000000100eff7812 */ /* 0x000fe400078cc0ff */
[----:B------:R-:W-:Y:S02]  /*3560*/  ISETP.LT.OR P2, PT, R2, 0x3a, P2 ;  /* 0x0000003a0200780c */ /* 0x000fe40001741670 */
[----:B------:R-:W-:Y:S02]  /*3570*/  FSEL R83, R83, -INF , !P4 ;  /* 0xff80000053537808 */ /* 0x000fe40006000000 */
[----:B------:R-:W-:-:S02]  /*3580*/  FSEL R55, R55, -INF , !P2 ;  /* 0xff80000037377808 */ /* 0x000fc40005000000 */
[----:B------:R-:W-:-:S04]  /*3590*/  LOP3.LUT P2, RZ, R14, 0x4000, RZ, 0xc0, !PT ;  /* 0x000040000eff7812 */ /* 0x000fc8000784c0ff */
[----:B------:R-:W-:-:S04]  /*35a0*/  ISETP.GT.AND P2, PT, R4, 0x40, !P2 ;  /* 0x000000400400780c */ /* 0x000fc80005744270 */
[----:B------:R-:W-:-:S04]  /*35b0*/  ISETP.LT.OR P2, PT, R2, 0x41, P2 ;  /* 0x000000410200780c */ /* 0x000fc80001741670 */
[----:B------:R-:W-:Y:S02]  /*35c0*/  FSEL R43, R58, -INF , !P2 ;  /* 0xff8000003a2b7808 */ /* 0x000fe40005000000 */
[----:B------:R-:W-:Y:S02]  /*35d0*/  LOP3.LUT P2, RZ, R14, 0x2000, RZ, 0xc0, !PT ;  /* 0x000020000eff7812 */ /* 0x000fe4000784c0ff */
[----:B0-----:R-:W-:Y:S02]  /*35e0*/  FMNMX.FTZ R3, R10, R3, !PT ;  /* 0x000000030a037209 */ /* 0x001fe40007810000 */
[----:B------:R-:W-:-:S03]  /*35f0*/  ISETP.GT.AND P2, PT, R4, 0x41, !P2 ;  /* 0x000000410400780c */ /* 0x000fc60005744270 */
[----:B------:R-:W-:Y:S01]  /*3600*/  FMUL.FTZ R6, R3, R0 ;  /* 0x0000000003067220 */ /* 0x000fe20000410000 */
        /* <DEDUP_REMOVED lines=42> */
[-CC-:B------:R-:W-:Y:S01]  /*38b0*/  FFMA.FTZ R136, R105, R0.reuse, -R6.reuse ;  /* 0x0000000069887223 */ /* 0x180fe20000010806 */
[----:B------:R-:W-:Y:S01]  /*38c0*/  ISETP.LT.OR P2, PT, R2, 0x1, P2 ;  /* 0x000000010200780c */ /* 0x000fe20001741670 */
[-CC-:B------:R-:W-:Y:S01]  /*38d0*/  FFMA.FTZ R132, R25, R0.reuse, -R6.reuse ;  /* 0x0000000019847223 */ /* 0x180fe20000010806 */
[----:B------:R-:W-:Y:S01]  /*38e0*/  FSEL R105, R82, -INF , !P3 ;  /* 0xff80000052697808 */ /* 0x000fe20005800000 */
[-CC-:B------:R-:W-:Y:S01]  /*38f0*/  FFMA.FTZ R25, R57, R0.reuse, -R6.reuse ;  /* 0x0000000039197223 */ /* 0x180fe20000010806 */
[----:B------:R-:W-:Y:S01]  /*3900*/  FSEL R26, R26, -INF , !P2 ;  /* 0xff8000001a1a7808 */ /* 0x000fe20005000000 */
[-CC-:B------:R-:W-:Y:S01]  /*3910*/  FFMA.FTZ R134, R21, R0.reuse, -R6.reuse ;  /* 0x0000000015867223 */ /* 0x180fe20000010806 */
[----:B------:R-:W-:Y:S01]  /*3920*/  LOP3.LUT P2, RZ, R14, 0x4000000, RZ, 0xc0, !PT ;  /* 0x040000000eff7812 */ /* 0x000fe2000784c0ff */
[-CC-:B------:R-:W-:Y:S01]  /*3930*/  FFMA.FTZ R21, R61, R0.reuse, -R6.reuse ;  /* 0x000000003d157223 */ /* 0x180fe20000010806 */
[----:B------:R-:W-:Y:S01]  /*3940*/  FMNMX.FTZ R8, R26, R101, !PT ;  /* 0x000000651a087209 */ /* 0x000fe20007810000 */
[-CC-:B------:R-:W-:Y:S01]  /*3950*/  FFMA.FTZ R148, R131, R0.reuse, -R6.reuse ;  /* 0x0000000083947223 */ /* 0x180fe20000010806 */
[----:B------:R-:W-:Y:S01]  /*3960*/  ISETP.GT.AND P2, PT, R4, 0x69, !P2 ;  /* 0x000000690400780c */ /* 0x000fe20005744270 */
[--C-:B------:R-:W-:Y:S01]  /*3970*/  FFMA.FTZ R129, R129, R0, -R6.reuse ;  /* 0x0000000081817223 */ /* 0x100fe20000010806 */
[----:B------:R-:W-:Y:S01]  /*3980*/  FMNMX.FTZ R8, R53, R8, !PT ;  /* 0x0000000835087209 */ /* 0x000fe20007810000 */
[--C-:B------:R-:W-:Y:S01]  /*3990*/  FFMA.FTZ R150, R127, R0, -R6.reuse ;  /* 0x000000007f967223 */ /* 0x100fe20000010806 */
[----:B------:R-:W-:Y:S01]  /*39a0*/  ISETP.LT.OR P2, PT, R2, 0x6a, P2 ;  /* 0x0000006a0200780c */ /* 0x000fe20001741670 */
[----:B------:R-:W-:Y:S01]  /*39b0*/  MUFU.EX2 R148, R148 ;  /* 0x0000009400947308 */ /* 0x000fe20000000800 */
[----:B------:R-:W-:Y:S01]  /*39c0*/  FMNMX.FTZ R8, R99, R8, !PT ;  /* 0x0000000863087209 */ /* 0x000fe20007810000 */
[-CC-:B------:R-:W-:Y:S01]  /*39d0*/  FFMA.FTZ R125, R125, R0.reuse, -R6.reuse ;  /* 0x000000007d7d7223 */ /* 0x180fe20000010806 */
[----:B------:R-:W-:Y:S01]  /*39e0*/  FSEL R79, R79, -INF , !P2 ;  /* 0xff8000004f4f7808 */ /* 0x000fe20005000000 */
[--C-:B------:R-:W-:Y:S01]  /*39f0*/  FFMA.FTZ R144, R123, R0, -R6.reuse ;  /* 0x000000007b907223 */ /* 0x100fe20000010806 */
[----:B------:R-:W-:Y:S01]  /*3a00*/  FMNMX.FTZ R8, R31, R8, !PT ;  /* 0x000000081f087209 */ /* 0x000fe20007810000 */
[--C-:B------:R-:W-:Y:S01]  /*3a10*/  FFMA.FTZ R138, R103, R0, -R6.reuse ;  /* 0x00000000678a7223 */ /* 0x100fe20000010806 */
[----:B------:R-:W-:Y:S01]  /*3a20*/  ISETP.GT.AND P6, PT, R4, 0x79, !P6 ;  /* 0x000000790400780c */ /* 0x000fe200077c4270 */
[----:B------:R-:W0:Y:S01]  /*3a30*/  MUFU.EX2 R129, R129 ;  /* 0x0000008100817308 */ /* 0x000e220000000800 */
[----:B------:R-:W-:Y:S01]  /*3a40*/  FMNMX.FTZ R8, R97, R8, !PT ;  /* 0x0000000861087209 */ /* 0x000fe20007810000 */
[-CC-:B------:R-:W-:Y:S01]  /*3a50*/  FFMA.FTZ R128, R11, R0.reuse, -R6.reuse ;  /* 0x000000000b807223 */ /* 0x180fe20000010806 */
[----:B------:R-:W-:Y:S01]  /*3a60*/  ISETP.LT.OR P6, PT, R2, 0x7a, P6 ;  /* 0x0000007a0200780c */ /* 0x000fe200037c1670 */
[--C-:B------:R-:W-:Y:S01]  /*3a70*/  FFMA.FTZ R130, R13, R0, -R6.reuse ;  /* 0x000000000d827223 */ /* 0x100fe20000010806 */
[----:B------:R-:W-:Y:S01]  /*3a80*/  FMNMX.FTZ R8, R41, R8, !PT ;  /* 0x0000000829087209 */ /* 0x000fe20007810000 */
[--C-:B------:R-:W-:Y:S01]  /*3a90*/  FFMA.FTZ R124, R7, R0, -R6.reuse ;  /* 0x00000000077c7223 */ /* 0x100fe20000010806 */
[----:B------:R-:W-:Y:S01]  /*3aa0*/  FSEL R57, R86, -INF , !P5 ;  /* 0xff80000056397808 */ /* 0x000fe20006800000 */
[----:B------:R-:W1:Y:S01]  /*3ab0*/  MUFU.EX2 R150, R150 ;  /* 0x0000009600967308 */ /* 0x000e620000000800 */
[----:B------:R-:W-:Y:S01]  /*3ac0*/  FMNMX.FTZ R8, R95, R8, !PT ;  /* 0x000000085f087209 */ /* 0x000fe20007810000 */
[-CC-:B------:R-:W-:Y:S01]  /*3ad0*/  FFMA.FTZ R126, R9, R0.reuse, -R6.reuse ;  /* 0x00000000097e7223 */ /* 0x180fe20000010806 */
[----:B------:R-:W-:Y:S01]  /*3ae0*/  FSEL R87, R87, -INF , !P6 ;  /* 0xff80000057577808 */ /* 0x000fe20007000000 */
[--C-:B------:R-:W-:Y:S01]  /*3af0*/  FFMA.FTZ R120, R15, R0, -R6.reuse ;  /* 0x000000000f787223 */ /* 0x100fe20000010806 */
[----:B------:R-:W-:Y:S01]  /*3b00*/  FMNMX.FTZ R8, R33, R8, !PT ;  /* 0x0000000821087209 */ /* 0x000fe20007810000 */
[-CC-:B------:R-:W-:Y:S01]  /*3b10*/  FFMA.FTZ R122, R5, R0.reuse, -R6.reuse ;  /* 0x00000000057a7223 */ /* 0x180fe20000010806 */
[--C-:B------:R-:W-:Y:S01]  /*3b20*/  FFMA.FTZ R115, R115, R0, -R6.reuse ;  /* 0x0000000073737223 */ /* 0x100fe20000010806 */
[----:B------:R-:W2:Y:S01]  /*3b30*/  MUFU.EX2 R125, R125 ;  /* 0x0000007d007d7308 */ /* 0x000ea20000000800 */
        /* <DEDUP_REMOVED lines=18> */
[----:B------:R-:W-:Y:S01]  /*3c60*/  FFMA.FTZ R5, R85, R0, -R6 ;  /* 0x0000000055057223 */ /* 0x000fe20000010806 */
[----:B------:R-:W3:Y:S01]  /*3c70*/  MUFU.EX2 R144, R144 ;  /* 0x0000009000907308 */ /* 0x000ee20000000800 */
[----:B------:R-:W-:-:S04]  /*3c80*/  FMNMX.FTZ R8, R47, R8, !PT ;  /* 0x000000082f087209 */ /* 0x000fc80007810000 */
[----:B------:R-:W-:-:S03]  /*3c90*/  FMNMX.FTZ R8, R55, R8, !PT ;  /* 0x0000000837087209 */ /* 0x000fc60007810000 */
[----:B------:R-:W4:Y:S01]  /*3ca0*/  MUFU.EX2 R115, R115 ;  /* 0x0000007300737308 */ /* 0x000f220000000800 */
[----:B------:R-:W-:-:S04]  /*3cb0*/  FMNMX.FTZ R8, R43, R8, !PT ;  /* 0x000000082b087209 */ /* 0x000fc80007810000 */
[----:B------:R-:W-:-:S03]  /*3cc0*/  FMNMX.FTZ R8, R59, R8, !PT ;  /* 0x000000083b087209 */ /* 0x000fc60007810000 */
[----:B------:R-:W5:Y:S01]  /*3cd0*/  MUFU.EX2 R146, R146 ;  /* 0x0000009200927308 */ /* 0x000f620000000800 */
        /* <DEDUP_REMOVED lines=11> */
[----:B------:R-:W-:Y:S01]  /*3d90*/  MUFU.EX2 R142, R142 ;  /* 0x0000008e008e7308 */ /* 0x000fe20000000800 */
        /* <DEDUP_REMOVED lines=8> */
[----:B------:R-:W-:Y:S02]  /*3e20*/  MUFU.EX2 R49, R49 ;  /* 0x0000003100317308 */ /* 0x000fe40000000800 */
[----:B------:R-:W0:Y:S06]  /*3e30*/  SHFL.BFLY PT, R61, R8, 0x2, 0x1f ;  /* 0x0c401f00083d7f89 */ /* 0x000e2c00000e0000 */
[----:B------:R-:W-:Y:S08]  /*3e40*/  MUFU.EX2 R138, R138 ;  /* 0x0000008a008a7308 */ /* 0x000ff00000000800 */
[----:B------:R-:W-:Y:S08]  /*3e50*/  MUFU.EX2 R103, R103 ;  /* 0x0000006700677308 */ /* 0x000ff00000000800 */
[----:B------:R-:W-:Y:S01]  /*3e60*/  MUFU.EX2 R132, R132 ;  /* 0x0000008400847308 */ /* 0x000fe20000000800 */
[----:B0-----:R-:W-:-:S05]  /*3e70*/  FMNMX.FTZ R61, R8, R61, !PT ;  /* 0x0000003d083d7209 */ /* 0x001fca0007810000 */
[----:B------:R-:W0:Y:S02]  /*3e80*/  SHFL.BFLY PT, R2, R61, 0x1, 0x1f ;  /* 0x0c201f003d027f89 */ /* 0x000e2400000e0000 */
[----:B------:R-:W-:Y:S08]  /*3e90*/  MUFU.EX2 R25, R25 ;  /* 0x0000001900197308 */ /* 0x000ff00000000800 */
[----:B------:R-:W-:Y:S08]  /*3ea0*/  MUFU.EX2 R134, R134 ;  /* 0x0000008600867308 */ /* 0x000ff00000000800 */
[----:B------:R-:W-:Y:S01]  /*3eb0*/  MUFU.EX2 R21, R21 ;  /* 0x0000001500157308 */ /* 0x000fe20000000800 */
[----:B0-----:R-:W-:-:S07]  /*3ec0*/  FMNMX.FTZ R2, R61, R2, !PT ;  /* 0x000000023d027209 */ /* 0x001fce0007810000 */
[----:B------:R-:W-:Y:S01]  /*3ed0*/  MUFU.EX2 R128, R128 ;  /* 0x0000008000807308 */ /* 0x000fe20000000800 */
[C---:B------:R-:W-:Y:S01]  /*3ee0*/  FSETP.NEU.FTZ.AND P2, PT, R2.reuse, -INF , PT ;  /* 0xff8000000200780b */ /* 0x040fe20003f5d000 */
[----:B------:R-:W-:-:S06]  /*3ef0*/  FMUL.FTZ R4, R2, R0 ;  /* 0x0000000002047220 */ /* 0x000fcc0000410000 */
[----:B------:R-:W-:Y:S01]  /*3f00*/  MUFU.EX2 R11, R11 ;  /* 0x0000000b000b7308 */ /* 0x000fe20000000800 */
[----:B------:R-:W-:Y:S02]  /*3f10*/  FSEL R6, R4, RZ, P2 ;  /* 0x000000ff04067208 */ /* 0x000fe40001000000 */
[----:B------:R-:W-:-:S03]  /*3f20*/  PLOP3.LUT P2, PT, PT, PT, UP1, 0x40, 0x0 ;  /* 0x000000000000781c */ /* 0x000fc60003f4e818 */
[-CC-:B------:R-:W-:Y:S01]  /*3f30*/  FFMA.FTZ R145, R31, R0.reuse, -R6.reuse ;  /* 0x000000001f917223 */ /* 0x180fe20000010806 */
[----:B------:R-:W-:Y:S01]  /*3f40*/  FADD.FTZ R31, R148, R129 ;  /* 0x00000081941f7221 */ /* 0x000fe20000010000 */
[-CC-:B------:R-:W-:Y:S01]  /*3f50*/  FFMA.FTZ R149, R26, R0.reuse, -R6.reuse ;  /* 0x000000001a957223 */ /* 0x180fe20000010806 */
[-CC-:B------:R-:W-:Y:S01]  /*3f60*/  FFMA.FTZ R4, R101, R0.reuse, -R6.reuse ;  /* 0x0000000065047223 */ /* 0x180fe20000010806 */
[-CC-:B------:R-:W-:Y:S01]  /*3f70*/  FFMA.FTZ R151, R53, R0.reuse, -R6.reuse ;  /* 0x0000000035977223 */ /* 0x180fe20000010806 */
[----:B-1----:R-:W-:Y:S01]  /*3f80*/  FADD.FTZ R26, R150, R31 ;  /* 0x0000001f961a7221 */ /* 0x002fe20000010000 */
[-CC-:B------:R-:W-:Y:S01]  /*3f90*/  FFMA.FTZ R8, R99, R0.reuse, -R6.reuse ;  /* 0x0000000063087223 */ /* 0x180fe20000010806 */
[-C--:B------:R-:W-:Y:S01]  /*3fa0*/  FFMA.FTZ R10, R97, R0.reuse, -R6 ;  /* 0x00000000610a7223 */ /* 0x080fe20000010806 */
[----:B------:R-:W-:Y:S01]  /*3fb0*/  MUFU.EX2 R149, R149 ;  /* 0x0000009500957308 */ /* 0x000fe20000000800 */
[----:B--2---:R-:W-:Y:S01]  /*3fc0*/  FADD.FTZ R31, R125, R26 ;  /* 0x0000001a7d1f7221 */ /* 0x004fe20000010000 */
[-CC-:B------:R-:W-:Y:S01]  /*3fd0*/  FFMA.FTZ R147, R41, R0.reuse, -R6.reuse ;  /* 0x0000000029937223 */ /* 0x180fe20000010806 */
[-CC-:B------:R-:W-:Y:S01]  /*3fe0*/  FFMA.FTZ R12, R95, R0.reuse, -R6.reuse ;  /* 0x000000005f0c7223 */ /* 0x180fe20000010806 */
[-CC-:B------:R-:W-:Y:S01]  /*3ff0*/  FFMA.FTZ R135, R29, R0.reuse, -R6.reuse ;  /* 0x000000001d877223 */ /* 0x180fe20000010806 */
[----:B---3--:R-:W-:Y:S01]  /*4000*/  FADD.FTZ R28, R144, R31 ;  /* 0x0000001f901c7221 */ /* 0x008fe20000010000 */
[-CC-:B------:R-:W-:Y:S01]  /*4010*/  FFMA.FTZ R141, R33, R0.reuse, -R6.reuse ;  /* 0x00000000218d7223 */ /* 0x180fe20000010806 */
[-C--:B------:R-:W-:Y:S01]  /*4020*/  FFMA.FTZ R14, R93, R0.reuse, -R6 ;  /* 0x000000005d0e7223 */ /* 0x080fe20000010806 */
[----:B------:R-:W0:Y:S01]  /*4030*/  MUFU.EX2 R4, R4 ;  /* 0x0000000400047308 */ /* 0x000e220000000800 */
[----:B----4-:R-:W-:Y:S01]  /*4040*/  FADD.FTZ R31, R115, R28 ;  /* 0x0000001c731f7221 */ /* 0x010fe20000010000 */
[-CC-:B------:R-:W-:Y:S01]  /*4050*/  FFMA.FTZ R143, R35, R0.reuse, -R6.reuse ;  /* 0x00000000238f7223 */ /* 0x180fe20000010806 */
[-CC-:B------:R-:W-:Y:S01]  /*4060*/  FFMA.FTZ R20, R91, R0.reuse, -R6.reuse ;  /* 0x000000005b147223 */ /* 0x180fe20000010806 */
[-CC-:B------:R-:W-:Y:S01]  /*4070*/  FFMA.FTZ R137, R39, R0.reuse, -R6.reuse ;  /* 0x0000000027897223 */ /* 0x180fe20000010806 */
[----:B-----5:R-:W-:Y:S01]  /*4080*/  FADD.FTZ R28, R146, R31 ;  /* 0x0000001f921c7221 */ /* 0x020fe20000010000 */
[-CC-:B------:R-:W-:Y:S01]  /*4090*/  FFMA.FTZ R24, R51, R0.reuse, -R6.reuse ;  /* 0x0000000033187223 */ /* 0x180fe20000010806 */
[-C--:B------:R-:W-:Y:S01]  /*40a0*/  FFMA.FTZ R139, R47, R0.reuse, -R6 ;  /* 0x000000002f8b7223 */ /* 0x080fe20000010806 */
[----:B------:R-:W1:Y:S01]  /*40b0*/  MUFU.EX2 R151, R151 ;  /* 0x0000009700977308 */ /* 0x000e620000000800 */
[----:B------:R-:W-:Y:S01]  /*40c0*/  FADD.FTZ R31, R37, R28 ;  /* 0x0000001c251f7221 */ /* 0x000fe20000010000 */
[-CC-:B------:R-:W-:Y:S01]  /*40d0*/  FFMA.FTZ R26, R55, R0.reuse, -R6.reuse ;  /* 0x00000000371a7223 */ /* 0x180fe20000010806 */
[-CC-:B------:R-:W-:Y:S01]  /*40e0*/  FFMA.FTZ R133, R43, R0.reuse, -R6.reuse ;  /* 0x000000002b857223 */ /* 0x180fe20000010806 */
[-CC-:B------:R-:W-:Y:S01]  /*40f0*/  FFMA.FTZ R28, R59, R0.reuse, -R6.reuse ;  /* 0x000000003b1c7223 */ /* 0x180fe20000010806 */
[----:B------:R-:W-:Y:S01]  /*4100*/  FADD.FTZ R30, R140, R31 ;  /* 0x0000001f8c1e7221 */ /* 0x000fe20000010000 */
[-CC-:B------:R-:W-:Y:S01]  /*4110*/  FFMA.FTZ R27, R27, R0.reuse, -R6.reuse ;  /* 0x000000001b1b7223 */ /* 0x180fe20000010806 */
[-C--:B------:R-:W-:Y:S01]  /*4120*/  FFMA.FTZ R131, R67, R0.reuse, -R6 ;  /* 0x0000000043837223 */ /* 0x080fe20000010806 */
[----:B------:R-:W2:Y:S01]  /*4130*/  MUFU.EX2 R8, R8 ;  /* 0x0000000800087308 */ /* 0x000ea20000000800 */
[----:B------:R-:W-:Y:S01]  /*4140*/  FADD.FTZ R31, R89, R30 ;  /* 0x0000001e591f7221 */ /* 0x000fe20000010000 */
[----:B0-----:R-:W-:Y:S01]  /*4150*/  FADD.FTZ R32, R149, R4 ;  /* 0x0000000495207221 */ /* 0x001fe20000010000 */
[-CC-:B------:R-:W-:Y:S01]  /*4160*/  FFMA.FTZ R71, R71, R0.reuse, -R6.reuse ;  /* 0x0000000047477223 */ /* 0x180fe20000010806 */
[-CC-:B------:R-:W-:Y:S01]  /*4170*/  FFMA.FTZ R119, R119, R0.reuse, -R6.reuse ;  /* 0x0000000077777223 */ /* 0x180fe20000010806 */
[----:B------:R-:W-:Y:S01]  /*4180*/  FADD.FTZ R30, R142, R31 ;  /* 0x0000001f8e1e7221 */ /* 0x000fe20000010000 */
[-CC-:B------:R-:W-:Y:S01]  /*4190*/  FFMA.FTZ R75, R75, R0.reuse, -R6.reuse ;  /* 0x000000004b4b7223 */ /* 0x180fe20000010806 */
[-C--:B------:R-:W-:Y:S01]  /*41a0*/  FFMA.FTZ R121, R121, R0.reuse, -R6 ;  /* 0x0000000079797223 */ /* 0x080fe20000010806 */
[----:B------:R-:W0:Y:S01]  /*41b0*/  MUFU.EX2 R145, R145 ;  /* 0x0000009100917308 */ /* 0x000e220000000800 */
[----:B------:R-:W-:Y:S01]  /*41c0*/  FADD.FTZ R31, R45, R30 ;  /* 0x0000001e2d1f7221 */ /* 0x000fe20000010000 */
[----:B-1----:R-:W-:Y:S01]  /*41d0*/  FADD.FTZ R29, R151, R32 ;  /* 0x00000020971d7221 */ /* 0x002fe20000010000 */
[-CC-:B------:R-:W-:Y:S01]  /*41e0*/  FFMA.FTZ R30, R63, R0.reuse, -R6.reuse ;  /* 0x000000003f1e7223 */ /* 0x180fe20000010806 */
[-CC-:B------:R-:W-:Y:S01]  /*41f0*/  FFMA.FTZ R79, R79, R0.reuse, -R6.reuse ;  /* 0x000000004f4f7223 */ /* 0x180fe20000010806 */
[----:B------:R-:W-:Y:S01]  /*4200*/  FADD.FTZ R34, R136, R31 ;  /* 0x0000001f88227221 */ /* 0x000fe20000010000 */
[-CC-:B------:R-:W-:Y:S01]  /*4210*/  FFMA.FTZ R105, R105, R0.reuse, -R6.reuse ;  /* 0x0000000069697223 */ /* 0x180fe20000010806 */
[-C--:B------:R-:W-:Y:S01]  /*4220*/  FFMA.FTZ R83, R83, R0.reuse, -R6 ;  /* 0x0000000053537223 */ /* 0x080fe20000010806 */
[----:B------:R-:W1:Y:S01]  /*4230*/  MUFU.EX2 R10, R10 ;  /* 0x0000000a000a7308 */ /* 0x000e620000000800 */
[C---:B--2---:R-:W-:Y:S01]  /*4240*/  FADD.FTZ R32, R8.reuse, R29 ;  /* 0x0000001d08207221 */ /* 0x044fe20000010000 */
[----:B------:R-:W-:Y:S01]  /*4250*/  FADD.FTZ R31, R49, R34 ;  /* 0x00000022311f7221 */ /* 0x000fe20000010000 */
[-CC-:B------:R-:W-:Y:S01]  /*4260*/  FFMA.FTZ R57, R57, R0.reuse, -R6.reuse ;  /* 0x0000000039397223 */ /* 0x180fe20000010806 */
[-C--:B------:R-:W-:Y:S01]  /*4270*/  FFMA.FTZ R87, R87, R0.reuse, -R6 ;  /* 0x0000000057577223 */ /* 0x080fe20000010806 */
[----:B------:R-:W-:Y:S01]  /*4280*/  F2FP.F16.F32.PACK_AB R151, R8, R151 ;  /* 0x000000970897723e */ /* 0x000fe200000000ff */
[----:B------:R-:W-:Y:S01]  /*4290*/  FADD.FTZ R36, R138, R31 ;  /* 0x0000001f8a247221 */ /* 0x000fe20000010000 */
[----:B------:R-:W-:Y:S01]  /*42a0*/  F2FP.F16.F32.PACK_AB R149, R4, R149 ;  /* 0x000000950495723e */ /* 0x000fe200000000ff */
[----:B------:R-:W2:Y:S01]  /*42b0*/  MUFU.EX2 R147, R147 ;  /* 0x0000009300937308 */ /* 0x000ea20000000800 */
[----:B0-----:R-:W-:Y:S01]  /*42c0*/  FADD.FTZ R29, R145, R32 ;  /* 0x00000020911d7221 */ /* 0x001fe20000010000 */
[----:B------:R-:W-:Y:S01]  /*42d0*/  FADD.FTZ R31, R103, R36 ;  /* 0x00000024671f7221 */ /* 0x000fe20000010000 */
[----:B------:R-:W-:Y:S01]  /*42e0*/  FFMA.FTZ R32, R117, R0, -R6 ;  /* 0x0000000075207223 */ /* 0x000fe20000010806 */
[----:B------:R-:W-:-:S02]  /*42f0*/  F2FP.F16.F32.PACK_AB R148, R129, R148 ;  /* 0x000000948194723e */ /* 0x000fc400000000ff */
[----:B------:R-:W-:Y:S01]  /*4300*/  FADD.FTZ R36, R132, R31 ;  /* 0x0000001f84247221 */ /* 0x000fe20000010000 */
[C---:B------:R-:W-:Y:S01]  /*4310*/  F2FP.F16.F32.PACK_AB R132, R25.reuse, R132 ;  /* 0x000000841984723e */ /* 0x040fe200000000ff */
[----:B------:R-:W0:Y:S01]  /*4320*/  MUFU.EX2 R12, R12 ;  /* 0x0000000c000c7308 */ /* 0x000e220000000800 */
[C---:B-1----:R-:W-:Y:S01]  /*4330*/  FADD.FTZ R34, R10.reuse, R29 ;  /* 0x0000001d0a227221 */ /* 0x042fe20000010000 */
[----:B------:R-:W-:Y:S01]  /*4340*/  FADD.FTZ R31, R25, R36 ;  /* 0x00000024191f7221 */ /* 0x000fe20000010000 */
[----:B------:R-:W-:Y:S02]  /*4350*/  F2FP.F16.F32.PACK_AB R145, R10, R145 ;  /* 0x000000910a91723e */ /* 0x000fe400000000ff */
[----:B------:R-:W-:Y:S01]  /*4360*/  F2FP.F16.F32.PACK_AB R150, R125, R150 ;  /* 0x000000967d96723e */ /* 0x000fe200000000ff */
[----:B------:R-:W-:Y:S01]  /*4370*/  FADD.FTZ R36, R134, R31 ;  /* 0x0000001f86247221 */ /* 0x000fe20000010000 */
[----:B------:R-:W-:Y:S01]  /*4380*/  F2FP.F16.F32.PACK_AB R134, R21, R134 ;  /* 0x000000861586723e */ /* 0x000fe200000000ff */
[----:B------:R-:W1:Y:S01]  /*4390*/  MUFU.EX2 R141, R141 ;  /* 0x0000008d008d7308 */ /* 0x000e620000000800 */
[----:B--2---:R-:W-:Y:S01]  /*43a0*/  FADD.FTZ R29, R147, R34 ;  /* 0x00000022931d7221 */ /* 0x004fe20000010000 */
[----:B------:R-:W-:Y:S01]  /*43b0*/  FADD.FTZ R31, R21, R36 ;  /* 0x00000024151f7221 */ /* 0x000fe20000010000 */
[----:B------:R-:W-:-:S02]  /*43c0*/  F2FP.F16.F32.PACK_AB R144, R115, R144 ;  /* 0x000000907390723e */ /* 0x000fc400000000ff */
[----:B------:R-:W-:Y:S01]  /*43d0*/  F2FP.F16.F32.PACK_AB R146, R37, R146 ;  /* 0x000000922592723e */ /* 0x000fe200000000ff */
[----:B------:R-:W-:Y:S01]  /*43e0*/  FADD.FTZ R38, R128, R31 ;  /* 0x0000001f80267221 */ /* 0x000fe20000010000 */
[C---:B------:R-:W-:Y:S01]  /*43f0*/  F2FP.F16.F32.PACK_AB R128, R11.reuse, R128 ;  /* 0x000000800b80723e */ /* 0x040fe200000000ff */
[----:B------:R-:W2:Y:S01]  /*4400*/  MUFU.EX2 R14, R14 ;  /* 0x0000000e000e7308 */ /* 0x000ea20000000800 */
[----:B0-----:R-:W-:Y:S01]  /*4410*/  FADD.FTZ R34, R12, R29 ;  /* 0x0000001d0c227221 */ /* 0x001fe20000010000 */
[----:B------:R-:W-:Y:S01]  /*4420*/  FADD.FTZ R31, R11, R38 ;  /* 0x000000260b1f7221 */ /* 0x000fe20000010000 */
[----:B------:R-:W-:Y:S02]  /*4430*/  F2FP.F16.F32.PACK_AB R140, R89, R140 ;  /* 0x0000008c598c723e */ /* 0x000fe400000000ff */
[----:B------:R-:W-:Y:S02]  /*4440*/  F2FP.F16.F32.PACK_AB R142, R45, R142 ;  /* 0x0000008e2d8e723e */ /* 0x000fe400000000ff */
[----:B------:R-:W-:Y:S01]  /*4450*/  F2FP.F16.F32.PACK_AB R136, R49, R136 ;  /* 0x000000883188723e */ /* 0x000fe200000000ff */
[----:B------:R-:W0:Y:S01]  /*4460*/  MUFU.EX2 R143, R143 ;  /* 0x0000008f008f7308 */ /* 0x000e220000000800 */
[----:B-1----:R-:W-:Y:S01]  /*4470*/  FADD.FTZ R29, R141, R34 ;  /* 0x000000228d1d7221 */ /* 0x002fe20000010000 */
[----:B------:R-:W-:-:S02]  /*4480*/  F2FP.F16.F32.PACK_AB R138, R103, R138 ;  /* 0x0000008a678a723e */ /* 0x000fc400000000ff */
[----:B------:R-:W-:-:S04]  /*4490*/  F2FP.F16.F32.PACK_AB R147, R12, R147 ;  /* 0x000000930c93723e */ /* 0x000fc800000000ff */
        /* <DEDUP_REMOVED lines=77> */
[----:B------:R-:W-:Y:S01]  /*4970*/  F2FP.F16.F32.PACK_AB R121, R4, R105 ;  /* 0x000000690479723e */ /* 0x000fe200000000ff */
[----:B------:R-:W-:Y:S02]  /*4980*/  VIADD R4, R88, 0xfffffffe ;  /* 0xfffffffe58047836 */ /* 0x000fe40000000000 */
[----:B0-----:R-:W-:-:S04]  /*4990*/  FADD.FTZ R5, R57, R10 ;  /* 0x0000000a39057221 */ /* 0x001fc80000010000 */
[C---:B-1----:R-:W-:Y:S01]  /*49a0*/  FADD.FTZ R5, R8.reuse, R5 ;  /* 0x0000000508057221 */ /* 0x042fe20000010000 */
        /* <DEDUP_REMOVED lines=12> */
.L_x_1053:
[----:B------:R-:W-:-:S11]  /*4a70*/  UISETP.NE.AND UP2, UPT, UR7, 0x1, UPT ;  /* 0x000000010700788c */ /* 0x000fd6000bf45270 */
[----:B------:R-:W-:Y:S02]  /*4a80*/  @UP2 ULDC.64 UR18, c[0x0][0x9e8] ;  /* 0x00027a0000122ab9 */ /* 0x000fe40000000a00 */
[----:B------:R-:W-:-:S04]  /*4a90*/  UIMAD.WIDE.U32 UR10, UR14, UR18, URZ ;  /* 0x000000120e0a72a5 */ /* 0x000fc8000f8e003f */
[----:B------:R-:W-:-:S12]  /*4aa0*/  @UP2 USHF.R.U32.HI UR14, URZ, UR19, UR11 ;  /* 0x000000133f0e2299 */ /* 0x000fd8000801160b */
.L_x_1054:
[----:B------:R-:W-:-:S04]  /*4ab0*/  UIMAD UR7, UR14, UR7, UR7 ;  /* 0x000000070e0772a4 */ /* 0x000fc8000f8e0207 */
[----:B------:R-:W-:-:S04]  /*4ac0*/  UISETP.LT.AND UP2, UPT, UR6, UR7, UPT ;  /* 0x000000070600728c */ /* 0x000fc8000bf41270 */
[----:B------:R-:W-:-:S12]  /*4ad0*/  USEL UR6, UR6, UR7, UP2 ;  /* 0x0000000706067287 */ /* 0x000fd80009000000 */
.L_x_1052:
        /* <DEDUP_REMOVED lines=26> */
[----:B------:R-:W-:-:S05]  /*4c80*/  ULDC UR23, c[0x0][0x9e0] ;  /* 0x0002780000177ab9 */ /* 0x000fca0000000800 */
.L_x_1072:
        /* <DEDUP_REMOVED lines=9> */
.L_x_1057:
[----:B------:R-:W-:Y:S01]  /*4d20*/  ULEA UR6, UR25, UR45, 0x3 ;  /* 0x0000002d19067291 */ /* 0x000fe2000f8e183f */
[----:B------:R-:W-:-:S05]  /*4d30*/  IMAD.U32 R0, RZ, RZ, UR24 ;  /* 0x00000018ff007e24 */ /* 0x000fca000f8e00ff */
[----:B------:R-:W-:-:S04]  /*4d40*/  SHF.L.U32 R0, R0, 0x1f, RZ ;  /* 0x0000001f00007819 */ /* 0x000fc800000006ff */
[----:B------:R0:W1:Y:S01]  /*4d50*/  SYNCS.PHASECHK.TRANS64.TRYWAIT P2, [UR6+0x16830], R0 ;  /* 0x01683000ff0075a7 */ /* 0x0000620008040146 */
[----:B------:R-:W-:Y:S05]  /*4d60*/  @!P0 BRA `(.L_x_1058) ;  /* 0x0000000000048947 */ /* 0x000fea0003800000 */
[----:B------:R-:W-:Y:S01]  /*4d70*/  BPT.TRAP 0x1 ;  /* 0x000000040000795c */ /* 0x000fe20000300000 */
.L_x_1058:
[----:B-1----:R-:W-:Y:S05]  /*4d80*/  @P2 BRA `(.L_x_1056) ;  /* 0x0000000000082947 */ /* 0x002fea0003800000 */
[----:B------:R-:W1:Y:S02]  /*4d90*/  SYNCS.PHASECHK.TRANS64.TRYWAIT P2, [UR6+0x16830], R0 ;  /* 0x01683000ff0075a7 */ /* 0x000e640008040146 */
[----:B-1----:R-:W-:Y:S05]  /*4da0*/  @!P2 BRA `(.L_x_1059) ;  /* 0x000000f40030a947 */ /* 0x002fea0003800000 */
.L_x_1056:
        /* <DEDUP_REMOVED lines=25> */
.L_x_1061:
[----:B------:R-:W-:Y:S01]  /*4f40*/  ULEA UR6, UR37, UR45, 0x3 ;  /* 0x0000002d25067291 */ /* 0x000fe2000f8e183f */
[----:B------:R-:W-:-:S05]  /*4f50*/  IMAD.U32 R0, RZ, RZ, UR46 ;  /* 0x0000002eff007e24 */ /* 0x000fca000f8e00ff */
[----:B------:R-:W-:-:S04]  /*4f60*/  SHF.L.U32 R0, R0, 0x1f, RZ ;  /* 0x0000001f00007819 */ /* 0x000fc800000006ff */
[----:B------:R0:W1:Y:S01]  /*4f70*/  SYNCS.PHASECHK.TRANS64.TRYWAIT P2, [UR6+0x16850], R0 ;  /* 0x01685000ff0075a7 */ /* 0x0000620008040146 */
[----:B------:R-:W-:Y:S05]  /*4f80*/  @!P0 BRA `(.L_x_1062) ;  /* 0x0000000000048947 */ /* 0x000fea0003800000 */
[----:B------:R-:W-:Y:S01]  /*4f90*/  BPT.TRAP 0x1 ;  /* 0x000000040000795c */ /* 0x000fe20000300000 */
.L_x_1062:
[----:B-1----:R-:W-:Y:S05]  /*4fa0*/  @P2 BRA `(.L_x_1060) ;  /* 0x0000000000082947 */ /* 0x002fea0003800000 */
[----:B------:R-:W1:Y:S02]  /*4fb0*/  SYNCS.PHASECHK.TRANS64.TRYWAIT P2, [UR6+0x16850], R0 ;  /* 0x01685000ff0075a7 */ /* 0x000e640008040146 */
[----:B-1----:R-:W-:Y:S05]  /*4fc0*/  @!P2 BRA `(.L_x_1063) ;  /* 0x000000f000c0a947 */ /* 0x002fea0003800000 */
.L_x_1060:
[----:B------:R-:W-:Y:S01]  /*4fd0*/  UIADD3 UR6, UR45, 0x400, URZ ;  /* 0x000004002d067890 */ /* 0x000fe2000fffe03f */
[----:B------:R-:W-:Y:S01]  /*4fe0*/  WARPGROUP.ARRIVE ;  /* 0x00000000000079c5 */ /* 0x000fe20000000000 */
[----:B------:R-:W-:-:S05]  /*4ff0*/  UMOV UR7, 0x40000040 ;  /* 0x4000004000077882 */ /* 0x000fca0000000000 */
[----:B-1----:R-:W1:Y:S01]  /*5000*/  S2R R7, SR_TID.X ;  /* 0x0000000000077919 */ /* 0x002e620000002100 */
[----:B------:R-:W-:Y:S01]  /*5010*/  USHF.R.U32.HI UR6, URZ, 0x4, UR6 ;  /* 0x000000043f067899 */ /* 0x000fe20008011606 */
[----:B------:R-:W-:Y:S01]  /*5020*/  PLOP3.LUT P2, PT, PT, PT, UP0, 0x80, 0x0 ;  /* 0x000000000000781c */ /* 0x000fe20003f4f008 */
[----:B------:R-:W-:Y:S01]  /*5030*/  VIADD R11, R17, UR41 ;  /* 0x00000029110b7c36 */ /* 0x000fe20008000000 */
[----:B------:R-:W-:Y:S01]  /*5040*/  PLOP3.LUT P3, PT, PT, PT, UP0, 0x80, 0x0 ;  /* 0x000000000000781c */ /* 0x000fe20003f6f008 */
[----:B------:R-:W-:Y:S01]  /*5050*/  ULOP3.LUT UR6, UR6, 0x3fff, URZ, 0xc0, !UPT ;  /* 0x00003fff06067892 */ /* 0x000fe2000f8ec03f */
[----:B------:R-:W-:-:S03]  /*5060*/  IMAD.U32 R8, RZ, RZ, UR25 ;  /* 0x00000019ff087e24 */ /* 0x000fc6000f8e00ff */
[----:B------:R-:W-:Y:S02]  /*5070*/  ULEA UR10, UR37, UR6, 0xa ;  /* 0x00000006250a7291 */ /* 0x000fe4000f8e503f */
[----:B------:R-:W-:-:S05]  /*5080*/  @!P1 LEA R8, R8, UR45, 0x3 ;  /* 0x0000002d08089c11 */ /* 0x000fca000f8e18ff */
[----:B------:R-:W-:Y:S01]  /*5090*/  UMOV UR6, UR10 ;  /* 0x0000000a00067c82 */ /* 0x000fe20008000000 */
[----:B------:R-:W-:Y:S01]  /*50a0*/  @!P1 VIADD R8, R8, 0x16840 ;  /* 0x0001684008089836 */ /* 0x000fe20000000000 */
[----:B------:R-:W-:Y:S01]  /*50b0*/  HGMMA.64x64x16.F32 R88, R148, gdesc[UR4].tnspB, R88, gsb0 ;  /* 0x40e0000494587df0 */ /* 0x000fe20008000858 */
[----:B------:R-:W-:Y:S01]  /*50c0*/  UIADD3 UR6, UR10, 0x80, URZ ;  /* 0x000000800a067890 */ /* 0x000fe2000fffe03f */
[----:B------:R-:W-:Y:S02]  /*50d0*/  UMOV UR7, 0x40000040 ;  /* 0x4000004000077882 */ /* 0x000fe40000000000 */
        /* <DEDUP_REMOVED lines=34> */
[----:B------:R-:W-:Y:S02]  /*5300*/  @UP0 ULDC UR6, c[0x0][0x44c] ;  /* 0x0001130000060ab9 */ /* 0x000fe40000000800 */
[----:B0-----:R-:W-:Y:S01]  /*5310*/  @P2 IMAD.HI.U32 R0, R11, UR6, RZ ;  /* 0x000000060b002c27 */ /* 0x001fe2000f8e00ff */
[----:B------:R-:W-:Y:S01]  /*5320*/  @UP0 ULDC UR6, c[0x0][0x450] ;  /* 0x0001140000060ab9 */ /* 0x000fe20000000800 */
[----:B-1----:R-:W-:Y:S02]  /*5330*/  ISETP.GE.U32.AND P2, PT, R7, 0x180, PT ;  /* 0x000001800700780c */ /* 0x002fe40003f46070 */
[----:B------:R-:W-:Y:S01]  /*5340*/  VIADD R7, R22, 0x9 ;  /* 0x0000000916077836 */ /* 0x000fe20000000000 */
[----:B------:R-:W-:Y:S01]  /*5350*/  @P3 SHF.R.U32.HI R11, RZ, UR6, R0 ;  /* 0x00000006ff0b3c19 */ /* 0x000fe20008011600 */
[----:B------:R-:W-:Y:S01]  /*5360*/  IMAD.SHL.U32 R0, R4, 0x80, RZ ;  /* 0x0000008004007824 */ /* 0x000fe200078e00ff */
[----:B------:R-:W-:-:S02]  /*5370*/  ULOP3.LUT UR6, URZ, UR21, URZ, 0x33, !UPT ;  /* 0x000000153f067292 */ /* 0x000fc4000f8e333f */
[----:B------:R-:W-:Y:S01]  /*5380*/  SEL R7, R7, 0x9, !P2 ;  /* 0x0000000907077807 */ /* 0x000fe20005000000 */
[----:B------:R-:W0:Y:S01]  /*5390*/  SHFL.IDX PT, R13, R11, RZ, 0x1c1f ;  /* 0x001c1fff0b0d7589 */ /* 0x000e2200000e0000 */
[----:B------:R-:W-:Y:S02]  /*53a0*/  IADD3 R9, -R0, 0x1, RZ ;  /* 0x0000000100097810 */ /* 0x000fe40007ffe1ff */
[----:B------:R-:W-:-:S03]  /*53b0*/  PLOP3.LUT P2, PT, PT, PT, UP1, 0x40, 0x0 ;  /* 0x000000000000781c */ /* 0x000fc60003f4e818 */
[----:B------:R-:W-:Y:S01]  /*53c0*/  IMAD R9, R16, -0x2, R9 ;  /* 0xfffffffe10097824 */ /* 0x000fe200078e0209 */
[----:B------:R-:W-:Y:S02]  /*53d0*/  WARPGROUP.DEPBAR.LE gsb0, 0x0 ;  /* 0x00008000000079c5 */ /* 0x000fe40000010000 */
[----:B------:R1:W-:Y:S06]  /*53e0*/  BAR.ARV R7, 0x100 ;  /* 0x000400070000751d */ /* 0x0003ec0000002000 */
[----:B------:R2:W-:Y:S02]  /*53f0*/  @!P1 SYNCS.ARRIVE.TRANS64.RED.A1T0 RZ, [R8+URZ], RZ ;  /* 0x000000ff08ff99a7 */ /* 0x0005e4000810043f */
[----:B--2---:R-:W-:-:S05]  /*5400*/  IMAD.U32 R8, RZ, RZ, UR38 ;  /* 0x00000026ff087e24 */ /* 0x004fca000f8e00ff */
[----:B------:R-:W-:-:S05]  /*5410*/  IADD3 R9, -R8, UR42, R9 ;  /* 0x0000002a08097c10 */ /* 0x000fca000fffe109 */
[C---:B------:R-:W-:Y:S02]  /*5420*/  VIADD R10, R9.reuse, UR23 ;  /* 0x00000017090a7c36 */ /* 0x040fe40008000000 */
[----:B------:R-:W-:Y:S02]  /*5430*/  VIADD R12, R9, UR6 ;  /* 0x00000006090c7c36 */ /* 0x000fe40008000000 */
[--C-:B0-----:R-:W-:Y:S02]  /*5440*/  IMAD.IADD R9, R10, 0x1, R13.reuse ;  /* 0x000000010a097824 */ /* 0x101fe400078e020d */
[----:B------:R-:W-:Y:S01]  /*5450*/  IMAD.IADD R8, R12, 0x1, R13 ;  /* 0x000000010c087824 */ /* 0x000fe200078e020d */
[----:B-1----:R-:W-:Y:S06]  /*5460*/  @P2 BRA `(.L_x_1064) ;  /* 0x00000000005c2947 */ /* 0x002fec0003800000 */
[----:B------:R-:W-:Y:S01]  /*5470*/  IMAD.U32 R14, RZ, RZ, UR38 ;  /* 0x00000026ff0e7e24 */ /* 0x000fe2000f8e00ff */
[----:B------:R-:W-:Y:S04]  /*5480*/  BSSY B0, `(.L_x_1065) ;  /* 0x0000011000007945 */ /* 0x000fe80003800000 */
[----:B------:R-:W-:-:S04]  /*5490*/  IADD3 R7, -R14, UR42, R13 ;  /* 0x0000002a0e077c10 */ /* 0x000fc8000fffe10d */
        /* <DEDUP_REMOVED lines=10> */
.L_x_1066:
[----:B------:R-:W-:-:S05]  /*5540*/  IMAD.U32 R20, RZ, RZ, UR22 ;  /* 0x00000016ff147e24 */ /* 0x000fca000f8e00ff */
[----:B------:R-:W-:-:S13]  /*5550*/  ISETP.NE.AND P2, PT, R20, 0x1, PT ;  /* 0x000000011400780c */ /* 0x000fda0003f45270 */
[----:B------:R-:W0:Y:S02]  /*5560*/  @P2 LDC.64 R14, c[0x0][0x9e8] ;  /* 0x00027a00ff0e2b82 */ /* 0x000e240000000a00 */
[----:B0-----:R-:W-:-:S05]  /*5570*/  @P2 IMAD.HI.U32 R14, R7, R14, RZ ;  /* 0x0000000e070e2227 */ /* 0x001fca00078e00ff */
[----:B------:R-:W-:-:S07]  /*5580*/  @P2 SHF.R.U32.HI R7, RZ, R15, R14 ;  /* 0x0000000fff072219 */ /* 0x000fce000001160e */
.L_x_1067:
[----:B------:R-:W-:Y:S05]  /*5590*/  BSYNC B0 ;  /* 0x0000000000007941 */ /* 0x000fea0003800000 */
.L_x_1065:
[----:B------:R-:W-:-:S04]  /*55a0*/  IMAD R7, R7, R20, -R0 ;  /* 0x0000001407077224 */ /* 0x000fc800078e0a00 */
[----:B------:R-:W-:-:S05]  /*55b0*/  IMAD R7, R16, -0x2, R7 ;  /* 0xfffffffe10077824 */ /* 0x000fca00078e0207 */
[----:B------:R-:W-:Y:S02]  /*55c0*/  VIADDMNMX R9, R7, R20, R9, PT ;  /* 0x0000001407097246 */ /* 0x000fe40003800109 */
[----:B------:R-:W-:-:S07]  /*55d0*/  VIMNMX R8, R8, R7, !PT ;  /* 0x0000000708087248 */ /* 0x000fce0007fe0100 */
.L_x_1064:
[----:B------:R-:W-:Y:S01]  /*55e0*/  ISETP.GT.AND P2, PT, R4, -0x1, PT ;  /* 0xffffffff0400780c */ /* 0x000fe20003f44270 */
[----:B------:R0:W1:Y:S03]  /*55f0*/  SHFL.IDX PT, R141, R11, 0x1, 0x1c1f ;  /* 0x003c1f000b8d7f89 */ /* 0x00006600000e0000 */
        /* <DEDUP_REMOVED lines=9> */
[----:B0-----:R-:W-:-:S02]  /*5690*/  FSEL R11, R32, -INF , !P5 ;  /* 0xff800000200b7808 */ /* 0x001fc40006800000 */
[----:B------:R-:W-:Y:S01]  /*56a0*/  ISETP.GT.AND P5, PT, R8, 0x20, P2 ;  /* 0x000000200800780c */ /* 0x000fe200017a4270 */
[--C-:B-1----:R-:W-:Y:S01]  /*56b0*/  IMAD.IADD R10, R10, 0x1, R141.reuse ;  /* 0x000000010a0a7824 */ /* 0x102fe200078e028d */
[C---:B------:R-:W-:Y:S01]  /*56c0*/  ISETP.LT.OR P6, PT, R9.reuse, 0x9, P6 ;  /* 0x000000090900780c */ /* 0x040fe200037c1670 */
        /* <DEDUP_REMOVED lines=100> */
.L_x_1070:
[----:B------:R-:W-:-:S05]  /*5d10*/  IMAD.U32 R14, RZ, RZ, UR22 ;  /* 0x00000016ff0e7e24 */ /* 0x000fca000f8e00ff */
[----:B------:R-:W-:-:S13]  /*5d20*/  ISETP.NE.AND P3, PT, R14, 0x1, PT ;  /* 0x000000010e00780c */ /* 0x000fda0003f65270 */
[----:B------:R-:W0:Y:S02]  /*5d30*/  @P3 LDC.64 R8, c[0x0][0x9e8] ;  /* 0x00027a00ff083b82 */ /* 0x000e240000000a00 */
[----:B0-----:R-:W-:-:S05]  /*5d40*/  @P3 IMAD.HI.U32 R8, R141, R8, RZ ;  /* 0x000000088d083227 */ /* 0x001fca00078e00ff */
[----:B------:R-:W-:-:S07]  /*5d50*/  @P3 SHF.R.U32.HI R141, RZ, R9, R8 ;  /* 0x00000009ff8d3219 */ /* 0x000fce0000011608 */
.L_x_1071:
[----:B------:R-:W-:Y:S05]  /*5d60*/  BSYNC B0 ;  /* 0x0000000000007941 */ /* 0x000fea0003800000 */
.L_x_1069:
[----:B------:R-:W-:-:S04]  /*5d70*/  IMAD R141, R141, R14, -R0 ;  /* 0x0000000e8d8d7224 */ /* 0x000fc800078e0a00 */
[----:B------:R-:W-:-:S05]  /*5d80*/  IMAD R141, R16, -0x2, R141 ;  /* 0xfffffffe108d7824 */ /* 0x000fca00078e028d */
[----:B------:R-:W-:Y:S02]  /*5d90*/  VIADDMNMX R10, R141, R14, R10, PT ;  /* 0x0000000e8d0a7246 */ /* 0x000fe4000380010a */
[----:B------:R-:W-:-:S07]  /*5da0*/  VIMNMX R12, R12, R141, !PT ;  /* 0x0000008d0c0c7248 */ /* 0x000fce0007fe0100 */
.L_x_1068:
[----:B------:R-:W-:Y:S01]  /*5db0*/  FMNMX.FTZ R0, R24, R3, !PT ;  /* 0x0000000318007209 */ /* 0x000fe20007810000 */
[----:B------:R-:W-:Y:S01]  /*5dc0*/  UMOV UR46, UR24 ;  /* 0x00000018002e7c82 */ /* 0x000fe20008000000 */
[----:B------:R-:W-:Y:S02]  /*5dd0*/  ISETP.GT.AND P4, PT, R12, 0x1, P2 ;  /* 0x000000010c00780c */ /* 0x000fe40001784270 */
[----:B------:R-:W-:Y:S02]  /*5de0*/  FMNMX.FTZ R0, R25, R0, !PT ;  /* 0x0000000019007209 */ /* 0x000fe40007810000 */
[----:B------:R-:W-:Y:S02]  /*5df0*/  ISETP.LT.OR P4, PT, R10, 0x2, P4 ;  /* 0x000000020a00780c */ /* 0x000fe40002781670 */
        /* <DEDUP_REMOVED lines=13> */
[----:B------:R-:W-:-:S02]  /*5ed0*/  FSEL R35, R35, -INF , !P4 ;  /* 0xff80000023237808 */ /* 0x000fc40006000000 */
[----:B------:R-:W-:Y:S02]  /*5ee0*/  FMNMX.FTZ R0, R41, R0, !PT ;  /* 0x0000000029007209 */ /* 0x000fe40007810000 */
[----:B------:R-:W-:Y:S02]  /*5ef0*/  ISETP.GT.AND P4, PT, R12, 0x20, P2 ;  /* 0x000000200c00780c */ /* 0x000fe40001784270 */
[----:B------:R-:W-:Y:S02]  /*5f00*/  FMNMX.FTZ R0, R21, R0, !PT ;  /* 0x0000000015007209 */ /* 0x000fe40007810000 */
[----:B------:R-:W-:Y:S02]  /*5f10*/  ISETP.LT.OR P4, PT, R10, 0x21, P4 ;  /* 0x000000210a00780c */ /* 0x000fe40002781670 */
[----:B------:R-:W-:Y:S02]  /*5f20*/  FMNMX.FTZ R0, R45, R0, !PT ;  /* 0x000000002d007209 */ /* 0x000fe40007810000 */
[----:B------:R-:W-:-:S02]  /*5f30*/  ISETP.GT.AND P3, PT, R12, 0x9, P2 ;  /* 0x000000090c00780c */ /* 0x000fc40001764270 */
[----:B------:R-:W-:Y:S02]  /*5f40*/  FMNMX.FTZ R0, R121, R0, !PT ;  /* 0x0000000079007209 */ /* 0x000fe40007810000 */
[----:B------:R-:W-:Y:S02]  /*5f50*/  ISETP.GT.AND P5, PT, R12, 0x10, P2 ;  /* 0x000000100c00780c */ /* 0x000fe400017a4270 */
[----:B------:R-:W-:Y:S02]  /*5f60*/  FMNMX.FTZ R0, R49, R0, !PT ;  /* 0x0000000031007209 */ /* 0x000fe40007810000 */
[C---:B------:R-:W-:Y:S02]  /*5f70*/  ISETP.LT.OR P3, PT, R10.reuse, 0xa, P3 ;  /* 0x0000000a0a00780c */ /* 0x040fe40001f61670 */
[----:B------:R-:W-:Y:S02]  /*5f80*/  FMNMX.FTZ R0, R123, R0, !PT ;  /* 0x000000007b007209 */ /* 0x000fe40007810000 */
[----:B------:R-:W-:-:S02]  /*5f90*/  ISETP.LT.OR P5, PT, R10, 0x11, P5 ;  /* 0x000000110a00780c */ /* 0x000fc40002fa1670 */
[----:B------:R-:W-:Y:S02]  /*5fa0*/  FMNMX.FTZ R0, R53, R0, !PT ;  /* 0x0000000035007209 */ /* 0x000fe40007810000 */
[----:B------:R-:W-:Y:S02]  /*5fb0*/  FSEL R31, R31, -INF , !P3 ;  /* 0xff8000001f1f7808 */ /* 0x000fe40005800000 */
[----:B------:R-:W-:Y:S02]  /*5fc0*/  FMNMX.FTZ R0, R125, R0, !PT ;  /* 0x000000007d007209 */ /* 0x000fe40007810000 */
[----:B------:R-:W-:Y:S02]  /*5fd0*/  ISETP.GT.AND P3, PT, R12, 0x18, P2 ;  /* 0x000000180c00780c */ /* 0x000fe40001764270 */
[----:B------:R-:W-:Y:S02]  /*5fe0*/  FMNMX.FTZ R0, R57, R0, !PT ;  /* 0x0000000039007209 */ /* 0x000fe40007810000 */
[----:B------:R-:W-:-:S02]  /*5ff0*/  FSEL R143, R34, -INF , !P5 ;  /* 0xff800000228f7808 */ /* 0x000fc40006800000 */
        /* <DEDUP_REMOVED lines=22> */
[----:B------:R-:W-:-:S04]  /*6160*/  FMNMX.FTZ R0, R81, R0, !PT ;  /* 0x0000000051007209 */ /* 0x000fc80007810000 */
[----:B------:R-:W-:-:S04]  /*6170*/  FMNMX.FTZ R0, R139, R0, !PT ;  /* 0x000000008b007209 */ /* 0x000fc80007810000 */
[----:B------:R-:W-:Y:S02]  /*6180*/  FMNMX.FTZ R8, R85, R0, !PT ;  /* 0x0000000055087209 */ /* 0x000fe40007810000 */
[----:B------:R-:W0:Y:S03]  /*6190*/  LDC R0, c[0x0][0x988] ;  /* 0x00026200ff007b82 */ /* 0x000e260000000800 */
[----:B------:R-:W1:Y:S02]  /*61a0*/  SHFL.BFLY PT, R9, R8, 0x2, 0x1f ;  /* 0x0c401f0008097f89 */ /* 0x000e6400000e0000 */
[----:B-1----:R-:W-:-:S05]  /*61b0*/  FMNMX.FTZ R14, R8, R9, !PT ;  /* 0x00000009080e7209 */ /* 0x002fca0007810000 */
[----:B------:R-:W1:Y:S02]  /*61c0*/  SHFL.BFLY PT, R9, R14, 0x1, 0x1f ;  /* 0x0c201f000e097f89 */ /* 0x000e6400000e0000 */
[----:B-1----:R-:W-:-:S04]  /*61d0*/  FMNMX.FTZ R9, R14, R9, !PT ;  /* 0x000000090e097209 */ /* 0x002fc80007810000 */
[C---:B------:R-:W-:Y:S01]  /*61e0*/  FSETP.NEU.FTZ.AND P6, PT, R9.reuse, -INF , PT ;  /* 0xff8000000900780b */ /* 0x040fe20003fdd000 */
[----:B0-----:R-:W-:-:S05]  /*61f0*/  FMUL.FTZ R8, R9, R0 ;  /* 0x0000000009087220 */ /* 0x001fca0000410000 */
[----:B------:R-:W-:-:S05]  /*6200*/  FSEL R8, R8, RZ, P6 ;  /* 0x000000ff08087208 */ /* 0x000fca0003000000 */
[-CC-:B------:R-:W-:Y:S01]  /*6210*/  FFMA.FTZ R148, R25, R0.reuse, -R8.reuse ;  /* 0x0000000019947223 */ /* 0x180fe20000010808 */
[----:B------:R-:W-:Y:S01]  /*6220*/  FSEL R25, R42, -INF , !P4 ;  /* 0xff8000002a197808 */ /* 0x000fe20006000000 */
[-CC-:B------:R-:W-:Y:S01]  /*6230*/  FFMA.FTZ R150, R7, R0.reuse, -R8.reuse ;  /* 0x0000000007967223 */ /* 0x180fe20000010808 */
[----:B------:R-:W-:Y:S01]  /*6240*/  ISETP.GT.AND P4, PT, R12, RZ, P2 ;  /* 0x000000ff0c00720c */ /* 0x000fe20001784270 */
[-CC-:B------:R-:W-:Y:S01]  /*6250*/  FFMA.FTZ R144, R11, R0.reuse, -R8.reuse ;  /* 0x000000000b907223 */ /* 0x180fe20000010808 */
[----:B------:R-:W-:Y:S01]  /*6260*/  FSEL R7, R46, -INF , !P5 ;  /* 0xff8000002e077808 */ /* 0x000fe20006800000 */
[-CC-:B------:R-:W-:Y:S01]  /*6270*/  FFMA.FTZ R11, R33, R0.reuse, -R8.reuse ;  /* 0x00000000210b7223 */ /* 0x180fe20000010808 */
[----:B------:R-:W-:Y:S01]  /*6280*/  ISETP.LT.OR P4, PT, R10, 0x1, P4 ;  /* 0x000000010a00780c */ /* 0x000fe20002781670 */
[-CC-:B------:R-:W-:Y:S01]  /*6290*/  FFMA.FTZ R146, R13, R0.reuse, -R8.reuse ;  /* 0x000000000d927223 */ /* 0x180fe20000010808 */
[----:B------:R-:W-:Y:S01]  /*62a0*/  ISETP.GT.AND P5, PT, R12, 0x30, P2 ;  /* 0x000000300c00780c */ /* 0x000fe200017a4270 */
[-CC-:B------:R-:W-:Y:S01]  /*62b0*/  FFMA.FTZ R13, R37, R0.reuse, -R8.reuse ;  /* 0x00000000250d7223 */ /* 0x180fe20000010808 */
[----:B------:R-:W-:Y:S01]  /*62c0*/  FSEL R149, R26, -INF , !P4 ;  /* 0xff8000001a957808 */ /* 0x000fe20006000000 */
[-CC-:B------:R-:W-:Y:S01]  /*62d0*/  FFMA.FTZ R140, R15, R0.reuse, -R8.reuse ;  /* 0x000000000f8c7223 */ /* 0x180fe20000010808 */
[----:B------:R-:W-:Y:S01]  /*62e0*/  ISETP.LT.OR P4, PT, R10, 0x2a, P3 ;  /* 0x0000002a0a00780c */ /* 0x000fe20001f81670 */
[--C-:B------:R-:W-:Y:S01]  /*62f0*/  FFMA.FTZ R15, R41, R0, -R8.reuse ;  /* 0x00000000290f7223 */ /* 0x100fe20000010808 */
[----:B------:R-:W-:Y:S01]  /*6300*/  FMNMX.FTZ R14, R149, R2, !PT ;  /* 0x00000002950e7209 */ /* 0x000fe20007810000 */
[-CC-:B------:R-:W-:Y:S01]  /*6310*/  FFMA.FTZ R142, R21, R0.reuse, -R8.reuse ;  /* 0x00000000158e7223 */ /* 0x180fe20000010808 */
[----:B------:R-:W-:Y:S01]  /*6320*/  ISETP.GT.AND P3, PT, R12, 0x31, P2 ;  /* 0x000000310c00780c */ /* 0x000fe20001764270 */
[--C-:B------:R-:W-:Y:S01]  /*6330*/  FFMA.FTZ R21, R45, R0, -R8.reuse ;  /* 0x000000002d157223 */ /* 0x100fe20000010808 */
[----:B------:R-:W-:Y:S01]  /*6340*/  FMNMX.FTZ R14, R27, R14, !PT ;  /* 0x0000000e1b0e7209 */ /* 0x000fe20007810000 */
[-CC-:B------:R-:W-:Y:S01]  /*6350*/  FFMA.FTZ R45, R49, R0.reuse, -R8.reuse ;  /* 0x00000000312d7223 */ /* 0x180fe20000010808 */
[----:B------:R-:W-:Y:S01]  /*6360*/  FSEL R47, R47, -INF , !P4 ;  /* 0xff8000002f2f7808 */ /* 0x000fe20006000000 */
[--C-:B------:R-:W-:Y:S01]  /*6370*/  FFMA.FTZ R136, R121, R0, -R8.reuse ;  /* 0x0000000079887223 */ /* 0x100fe20000010808 */
[----:B------:R-:W-:Y:S01]  /*6380*/  FMNMX.FTZ R14, R141, R14, !PT ;  /* 0x0000000e8d0e7209 */ /* 0x000fe20007810000 */
        /* <DEDUP_REMOVED lines=9> */
[----:B------:R-:W-:Y:S01]  /*6420*/  ISETP.LT.OR P3, PT, R10, 0x32, P3 ;  /* 0x000000320a00780c */ /* 0x000fe20001f61670 */
[--C-:B------:R-:W-:Y:S01]  /*6430*/  FFMA.FTZ R53, R53, R0, -R8.reuse ;  /* 0x0000000035357223 */ /* 0x100fe20000010808 */
[----:B------:R-:W-:Y:S01]  /*6440*/  FMNMX.FTZ R14, R35, R14, !PT ;  /* 0x0000000e230e7209 */ /* 0x000fe20007810000 */
[-CC-:B------:R-:W-:Y:S01]  /*6450*/  FFMA.FTZ R57, R57, R0.reuse, -R8.reuse ;  /* 0x0000000039397223 */ /* 0x180fe20000010808 */
[----:B------:R-:W-:Y:S01]  /*6460*/  FSEL R151, R50, -INF , !P5 ;  /* 0xff80000032977808 */ /* 0x000fe20006800000 */
        /* <DEDUP_REMOVED lines=22> */
[----:B------:R-:W-:Y:S01]  /*65d0*/  FFMA.FTZ R122, R139, R0, -R8 ;  /* 0x000000008b7a7223 */ /* 0x000fe20000010808 */
[----:B------:R-:W-:Y:S01]  /*65e0*/  FSEL R33, R54, -INF , !P4 ;  /* 0xff80000036217808 */ /* 0x000fe20006000000 */
[----:B------:R-:W-:Y:S01]  /*65f0*/  MUFU.EX2 R145, R145 ;  /* 0x0000009100917308 */ /* 0x000fe20000000800 */
[----:B------:R-:W-:-:S02]  /*6600*/  FMNMX.FTZ R14, R151, R14, !PT ;  /* 0x0000000e970e7209 */ /* 0x000fc40007810000 */
[----:B------:R-:W-:Y:S02]  /*6610*/  ISETP.GT.AND P4, PT, R12, 0x41, P2 ;  /* 0x000000410c00780c */ /* 0x000fe40001784270 */
[----:B------:R-:W-:Y:S02]  /*6620*/  FMNMX.FTZ R14, R51, R14, !PT ;  /* 0x0000000e330e7209 */ /* 0x000fe40007810000 */
[----:B------:R-:W-:Y:S01]  /*6630*/  FSEL R55, R55, -INF , !P5 ;  /* 0xff80000037377808 */ /* 0x000fe20006800000 */
[----:B------:R-:W-:Y:S01]  /*6640*/  MUFU.EX2 R148, R148 ;  /* 0x0000009400947308 */ /* 0x000fe20000000800 */
[----:B------:R-:W-:Y:S02]  /*6650*/  ISETP.LT.OR P3, PT, R10, 0x41, P3 ;  /* 0x000000410a00780c */ /* 0x000fe40001f61670 */
[----:B------:R-:W-:Y:S02]  /*6660*/  FMNMX.FTZ R14, R33, R14, !PT ;  /* 0x0000000e210e7209 */ /* 0x000fe40007810000 */
[----:B------:R-:W-:-:S02]  /*6670*/  ISETP.GT.AND P5, PT, R12, 0x48, P2 ;  /* 0x000000480c00780c */ /* 0x000fc400017a4270 */
        /* <DEDUP_REMOVED lines=8> */
[----:B------:R-:W-:Y:S02]  /*6700*/  FMNMX.FTZ R14, R37, R14, !PT ;  /* 0x0000000e250e7209 */ /* 0x000fe40007810000 */
[----:B------:R-:W-:Y:S02]  /*6710*/  ISETP.GT.AND P4, PT, R12, 0x50, P2 ;  /* 0x000000500c00780c */ /* 0x000fe40001784270 */
[----:B------:R-:W-:Y:S01]  /*6720*/  ISETP.LT.OR P3, PT, R10, 0x4a, P3 ;  /* 0x0000004a0a00780c */ /* 0x000fe20001f61670 */
[----:B------:R-:W-:Y:S01]  /*6730*/  MUFU.EX2 R144, R144 ;  /* 0x0000009000907308 */ /* 0x000fe20000000800 */
[----:B------:R-:W-:Y:S02]  /*6740*/  FSEL R41, R62, -INF , !P5 ;  /* 0xff8000003e297808 */ /* 0x000fe40006800000 */
[----:B------:R-:W-:Y:S02]  /*6750*/  FMNMX.FTZ R14, R59, R14, !PT ;  /* 0x0000000e3b0e7209 */ /* 0x000fe40007810000 */
[----:B------:R-:W-:-:S02]  /*6760*/  ISETP.GT.AND P5, PT, R12, 0x51, P2 ;  /* 0x000000510c00780c */ /* 0x000fc400017a4270 */
[----:B------:R-:W-:Y:S01]  /*6770*/  FSEL R63, R63, -INF , !P3 ;  /* 0xff8000003f3f7808 */ /* 0x000fe20005800000 */
[----:B------:R-:W-:Y:S01]  /*6780*/  MUFU.EX2 R11, R11 ;  /* 0x0000000b000b7308 */ /* 0x000fe20000000800 */
[----:B------:R-:W-:Y:S02]  /*6790*/  ISETP.LT.OR P4, PT, R10, 0x51, P4 ;  /* 0x000000510a00780c */ /* 0x000fe40002781670 */
[----:B------:R-:W-:Y:S02]  /*67a0*/  FMNMX.FTZ R14, R41, R14, !PT ;  /* 0x0000000e290e7209 */ /* 0x000fe40007810000 */
[----:B------:R-:W-:Y:S02]  /*67b0*/  ISETP.GT.AND P3, PT, R12, 0x58, P2 ;  /* 0x000000580c00780c */ /* 0x000fe40001764270 */
[----:B------:R-:W-:Y:S01]  /*67c0*/  ISETP.LT.OR P5, PT, R10, 0x52, P5 ;  /* 0x000000520a00780c */ /* 0x000fe20002fa1670 */
[----:B------:R-:W-:Y:S01]  /*67d0*/  MUFU.EX2 R146, R146 ;  /* 0x0000009200927308 */ /* 0x000fe20000000800 */
[----:B------:R-:W-:-:S02]  /*67e0*/  FSEL R66, R66, -INF , !P4 ;  /* 0xff80000042427808 */ /* 0x000fc40006000000 */
[----:B------:R-:W-:Y:S02]  /*67f0*/  FMNMX.FTZ R49, R63, R14, !PT ;  /* 0x0000000e3f317209 */ /* 0x000fe40007810000 */
[----:B------:R-:W-:Y:S02]  /*6800*/  ISETP.GT.AND P4, PT, R12, 0x59, P2 ;  /* 0x000000590c00780c */ /* 0x000fe40001784270 */
        /* <DEDUP_REMOVED lines=40> */
[----:B------:R-:W-:Y:S01]  /*6a90*/  ISETP.LT.OR P5, PT, R10, 0x79, P5 ;  /* 0x000000790a00780c */ /* 0x000fe20002fa1670 */
[----:B------:R-:W-:Y:S01]  /*6aa0*/  MUFU.EX2 R53, R53 ;  /* 0x0000003500357308 */ /* 0x000fe20000000800 */
[----:B------:R-:W-:-:S02]  /*6ab0*/  FSEL R83, R83, -INF , !P4 ;  /* 0xff80000053537808 */ /* 0x000fc40006000000 */
[----:B------:R-:W-:Y:S02]  /*6ac0*/  FMNMX.FTZ R14, R125, R14, !PT ;  /* 0x0000000e7d0e7209 */ /* 0x000fe40007810000 */
[----:B------:R-:W-:Y:S02]  /*6ad0*/  ISETP.LT.OR P2, PT, R10, 0x7a, P2 ;  /* 0x0000007a0a00780c */ /* 0x000fe40001741670 */
[----:B------:R-:W-:Y:S01]  /*6ae0*/  FSEL R86, R86, -INF , !P5 ;  /* 0xff80000056567808 */ /* 0x000fe20006800000 */
[----:B------:R-:W-:Y:S01]  /*6af0*/  MUFU.EX2 R132, R132 ;  /* 0x0000008400847308 */ /* 0x000fe20000000800 */
[----:B------:R-:W-:Y:S02]  /*6b00*/  FMNMX.FTZ R49, R83, R14, !PT ;  /* 0x0000000e53317209 */ /* 0x000fe40007810000 */
[----:B------:R-:W-:Y:S02]  /*6b10*/  FSEL R87, R87, -INF , !P2 ;  /* 0xff80000057577808 */ /* 0x000fe40005000000 */
[----:B------:R-:W-:-:S02]  /*6b20*/  FMNMX.FTZ R10, R86, R49, !PT ;  /* 0x00000031560a7209 */ /* 0x000fc40007810000 */
[----:B------:R-:W-:Y:S01]  /*6b30*/  FSEL R12, R9, RZ, P6 ;  /* 0x000000ff090c7208 */ /* 0x000fe20003000000 */
[----:B------:R-:W-:Y:S01]  /*6b40*/  MUFU.EX2 R57, R57 ;  /* 0x0000003900397308 */ /* 0x000fe20000000800 */
[----:B------:R-:W-:-:S03]  /*6b50*/  FMNMX.FTZ R10, R87, R10, !PT ;  /* 0x0000000a570a7209 */ /* 0x000fc60007810000 */
[----:B------:R-:W-:Y:S01]  /*6b60*/  FADD.FTZ R127, -R12, R3 ;  /* 0x000000030c7f7221 */ /* 0x000fe20000010100 */
[-C--:B------:R-:W-:Y:S01]  /*6b70*/  FFMA.FTZ R3, R85, R0.reuse, -R8 ;  /* 0x0000000055037223 */ /* 0x080fe20000010808 */
[----:B------:R-:W0:Y:S02]  /*6b80*/  SHFL.BFLY PT, R49, R10, 0x2, 0x1f ;  /* 0x0c401f000a317f89 */ /* 0x000e2400000e0000 */
[----:B------:R-:W-:Y:S01]  /*6b90*/  FMUL.FTZ R8, R127, R0 ;  /* 0x000000007f087220 */ /* 0x000fe20000410000 */
[----:B------:R-:W-:Y:S08]  /*6ba0*/  MUFU.EX2 R134, R134 ;  /* 0x0000008600867308 */ /* 0x000ff00000000800 */
[----:B------:R-:W1:Y:S08]  /*6bb0*/  MUFU.EX2 R8, R8 ;  /* 0x0000000800087308 */ /* 0x000e700000000800 */
[----:B------:R-:W-:Y:S01]  /*6bc0*/  MUFU.EX2 R61, R61 ;  /* 0x0000003d003d7308 */ /* 0x000fe20000000800 */
[----:B0-----:R-:W-:-:S07]  /*6bd0*/  FMNMX.FTZ R49, R10, R49, !PT ;  /* 0x000000310a317209 */ /* 0x001fce0007810000 */
[----:B------:R-:W-:Y:S01]  /*6be0*/  MUFU.EX2 R128, R128 ;  /* 0x0000008000807308 */ /* 0x000fe20000000800 */
[-C--:B-1----:R-:W-:Y:S01]  /*6bf0*/  FMUL.FTZ R88, R88, R8.reuse ;  /* 0x0000000858587220 */ /* 0x082fe20000410000 */
[----:B------:R-:W0:Y:S01]  /*6c00*/  SHFL.BFLY PT, R10, R49, 0x1, 0x1f ;  /* 0x0c201f00310a7f89 */ /* 0x000e2200000e0000 */
[-C--:B------:R-:W-:Y:S01]  /*6c10*/  FMUL.FTZ R89, R89, R8.reuse ;  /* 0x0000000859597220 */ /* 0x080fe20000410000 */
[-C--:B------:R-:W-:Y:S01]  /*6c20*/  FMUL.FTZ R92, R92, R8.reuse ;  /* 0x000000085c5c7220 */ /* 0x080fe20000410000 */
[-C--:B------:R-:W-:Y:S01]  /*6c30*/  FMUL.FTZ R93, R93, R8.reuse ;  /* 0x000000085d5d7220 */ /* 0x080fe20000410000 */
[-C--:B------:R-:W-:Y:S01]  /*6c40*/  FMUL.FTZ R96, R96, R8.reuse ;  /* 0x0000000860607220 */ /* 0x080fe20000410000 */
[-C--:B------:R-:W-:Y:S01]  /*6c50*/  FMUL.FTZ R97, R97, R8.reuse ;  /* 0x0000000861617220 */ /* 0x080fe20000410000 */
[----:B------:R-:W-:Y:S01]  /*6c60*/  MUFU.EX2 R65, R65 ;  /* 0x0000004100417308 */ /* 0x000fe20000000800 */
[-C--:B------:R-:W-:Y:S01]  /*6c70*/  FMUL.FTZ R100, R100, R8.reuse ;  /* 0x0000000864647220 */ /* 0x080fe20000410000 */
[-C--:B------:R-:W-:Y:S01]  /*6c80*/  FMUL.FTZ R101, R101, R8.reuse ;  /* 0x0000000865657220 */ /* 0x080fe20000410000 */
        /* <DEDUP_REMOVED lines=8> */
[----:B------:R-:W-:-:S05]  /*6d10*/  FMUL.FTZ R117, R117, R8 ;  /* 0x0000000875757220 */ /* 0x000fca0000410000 */
[----:B------:R-:W-:Y:S01]  /*6d20*/  MUFU.EX2 R69, R69 ;  /* 0x0000004500457308 */ /* 0x000fe20000000800 */
[----:B0-----:R-:W-:-:S04]  /*6d30*/  FMNMX.FTZ R49, R49, R10, !PT ;  /* 0x0000000a31317209 */ /* 0x001fc80007810000 */
[C---:B------:R-:W-:Y:S01]  /*6d40*/  FSETP.NEU.FTZ.AND P2, PT, R49.reuse, -INF , PT ;  /* 0xff8000003100780b */ /* 0x040fe20003f5d000 */
[----:B------:R-:W-:Y:S02]  /*6d50*/  FMUL.FTZ R32, R49, R0 ;  /* 0x0000000031207220 */ /* 0x000fe40000410000 */
[----:B------:R-:W-:Y:S03]  /*6d60*/  MUFU.EX2 R124, R124 ;  /* 0x0000007c007c7308 */ /* 0x000fe60000000800 */
[----:B------:R-:W-:-:S05]  /*6d70*/  FSEL R32, R32, RZ, P2 ;  /* 0x000000ff20207208 */ /* 0x000fca0001000000 */
[----:B------:R-:W-:Y:S01]  /*6d80*/  MUFU.EX2 R73, R73 ;  /* 0x0000004900497308 */ /* 0x000fe20000000800 */
[-CC-:B------:R-:W-:Y:S01]  /*6d90*/  FFMA.FTZ R14, R143, R0.reuse, -R32.reuse ;  /* 0x000000008f0e7223 */ /* 0x180fe20000010820 */
[--C-:B------:R-:W-:Y:S01]  /*6da0*/  FFMA.FTZ R143, R7, R0, -R32.reuse ;  /* 0x00000000078f7223 */ /* 0x100fe20000010820 */
[----:B------:R-:W-:Y:S01]  /*6db0*/  FFMA.FTZ R7, R8, R6, R145 ;  /* 0x0000000608077223 */ /* 0x000fe20000010091 */
[-CC-:B------:R-:W-:Y:S01]  /*6dc0*/  FFMA.FTZ R12, R141, R0.reuse, -R32.reuse ;  /* 0x000000008d0c7223 */ /* 0x180fe20000010820 */
[-CC-:B------:R-:W-:Y:S01]  /*6dd0*/  FFMA.FTZ R141, R25, R0.reuse, -R32.reuse ;  /* 0x00000000198d7223 */ /* 0x180fe20000010820 */
[-CC-:B------:R-:W-:Y:S01]  /*6de0*/  FFMA.FTZ R149, R149, R0.reuse, -R32.reuse ;  /* 0x0000000095957223 */ /* 0x180fe20000010820 */
[----:B------:R-:W-:Y:S01]  /*6df0*/  FADD.FTZ R7, R148, R7 ;  /* 0x0000000794077221 */ /* 0x000fe20000010000 */
[-CC-:B------:R-:W-:Y:S01]  /*6e00*/  FFMA.FTZ R10, R27, R0.reuse, -R32.reuse ;  /* 0x000000001b0a7223 */ /* 0x180fe20000010820 */
[-CC-:B------:R-:W-:Y:S01]  /*6e10*/  FFMA.FTZ R27, R31, R0.reuse, -R32.reuse ;  /* 0x000000001f1b7223 */ /* 0x180fe20000010820 */
[----:B------:R-:W-:Y:S01]  /*6e20*/  MUFU.EX2 R12, R12 ;  /* 0x0000000c000c7308 */ /* 0x000fe20000000800 */
[----:B------:R-:W-:Y:S01]  /*6e30*/  FADD.FTZ R6, R150, R7 ;  /* 0x0000000796067221 */ /* 0x000fe20000010000 */
[----:B------:R-:W-:Y:S01]  /*6e40*/  FSEL R7, R49, RZ, P2 ;  /* 0x000000ff31077208 */ /* 0x000fe20001000000 */
[-CC-:B------:R-:W-:Y:S01]  /*6e50*/  FFMA.FTZ R31, R35, R0.reuse, -R32.reuse ;  /* 0x00000000231f7223 */ /* 0x180fe20000010820 */
[-C--:B------:R-:W-:Y:S01]  /*6e60*/  FFMA.FTZ R147, R147, R0.reuse, -R32 ;  /* 0x0000000093937223 */ /* 0x080fe20000010820 */
[----:B------:R-:W-:Y:S01]  /*6e70*/  FADD.FTZ R25, R29, R6 ;  /* 0x000000061d197221 */ /* 0x000fe20000010000 */
[-C--:B------:R-:W-:Y:S01]  /*6e80*/  FFMA.FTZ R20, R39, R0.reuse, -R32 ;  /* 0x0000000027147223 */ /* 0x080fe20000010820 */
[----:B------:R-:W-:Y:S01]  /*6e90*/  FADD.FTZ R7, -R7, R2 ;  /* 0x0000000207077221 */ /* 0x000fe20000010100 */
[----:B------:R-:W-:Y:S01]  /*6ea0*/  MUFU.EX2 R149, R149 ;  /* 0x0000009500957308 */ /* 0x000fe20000000800 */
[----:B------:R-:W-:Y:S01]  /*6eb0*/  FADD.FTZ R6, R144, R25 ;  /* 0x0000001990067221 */ /* 0x000fe20000010000 */
[-CC-:B------:R-:W-:Y:S01]  /*6ec0*/  FFMA.FTZ R24, R43, R0.reuse, -R32.reuse ;  /* 0x000000002b187223 */ /* 0x180fe20000010820 */
[-C--:B------:R-:W-:Y:S01]  /*6ed0*/  FMUL.FTZ R2, R7, R0.reuse ;  /* 0x0000000007027220 */ /* 0x080fe20000410000 */
[-C--:B------:R-:W-:Y:S01]  /*6ee0*/  FFMA.FTZ R26, R47, R0.reuse, -R32 ;  /* 0x000000002f1a7223 */ /* 0x080fe20000010820 */
[----:B------:R-:W-:Y:S01]  /*6ef0*/  FADD.FTZ R25, R11, R6 ;  /* 0x000000060b197221 */ /* 0x000fe20000010000 */
[-CC-:B------:R-:W-:Y:S01]  /*6f00*/  FFMA.FTZ R137, R151, R0.reuse, -R32.reuse ;  /* 0x0000000097897223 */ /* 0x180fe20000010820 */
[----:B------:R-:W-:Y:S01]  /*6f10*/  FFMA.FTZ R28, R51, R0, -R32 ;  /* 0x00000000331c7223 */ /* 0x000fe20000010820 */
[----:B------:R-:W-:Y:S01]  /*6f20*/  MUFU.EX2 R10, R10 ;  /* 0x0000000a000a7308 */ /* 0x000fe20000000800 */
[----:B------:R-:W-:Y:S01]  /*6f30*/  FADD.FTZ R6, R146, R25 ;  /* 0x0000001992067221 */ /* 0x000fe20000010000 */
[----:B------:R-:W-:-:S02]  /*6f40*/  IMAD.U32 R25, RZ, RZ, UR37 ;  /* 0x00000025ff197e24 */ /* 0x000fc4000f8e00ff */
[-CC-:B------:R-:W-:Y:S01]  /*6f50*/  FFMA.FTZ R139, R33, R0.reuse, -R32.reuse ;  /* 0x00000000218b7223 */ /* 0x180fe20000010820 */
[-C--:B------:R-:W-:Y:S01]  /*6f60*/  FFMA.FTZ R30, R55, R0.reuse, -R32 ;  /* 0x00000000371e7223 */ /* 0x080fe20000010820 */
[----:B------:R-:W-:Y:S01]  /*6f70*/  FADD.FTZ R7, R13, R6 ;  /* 0x000000060d077221 */ /* 0x000fe20000010000 */
[-CC-:B------:R-:W-:Y:S01]  /*6f80*/  FFMA.FTZ R133, R37, R0.reuse, -R32.reuse ;  /* 0x0000000025857223 */ /* 0x180fe20000010820 */
[----:B------:R-:W-:Y:S01]  /*6f90*/  @!P1 LEA R25, R25, UR45, 0x3 ;  /* 0x0000002d19199c11 */ /* 0x000fe2000f8e18ff */
[----:B------:R-:W0:Y:S01]  /*6fa0*/  MUFU.EX2 R2, R2 ;  /* 0x0000000200027308 */ /* 0x000e220000000800 */
[----:B------:R-:W-:Y:S01]  /*6fb0*/  FADD.FTZ R6, R140, R7 ;  /* 0x000000078c067221 */ /* 0x000fe20000010000 */
[----:B------:R-:W-:Y:S01]  /*6fc0*/  FFMA.FTZ R34, R59, R0, -R32 ;  /* 0x000000003b227223 */ /* 0x000fe20000010820 */
[----:B------:R-:W-:Y:S01]  /*6fd0*/  F2FP.F16.F32.PACK_AB R144, R11, R144 ;  /* 0x000000900b90723e */ /* 0x000fe200000000ff */
[----:B------:R-:W-:Y:S02]  /*6fe0*/  @!P1 VIADD R25, R25, 0x16860 ;  /* 0x0001686019199836 */ /* 0x000fe40000000000 */
[----:B------:R-:W-:Y:S01]  /*6ff0*/  FADD.FTZ R7, R15, R6 ;  /* 0x000000060f077221 */ /* 0x000fe20000010000 */
[-CC-:B------:R-:W-:Y:S01]  /*7000*/  FFMA.FTZ R135, R41, R0.reuse, -R32.reuse ;  /* 0x0000000029877223 */ /* 0x180fe20000010820 */
[-CC-:B------:R-:W-:Y:S01]  /*7010*/  FFMA.FTZ R36, R63, R0.reuse, -R32.reuse ;  /* 0x000000003f247223 */ /* 0x180fe20000010820 */
[----:B------:R-:W1:Y:S01]  /*7020*/  MUFU.EX2 R27, R27 ;  /* 0x0000001b001b7308 */ /* 0x000e620000000800 */
[----:B------:R-:W-:Y:S01]  /*7030*/  FADD.FTZ R6, R142, R7 ;  /* 0x000000078e067221 */ /* 0x000fe20000010000 */
[----:B------:R-:W-:Y:S01]  /*7040*/  @!P1 PRMT R25, RZ, 0x654, R25 ;  /* 0x00000654ff199816 */ /* 0x000fe20000000019 */
[-CC-:B------:R-:W-:Y:S01]  /*7050*/  FFMA.FTZ R129, R66, R0.reuse, -R32.reuse ;  /* 0x0000000042817223 */ /* 0x180fe20000010820 */
[-C--:B------:R-:W-:Y:S01]  /*7060*/  FFMA.FTZ R38, R67, R0.reuse, -R32 ;  /* 0x0000000043267223 */ /* 0x080fe20000010820 */
[----:B------:R-:W-:Y:S01]  /*7070*/  FADD.FTZ R7, R21, R6 ;  /* 0x0000000615077221 */ /* 0x000fe20000010000 */
[----:B------:R2:W-:Y:S01]  /*7080*/  @!P1 SYNCS.ARRIVE.TRANS64.RED.A1T0 RZ, [R25+URZ], RZ ;  /* 0x000000ff19ff99a7 */ /* 0x0005e2000810043f */
[-CC-:B------:R-:W-:Y:S01]  /*7090*/  FFMA.FTZ R131, R121, R0.reuse, -R32.reuse ;  /* 0x0000000079837223 */ /* 0x180fe20000010820 */
[----:B------:R-:W3:Y:S01]  /*70a0*/  MUFU.EX2 R14, R14 ;  /* 0x0000000e000e7308 */ /* 0x000ee20000000800 */
[----:B0-----:R-:W-:Y:S01]  /*70b0*/  FFMA.FTZ R5, R2, R5, R149 ;  /* 0x0000000502057223 */ /* 0x001fe20000010095 */
[----:B------:R-:W-:Y:S01]  /*70c0*/  FADD.FTZ R6, R136, R7 ;  /* 0x0000000788067221 */ /* 0x000fe20000010000 */
[-CC-:B------:R-:W-:Y:S01]  /*70d0*/  FFMA.FTZ R75, R75, R0.reuse, -R32.reuse ;  /* 0x000000004b4b7223 */ /* 0x180fe20000010820 */
[-C--:B------:R-:W-:Y:S01]  /*70e0*/  FFMA.FTZ R123, R123, R0.reuse, -R32 ;  /* 0x000000007b7b7223 */ /* 0x080fe20000010820 */
[----:B------:R-:W-:Y:S01]  /*70f0*/  FADD.FTZ R5, R10, R5 ;  /* 0x000000050a057221 */ /* 0x000fe20000010000 */
[----:B------:R-:W-:Y:S01]  /*7100*/  FADD.FTZ R7, R45, R6 ;  /* 0x000000062d077221 */ /* 0x000fe20000010000 */
[-CC-:B------:R-:W-:Y:S01]  /*7110*/  FFMA.FTZ R79, R79, R0.reuse, -R32.reuse ;  /* 0x000000004f4f7223 */ /* 0x180fe20000010820 */
[----:B------:R-:W0:Y:S01]  /*7120*/  MUFU.EX2 R31, R31 ;  /* 0x0000001f001f7308 */ /* 0x000e220000000800 */
[----:B------:R-:W-:Y:S01]  /*7130*/  FADD.FTZ R6, R12, R5 ;  /* 0x000000050c067221 */ /* 0x000fe20000010000 */
[----:B------:R-:W-:Y:S01]  /*7140*/  FADD.FTZ R40, R138, R7 ;  /* 0x000000078a287221 */ /* 0x000fe20000010000 */
[-CC-:B------:R-:W-:Y:S01]  /*7150*/  FFMA.FTZ R5, R74, R0.reuse, -R32.reuse ;  /* 0x000000004a057223 */ /* 0x180fe20000010820 */
[-C--:B------:R-:W-:Y:S01]  /*7160*/  FFMA.FTZ R125, R125, R0.reuse, -R32 ;  /* 0x000000007d7d7223 */ /* 0x080fe20000010820 */
[----:B-1----:R-:W-:Y:S01]  /*7170*/  FADD.FTZ R7, R27, R6 ;  /* 0x000000061b077221 */ /* 0x002fe20000010000 */
[----:B--2---:R-:W-:Y:S01]  /*7180*/  FADD.FTZ R25, R53, R40 ;  /* 0x0000002835197221 */ /* 0x004fe20000010000 */
[-CC-:B------:R-:W-:Y:S01]  /*7190*/  FFMA.FTZ R40, R71, R0.reuse, -R32.reuse ;  /* 0x0000000047287223 */ /* 0x180fe20000010820 */
[----:B------:R-:W1:Y:S01]  /*71a0*/  MUFU.EX2 R147, R147 ;  /* 0x0000009300937308 */ /* 0x000e620000000800 */
[----:B---3--:R-:W-:Y:S01]  /*71b0*/  FADD.FTZ R6, R14, R7 ;  /* 0x000000070e067221 */ /* 0x008fe20000010000 */
[----:B------:R-:W-:Y:S01]  /*71c0*/  FADD.FTZ R42, R132, R25 ;  /* 0x00000019842a7221 */ /* 0x000fe20000010000 */
[-CC-:B------:R-:W-:Y:S01]  /*71d0*/  FFMA.FTZ R83, R83, R0.reuse, -R32.reuse ;  /* 0x0000000053537223 */ /* 0x180fe20000010820 */
[-CC-:B------:R-:W-:Y:S01]  /*71e0*/  FFMA.FTZ R86, R86, R0.reuse, -R32.reuse ;  /* 0x0000000056567223 */ /* 0x180fe20000010820 */
[----:B------:R-:W-:Y:S01]  /*71f0*/  FFMA.FTZ R32, R87, R0, -R32 ;  /* 0x0000000057207223 */ /* 0x000fe20000010820 */
[----:B------:R-:W-:Y:S01]  /*7200*/  FADD.FTZ R25, R57, R42 ;  /* 0x0000002a39197221 */ /* 0x000fe20000010000 */
[----:B------:R-:W-:Y:S01]  /*7210*/  ISETP.GT.AND P2, PT, R4, UR26, PT ;  /* 0x0000001a04007c0c */ /* 0x000fe2000bf44270 */
[----:B------:R-:W2:Y:S01]  /*7220*/  MUFU.EX2 R20, R20 ;  /* 0x0000001400147308 */ /* 0x000ea20000000800 */
[----:B0-----:R-:W-:Y:S01]  /*7230*/  FADD.FTZ R6, R31, R6 ;  /* 0x000000061f067221 */ /* 0x001fe20000010000 */
[----:B------:R-:W-:Y:S01]  /*7240*/  FADD.FTZ R42, R134, R25 ;  /* 0x00000019862a7221 */ /* 0x000fe20000010000 */
[----:B------:R-:W-:Y:S01]  /*7250*/  UMOV UR37, UR25 ;  /* 0x0000001900257c82 */ /* 0x000fe20008000000 */
[----:B------:R-:W-:Y:S01]  /*7260*/  F2FP.F16.F32.PACK_AB R148, R148, R145 ;  /* 0x000000919494723e */ /* 0x000fe200000000ff */
[-C--:B------:R-:W-:Y:S01]  /*7270*/  FMUL.FTZ R90, R90, R2.reuse ;  /* 0x000000025a5a7220 */ /* 0x080fe20000410000 */
[----:B------:R-:W-:Y:S01]  /*7280*/  FADD.FTZ R25, R61, R42 ;  /* 0x0000002a3d197221 */ /* 0x000fe20000010000 */
[-C--:B------:R-:W-:Y:S01]  /*7290*/  FMUL.FTZ R91, R91, R2.reuse ;  /* 0x000000025b5b7220 */ /* 0x080fe20000410000 */
[----:B------:R-:W0:Y:S01]  /*72a0*/  MUFU.EX2 R141, R141 ;  /* 0x0000008d008d7308 */ /* 0x000e220000000800 */
[----:B-1----:R-:W-:Y:S01]  /*72b0*/  FADD.FTZ R7, R147, R6 ;  /* 0x0000000693077221 */ /* 0x002fe20000010000 */
[----:B------:R-:W-:Y:S01]  /*72c0*/  FADD.FTZ R42, R128, R25 ;  /* 0x00000019802a7221 */ /* 0x000fe20000010000 */
[-C--:B------:R-:W-:Y:S01]  /*72d0*/  FMUL.FTZ R94, R94, R2.reuse ;  /* 0x000000025e5e7220 */ /* 0x080fe20000410000 */
[-C--:B------:R-:W-:Y:S01]  /*72e0*/  FMUL.FTZ R95, R95, R2.reuse ;  /* 0x000000025f5f7220 */ /* 0x080fe20000410000 */
[-C--:B------:R-:W-:Y:S01]  /*72f0*/  FMUL.FTZ R98, R98, R2.reuse ;  /* 0x0000000262627220 */ /* 0x080fe20000410000 */
[----:B------:R-:W-:Y:S01]  /*7300*/  FADD.FTZ R25, R65, R42 ;  /* 0x0000002a41197221 */ /* 0x000fe20000010000 */
[-C--:B------:R-:W-:Y:S01]  /*7310*/  FMUL.FTZ R99, R99, R2.reuse ;  /* 0x0000000263637220 */ /* 0x080fe20000410000 */
[----:B------:R-:W1:Y:S01]  /*7320*/  MUFU.EX2 R24, R24 ;  /* 0x0000001800187308 */ /* 0x000e620000000800 */
[----:B--2---:R-:W-:Y:S01]  /*7330*/  FADD.FTZ R6, R20, R7 ;  /* 0x0000000714067221 */ /* 0x004fe20000010000 */
[----:B------:R-:W-:Y:S01]  /*7340*/  FADD.FTZ R42, R130, R25 ;  /* 0x00000019822a7221 */ /* 0x000fe20000010000 */
[-C--:B------:R-:W-:Y:S01]  /*7350*/  FMUL.FTZ R102, R102, R2.reuse ;  /* 0x0000000266667220 */ /* 0x080fe20000410000 */
[-C--:B------:R-:W-:Y:S01]  /*7360*/  FMUL.FTZ R103, R103, R2.reuse ;  /* 0x0000000267677220 */ /* 0x080fe20000410000 */
[-C--:B------:R-:W-:Y:S01]  /*7370*/  FMUL.FTZ R106, R106, R2.reuse ;  /* 0x000000026a6a7220 */ /* 0x080fe20000410000 */
[----:B------:R-:W-:Y:S01]  /*7380*/  FADD.FTZ R11, R69, R42 ;  /* 0x0000002a450b7221 */ /* 0x000fe20000010000 */
[-C--:B------:R-:W-:Y:S01]  /*7390*/  FMUL.FTZ R107, R107, R2.reuse ;  /* 0x000000026b6b7220 */ /* 0x080fe20000410000 */
[----:B------:R-:W2:Y:S01]  /*73a0*/  MUFU.EX2 R143, R143 ;  /* 0x0000008f008f7308 */ /* 0x000ea20000000800 */
[----:B0-----:R-:W-:Y:S01]  /*73b0*/  FADD.FTZ R7, R141, R6 ;  /* 0x000000068d077221 */ /* 0x001fe20000010000 */
[----:B------:R-:W-:Y:S01]  /*73c0*/  FADD.FTZ R42, R124, R11 ;  /* 0x0000000b7c2a7221 */ /* 0x000fe20000010000 */
[-C--:B------:R-:W-:Y:S01]  /*73d0*/  FMUL.FTZ R110, R110, R2.reuse ;  /* 0x000000026e6e7220 */ /* 0x080fe20000410000 */
[-C--:B------:R-:W-:Y:S01]  /*73e0*/  FMUL.FTZ R111, R111, R2.reuse ;  /* 0x000000026f6f7220 */ /* 0x080fe20000410000 */
[-C--:B------:R-:W-:Y:S01]  /*73f0*/  FMUL.FTZ R114, R114, R2.reuse ;  /* 0x0000000272727220 */ /* 0x080fe20000410000 */
[----:B------:R-:W-:Y:S01]  /*7400*/  FADD.FTZ R11, R73, R42 ;  /* 0x0000002a490b7221 */ /* 0x000fe20000010000 */
[-C--:B------:R-:W-:Y:S01]  /*7410*/  FMUL.FTZ R115, R115, R2.reuse ;  /* 0x0000000273737220 */ /* 0x080fe20000410000 */
[----:B------:R-:W0:Y:S01]  /*7420*/  MUFU.EX2 R26, R26 ;  /* 0x0000001a001a7308 */ /* 0x000e220000000800 */
[----:B-1----:R-:W-:Y:S01]  /*7430*/  FADD.FTZ R6, R24, R7 ;  /* 0x0000000718067221 */ /* 0x002fe20000010000 */
[-C--:B------:R-:W-:Y:S01]  /*7440*/  FMUL.FTZ R118, R118, R2.reuse ;  /* 0x0000000276767220 */ /* 0x080fe20000410000 */
[----:B------:R-:W-:Y:S01]  /*7450*/  FMUL.FTZ R119, R119, R2 ;  /* 0x0000000277777220 */ /* 0x000fe20000410000 */
[----:B------:R-:W-:Y:S01]  /*7460*/  F2FP.F16.F32.PACK_AB R150, R29, R150 ;  /* 0x000000961d96723e */ /* 0x000fe200000000ff */
[----:B------:R-:W-:Y:S01]  /*7470*/  VIADD R4, R4, 0xffffffff ;  /* 0xffffffff04047836 */ /* 0x000fe20000000000 */
[----:B------:R-:W-:Y:S01]  /*7480*/  F2FP.F16.F32.PACK_AB R146, R13, R146 ;  /* 0x000000920d92723e */ /* 0x000fe200000000ff */
[----:B------:R-:W-:Y:S01]  /*7490*/  IMAD.MOV.U32 R2, RZ, RZ, R49 ;  /* 0x000000ffff027224 */ /* 0x000fe200078e0031 */
[----:B------:R-:W1:Y:S01]  /*74a0*/  MUFU.EX2 R137, R137 ;  /* 0x0000008900897308 */ /* 0x000e620000000800 */
[----:B--2---:R-:W-:Y:S01]  /*74b0*/  FADD.FTZ R7, R143, R6 ;  /* 0x000000068f077221 */ /* 0x004fe20000010000 */
[----:B------:R-:W-:-:S02]  /*74c0*/  F2FP.F16.F32.PACK_AB R140, R15, R140 ;  /* 0x0000008c0f8c723e */ /* 0x000fc400000000ff */
[----:B------:R-:W-:Y:S02]  /*74d0*/  F2FP.F16.F32.PACK_AB R142, R21, R142 ;  /* 0x0000008e158e723e */ /* 0x000fe400000000ff */
[----:B------:R-:W-:Y:S02]  /*74e0*/  F2FP.F16.F32.PACK_AB R136, R45, R136 ;  /* 0x000000882d88723e */ /* 0x000fe400000000ff */
[----:B------:R-:W2:Y:S01]  /*74f0*/  MUFU.EX2 R28, R28 ;  /* 0x0000001c001c7308 */ /* 0x000ea20000000800 */
[----:B0-----:R-:W-:Y:S01]  /*7500*/  FADD.FTZ R6, R26, R7 ;  /* 0x000000071a067221 */ /* 0x001fe20000010000 */
[----:B------:R-:W-:Y:S02]  /*7510*/  F2FP.F16.F32.PACK_AB R138, R53, R138 ;  /* 0x0000008a358a723e */ /* 0x000fe400000000ff */
[----:B------:R-:W-:Y:S02]  /*7520*/  F2FP.F16.F32.PACK_AB R132, R57, R132 ;  /* 0x000000843984723e */ /* 0x000fe400000000ff */
[----:B------:R-:W-:-:S02]  /*7530*/  F2FP.F16.F32.PACK_AB R134, R61, R134 ;  /* 0x000000863d86723e */ /* 0x000fc400000000ff */
[----:B------:R-:W0:Y:S01]  /*7540*/  MUFU.EX2 R139, R139 ;  /* 0x0000008b008b7308 */ /* 0x000e220000000800 */
[----:B-1----:R-:W-:Y:S01]  /*7550*/  FADD.FTZ R7, R137, R6 ;  /* 0x0000000689077221 */ /* 0x002fe20000010000 */
[----:B------:R-:W-:Y:S02]  /*7560*/  F2FP.F16.F32.PACK_AB R128, R65, R128 ;  /* 0x000000804180723e */ /* 0x000fe400000000ff */
[----:B------:R-:W-:Y:S02]  /*7570*/  F2FP.F16.F32.PACK_AB R130, R69, R130 ;  /* 0x000000824582723e */ /* 0x000fe400000000ff */
[----:B------:R-:W-:Y:S02]  /*7580*/  F2FP.F16.F32.PACK_AB R124, R73, R124 ;  /* 0x0000007c497c723e */ /* 0x000fe400000000ff */
        /* <DEDUP_REMOVED lines=12> */
[----:B------:R-:W-:-:S06]  /*7650*/  F2FP.F16.F32.PACK_AB R137, R28, R137 ;  /* 0x000000891c89723e */ /* 0x000fcc00000000ff */
        /* <DEDUP_REMOVED lines=40> */
[----:B------:R2:W3:Y:S01]  /*78e0*/  MUFU.EX2 R121, R125 ;  /* 0x0000007d00797308 */ /* 0x0004e20000000800 */
[----:B0-----:R-:W-:-:S07]  /*78f0*/  FADD.FTZ R42, R123, R42 ;  /* 0x0000002a7b2a7221 */ /* 0x001fce0000010000 */
[----:B------:R-:W0:Y:S01]  /*7900*/  MUFU.EX2 R83, R83 ;  /* 0x0000005300537308 */ /* 0x000e220000000800 */
[C---:B-1----:R-:W-:Y:S01]  /*7910*/  FADD.FTZ R42, R79.reuse, R42 ;  /* 0x0000002a4f2a7221 */ /* 0x042fe20000010000 */
[----:B------:R-:W-:Y:S02]  /*7920*/  F2FP.F16.F32.PACK_AB R127, R79, R123 ;  /* 0x0000007b4f7f723e */ /* 0x000fe400000000ff */
[----:B--2---:R-:W-:-:S04]  /*7930*/  F2FP.F16.F32.PACK_AB R125, R75, R5 ;  /* 0x000000054b7d723e */ /* 0x004fc800000000ff */
[----:B------:R-:W1:Y:S01]  /*7940*/  MUFU.EX2 R3, R86 ;  /* 0x0000005600037308 */ /* 0x000e620000000800 */
[----:B---3--:R-:W-:-:S07]  /*7950*/  FADD.FTZ R42, R121, R42 ;  /* 0x0000002a792a7221 */ /* 0x008fce0000010000 */
[----:B------:R-:W2:Y:S01]  /*7960*/  MUFU.EX2 R32, R32 ;  /* 0x0000002000207308 */ /* 0x000ea20000000800 */
[C---:B0-----:R-:W-:Y:S01]  /*7970*/  FADD.FTZ R42, R83.reuse, R42 ;  /* 0x0000002a532a7221 */ /* 0x041fe20000010000 */
[----:B------:R-:W-:-:S03]  /*7980*/  F2FP.F16.F32.PACK_AB R121, R83, R121 ;  /* 0x000000795379723e */ /* 0x000fc600000000ff */
[----:B-1----:R-:W-:Y:S01]  /*7990*/  FADD.FTZ R42, R3, R42 ;  /* 0x0000002a032a7221 */ /* 0x002fe20000010000 */
[----:B--2---:R-:W-:-:S03]  /*79a0*/  F2FP.F16.F32.PACK_AB R123, R32, R3 ;  /* 0x00000003207b723e */ /* 0x004fc600000000ff */
[----:B------:R-:W-:Y:S01]  /*79b0*/  FADD.FTZ R5, R32, R42 ;  /* 0x0000002a20057221 */ /* 0x000fe20000010000 */
[----:B------:R-:W-:Y:S01]  /*79c0*/  IMAD.MOV.U32 R3, RZ, RZ, R9 ;  /* 0x000000ffff037224 */ /* 0x000fe200078e0009 */
[----:B------:R-:W-:Y:S06]  /*79d0*/  @P2 BRA `(.L_x_1072) ;  /* 0xffffffd000ac2947 */ /* 0x000fec000383ffff */
[----:B------:R-:W-:Y:S01]  /*79e0*/  IMAD.MOV.U32 R2, RZ, RZ, R49 ;  /* 0x000000ffff027224 */ /* 0x000fe200078e0031 */
[----:B------:R-:W-:Y:S01]  /*79f0*/  UMOV UR37, UR25 ;  /* 0x0000001900257c82 */ /* 0x000fe20008000000 */
[----:B------:R-:W-:Y:S01]  /*7a00*/  IMAD.MOV.U32 R3, RZ, RZ, R9 ;  /* 0x000000ffff037224 */ /* 0x000fe200078e0009 */
[----:B------:R-:W-:-:S06]  /*7a10*/  UMOV UR46, UR24 ;  /* 0x00000018002e7c82 */ /* 0x000fcc0008000000 */
.L_x_1055:
[----:B------:R-:W-:Y:S01]  /*7a20*/  ULDC UR6, c[0x0][0x448] ;  /* 0x0001120000067ab9 */ /* 0x000fe20000000800 */
[----:B------:R-:W-:Y:S01]  /*7a30*/  ULDC UR14, c[0x0][0x9e4] ;  /* 0x00027900000e7ab9 */ /* 0x000fe20000000800 */
[----:B------:R-:W-:Y:S02]  /*7a40*/  UISETP.NE.AND UP0, UPT, UR6, 0x1, UPT ;  /* 0x000000010600788c */ /* 0x000fe4000bf05270 */
[----:B------:R-:W-:Y:S02]  /*7a50*/  UISETP.GE.AND UP1, UPT, UR14, 0x1, UPT ;  /* 0x000000010e00788c */ /* 0x000fe4000bf26270 */
[----:B------:R-:W-:Y:S02]  /*7a60*/  UIADD3 UR10, UR41, 0xbf, URZ ;  /* 0x000000bf290a7890 */ /* 0x000fe4000fffe03f */
[----:B------:R-:W-:Y:S02]  /*7a70*/  UIADD3 UR11, UR42, 0x1, -UR38 ;  /* 0x000000012a0b7890 */ /* 0x000fe4000fffe826 */
[----:B------:R-:W-:-:S03]  /*7a80*/  PLOP3.LUT P6, PT, PT, PT, UP1, 0x80, 0x0 ;  /* 0x000000000000781c */ /* 0x000fc60003fcf018 */
[----:B------:R-:W-:Y:S01]  /*7a90*/  @UP0 ULDC UR6, c[0x0][0x44c] ;  /* 0x0001130000060ab9 */ /* 0x000fe20000000800 */
[----:B------:R-:W-:Y:S01]  /*7aa0*/  @UP0 ULDC UR15, c[0x0][0x450] ;  /* 0x00011400000f0ab9 */ /* 0x000fe20000000800 */
[----:B------:R-:W-:-:S04]  /*7ab0*/  UIMAD.WIDE.U32 UR6, UR10, UR6, URZ ;  /* 0x000000060a0672a5 */ /* 0x000fc8000f8e003f */
[----:B------:R-:W-:-:S04]  /*7ac0*/  @UP0 USHF.R.U32.HI UR10, URZ, UR15, UR7 ;  /* 0x0000000f3f0a0299 */ /* 0x000fc80008011607 */
[----:B------:R-:W-:-:S04]  /*7ad0*/  UIADD3 UR10, UR11, UR10, URZ ;  /* 0x0000000a0b0a7290 */ /* 0x000fc8000fffe03f */
        /* <DEDUP_REMOVED lines=12> */
.L_x_1074:
[----:B------:R-:W-:-:S11]  /*7ba0*/  UISETP.NE.AND UP1, UPT, UR14, 0x1, UPT ;  /* 0x000000010e00788c */ /* 0x000fd6000bf25270 */
[----:B------:R-:W-:Y:S02]  /*7bb0*/  @UP1 ULDC.64 UR18, c[0x0][0x9e8] ;  /* 0x00027a0000121ab9 */ /* 0x000fe40000000a00 */
[----:B------:R-:W-:-:S04]  /*7bc0*/  UIMAD.WIDE.U32 UR6, UR10, UR18, URZ ;  /* 0x000000120a0672a5 */ /* 0x000fc8000f8e003f */
[----:B------:R-:W-:-:S12]  /*7bd0*/  @UP1 USHF.R.U32.HI UR10, URZ, UR19, UR7 ;  /* 0x000000133f0a1299 */ /* 0x000fd80008011607 */
.L_x_1075:
[----:B------:R-:W-:-:S04]  /*7be0*/  UIMAD UR10, UR10, UR14, URZ ;  /* 0x0000000e0a0a72a4 */ /* 0x000fc8000f8e023f */
[----:B------:R-:W-:-:S04]  /*7bf0*/  UISETP.LT.AND UP1, UPT, UR21, UR10, UPT ;  /* 0x0000000a1500728c */ /* 0x000fc8000bf21270 */
[----:B------:R-:W-:-:S12]  /*7c00*/  USEL UR21, UR21, UR10, !UP1 ;  /* 0x0000000a15157287 */ /* 0x000fd8000c800000 */
.L_x_1073:
[----:B------:R-:W-:-:S04]  /*7c10*/  UIADD3 UR21, UR21, 0x7f, URZ ;  /* 0x0000007f15157890 */ /* 0x000fc8000fffe03f */
[----:B------:R-:W-:-:S04]  /*7c20*/  USHF.R.S32.HI UR6, URZ, 0x1f, UR21 ;  /* 0x0000001f3f067899 */ /* 0x000fc80008011415 */
[----:B------:R-:W-:-:S04]  /*7c30*/  ULEA.HI UR6, UR6, UR21, URZ, 0x7 ;  /* 0x0000001506067291 */ /* 0x000fc8000f8f383f */
[----:B------:R-:W-:-:S04]  /*7c40*/  USHF.R.S32.HI UR6, URZ, 0x7, UR6 ;  /* 0x000000073f067899 */ /* 0x000fc80008011406 */
[----:B------:R-:W-:-:S04]  /*7c50*/  UISETP.LT.AND UP1, UPT, UR43, UR6, UPT ;  /* 0x000000062b00728c */ /* 0x000fc8000bf21270 */
[----:B------:R-:W-:-:S06]  /*7c60*/  USEL UR21, UR43, UR6, !UP1 ;  /* 0x000000062b157287 */ /* 0x000fcc000c800000 */
[----:B------:R-:W-:-:S13]  /*7c70*/  ISETP.GE.AND P2, PT, R4, UR21, PT ;  /* 0x0000001504007c0c */ /* 0x000fda000bf46270 */
[----:B------:R-:W-:Y:S05]  /*7c80*/  @!P2 BRA `(.L_x_1076) ;  /* 0x0000001c002ca947 */ /* 0x000fea0003800000 */
[----:B------:R-:W-:Y:S01]  /*7c90*/  IMAD.MOV.U32 R7, RZ, RZ, R2 ;  /* 0x000000ffff077224 */ /* 0x000fe200078e0002 */
[----:B------:R-:W-:Y:S01]  /*7ca0*/  UMOV UR23, UR46 ;  /* 0x0000002e00177c82 */ /* 0x000fe20008000000 */
[----:B------:R-:W-:Y:S01]  /*7cb0*/  IMAD.MOV.U32 R8, RZ, RZ, R3 ;  /* 0x000000ffff087224 */ /* 0x000fe200078e0003 */
[----:B------:R-:W-:-:S06]  /*7cc0*/  UMOV UR22, UR37 ;  /* 0x0000002500167c82 */ /* 0x000fcc0008000000 */
.L_x_1085:
        /* <DEDUP_REMOVED lines=9> */
.L_x_1078:
[----:B------:R-:W-:Y:S01]  /*7d60*/  ULEA UR6, UR37, UR45, 0x3 ;  /* 0x0000002d25067291 */ /* 0x000fe2000f8e183f */
[----:B------:R-:W-:-:S05]  /*7d70*/  IMAD.U32 R0, RZ, RZ, UR46 ;  /* 0x0000002eff007e24 */ /* 0x000fca000f8e00ff */
[----:B------:R-:W-:-:S04]  /*7d80*/  SHF.L.U32 R0, R0, 0x1f, RZ ;  /* 0x0000001f00007819 */ /* 0x000fc800000006ff */
[----:B------:R0:W1:Y:S01]  /*7d90*/  SYNCS.PHASECHK.TRANS64.TRYWAIT P2, [UR6+0x16830], R0 ;  /* 0x01683000ff0075a7 */ /* 0x0000620008040146 */
[----:B------:R-:W-:Y:S05]  /*7da0*/  @!P0 BRA `(.L_x_1079) ;  /* 0x0000000000048947 */ /* 0x000fea0003800000 */
[----:B------:R-:W-:Y:S01]  /*7db0*/  BPT.TRAP 0x1 ;  /* 0x000000040000795c */ /* 0x000fe20000300000 */
.L_x_1079:
[----:B-1----:R-:W-:Y:S05]  /*7dc0*/  @P2 BRA `(.L_x_1077) ;  /* 0x0000000000082947 */ /* 0x002fea0003800000 */
[----:B------:R-:W1:Y:S02]  /*7dd0*/  SYNCS.PHASECHK.TRANS64.TRYWAIT P2, [UR6+0x16830], R0 ;  /* 0x01683000ff0075a7 */ /* 0x000e640008040146 */
[----:B-1----:R-:W-:Y:S05]  /*7de0*/  @!P2 BRA `(.L_x_1080) ;  /* 0x000000c40050a947 */ /* 0x002fea0003800000 */
.L_x_1077:
        /* <DEDUP_REMOVED lines=25> */
.L_x_1082:
[----:B------:R-:W-:Y:S01]  /*7f80*/  ULEA UR6, UR22, UR45, 0x3 ;  /* 0x0000002d16067291 */ /* 0x000fe2000f8e183f */
[----:B------:R-:W-:-:S05]  /*7f90*/  IMAD.U32 R0, RZ, RZ, UR23 ;  /* 0x00000017ff007e24 */ /* 0x000fca000f8e00ff */
[----:B------:R-:W-:-:S04]  /*7fa0*/  SHF.L.U32 R0, R0, 0x1f, RZ ;  /* 0x0000001f00007819 */ /* 0x000fc800000006ff */
[----:B------:R0:W1:Y:S01]  /*7fb0*/  SYNCS.PHASECHK.TRANS64.TRYWAIT P2, [UR6+0x16850], R0 ;  /* 0x01685000ff0075a7 */ /* 0x0000620008040146 */
[----:B------:R-:W-:Y:S05]  /*7fc0*/  @!P0 BRA `(.L_x_1083) ;  /* 0x0000000000048947 */ /* 0x000fea0003800000 */
[----:B------:R-:W-:Y:S01]  /*7fd0*/  BPT.TRAP 0x1 ;  /* 0x000000040000795c */ /* 0x000fe20000300000 */
.L_x_1083:
[----:B-1----:R-:W-:Y:S05]  /*7fe0*/  @P2 BRA `(.L_x_1081) ;  /* 0x0000000000082947 */ /* 0x002fea0003800000 */
[----:B------:R-:W1:Y:S02]  /*7ff0*/  SYNCS.PHASECHK.TRANS64.TRYWAIT P2, [UR6+0x16850], R0 ;  /* 0x01685000ff0075a7 */ /* 0x000e640008040146 */
[----:B-1----:R-:W-:Y:S05]  /*8000*/  @!P2 BRA `(.L_x_1084) ;  /* 0x000000c000e0a947 */ /* 0x002fea0003800000 */
.L_x_1081:
[----:B------:R-:W-:Y:S01]  /*8010*/  UIADD3 UR6, UR45, 0x400, URZ ;  /* 0x000004002d067890 */ /* 0x000fe2000fffe03f */
[----:B------:R-:W-:Y:S01]  /*8020*/  WARPGROUP.ARRIVE ;  /* 0x00000000000079c5 */ /* 0x000fe20000000000 */
[----:B------:R-:W-:Y:S01]  /*8030*/  UMOV UR7, 0x40000040 ;  /* 0x4000004000077882 */ /* 0x000fe20000000000 */
[----:B01----:R-:W-:Y:S01]  /*8040*/  FMNMX.FTZ R0, R24, R8, !PT ;  /* 0x0000000818007209 */ /* 0x003fe20007810000 */
[----:B------:R-:W-:Y:S01]  /*8050*/  USHF.R.U32.HI UR6, URZ, 0x4, UR6 ;  /* 0x000000043f067899 */ /* 0x000fe20008011606 */
[----:B------:R-:W-:Y:S02]  /*8060*/  UMOV UR23, UR46 ;  /* 0x0000002e00177c82 */ /* 0x000fe40008000000 */
[----:B------:R-:W-:Y:S01]  /*8070*/  FMNMX.FTZ R3, R25, R0, !PT ;  /* 0x0000000019037209 */ /* 0x000fe20007810000 */
[----:B------:R-:W-:-:S03]  /*8080*/  ULOP3.LUT UR6, UR6, 0x3fff, URZ, 0xc0, !UPT ;  /* 0x00003fff06067892 */ /* 0x000fc6000f8ec03f */
        /* <DEDUP_REMOVED lines=39> */
[----:B------:R-:W-:Y:S02]  /*8300*/  FMNMX.FTZ R2, R85, R0, !PT ;  /* 0x0000000055027209 */ /* 0x000fe40007810000 */
[----:B------:R-:W0:Y:S03]  /*8310*/  LDC R0, c[0x0][0x988] ;  /* 0x00026200ff007b82 */ /* 0x000e260000000800 */
[----:B------:R-:W1:Y:S02]  /*8320*/  SHFL.BFLY PT, R3, R2, 0x2, 0x1f ;  /* 0x0c401f0002037f89 */ /* 0x000e6400000e0000 */
[----:B-1----:R-:W-:Y:S02]  /*8330*/  FMNMX.FTZ R10, R2, R3, !PT ;  /* 0x00000003020a7209 */ /* 0x002fe40007810000 */
[----:B------:R-:W-:-:S03]  /*8340*/  FMNMX.FTZ R2, R26, R7, !PT ;  /* 0x000000071a027209 */ /* 0x000fc60007810000 */
[----:B------:R-:W1:Y:S01]  /*8350*/  SHFL.BFLY PT, R3, R10, 0x1, 0x1f ;  /* 0x0c201f000a037f89 */ /* 0x000e6200000e0000 */
[----:B------:R-:W-:-:S04]  /*8360*/  FMNMX.FTZ R21, R27, R2, !PT ;  /* 0x000000021b157209 */ /* 0x000fc80007810000 */
[----:B------:R-:W-:Y:S01]  /*8370*/  FMNMX.FTZ R2, R30, R21, !PT ;  /* 0x000000151e027209 */ /* 0x000fe20007810000 */
[----:B------:R-:W-:Y:S02]  /*8380*/  WARPGROUP.DEPBAR.LE gsb0, 0x0 ;  /* 0x00008000000079c5 */ /* 0x000fe40000010000 */
[----:B------:R-:W-:Y:S01]  /*8390*/  WARPGROUP.ARRIVE ;  /* 0x00000000000079c5 */ /* 0x000fe20000000000 */
[----:B-1----:R-:W-:-:S05]  /*83a0*/  FMNMX.FTZ R3, R10, R3, !PT ;  /* 0x000000030a037209 */ /* 0x002fca0007810000 */
[----:B------:R-:W-:Y:S01]  /*83b0*/  HGMMA.64x64x16.F32 R88, R140, gdesc[UR4].tnspB, R88, gsb0 ;  /* 0x40e000048c587df0 */ /* 0x000fe20008000858 */
[----:B------:R-:W-:Y:S01]  /*83c0*/  UIADD3 UR6, UR10, 0x180, URZ ;  /* 0x000001800a067890 */ /* 0x000fe2000fffe03f */
[CC--:B0-----:R-:W-:Y:S01]  /*83d0*/  FMUL.FTZ R11, R3.reuse, R0.reuse ;  /* 0x00000000030b7220 */ /* 0x0c1fe20000410000 */
[----:B------:R-:W-:Y:S01]  /*83e0*/  UMOV UR7, 0x40000040 ;  /* 0x4000004000077882 */ /* 0x000fe20000000000 */
[----:B------:R-:W-:Y:S02]  /*83f0*/  FADD.FTZ R9, -R3, R8 ;  /* 0x0000000803097221 */ /* 0x000fe40000010100 */
[--C-:B------:R-:W-:Y:S01]  /*8400*/  FFMA.FTZ R13, R25, R0, -R11.reuse ;  /* 0x00000000190d7223 */ /* 0x100fe2000001080b */
[----:B------:R-:W-:Y:S01]  /*8410*/  FMNMX.FTZ R25, R31, R2, !PT ;  /* 0x000000021f197209 */ /* 0x000fe20007810000 */
[-CC-:B------:R-:W-:Y:S01]  /*8420*/  FFMA.FTZ R15, R29, R0.reuse, -R11.reuse ;  /* 0x000000001d0f7223 */ /* 0x180fe2000001080b */
[-CC-:B------:R-:W-:Y:S01]  /*8430*/  FFMA.FTZ R29, R37, R0.reuse, -R11.reuse ;  /* 0x00000000251d7223 */ /* 0x180fe2000001080b */
[-CC-:B------:R-:W-:Y:S01]  /*8440*/  FFMA.FTZ R33, R33, R0.reuse, -R11.reuse ;  /* 0x0000000021217223 */ /* 0x180fe2000001080b */
[----:B------:R-:W-:Y:S01]  /*8450*/  FMNMX.FTZ R2, R34, R25, !PT ;  /* 0x0000001922027209 */ /* 0x000fe20007810000 */
[-CC-:B------:R-:W-:Y:S01]  /*8460*/  FFMA.FTZ R49, R49, R0.reuse, -R11.reuse ;  /* 0x0000000031317223 */ /* 0x180fe2000001080b */
[--C-:B------:R-:W-:Y:S01]  /*8470*/  FFMA.FTZ R12, R61, R0, -R11.reuse ;  /* 0x000000003d0c7223 */ /* 0x100fe2000001080b */
[----:B------:R0:W-:Y:S01]  /*8480*/  MUFU.EX2 R21, R33 ;  /* 0x0000002100157308 */ /* 0x0001e20000000800 */
        /* <DEDUP_REMOVED lines=9> */
[-CC-:B0-----:R-:W-:Y:S01]  /*8520*/  FFMA.FTZ R33, R41, R0.reuse, -R11.reuse ;  /* 0x0000000029217223 */ /* 0x181fe2000001080b */
[-CC-:B------:R-:W-:Y:S01]  /*8530*/  FFMA.FTZ R8, R64, R0.reuse, -R11.reuse ;  /* 0x0000000040087223 */ /* 0x180fe2000001080b */
[-CC-:B------:R-:W-:Y:S01]  /*8540*/  FFMA.FTZ R10, R68, R0.reuse, -R11.reuse ;  /* 0x00000000440a7223 */ /* 0x180fe2000001080b */
[----:B------:R-:W-:Y:S01]  /*8550*/  FMNMX.FTZ R2, R42, R25, !PT ;  /* 0x000000192a027209 */ /* 0x000fe20007810000 */
[-CC-:B------:R-:W-:Y:S01]  /*8560*/  FFMA.FTZ R14, R76, R0.reuse, -R11.reuse ;  /* 0x000000004c0e7223 */ /* 0x180fe2000001080b */
[-CC-:B------:R-:W-:Y:S01]  /*8570*/  FFMA.FTZ R20, R80, R0.reuse, -R11.reuse ;  /* 0x0000000050147223 */ /* 0x180fe2000001080b */
[--C-:B------:R-:W-:Y:S01]  /*8580*/  FFMA.FTZ R84, R84, R0, -R11.reuse ;  /* 0x0000000054547223 */ /* 0x100fe2000001080b */
[----:B------:R-:W-:Y:S01]  /*8590*/  FMNMX.FTZ R25, R43, R2, !PT ;  /* 0x000000022b197209 */ /* 0x000fe20007810000 */
[-C--:B------:R-:W-:Y:S01]  /*85a0*/  FFMA.FTZ R85, R85, R0.reuse, -R11 ;  /* 0x0000000055557223 */ /* 0x080fe2000001080b */
[----:B------:R-:W-:Y:S01]  /*85b0*/  FMUL.FTZ R9, R9, R0 ;  /* 0x0000000009097220 */ /* 0x000fe20000410000 */
[----:B------:R-:W-:Y:S01]  /*85c0*/  MUFU.EX2 R148, R148 ;  /* 0x0000009400947308 */ /* 0x000fe20000000800 */
[----:B------:R-:W-:-:S04]  /*85d0*/  FMNMX.FTZ R2, R46, R25, !PT ;  /* 0x000000192e027209 */ /* 0x000fc80007810000 */
[----:B------:R-:W-:-:S03]  /*85e0*/  FMNMX.FTZ R25, R47, R2, !PT ;  /* 0x000000022f197209 */ /* 0x000fc60007810000 */
[----:B------:R-:W0:Y:S01]  /*85f0*/  MUFU.EX2 R9, R9 ;  /* 0x0000000900097308 */ /* 0x000e220000000800 */
[----:B------:R-:W-:-:S04]  /*8600*/  FMNMX.FTZ R2, R50, R25, !PT ;  /* 0x0000001932027209 */ /* 0x000fc80007810000 */
[----:B------:R-:W-:-:S03]  /*8610*/  FMNMX.FTZ R25, R51, R2, !PT ;  /* 0x0000000233197209 */ /* 0x000fc60007810000 */
[----:B------:R-:W1:Y:S01]  /*8620*/  MUFU.EX2 R13, R13 ;  /* 0x0000000d000d7308 */ /* 0x000e620000000800 */
[----:B------:R-:W-:-:S04]  /*8630*/  FMNMX.FTZ R2, R54, R25, !PT ;  /* 0x0000001936027209 */ /* 0x000fc80007810000 */
[----:B------:R-:W-:-:S03]  /*8640*/  FMNMX.FTZ R37, R55, R2, !PT ;  /* 0x0000000237257209 */ /* 0x000fc60007810000 */
[----:B------:R2:W-:Y:S01]  /*8650*/  MUFU.EX2 R25, R45 ;  /* 0x0000002d00197308 */ /* 0x0005e20000000800 */
[----:B------:R-:W-:Y:S01]  /*8660*/  FMNMX.FTZ R2, R58, R37, !PT ;  /* 0x000000253a027209 */ /* 0x000fe20007810000 */
[----:B0-----:R-:W-:-:S03]  /*8670*/  FFMA.FTZ R6, R9, R6, R148 ;  /* 0x0000000609067223 */ /* 0x001fc60000010094 */
[----:B------:R-:W-:-:S03]  /*8680*/  FMNMX.FTZ R37, R59, R2, !PT ;  /* 0x000000023b257209 */ /* 0x000fc60007810000 */
[----:B------:R-:W-:Y:S01]  /*8690*/  MUFU.EX2 R150, R150 ;  /* 0x0000009600967308 */ /* 0x000fe20000000800 */
[----:B------:R-:W-:Y:S01]  /*86a0*/  FMNMX.FTZ R2, R62, R37, !PT ;  /* 0x000000253e027209 */ /* 0x000fe20007810000 */
[-CC-:B--2---:R-:W-:Y:S01]  /*86b0*/  FFMA.FTZ R45, R53, R0.reuse, -R11.reuse ;  /* 0x00000000352d7223 */ /* 0x184fe2000001080b */
[-CC-:B------:R-:W-:Y:S01]  /*86c0*/  FFMA.FTZ R53, R65, R0.reuse, -R11.reuse ;  /* 0x0000000041357223 */ /* 0x180fe2000001080b */
[----:B------:R-:W-:Y:S01]  /*86d0*/  FFMA.FTZ R65, R77, R0, -R11 ;  /* 0x000000004d417223 */ /* 0x000fe2000001080b */
[----:B------:R-:W-:Y:S02]  /*86e0*/  FMNMX.FTZ R41, R63, R2, !PT ;  /* 0x000000023f297209 */ /* 0x000fe40007810000 */
[----:B-1----:R-:W-:Y:S01]  /*86f0*/  F2FP.F16.F32.PACK_AB R148, R13, R148 ;  /* 0x000000940d94723e */ /* 0x002fe200000000ff */
[----:B------:R0:W-:Y:S01]  /*8700*/  MUFU.EX2 R37, R49 ;  /* 0x0000003100257308 */ /* 0x0001e20000000800 */
[----:B------:R-:W-:Y:S01]  /*8710*/  FMNMX.FTZ R2, R66, R41, !PT ;  /* 0x0000002942027209 */ /* 0x000fe20007810000 */
[----:B------:R-:W-:-:S02]  /*8720*/  WARPGROUP.DEPBAR.LE gsb0, 0x0 ;  /* 0x00008000000079c5 */ /* 0x000fc40000010000 */
[----:B------:R-:W-:Y:S01]  /*8730*/  WARPGROUP.ARRIVE ;  /* 0x00000000000079c5 */ /* 0x000fe20000000000 */
[----:B------:R-:W-:Y:S01]  /*8740*/  FMNMX.FTZ R41, R67, R2, !PT ;  /* 0x0000000243297209 */ /* 0x000fe20007810000 */
[-CC-:B------:R-:W-:Y:S01]  /*8750*/  FFMA.FTZ R142, R44, R0.reuse, -R11.reuse ;  /* 0x000000002c8e7223 */ /* 0x180fe2000001080b */
[----:B------:R-:W-:-:S03]  /*8760*/  FFMA.FTZ R140, R40, R0, -R11 ;  /* 0x00000000288c7223 */ /* 0x000fc6000001080b */
[----:B------:R-:W1:Y:S01]  /*8770*/  S2R R44, SR_TID.X ;  /* 0x00000000002c7919 */ /* 0x000e620000002100 */
[----:B------:R-:W-:Y:S01]  /*8780*/  FMNMX.FTZ R2, R70, R41, !PT ;  /* 0x0000002946027209 */ /* 0x000fe20007810000 */
[----:B------:R-:W-:Y:S01]  /*8790*/  HGMMA.64x64x16.F32 R88, R136, gdesc[UR4].tnspB, R88, gsb0 ;  /* 0x40e0000488587df0 */ /* 0x000fe20008000858 */
[----:B------:R-:W-:Y:S01]  /*87a0*/  UIADD3 UR6, UR10, 0x200, URZ ;  /* 0x000002000a067890 */ /* 0x000fe2000fffe03f */
[----:B------:R-:W-:Y:S01]  /*87b0*/  MUFU.EX2 R15, R15 ;  /* 0x0000000f000f7308 */ /* 0x000fe20000000800 */
[----:B------:R-:W-:Y:S01]  /*87c0*/  UMOV UR7, 0x40000040 ;  /* 0x4000004000077882 */ /* 0x000fe20000000000 */
[----:B------:R-:W-:-:S04]  /*87d0*/  FMNMX.FTZ R41, R71, R2, !PT ;  /* 0x0000000247297209 */ /* 0x000fc80007810000 */
[----:B------:R-:W-:Y:S02]  /*87e0*/  FMNMX.FTZ R2, R74, R41, !PT ;  /* 0x000000294a027209 */ /* 0x000fe40007810000 */
[----:B------:R-:W-:Y:S02]  /*87f0*/  MUFU.EX2 R144, R144 ;  /* 0x0000009000907308 */ /* 0x000fe40000000800 */
[----:B------:R-:W-:-:S04]  /*8800*/  FMNMX.FTZ R41, R75, R2, !PT ;  /* 0x000000024b297209 */ /* 0x000fc80007810000 */
[----:B------:R-:W-:Y:S02]  /*8810*/  FMNMX.FTZ R2, R78, R41, !PT ;  /* 0x000000294e027209 */ /* 0x000fe40007810000 */
[----:B------:R2:W-:Y:S02]  /*8820*/  MUFU.EX2 R41, R57 ;  /* 0x0000003900297308 */ /* 0x0005e40000000800 */
[----:B0-----:R-:W-:-:S04]  /*8830*/  FMNMX.FTZ R49, R79, R2, !PT ;  /* 0x000000024f317209 */ /* 0x001fc80007810000 */
[----:B------:R-:W-:Y:S02]  /*8840*/  FMNMX.FTZ R2, R82, R49, !PT ;  /* 0x0000003152027209 */ /* 0x000fe40007810000 */
[----:B------:R-:W-:Y:S01]  /*8850*/  MUFU.EX2 R146, R146 ;  /* 0x0000009200927308 */ /* 0x000fe20000000800 */
[--C-:B--2---:R-:W-:Y:S01]  /*8860*/  FFMA.FTZ R57, R69, R0, -R11.reuse ;  /* 0x0000000045397223 */ /* 0x104fe2000001080b */
[----:B------:R-:W-:Y:S01]  /*8870*/  FMNMX.FTZ R49, R83, R2, !PT ;  /* 0x0000000253317209 */ /* 0x000fe20007810000 */
[----:B------:R-:W-:Y:S01]  /*8880*/  FFMA.FTZ R69, R81, R0, -R11 ;  /* 0x0000000051457223 */ /* 0x000fe2000001080b */
[----:B-1----:R-:W-:Y:S02]  /*8890*/  ISETP.GE.U32.AND P2, PT, R44, 0x180, PT ;  /* 0x000001802c00780c */ /* 0x002fe40003f46070 */
[----:B------:R-:W-:Y:S02]  /*88a0*/  FMNMX.FTZ R2, R86, R49, !PT ;  /* 0x0000003156027209 */ /* 0x000fe40007810000 */
[----:B------:R0:W-:Y:S02]  /*88b0*/  MUFU.EX2 R49, R12 ;  /* 0x0000000c00317308 */ /* 0x0001e40000000800 */
[----:B------:R-:W-:-:S05]  /*88c0*/  FMNMX.FTZ R2, R87, R2, !PT ;  /* 0x0000000257027209 */ /* 0x000fca0007810000 */
[----:B------:R-:W1:Y:S01]  /*88d0*/  SHFL.BFLY PT, R61, R2, 0x2, 0x1f ;  /* 0x0c401f00023d7f89 */ /* 0x000e6200000e0000 */
[----:B------:R-:W-:Y:S01]  /*88e0*/  MUFU.EX2 R29, R29 ;  /* 0x0000001d001d7308 */ /* 0x000fe20000000800 */
[----:B0-----:R-:W-:-:S07]  /*88f0*/  FFMA.FTZ R12, R72, R0, -R11 ;  /* 0x00000000480c7223 */ /* 0x001fce000001080b */
[----:B------:R-:W-:Y:S08]  /*8900*/  MUFU.EX2 R140, R140 ;  /* 0x0000008c008c7308 */ /* 0x000ff00000000800 */
[----:B------:R-:W-:Y:S01]  /*8910*/  MUFU.EX2 R33, R33 ;  /* 0x0000002100217308 */ /* 0x000fe20000000800 */
[----:B-1----:R-:W-:Y:S01]  /*8920*/  FMNMX.FTZ R24, R2, R61, !PT ;  /* 0x0000003d02187209 */ /* 0x002fe20007810000 */
[----:B------:R-:W-:-:S06]  /*8930*/  FFMA.FTZ R61, R73, R0, -R11 ;  /* 0x00000000493d7223 */ /* 0x000fcc000001080b */
[----:B------:R-:W-:Y:S01]  /*8940*/  MUFU.EX2 R142, R142 ;  /* 0x0000008e008e7308 */ /* 0x000fe20000000800 */
[----:B------:R-:W0:Y:S07]  /*8950*/  SHFL.BFLY PT, R73, R24, 0x1, 0x1f ;  /* 0x0c201f0018497f89 */ /* 0x000e2e00000e0000 */
[----:B------:R-:W-:Y:S01]  /*8960*/  MUFU.EX2 R45, R45 ;  /* 0x0000002d002d7308 */ /* 0x000fe20000000800 */
[----:B------:R-:W-:Y:S02]  /*8970*/  WARPGROUP.DEPBAR.LE gsb0, 0x0 ;  /* 0x00008000000079c5 */ /* 0x000fe40000010000 */
[----:B------:R-:W-:Y:S01]  /*8980*/  WARPGROUP.ARRIVE ;  /* 0x00000000000079c5 */ /* 0x000fe20000000000 */
[-CC-:B------:R-:W-:Y:S01]  /*8990*/  FFMA.FTZ R136, R48, R0.reuse, -R11.reuse ;  /* 0x0000000030887223 */ /* 0x180fe2000001080b */
[----:B------:R-:W-:-:S03]  /*89a0*/  FFMA.FTZ R138, R52, R0, -R11 ;  /* 0x00000000348a7223 */ /* 0x000fc6000001080b */
[----:B------:R-:W-:Y:S01]  /*89b0*/  MUFU.EX2 R8, R8 ;  /* 0x0000000800087308 */ /* 0x000fe20000000800 */
[----:B------:R-:W-:Y:S01]  /*89c0*/  HGMMA.64x64x16.F32 R88, R132, gdesc[UR4].tnspB, R88, gsb0 ;  /* 0x40e0000484587df0 */ /* 0x000fe20008000858 */
[----:B------:R-:W-:Y:S01]  /*89d0*/  UIADD3 UR6, UR10, 0x280, URZ ;  /* 0x000002800a067890 */ /* 0x000fe2000fffe03f */
[----:B------:R-:W-:-:S05]  /*89e0*/  UMOV UR7, 0x40000040 ;  /* 0x4000004000077882 */ /* 0x000fca0000000000 */
[----:B------:R-:W-:Y:S01]  /*89f0*/  MUFU.EX2 R136, R136 ;  /* 0x0000008800887308 */ /* 0x000fe20000000800 */
[----:B0-----:R-:W-:-:S07]  /*8a00*/  FMNMX.FTZ R2, R24, R73, !PT ;  /* 0x0000004918027209 */ /* 0x001fce0007810000 */
        /* <DEDUP_REMOVED lines=9> */
[----:B------:R-:W-:-:S02]  /*8aa0*/  WARPGROUP.DEPBAR.LE gsb0, 0x0 ;  /* 0x00008000000079c5 */ /* 0x000fc40000010000 */
[----:B------:R-:W-:Y:S01]  /*8ab0*/  WARPGROUP.ARRIVE ;  /* 0x00000000000079c5 */ /* 0x000fe20000000000 */
[-CC-:B------:R-:W-:Y:S01]  /*8ac0*/  FFMA.FTZ R132, R56, R0.reuse, -R11.reuse ;  /* 0x0000000038847223 */ /* 0x180fe2000001080b */
[-C--:B------:R-:W-:Y:S01]  /*8ad0*/  FFMA.FTZ R134, R60, R0.reuse, -R11 ;  /* 0x000000003c867223 */ /* 0x080fe2000001080b */
[C---:B------:R-:W-:Y:S02]  /*8ae0*/  FADD.FTZ R11, -R2.reuse, R7 ;  /* 0x00000007020b7221 */ /* 0x040fe40000010100 */
[----:B------:R-:W-:Y:S01]  /*8af0*/  MUFU.EX2 R69, R69 ;  /* 0x0000004500457308 */ /* 0x000fe20000000800 */
[----:B------:R-:W-:Y:S01]  /*8b00*/  HGMMA.64x64x16.F32 R88, R128, gdesc[UR4].tnspB, R88, gsb0 ;  /* 0x40e0000480587df0 */ /* 0x000fe20008000858 */
[----:B------:R-:W-:Y:S01]  /*8b10*/  UIADD3 UR6, UR10, 0x300, URZ ;  /* 0x000003000a067890 */ /* 0x000fe2000fffe03f */
[-C--:B------:R-:W-:Y:S01]  /*8b20*/  FMUL.FTZ R28, R11, R0.reuse ;  /* 0x000000000b1c7220 */ /* 0x080fe20000410000 */
[----:B------:R-:W-:Y:S01]  /*8b30*/  UMOV UR7, 0x40000040 ;  /* 0x4000004000077882 */ /* 0x000fe20000000000 */
[----:B------:R-:W-:-:S03]  /*8b40*/  FMUL.FTZ R11, R2, R0 ;  /* 0x00000000020b7220 */ /* 0x000fc60000410000 */
[----:B------:R-:W-:Y:S01]  /*8b50*/  MUFU.EX2 R132, R132 ;  /* 0x0000008400847308 */ /* 0x000fe20000000800 */
[-CC-:B------:R-:W-:Y:S01]  /*8b60*/  FFMA.FTZ R149, R26, R0.reuse, -R11.reuse ;  /* 0x000000001a957223 */ /* 0x180fe2000001080b */
[-CC-:B------:R-:W-:Y:S01]  /*8b70*/  FFMA.FTZ R26, R27, R0.reuse, -R11.reuse ;  /* 0x000000001b1a7223 */ /* 0x180fe2000001080b */
[----:B------:R-:W-:Y:S02]  /*8b80*/  IMAD.U32 R27, RZ, RZ, UR37 ;  /* 0x00000025ff1b7e24 */ /* 0x000fe4000f8e00ff */
[-CC-:B------:R-:W-:Y:S01]  /*8b90*/  FFMA.FTZ R151, R30, R0.reuse, -R11.reuse ;  /* 0x000000001e977223 */ /* 0x180fe2000001080b */
[-CC-:B------:R-:W-:Y:S01]  /*8ba0*/  FFMA.FTZ R30, R31, R0.reuse, -R11.reuse ;  /* 0x000000001f1e7223 */ /* 0x180fe2000001080b */
[----:B------:R-:W-:Y:S02]  /*8bb0*/  VIADD R31, R22, 0x9 ;  /* 0x00000009161f7836 */ /* 0x000fe40000000000 */
[-CC-:B------:R-:W-:Y:S01]  /*8bc0*/  FFMA.FTZ R145, R34, R0.reuse, -R11.reuse ;  /* 0x0000000022917223 */ /* 0x180fe2000001080b */
[----:B------:R-:W-:Y:S01]  /*8bd0*/  MUFU.EX2 R28, R28 ;  /* 0x0000001c001c7308 */ /* 0x000fe20000000800 */
[----:B------:R-:W-:Y:S01]  /*8be0*/  @!P1 LEA R27, R27, UR45, 0x3 ;  /* 0x0000002d1b1b9c11 */ /* 0x000fe2000f8e18ff */
[-CC-:B------:R-:W-:Y:S01]  /*8bf0*/  FFMA.FTZ R32, R35, R0.reuse, -R11.reuse ;  /* 0x0000000023207223 */ /* 0x180fe2000001080b */
[----:B------:R-:W-:Y:S01]  /*8c00*/  SEL R31, R31, 0x9, !P2 ;  /* 0x000000091f1f7807 */ /* 0x000fe20005000000 */
[-CC-:B------:R-:W-:Y:S01]  /*8c10*/  FFMA.FTZ R147, R38, R0.reuse, -R11.reuse ;  /* 0x0000000026937223 */ /* 0x180fe2000001080b */
[----:B------:R-:W-:Y:S01]  /*8c20*/  FFMA.FTZ R143, R46, R0, -R11 ;  /* 0x000000002e8f7223 */ /* 0x000fe2000001080b */
[----:B------:R-:W-:-:S02]  /*8c30*/  @!P1 VIADD R27, R27, 0x16840 ;  /* 0x000168401b1b9836 */ /* 0x000fc40000000000 */
[-CC-:B------:R-:W-:Y:S01]  /*8c40*/  FFMA.FTZ R34, R39, R0.reuse, -R11.reuse ;  /* 0x0000000027227223 */ /* 0x180fe2000001080b */
[----:B------:R-:W0:Y:S01]  /*8c50*/  MUFU.EX2 R149, R149 ;  /* 0x0000009500957308 */ /* 0x000e220000000800 */
[-CC-:B------:R-:W-:Y:S01]  /*8c60*/  FFMA.FTZ R141, R42, R0.reuse, -R11.reuse ;  /* 0x000000002a8d7223 */ /* 0x180fe2000001080b */
[-C--:B------:R-:W-:Y:S01]  /*8c70*/  FFMA.FTZ R36, R43, R0.reuse, -R11 ;  /* 0x000000002b247223 */ /* 0x080fe2000001080b */
[----:B------:R-:W-:Y:S01]  /*8c80*/  @!P1 PRMT R27, RZ, 0x654, R27 ;  /* 0x00000654ff1b9816 */ /* 0x000fe2000000001b */
        /* <DEDUP_REMOVED lines=9> */
[-CC-:B------:R-:W-:Y:S01]  /*8d20*/  FFMA.FTZ R75, R75, R0.reuse, -R11.reuse ;  /* 0x000000004b4b7223 */ /* 0x180fe2000001080b */
[-CC-:B------:R-:W-:Y:S01]  /*8d30*/  FFMA.FTZ R79, R79, R0.reuse, -R11.reuse ;  /* 0x000000004f4f7223 */ /* 0x180fe2000001080b */
[-C--:B------:R-:W-:Y:S01]  /*8d40*/  FFMA.FTZ R82, R82, R0.reuse, -R11 ;  /* 0x0000000052527223 */ /* 0x080fe2000001080b */
[----:B------:R-:W2:Y:S01]  /*8d50*/  MUFU.EX2 R151, R151 ;  /* 0x0000009700977308 */ /* 0x000ea20000000800 */
[----:B0-----:R-:W-:Y:S01]  /*8d60*/  FFMA.FTZ R5, R28, R5, R149 ;  /* 0x000000051c057223 */ /* 0x001fe20000010095 */
[-CC-:B------:R-:W-:Y:S01]  /*8d70*/  FFMA.FTZ R83, R83, R0.reuse, -R11.reuse ;  /* 0x0000000053537223 */ /* 0x180fe2000001080b */
[----:B------:R-:W-:Y:S01]  /*8d80*/  FFMA.FTZ R86, R86, R0, -R11 ;  /* 0x0000000056567223 */ /* 0x000fe2000001080b */
[----:B------:R-:W-:Y:S01]  /*8d90*/  IMAD.U32 R35, RZ, RZ, UR22 ;  /* 0x00000016ff237e24 */ /* 0x000fe2000f8e00ff */
[C---:B------:R-:W-:Y:S01]  /*8da0*/  ISETP.GT.AND P2, PT, R4.reuse, UR21, PT ;  /* 0x0000001504007c0c */ /* 0x040fe2000bf44270 */
[----:B------:R-:W-:Y:S01]  /*8db0*/  UMOV UR22, UR37 ;  /* 0x0000002500167c82 */ /* 0x000fe20008000000 */
[----:B------:R-:W-:Y:S01]  /*8dc0*/  VIADD R4, R4, 0xffffffff ;  /* 0xffffffff04047836 */ /* 0x000fe20000000000 */
[----:B------:R-:W0:Y:S01]  /*8dd0*/  MUFU.EX2 R30, R30 ;  /* 0x0000001e001e7308 */ /* 0x000e220000000800 */
[C---:B-1----:R-:W-:Y:S01]  /*8de0*/  FADD.FTZ R46, R26.reuse, R5 ;  /* 0x000000051a2e7221 */ /* 0x042fe20000010000 */
[----:B------:R-:W-:-:S02]  /*8df0*/  F2FP.F16.F32.PACK_AB R149, R26, R149 ;  /* 0x000000951a95723e */ /* 0x000fc400000000ff */
[----:B------:R-:W-:-:S04]  /*8e00*/  @!P1 LEA R35, R35, UR45, 0x3 ;  /* 0x0000002d23239c11 */ /* 0x000fc8000f8e18ff */
[----:B------:R-:W1:Y:S01]  /*8e10*/  MUFU.EX2 R145, R145 ;  /* 0x0000009100917308 */ /* 0x000e620000000800 */
[----:B--2---:R-:W-:-:S07]  /*8e20*/  FADD.FTZ R5, R151, R46 ;  /* 0x0000002e97057221 */ /* 0x004fce0000010000 */
[----:B------:R-:W2:Y:S01]  /*8e30*/  MUFU.EX2 R32, R32 ;  /* 0x0000002000207308 */ /* 0x000ea20000000800 */
[C---:B0-----:R-:W-:Y:S01]  /*8e40*/  FADD.FTZ R46, R30.reuse, R5 ;  /* 0x000000051e2e7221 */ /* 0x041fe20000010000 */
[----:B------:R-:W-:-:S06]  /*8e50*/  F2FP.F16.F32.PACK_AB R151, R30, R151 ;  /* 0x000000971e97723e */ /* 0x000fcc00000000ff */
[----:B------:R-:W0:Y:S01]  /*8e60*/  MUFU.EX2 R147, R147 ;  /* 0x0000009300937308 */ /* 0x000e220000000800 */
[----:B-1----:R-:W-:Y:S01]  /*8e70*/  FADD.FTZ R5, R145, R46 ;  /* 0x0000002e91057221 */ /* 0x002fe20000010000 */
[----:B------:R-:W-:Y:S01]  /*8e80*/  FFMA.FTZ R46, R67, R0, -R11 ;  /* 0x00000000432e7223 */ /* 0x000fe2000001080b */
[----:B------:R-:W-:Y:S02]  /*8e90*/  WARPGROUP.DEPBAR.LE gsb0, 0x0 ;  /* 0x00008000000079c5 */ /* 0x000fe40000010000 */
[----:B------:R-:W-:-:S03]  /*8ea0*/  WARPGROUP.ARRIVE ;  /* 0x00000000000079c5 */ /* 0x000fc60000000000 */
[----:B------:R-:W1:Y:S01]  /*8eb0*/  MUFU.EX2 R34, R34 ;  /* 0x0000002200227308 */ /* 0x000e620000000800 */
[----:B--2---:R-:W-:Y:S01]  /*8ec0*/  FADD.FTZ R50, R32, R5 ;  /* 0x0000000520327221 */ /* 0x004fe20000010000 */
[-CC-:B------:R-:W-:Y:S01]  /*8ed0*/  FFMA.FTZ R129, R66, R0.reuse, -R11.reuse ;  /* 0x0000000042817223 */ /* 0x180fe2000001080b */
[----:B------:R-:W-:Y:S01]  /*8ee0*/  F2FP.F16.F32.PACK_AB R145, R32, R145 ;  /* 0x000000912091723e */ /* 0x000fe200000000ff */
[----:B------:R-:W-:Y:S01]  /*8ef0*/  FFMA.FTZ R131, R70, R0, -R11 ;  /* 0x0000000046837223 */ /* 0x000fe2000001080b */
[----:B------:R-:W-:Y:S01]  /*8f00*/  HGMMA.64x64x16.F32 R88, R124, gdesc[UR4].tnspB, R88, gsb0 ;  /* 0x40e000047c587df0 */ /* 0x000fe20008000858 */
[----:B------:R-:W-:Y:S01]  /*8f10*/  UIADD3 UR6, UR10, 0x380, URZ ;  /* 0x000003800a067890 */ /* 0x000fe2000fffe03f */
[----:B0-----:R-:W-:Y:S01]  /*8f20*/  FADD.FTZ R5, R147, R50 ;  /* 0x0000003293057221 */ /* 0x001fe20000010000 */
[----:B------:R-:W-:Y:S01]  /*8f30*/  UMOV UR7, 0x40000040 ;  /* 0x4000004000077882 */ /* 0x000fe20000000000 */
[----:B------:R-:W0:Y:S01]  /*8f40*/  MUFU.EX2 R141, R141 ;  /* 0x0000008d008d7308 */ /* 0x000e220000000800 */
[----:B------:R-:W-:-:S02]  /*8f50*/  F2FP.F16.F32.PACK_AB R128, R53, R8 ;  /* 0x000000083580723e */ /* 0x000fc400000000ff */
[----:B------:R-:W-:-:S05]  /*8f60*/  F2FP.F16.F32.PACK_AB R130, R57, R10 ;  /* 0x0000000a3982723e */ /* 0x000fca00000000ff */
[----:B------:R-:W2:Y:S01]  /*8f70*/  MUFU.EX2 R36, R36 ;  /* 0x0000002400247308 */ /* 0x000ea20000000800 */
[C---:B-1----:R-:W-:Y:S01]  /*8f80*/  FADD.FTZ R50, R34.reuse, R5 ;  /* 0x0000000522327221 */ /* 0x042fe20000010000 */
[----:B------:R-:W-:-:S06]  /*8f90*/  F2FP.F16.F32.PACK_AB R147, R34, R147 ;  /* 0x000000932293723e */ /* 0x000fcc00000000ff */
[----:B------:R-:W1:Y:S01]  /*8fa0*/  MUFU.EX2 R143, R143 ;  /* 0x0000008f008f7308 */ /* 0x000e620000000800 */
[----:B0-----:R-:W-:-:S07]  /*8fb0*/  FADD.FTZ R5, R141, R50 ;  /* 0x000000328d057221 */ /* 0x001fce0000010000 */
[----:B------:R-:W0:Y:S01]  /*8fc0*/  MUFU.EX2 R38, R38 ;  /* 0x0000002600267308 */ /* 0x000e220000000800 */
[C---:B--2---:R-:W-:Y:S01]  /*8fd0*/  FADD.FTZ R50, R36.reuse, R5 ;  /* 0x0000000524327221 */ /* 0x044fe20000010000 */
[----:B------:R-:W-:-:S06]  /*8fe0*/  F2FP.F16.F32.PACK_AB R141, R36, R141 ;  /* 0x0000008d248d723e */ /* 0x000fcc00000000ff */
[----:B------:R-:W2:Y:S01]  /*8ff0*/  MUFU.EX2 R137, R137 ;  /* 0x0000008900897308 */ /* 0x000ea20000000800 */
[----:B-1----:R-:W-:-:S07]  /*9000*/  FADD.FTZ R5, R143, R50 ;  /* 0x000000328f057221 */ /* 0x002fce0000010000 */
[----:B------:R-:W1:Y:S01]  /*9010*/  MUFU.EX2 R40, R40 ;  /* 0x0000002800287308 */ /* 0x000e620000000800 */
[C---:B0-----:R-:W-:Y:S01]  /*9020*/  FADD.FTZ R50, R38.reuse, R5 ;  /* 0x0000000526327221 */ /* 0x041fe20000010000 */
[----:B------:R-:W-:-:S06]  /*9030*/  F2FP.F16.F32.PACK_AB R143, R38, R143 ;  /* 0x0000008f268f723e */ /* 0x000fcc00000000ff */
[----:B------:R-:W0:Y:S01]  /*9040*/  MUFU.EX2 R139, R139 ;  /* 0x0000008b008b7308 */ /* 0x000e220000000800 */
[----:B--2---:R-:W-:-:S07]  /*9050*/  FADD.FTZ R5, R137, R50 ;  /* 0x0000003289057221 */ /* 0x004fce0000010000 */
[----:B------:R-:W2:Y:S01]  /*9060*/  MUFU.EX2 R42, R42 ;  /* 0x0000002a002a7308 */ /* 0x000ea20000000800 */
[C---:B-1----:R-:W-:Y:S01]  /*9070*/  FADD.FTZ R50, R40.reuse, R5 ;  /* 0x0000000528327221 */ /* 0x042fe20000010000 */
[----:B------:R-:W-:-:S06]  /*9080*/  F2FP.F16.F32.PACK_AB R137, R40, R137 ;  /* 0x000000892889723e */ /* 0x000fcc00000000ff */
[----:B------:R-:W1:Y:S01]  /*9090*/  MUFU.EX2 R133, R133 ;  /* 0x0000008500857308 */ /* 0x000e620000000800 */
[----:B0-----:R-:W-:-:S07]  /*90a0*/  FADD.FTZ R5, R139, R50 ;  /* 0x000000328b057221 */ /* 0x001fce0000010000 */
[----:B------:R-:W0:Y:S01]  /*90b0*/  MUFU.EX2 R44, R44 ;  /* 0x0000002c002c7308 */ /* 0x000e220000000800 */
[----:B--2---:R-:W-:Y:S01]  /*90c0*/  FADD.FTZ R30, R42, R5 ;  /* 0x000000052a1e7221 */ /* 0x004fe20000010000 */
[----:B------:R-:W-:Y:S02]  /*90d0*/  WARPGROUP.DEPBAR.LE gsb0, 0x0 ;  /* 0x00008000000079c5 */ /* 0x000fe40000010000 */
[----:B------:R-:W-:Y:S01]  /*90e0*/  WARPGROUP.ARRIVE ;  /* 0x00000000000079c5 */ /* 0x000fe20000000000 */
[-CC-:B------:R-:W-:Y:S01]  /*90f0*/  FFMA.FTZ R125, R74, R0.reuse, -R11.reuse ;  /* 0x000000004a7d7223 */ /* 0x180fe2000001080b */
[----:B------:R-:W-:Y:S01]  /*9100*/  FFMA.FTZ R127, R78, R0, -R11 ;  /* 0x000000004e7f7223 */ /* 0x000fe2000001080b */
[----:B------:R-:W-:Y:S01]  /*9110*/  F2FP.F16.F32.PACK_AB R139, R42, R139 ;  /* 0x0000008b2a8b723e */ /* 0x000fe200000000ff */
[----:B------:R-:W-:Y:S01]  /*9120*/  MUFU.EX2 R134, R134 ;  /* 0x0000008600867308 */ /* 0x000fe20000000800 */
[----:B-1----:R-:W-:Y:S01]  /*9130*/  FADD.FTZ R5, R133, R30 ;  /* 0x0000001e85057221 */ /* 0x002fe20000010000 */
[----:B------:R-:W-:Y:S01]  /*9140*/  HGMMA.64x64x16.F32 R88, R120, gdesc[UR4].tnspB, R88, gsb0 ;  /* 0x40e0000478587df0 */ /* 0x000fe20008000858 */
[----:B------:R-:W-:-:S02]  /*9150*/  F2FP.F16.F32.PACK_AB R124, R61, R12 ;  /* 0x0000000c3d7c723e */ /* 0x000fc400000000ff */
[----:B------:R-:W-:-:S03]  /*9160*/  F2FP.F16.F32.PACK_AB R126, R65, R14 ;  /* 0x0000000e417e723e */ /* 0x000fc600000000ff */
[----:B------:R-:W1:Y:S01]  /*9170*/  MUFU.EX2 R135, R135 ;  /* 0x0000008700877308 */ /* 0x000e620000000800 */
[C---:B0-----:R-:W-:Y:S01]  /*9180*/  FADD.FTZ R30, R44.reuse, R5 ;  /* 0x000000052c1e7221 */ /* 0x041fe20000010000 */
[----:B------:R-:W-:-:S06]  /*9190*/  F2FP.F16.F32.PACK_AB R133, R44, R133 ;  /* 0x000000852c85723e */ /* 0x000fcc00000000ff */
[----:B------:R-:W-:Y:S08]  /*91a0*/  MUFU.EX2 R129, R129 ;  /* 0x0000008100817308 */ /* 0x000ff00000000800 */
[----:B------:R-:W-:Y:S01]  /*91b0*/  MUFU.EX2 R46, R46 ;  /* 0x0000002e002e7308 */ /* 0x000fe20000000800 */
[----:B-1----:R-:W-:-:S07]  /*91c0*/  FADD.FTZ R5, R135, R30 ;  /* 0x0000001e87057221 */ /* 0x002fce0000010000 */
[----:B------:R-:W-:Y:S08]  /*91d0*/  MUFU.EX2 R131, R131 ;  /* 0x0000008300837308 */ /* 0x000ff00000000800 */
[----:B------:R-:W-:Y:S08]  /*91e0*/  MUFU.EX2 R125, R125 ;  /* 0x0000007d007d7308 */ /* 0x000ff00000000800 */
[----:B------:R-:W-:Y:S08]  /*91f0*/  MUFU.EX2 R26, R75 ;  /* 0x0000004b001a7308 */ /* 0x000ff00000000800 */
[----:B------:R-:W-:Y:S08]  /*9200*/  MUFU.EX2 R127, R127 ;  /* 0x0000007f007f7308 */ /* 0x000ff00000000800 */
[----:B------:R-:W-:Y:S08]  /*9210*/  MUFU.EX2 R79, R79 ;  /* 0x0000004f004f7308 */ /* 0x000ff00000000800 */
[----:B------:R-:W-:Y:S01]  /*9220*/  MUFU.EX2 R83, R83 ;  /* 0x0000005300537308 */ /* 0x000fe20000000800 */
[----:B------:R-:W-:-:S02]  /*9230*/  WARPGROUP.DEPBAR.LE gsb0, 0x0 ;  /* 0x00008000000079c5 */ /* 0x000fc40000010000 */
[----:B------:R0:W-:Y:S06]  /*9240*/  BAR.ARV R31, 0x100 ;  /* 0x0004001f0000751d */ /* 0x0001ec0000002000 */
[----:B------:R1:W-:Y:S01]  /*9250*/  @!P1 SYNCS.ARRIVE.TRANS64.RED.A1T0 RZ, [R27+URZ], RZ ;  /* 0x000000ff1bff99a7 */ /* 0x0003e2000810043f */
[----:B------:R-:W-:Y:S01]  /*9260*/  MUFU.EX2 R121, R82 ;  /* 0x0000005200797308 */ /* 0x000fe20000000800 */
[----:B0-----:R-:W-:Y:S01]  /*9270*/  @!P1 VIADD R31, R35, 0x16860 ;  /* 0x00016860231f9836 */ /* 0x001fe20000000000 */
[----:B------:R-:W-:Y:S01]  /*9280*/  F2FP.F16.F32.PACK_AB R120, R69, R20 ;  /* 0x000000144578723e */ /* 0x000fe200000000ff */
[-C--:B------:R-:W-:Y:S01]  /*9290*/  FMUL.FTZ R88, R88, R9.reuse ;  /* 0x0000000958587220 */ /* 0x080fe20000410000 */
[-C--:B------:R-:W-:Y:S01]  /*92a0*/  FMUL.FTZ R89, R89, R9.reuse ;  /* 0x0000000959597220 */ /* 0x080fe20000410000 */
[-C--:B------:R-:W-:Y:S01]  /*92b0*/  FMUL.FTZ R92, R92, R9.reuse ;  /* 0x000000095c5c7220 */ /* 0x080fe20000410000 */
[----:B------:R-:W-:Y:S01]  /*92c0*/  @!P1 PRMT R31, RZ, 0x654, R31 ;  /* 0x00000654ff1f9816 */ /* 0x000fe2000000001f */
[----:B-1----:R-:W-:Y:S01]  /*92d0*/  FADD.FTZ R27, R13, R6 ;  /* 0x000000060d1b7221 */ /* 0x002fe20000010000 */
[----:B------:R-:W-:Y:S01]  /*92e0*/  FFMA.FTZ R6, R63, R0, -R11 ;  /* 0x000000003f067223 */ /* 0x000fe2000001080b */
[----:B------:R-:W-:Y:S01]  /*92f0*/  MUFU.EX2 R24, R84 ;  /* 0x0000005400187308 */ /* 0x000fe20000000800 */
[----:B------:R0:W-:Y:S01]  /*9300*/  @!P1 SYNCS.ARRIVE.TRANS64.RED.A1T0 RZ, [R31+URZ], RZ ;  /* 0x000000ff1fff99a7 */ /* 0x0001e2000810043f */
[----:B------:R-:W-:Y:S01]  /*9310*/  FADD.FTZ R48, R150, R27 ;  /* 0x0000001b96307221 */ /* 0x000fe20000010000 */
[----:B------:R-:W-:Y:S01]  /*9320*/  F2FP.F16.F32.PACK_AB R150, R15, R150 ;  /* 0x000000960f96723e */ /* 0x000fe200000000ff */
[-C--:B------:R-:W-:Y:S01]  /*9330*/  FMUL.FTZ R93, R93, R9.reuse ;  /* 0x000000095d5d7220 */ /* 0x080fe20000410000 */
[-C--:B------:R-:W-:Y:S01]  /*9340*/  FMUL.FTZ R96, R96, R9.reuse ;  /* 0x0000000960607220 */ /* 0x080fe20000410000 */
[----:B------:R-:W-:Y:S01]  /*9350*/  FADD.FTZ R27, R15, R48 ;  /* 0x000000300f1b7221 */ /* 0x000fe20000010000 */
[-C--:B------:R-:W-:Y:S01]  /*9360*/  FMUL.FTZ R97, R97, R9.reuse ;  /* 0x0000000961617220 */ /* 0x080fe20000410000 */
[----:B------:R-:W1:Y:S01]  /*9370*/  MUFU.EX2 R6, R6 ;  /* 0x0000000600067308 */ /* 0x000e620000000800 */
[-C--:B------:R-:W-:Y:S01]  /*9380*/  FMUL.FTZ R100, R100, R9.reuse ;  /* 0x0000000964647220 */ /* 0x080fe20000410000 */
[----:B------:R-:W-:Y:S01]  /*9390*/  FADD.FTZ R48, R144, R27 ;  /* 0x0000001b90307221 */ /* 0x000fe20000010000 */
[----:B------:R-:W-:Y:S01]  /*93a0*/  F2FP.F16.F32.PACK_AB R144, R21, R144 ;  /* 0x000000901590723e */ /* 0x000fe200000000ff */
[-C--:B------:R-:W-:Y:S01]  /*93b0*/  FMUL.FTZ R101, R101, R9.reuse ;  /* 0x0000000965657220 */ /* 0x080fe20000410000 */
[-C--:B------:R-:W-:Y:S01]  /*93c0*/  FMUL.FTZ R104, R104, R9.reuse ;  /* 0x0000000968687220 */ /* 0x080fe20000410000 */
[----:B------:R-:W-:Y:S01]  /*93d0*/  FADD.FTZ R27, R21, R48 ;  /* 0x00000030151b7221 */ /* 0x000fe20000010000 */
[-CC-:B------:R-:W-:Y:S01]  /*93e0*/  FFMA.FTZ R48, R71, R0.reuse, -R11.reuse ;  /* 0x0000000047307223 */ /* 0x180fe2000001080b */
[----:B------:R-:W-:Y:S01]  /*93f0*/  FFMA.FTZ R11, R87, R0, -R11 ;  /* 0x00000000570b7223 */ /* 0x000fe2000001080b */
[----:B------:R-:W-:Y:S01]  /*9400*/  MUFU.EX2 R123, R86 ;  /* 0x00000056007b7308 */ /* 0x000fe20000000800 */
        /* <DEDUP_REMOVED lines=9> */
[C---:B-1----:R-:W-:Y:S01]  /*94a0*/  FADD.FTZ R30, R6.reuse, R5 ;  /* 0x00000005061e7221 */ /* 0x042fe20000010000 */
[----:B------:R-:W-:Y:S01]  /*94b0*/  F2FP.F16.F32.PACK_AB R135, R6, R135 ;  /* 0x000000870687723e */ /* 0x000fe200000000ff */
[-C--:B------:R-:W-:Y:S01]  /*94c0*/  FMUL.FTZ R113, R113, R9.reuse ;  /* 0x0000000971717220 */ /* 0x080fe20000410000 */
[----:B------:R-:W-:Y:S01]  /*94d0*/  FADD.FTZ R27, R33, R52 ;  /* 0x00000034211b7221 */ /* 0x000fe20000010000 */
[----:B------:R-:W-:Y:S01]  /*94e0*/  FADD.FTZ R5, R129, R30 ;  /* 0x0000001e81057221 */ /* 0x000fe20000010000 */
[----:B------:R-:W-:Y:S01]  /*94f0*/  F2FP.F16.F32.PACK_AB R140, R33, R140 ;  /* 0x0000008c218c723e */ /* 0x000fe200000000ff */
[----:B------:R-:W1:Y:S01]  /*9500*/  MUFU.EX2 R7, R85 ;  /* 0x0000005500077308 */ /* 0x000e620000000800 */
[----:B------:R-:W-:Y:S01]  /*9510*/  FADD.FTZ R52, R142, R27 ;  /* 0x0000001b8e347221 */ /* 0x000fe20000010000 */
[----:B------:R-:W-:Y:S01]  /*9520*/  FADD.FTZ R30, R46, R5 ;  /* 0x000000052e1e7221 */ /* 0x000fe20000010000 */
[C---:B------:R-:W-:Y:S01]  /*9530*/  F2FP.F16.F32.PACK_AB R142, R25.reuse, R142 ;  /* 0x0000008e198e723e */ /* 0x040fe200000000ff */
[----:B------:R-:W-:Y:S01]  /*9540*/  FMUL.FTZ R116, R116, R9 ;  /* 0x0000000974747220 */ /* 0x000fe20000410000 */
[----:B------:R-:W-:Y:S01]  /*9550*/  FADD.FTZ R27, R25, R52 ;  /* 0x00000034191b7221 */ /* 0x000fe20000010000 */
[----:B------:R-:W-:Y:S01]  /*9560*/  FADD.FTZ R5, R131, R30 ;  /* 0x0000001e83057221 */ /* 0x000fe20000010000 */
[----:B------:R-:W-:Y:S01]  /*9570*/  F2FP.F16.F32.PACK_AB R129, R46, R129 ;  /* 0x000000812e81723e */ /* 0x000fe200000000ff */
[----:B------:R-:W-:Y:S01]  /*9580*/  FMUL.FTZ R117, R117, R9 ;  /* 0x0000000975757220 */ /* 0x000fe20000410000 */
[----:B------:R-:W-:Y:S01]  /*9590*/  FADD.FTZ R52, R136, R27 ;  /* 0x0000001b88347221 */ /* 0x000fe20000010000 */
[----:B--2---:R-:W-:Y:S01]  /*95a0*/  FADD.FTZ R30, R48, R5 ;  /* 0x00000005301e7221 */ /* 0x004fe20000010000 */
[C---:B------:R-:W-:Y:S01]  /*95b0*/  F2FP.F16.F32.PACK_AB R136, R37.reuse, R136 ;  /* 0x000000882588723e */ /* 0x040fe200000000ff */
[-C--:B------:R-:W-:Y:S01]  /*95c0*/  FMUL.FTZ R90, R90, R28.reuse ;  /* 0x0000001c5a5a7220 */ /* 0x080fe20000410000 */
[----:B------:R-:W-:Y:S01]  /*95d0*/  FADD.FTZ R13, R37, R52 ;  /* 0x00000034250d7221 */ /* 0x000fe20000010000 */
[----:B------:R-:W-:Y:S01]  /*95e0*/  FADD.FTZ R5, R125, R30 ;  /* 0x0000001e7d057221 */ /* 0x000fe20000010000 */
[----:B------:R-:W-:Y:S01]  /*95f0*/  F2FP.F16.F32.PACK_AB R131, R48, R131 ;  /* 0x000000833083723e */ /* 0x000fe200000000ff */
[----:B------:R-:W-:Y:S01]  /*9600*/  FMUL.FTZ R91, R91, R28 ;  /* 0x0000001c5b5b7220 */ /* 0x000fe20000410000 */
[----:B------:R-:W-:Y:S01]  /*9610*/  FADD.FTZ R52, R138, R13 ;  /* 0x0000000d8a347221 */ /* 0x000fe20000010000 */
[----:B------:R-:W-:Y:S01]  /*9620*/  FADD.FTZ R6, R26, R5 ;  /* 0x000000051a067221 */ /* 0x000fe20000010000 */
[----:B-1----:R-:W-:Y:S01]  /*9630*/  F2FP.F16.F32.PACK_AB R122, R7, R24 ;  /* 0x00000018077a723e */ /* 0x002fe200000000ff */
[----:B------:R-:W-:Y:S01]  /*9640*/  FMUL.FTZ R94, R94, R28 ;  /* 0x0000001c5e5e7220 */ /* 0x000fe20000410000 */
[----:B------:R-:W-:Y:S01]  /*9650*/  FADD.FTZ R13, R45, R52 ;  /* 0x000000342d0d7221 */ /* 0x000fe20000010000 */
[----:B------:R-:W-:Y:S01]  /*9660*/  FADD.FTZ R6, R127, R6 ;  /* 0x000000067f067221 */ /* 0x000fe20000010000 */
[----:B------:R-:W-:Y:S01]  /*9670*/  F2FP.F16.F32.PACK_AB R138, R45, R138 ;  /* 0x0000008a2d8a723e */ /* 0x000fe200000000ff */
[----:B------:R-:W-:Y:S01]  /*9680*/  FMUL.FTZ R95, R95, R28 ;  /* 0x0000001c5f5f7220 */ /* 0x000fe20000410000 */
[----:B------:R-:W-:Y:S01]  /*9690*/  FADD.FTZ R32, R132, R13 ;  /* 0x0000000d84207221 */ /* 0x000fe20000010000 */
[----:B------:R-:W-:Y:S01]  /*96a0*/  FADD.FTZ R6, R79, R6 ;  /* 0x000000064f067221 */ /* 0x000fe20000010000 */
        /* <DEDUP_REMOVED lines=11> */
[----:B------:R-:W-:Y:S01]  /*9760*/  F2FP.F16.F32.PACK_AB R127, R79, R127 ;  /* 0x0000007f4f7f723e */ /* 0x000fe200000000ff */
[-C--:B------:R-:W-:Y:S01]  /*9770*/  FMUL.FTZ R103, R103, R28.reuse ;  /* 0x0000001c67677220 */ /* 0x080fe20000410000 */
[----:B------:R-:W-:Y:S01]  /*9780*/  F2FP.F16.F32.PACK_AB R121, R83, R121 ;  /* 0x000000795379723e */ /* 0x000fe200000000ff */
[----:B------:R-:W-:Y:S01]  /*9790*/  FADD.FTZ R32, R8, R13 ;  /* 0x0000000d08207221 */ /* 0x000fe20000010000 */
[-C--:B------:R-:W-:Y:S01]  /*97a0*/  FMUL.FTZ R106, R106, R28.reuse ;  /* 0x0000001c6a6a7220 */ /* 0x080fe20000410000 */
[-C--:B------:R-:W-:Y:S01]  /*97b0*/  FMUL.FTZ R107, R107, R28.reuse ;  /* 0x0000001c6b6b7220 */ /* 0x080fe20000410000 */
[-C--:B------:R-:W-:Y:S01]  /*97c0*/  FMUL.FTZ R110, R110, R28.reuse ;  /* 0x0000001c6e6e7220 */ /* 0x080fe20000410000 */
[----:B------:R-:W-:Y:S01]  /*97d0*/  FADD.FTZ R13, R53, R32 ;  /* 0x00000020350d7221 */ /* 0x000fe20000010000 */
[-C--:B------:R-:W-:Y:S01]  /*97e0*/  FMUL.FTZ R111, R111, R28.reuse ;  /* 0x0000001c6f6f7220 */ /* 0x080fe20000410000 */
[-C--:B------:R-:W-:Y:S01]  /*97f0*/  FMUL.FTZ R114, R114, R28.reuse ;  /* 0x0000001c72727220 */ /* 0x080fe20000410000 */
[-C--:B------:R-:W-:Y:S01]  /*9800*/  FMUL.FTZ R115, R115, R28.reuse ;  /* 0x0000001c73737220 */ /* 0x080fe20000410000 */
[----:B------:R-:W-:Y:S01]  /*9810*/  FADD.FTZ R32, R10, R13 ;  /* 0x0000000d0a207221 */ /* 0x000fe20000010000 */
[-C--:B------:R-:W-:Y:S01]  /*9820*/  FMUL.FTZ R118, R118, R28.reuse ;  /* 0x0000001c76767220 */ /* 0x080fe20000410000 */
[----:B------:R-:W1:Y:S01]  /*9830*/  MUFU.EX2 R10, R11 ;  /* 0x0000000b000a7308 */ /* 0x000e620000000800 */
[----:B------:R-:W-:Y:S01]  /*9840*/  FMUL.FTZ R119, R119, R28 ;  /* 0x0000001c77777220 */ /* 0x000fe20000410000 */
[----:B------:R-:W-:-:S04]  /*9850*/  FADD.FTZ R13, R57, R32 ;  /* 0x00000020390d7221 */ /* 0x000fc80000010000 */
[----:B------:R-:W-:-:S04]  /*9860*/  FADD.FTZ R32, R12, R13 ;  /* 0x0000000d0c207221 */ /* 0x000fc80000010000 */
[----:B------:R-:W-:-:S04]  /*9870*/  FADD.FTZ R13, R61, R32 ;  /* 0x000000203d0d7221 */ /* 0x000fc80000010000 */
[----:B------:R-:W-:-:S04]  /*9880*/  FADD.FTZ R8, R14, R13 ;  /* 0x0000000d0e087221 */ /* 0x000fc80000010000 */
[----:B------:R-:W-:-:S04]  /*9890*/  FADD.FTZ R5, R65, R8 ;  /* 0x0000000841057221 */ /* 0x000fc80000010000 */
[----:B------:R-:W-:-:S04]  /*98a0*/  FADD.FTZ R8, R20, R5 ;  /* 0x0000000514087221 */ /* 0x000fc80000010000 */
[----:B------:R-:W-:-:S04]  /*98b0*/  FADD.FTZ R5, R69, R8 ;  /* 0x0000000845057221 */ /* 0x000fc80000010000 */
[----:B------:R-:W-:Y:S01]  /*98c0*/  FADD.FTZ R8, R24, R5 ;  /* 0x0000000518087221 */ /* 0x000fe20000010000 */
[----:B------:R-:W-:Y:S01]  /*98d0*/  FADD.FTZ R5, R123, R6 ;  /* 0x000000067b057221 */ /* 0x000fe20000010000 */
[C---:B-1----:R-:W-:Y:S02]  /*98e0*/  F2FP.F16.F32.PACK_AB R123, R10.reuse, R123 ;  /* 0x0000007b0a7b723e */ /* 0x042fe400000000ff */
[----:B------:R-:W-:Y:S01]  /*98f0*/  FADD.FTZ R6, R7, R8 ;  /* 0x0000000807067221 */ /* 0x000fe20000010000 */
[----:B------:R-:W-:Y:S01]  /*9900*/  FADD.FTZ R5, R10, R5 ;  /* 0x000000050a057221 */ /* 0x000fe20000010000 */
[----:B------:R-:W-:Y:S02]  /*9910*/  IMAD.MOV.U32 R7, RZ, RZ, R2 ;  /* 0x000000ffff077224 */ /* 0x000fe400078e0002 */
[----:B------:R-:W-:Y:S01]  /*9920*/  IMAD.MOV.U32 R8, RZ, RZ, R3 ;  /* 0x000000ffff087224 */ /* 0x000fe200078e0003 */
[----:B0-----:R-:W-:Y:S06]  /*9930*/  @P2 BRA `(.L_x_1085) ;  /* 0xffffffe000e42947 */ /* 0x001fec000383ffff */
.L_x_1076:
        /* <DEDUP_REMOVED lines=8> */
[----:B------:R-:W-:-:S05]  /*99c0*/  ULDC UR22, c[0x0][0x9e0] ;  /* 0x0002780000167ab9 */ /* 0x000fca0000000800 */
.L_x_1103:
        /* <DEDUP_REMOVED lines=9> */
.L_x_1088:
[----:B------:R-:W-:Y:S01]  /*9a60*/  ULEA UR6, UR37, UR45, 0x3 ;  /* 0x0000002d25067291 */ /* 0x000fe2000f8e183f */
[----:B------:R-:W-:-:S05]  /*9a70*/  IMAD.U32 R0, RZ, RZ, UR46 ;  /* 0x0000002eff007e24 */ /* 0x000fca000f8e00ff */
[----:B------:R-:W-:-:S04]  /*9a80*/  SHF.L.U32 R0, R0, 0x1f, RZ ;  /* 0x0000001f00007819 */ /* 0x000fc800000006ff */
[----:B------:R0:W1:Y:S01]  /*9a90*/  SYNCS.PHASECHK.TRANS64.TRYWAIT P2, [UR6+0x16830], R0 ;  /* 0x01683000ff0075a7 */ /* 0x0000620008040146 */
[----:B------:R-:W-:Y:S05]  /*9aa0*/  @!P0 BRA `(.L_x_1089) ;  /* 0x0000000000048947 */ /* 0x000fea0003800000 */
[----:B------:R-:W-:Y:S01]  /*9ab0*/  BPT.TRAP 0x1 ;  /* 0x000000040000795c */ /* 0x000fe20000300000 */
.L_x_1089:
[----:B-1----:R-:W-:Y:S05]  /*9ac0*/  @P2 BRA `(.L_x_1087) ;  /* 0x0000000000082947 */ /* 0x002fea0003800000 */
[----:B------:R-:W1:Y:S02]  /*9ad0*/  SYNCS.PHASECHK.TRANS64.TRYWAIT P2, [UR6+0x16830], R0 ;  /* 0x01683000ff0075a7 */ /* 0x000e640008040146 */
[----:B-1----:R-:W-:Y:S05]  /*9ae0*/  @!P2 BRA `(.L_x_1090) ;  /* 0x000000a80040a947 */ /* 0x002fea0003800000 */
.L_x_1087:
        /* <DEDUP_REMOVED lines=25> */
.L_x_1092:
[----:B------:R-:W-:Y:S01]  /*9c80*/  ULEA UR6, UR24, UR45, 0x3 ;  /* 0x0000002d18067291 */ /* 0x000fe2000f8e183f */
[----:B------:R-:W-:-:S05]  /*9c90*/  IMAD.U32 R0, RZ, RZ, UR25 ;  /* 0x00000019ff007e24 */ /* 0x000fca000f8e00ff */
[----:B------:R-:W-:-:S04]  /*9ca0*/  SHF.L.U32 R0, R0, 0x1f, RZ ;  /* 0x0000001f00007819 */ /* 0x000fc800000006ff */
[----:B------:R0:W1:Y:S01]  /*9cb0*/  SYNCS.PHASECHK.TRANS64.TRYWAIT P2, [UR6+0x16850], R0 ;  /* 0x01685000ff0075a7 */ /* 0x0000620008040146 */
[----:B------:R-:W-:Y:S05]  /*9cc0*/  @!P0 BRA `(.L_x_1093) ;  /* 0x0000000000048947 */ /* 0x000fea0003800000 */
[----:B------:R-:W-:Y:S01]  /*9cd0*/  BPT.TRAP 0x1 ;  /* 0x000000040000795c */ /* 0x000fe20000300000 */
.L_x_1093:
[----:B-1----:R-:W-:Y:S05]  /*9ce0*/  @P2 BRA `(.L_x_1091) ;  /* 0x0000000000082947 */ /* 0x002fea0003800000 */
[----:B------:R-:W1:Y:S02]  /*9cf0*/  SYNCS.PHASECHK.TRANS64.TRYWAIT P2, [UR6+0x16850], R0 ;  /* 0x01685000ff0075a7 */ /* 0x000e640008040146 */
[----:B-1----:R-:W-:Y:S05]  /*9d00*/  @!P2 BRA `(.L_x_1094) ;  /* 0x000000a400d0a947 */ /* 0x002fea0003800000 */
.L_x_1091:
[----:B------:R-:W-:Y:S01]  /*9d10*/  UIADD3 UR6, UR45, 0x400, URZ ;  /* 0x000004002d067890 */ /* 0x000fe2000fffe03f */
[----:B------:R-:W-:Y:S01]  /*9d20*/  WARPGROUP.ARRIVE ;  /* 0x00000000000079c5 */ /* 0x000fe20000000000 */
[----:B------:R-:W-:-:S05]  /*9d30*/  UMOV UR7, 0x40000040 ;  /* 0x4000004000077882 */ /* 0x000fca0000000000 */
[----:B------:R-:W2:Y:S01]  /*9d40*/  S2R R2, SR_TID.X ;  /* 0x0000000000027919 */ /* 0x000ea20000002100 */
[----:B------:R-:W-:Y:S01]  /*9d50*/  USHF.R.U32.HI UR6, URZ, 0x4, UR6 ;  /* 0x000000043f067899 */ /* 0x000fe20008011606 */
[----:B------:R-:W-:Y:S01]  /*9d60*/  PLOP3.LUT P2, PT, PT, PT, UP0, 0x80, 0x0 ;  /* 0x000000000000781c */ /* 0x000fe20003f4f008 */
[----:B------:R-:W-:Y:S02]  /*9d70*/  VIADD R14, R17, UR41 ;  /* 0x00000029110e7c36 */ /* 0x000fe40008000000 */
[----:B------:R-:W-:Y:S01]  /*9d80*/  ULOP3.LUT UR6, UR6, 0x3fff, URZ, 0xc0, !UPT ;  /* 0x00003fff06067892 */ /* 0x000fe2000f8ec03f */
[----:B-1----:R-:W-:-:S03]  /*9d90*/  IMAD.U32 R3, RZ, RZ, UR37 ;  /* 0x00000025ff037e24 */ /* 0x002fc6000f8e00ff */
        /* <DEDUP_REMOVED lines=43> */
[----:B------:R-:W-:-:S04]  /*a050*/  @UP0 ULDC UR6, c[0x0][0x450] ;  /* 0x0001140000060ab9 */ /* 0x000fc80000000800 */
[----:B------:R-:W-:Y:S01]  /*a060*/  @P2 SHF.R.U32.HI R14, RZ, UR6, R0 ;  /* 0x00000006ff0e2c19 */ /* 0x000fe20008011600 */
[----:B------:R-:W-:Y:S01]  /*a070*/  IMAD.SHL.U32 R0, R4, 0x80, RZ ;  /* 0x0000008004007824 */ /* 0x000fe200078e00ff */
[----:B--2---:R-:W-:Y:S01]  /*a080*/  ISETP.GE.U32.AND P2, PT, R2, 0x180, PT ;  /* 0x000001800200780c */ /* 0x004fe20003f46070 */
[----:B------:R-:W-:Y:S01]  /*a090*/  VIADD R2, R22, 0x9 ;  /* 0x0000000916027836 */ /* 0x000fe20000000000 */
[----:B------:R-:W-:Y:S01]  /*a0a0*/  ULOP3.LUT UR6, URZ, UR23, URZ, 0x33, !UPT ;  /* 0x000000173f067292 */ /* 0x000fe2000f8e333f */
[----:B------:R-:W0:Y:S01]  /*a0b0*/  SHFL.IDX PT, R9, R14, RZ, 0x1c1f ;  /* 0x001c1fff0e097589 */ /* 0x000e2200000e0000 */
[----:B------:R-:W-:Y:S02]  /*a0c0*/  IADD3 R3, -R0, 0x1, RZ ;  /* 0x0000000100037810 */ /* 0x000fe40007ffe1ff */
[----:B------:R-:W-:Y:S01]  /*a0d0*/  SEL R11, R2, 0x9, !P2 ;  /* 0x00000009020b7807 */ /* 0x000fe20005000000 */
[----:B------:R-:W-:Y:S02]  /*a0e0*/  IMAD.U32 R2, RZ, RZ, UR38 ;  /* 0x00000026ff027e24 */ /* 0x000fe4000f8e00ff */
[----:B------:R-:W-:-:S05]  /*a0f0*/  IMAD R3, R16, -0x2, R3 ;  /* 0xfffffffe10037824 */ /* 0x000fca00078e0203 */
[----:B------:R-:W-:-:S05]  /*a100*/  IADD3 R3, -R2, UR42, R3 ;  /* 0x0000002a02037c10 */ /* 0x000fca000fffe103 */
[----:B------:R-:W-:-:S04]  /*a110*/  VIADD R12, R3, UR6 ;  /* 0x00000006030c7c36 */ /* 0x000fc80008000000 */
[----:B0-----:R-:W-:Y:S01]  /*a120*/  IMAD.IADD R2, R12, 0x1, R9 ;  /* 0x000000010c027824 */ /* 0x001fe200078e0209 */
[----:B------:R-:W-:Y:S02]  /*a130*/  WARPGROUP.DEPBAR.LE gsb0, 0x0 ;  /* 0x00008000000079c5 */ /* 0x000fe40000010000 */
[----:B------:R0:W-:Y:S06]  /*a140*/  BAR.ARV R11, 0x100 ;  /* 0x0004000b0000751d */ /* 0x0001ec0000002000 */
[----:B------:R1:W-:Y:S02]  /*a150*/  @!P1 SYNCS.ARRIVE.TRANS64.RED.A1T0 RZ, [R10+URZ], RZ ;  /* 0x000000ff0aff99a7 */ /* 0x0003e4000810043f */
[----:B-1----:R-:W-:-:S04]  /*a160*/  VIADD R10, R3, UR22 ;  /* 0x00000016030a7c36 */ /* 0x002fc80008000000 */
[----:B------:R-:W-:Y:S01]  /*a170*/  IMAD.IADD R3, R10, 0x1, R9 ;  /* 0x000000010a037824 */ /* 0x000fe200078e0209 */
[----:B0-----:R-:W-:Y:S06]  /*a180*/  @!P6 BRA `(.L_x_1095) ;  /* 0x00000000005ce947 */ /* 0x001fec0003800000 */
        /* <DEDUP_REMOVED lines=13> */
.L_x_1097:
[----:B------:R-:W-:-:S05]  /*a260*/  IMAD.U32 R120, RZ, RZ, UR21 ;  /* 0x00000015ff787e24 */ /* 0x000fca000f8e00ff */
[----:B------:R-:W-:-:S13]  /*a270*/  ISETP.NE.AND P2, PT, R120, 0x1, PT ;  /* 0x000000017800780c */ /* 0x000fda0003f45270 */
[----:B------:R-:W0:Y:S02]  /*a280*/  @P2 LDC.64 R20, c[0x0][0x9e8] ;  /* 0x00027a00ff142b82 */ /* 0x000e240000000a00 */
[----:B0-----:R-:W-:-:S05]  /*a290*/  @P2 IMAD.HI.U32 R20, R9, R20, RZ ;  /* 0x0000001409142227 */ /* 0x001fca00078e00ff */
[----:B------:R-:W-:-:S07]  /*a2a0*/  @P2 SHF.R.U32.HI R9, RZ, R21, R20 ;  /* 0x00000015ff092219 */ /* 0x000fce0000011614 */
.L_x_1098:
[----:B------:R-:W-:Y:S05]  /*a2b0*/  BSYNC B0 ;  /* 0x0000000000007941 */ /* 0x000fea0003800000 */
.L_x_1096:
[----:B------:R-:W-:-:S04]  /*a2c0*/  IMAD R9, R9, R120, -R0 ;  /* 0x0000007809097224 */ /* 0x000fc800078e0a00 */
[----:B------:R-:W-:-:S05]  /*a2d0*/  IMAD R9, R16, -0x2, R9 ;  /* 0xfffffffe10097824 */ /* 0x000fca00078e0209 */
[----:B------:R-:W-:Y:S02]  /*a2e0*/  VIADDMNMX R3, R9, R120, R3, PT ;  /* 0x0000007809037246 */ /* 0x000fe40003800103 */
[----:B------:R-:W-:-:S07]  /*a2f0*/  VIMNMX R2, R2, R9, !PT ;  /* 0x0000000902027248 */ /* 0x000fce0007fe0100 */
.L_x_1095:
        /* <DEDUP_REMOVED lines=9> */
[C---:B------:R-:W-:Y:S02]  /*a390*/  ISETP.GT.AND P4, PT, R2.reuse, 0x9, P2 ;  /* 0x000000090200780c */ /* 0x040fe40001784270 */
[----:B------:R-:W-:Y:S02]  /*a3a0*/  ISETP.GT.AND P5, PT, R2, 0x10, P2 ;  /* 0x000000100200780c */ /* 0x000fe400017a4270 */
[----:B------:R-:W-:-:S02]  /*a3b0*/  ISETP.LT.OR P3, PT, R3, 0x9, P3 ;  /* 0x000000090300780c */ /* 0x000fc40001f61670 */
[C---:B------:R-:W-:Y:S01]  /*a3c0*/  ISETP.LT.OR P4, PT, R3.reuse, 0xa, P4 ;  /* 0x0000000a0300780c */ /* 0x040fe20002781670 */
[--C-:B0-----:R-:W-:Y:S01]  /*a3d0*/  IMAD.IADD R10, R10, 0x1, R141.reuse ;  /* 0x000000010a0a7824 */ /* 0x101fe200078e028d */
[----:B------:R-:W-:Y:S01]  /*a3e0*/  ISETP.LT.OR P5, PT, R3, 0x11, P5 ;  /* 0x000000110300780c */ /* 0x000fe20002fa1670 */
[----:B------:R-:W-:Y:S01]  /*a3f0*/  IMAD.IADD R12, R12, 0x1, R141 ;  /* 0x000000010c0c7824 */ /* 0x000fe200078e028d */
[----:B------:R-:W-:Y:S02]  /*a400*/  FSEL R9, R28, -INF , !P3 ;  /* 0xff8000001c097808 */ /* 0x000fe40005800000 */
[----:B------:R-:W-:Y:S02]  /*a410*/  FSEL R29, R29, -INF , !P4 ;  /* 0xff8000001d1d7808 */ /* 0x000fe40006000000 */
[----:B------:R-:W-:Y:S02]  /*a420*/  FSEL R11, R32, -INF , !P5 ;  /* 0xff800000200b7808 */ /* 0x000fe40006800000 */
[----:B------:R-:W-:-:S02]  /*a430*/  ISETP.GT.AND P3, PT, R2, 0x11, P2 ;  /* 0x000000110200780c */ /* 0x000fc40001764270 */
[C---:B------:R-:W-:Y:S02]  /*a440*/  ISETP.GT.AND P4, PT, R2.reuse, 0x18, P2 ;  /* 0x000000180200780c */ /* 0x040fe40001784270 */
[----:B------:R-:W-:Y:S02]  /*a450*/  ISETP.GT.AND P5, PT, R2, 0x19, P2 ;  /* 0x000000190200780c */ /* 0x000fe400017a4270 */
[C---:B------:R-:W-:Y:S02]  /*a460*/  ISETP.LT.OR P3, PT, R3.reuse, 0x12, P3 ;  /* 0x000000120300780c */ /* 0x040fe40001f61670 */
[C---:B------:R-:W-:Y:S02]  /*a470*/  ISETP.LT.OR P4, PT, R3.reuse, 0x19, P4 ;  /* 0x000000190300780c */ /* 0x040fe40002781670 */
[----:B------:R-:W-:Y:S02]  /*a480*/  ISETP.LT.OR P5, PT, R3, 0x1a, P5 ;  /* 0x0000001a0300780c */ /* 0x000fe40002fa1670 */
[----:B------:R-:W-:-:S02]  /*a490*/  FSEL R33, R33, -INF , !P3 ;  /* 0xff80000021217808 */ /* 0x000fc40005800000 */
[----:B------:R-:W-:Y:S02]  /*a4a0*/  FSEL R13, R36, -INF , !P4 ;  /* 0xff800000240d7808 */ /* 0x000fe40006000000 */
[----:B------:R-:W-:Y:S02]  /*a4b0*/  FSEL R37, R37, -INF , !P5 ;  /* 0xff80000025257808 */ /* 0x000fe40006800000 */
[C---:B------:R-:W-:Y:S02]  /*a4c0*/  ISETP.GT.AND P3, PT, R2.reuse, 0x20, P2 ;  /* 0x000000200200780c */ /* 0x040fe40001764270 */
[C---:B------:R-:W-:Y:S02]  /*a4d0*/  ISETP.GT.AND P4, PT, R2.reuse, 0x21, P2 ;  /* 0x000000210200780c */ /* 0x040fe40001784270 */
[----:B------:R-:W-:Y:S02]  /*a4e0*/  ISETP.GT.AND P5, PT, R2, 0x28, P2 ;  /* 0x000000280200780c */ /* 0x000fe400017a4270 */
[----:B------:R-:W-:-:S02]  /*a4f0*/  ISETP.LT.OR P3, PT, R3, 0x21, P3 ;  /* 0x000000210300780c */ /* 0x000fc40001f61670 */
[C---:B------:R-:W-:Y:S02]  /*a500*/  ISETP.LT.OR P4, PT, R3.reuse, 0x22, P4 ;  /* 0x000000220300780c */ /* 0x040fe40002781670 */
[----:B------:R-:W-:Y:S02]  /*a510*/  ISETP.LT.OR P5, PT, R3, 0x29, P5 ;  /* 0x000000290300780c */ /* 0x000fe40002fa1670 */
        /* <DEDUP_REMOVED lines=65> */
[----:B------:R-:W-:Y:S01]  /*a930*/  FSEL R85, R85, -INF , !P5 ;  /* 0xff80000055557808 */ /* 0x000fe20006800000 */
[----:B------:R-:W-:Y:S06]  /*a940*/  @!P6 BRA `(.L_x_1099) ;  /* 0x00000000005ce947 */ /* 0x000fec0003800000 */
        /* <DEDUP_REMOVED lines=13> */
.L_x_1101:
[----:B------:R-:W-:-:S05]  /*aa20*/  IMAD.U32 R14, RZ, RZ, UR21 ;  /* 0x00000015ff0e7e24 */ /* 0x000fca000f8e00ff */
[----:B------:R-:W-:-:S13]  /*aa30*/  ISETP.NE.AND P3, PT, R14, 0x1, PT ;  /* 0x000000010e00780c */ /* 0x000fda0003f65270 */
[----:B------:R-:W0:Y:S02]  /*aa40*/  @P3 LDC.64 R2, c[0x0][0x9e8] ;  /* 0x00027a00ff023b82 */ /* 0x000e240000000a00 */
[----:B0-----:R-:W-:-:S05]  /*aa50*/  @P3 IMAD.HI.U32 R2, R141, R2, RZ ;  /* 0x000000028d023227 */ /* 0x001fca00078e00ff */
[----:B------:R-:W-:-:S07]  /*aa60*/  @P3 SHF.R.U32.HI R141, RZ, R3, R2 ;  /* 0x00000003ff8d3219 */ /* 0x000fce0000011602 */
.L_x_1102:
[----:B------:R-:W-:Y:S05]  /*aa70*/  BSYNC B0 ;  /* 0x0000000000007941 */ /* 0x000fea0003800000 */
.L_x_1100:
[----:B------:R-:W-:-:S04]  /*aa80*/  IMAD R141, R141, R14, -R0 ;  /* 0x0000000e8d8d7224 */ /* 0x000fc800078e0a00 */
[----:B------:R-:W-:-:S05]  /*aa90*/  IMAD R141, R16, -0x2, R141 ;  /* 0xfffffffe108d7824 */ /* 0x000fca00078e028d */
[----:B------:R-:W-:Y:S02]  /*aaa0*/  VIADDMNMX R10, R141, R14, R10, PT ;  /* 0x0000000e8d0a7246 */ /* 0x000fe4000380010a */
[----:B------:R-:W-:-:S07]  /*aab0*/  VIMNMX R12, R12, R141, !PT ;  /* 0x0000008d0c0c7248 */ /* 0x000fce0007fe0100 */
.L_x_1099:
[----:B------:R-:W-:Y:S01]  /*aac0*/  FMNMX.FTZ R0, R24, R7, !PT ;  /* 0x0000000718007209 */ /* 0x000fe20007810000 */
[----:B------:R-:W-:Y:S01]  /*aad0*/  UMOV UR25, UR46 ;  /* 0x0000002e00197c82 */ /* 0x000fe20008000000 */
        /* <DEDUP_REMOVED lines=24> */
[C---:B------:R-:W-:Y:S02]  /*ac60*/  ISETP.GT.AND P3, PT, R12.reuse, 0x9, P2 ;  /* 0x000000090c00780c */ /* 0x040fe40001764270 */
[----:B------:R-:W-:Y:S02]  /*ac70*/  FMNMX.FTZ R0, R49, R0, !PT ;  /* 0x0000000031007209 */ /* 0x000fe40007810000 */
[----:B------:R-:W-:Y:S02]  /*ac80*/  FSEL R43, R43, -INF , !P4 ;  /* 0xff8000002b2b7808 */ /* 0x000fe40006000000 */
[----:B------:R-:W-:Y:S02]  /*ac90*/  FMNMX.FTZ R0, R123, R0, !PT ;  /* 0x000000007b007209 */ /* 0x000fe40007810000 */
[----:B------:R-:W-:-:S02]  /*aca0*/  ISETP.GT.AND P4, PT, R12, RZ, P2 ;  /* 0x000000ff0c00720c */ /* 0x000fc40001784270 */
[----:B------:R-:W-:Y:S02]  /*acb0*/  FMNMX.FTZ R0, R53, R0, !PT ;  /* 0x0000000035007209 */ /* 0x000fe40007810000 */
[C---:B------:R-:W-:Y:S02]  /*acc0*/  ISETP.LT.OR P5, PT, R10.reuse, 0x2, P5 ;  /* 0x000000020a00780c */ /* 0x040fe40002fa1670 */
        /* <DEDUP_REMOVED lines=13> */
[----:B------:R-:W-:Y:S02]  /*ada0*/  FSEL R149, R26, -INF , !P4 ;  /* 0xff8000001a957808 */ /* 0x000fe40006000000 */
        /* <DEDUP_REMOVED lines=15> */
[----:B------:R-:W-:Y:S02]  /*aea0*/  ISETP.LT.OR P4, PT, R10, 0x31, P4 ;  /* 0x000000310a00780c */ /* 0x000fe40002781670 */
[----:B------:R-:W-:Y:S02]  /*aeb0*/  FMNMX.FTZ R2, R85, R0, !PT ;  /* 0x0000000055027209 */ /* 0x000fe40007810000 */
[----:B------:R-:W0:Y:S01]  /*aec0*/  LDC R0, c[0x0][0x988] ;  /* 0x00026200ff007b82 */ /* 0x000e220000000800 */
[----:B------:R-:W-:Y:S02]  /*aed0*/  FSEL R151, R50, -INF , !P4 ;  /* 0xff80000032977808 */ /* 0x000fe40006000000 */
[----:B------:R-:W1:Y:S01]  /*aee0*/  SHFL.BFLY PT, R3, R2, 0x2, 0x1f ;  /* 0x0c401f0002037f89 */ /* 0x000e6200000e0000 */
[----:B------:R-:W-:-:S04]  /*aef0*/  ISETP.GT.AND P4, PT, R12, 0x38, P2 ;  /* 0x000000380c00780c */ /* 0x000fc80001784270 */
[----:B------:R-:W-:Y:S02]  /*af00*/  ISETP.LT.OR P4, PT, R10, 0x39, P4 ;  /* 0x000000390a00780c */ /* 0x000fe40002781670 */
[----:B-1----:R-:W-:Y:S02]  /*af10*/  FMNMX.FTZ R14, R2, R3, !PT ;  /* 0x00000003020e7209 */ /* 0x002fe40007810000 */
[----:B------:R-:W-:-:S03]  /*af20*/  FMNMX.FTZ R2, R149, R8, !PT ;  /* 0x0000000895027209 */ /* 0x000fc60007810000 */
[----:B------:R-:W1:Y:S01]  /*af30*/  SHFL.BFLY PT, R3, R14, 0x1, 0x1f ;  /* 0x0c201f000e037f89 */ /* 0x000e6200000e0000 */
[----:B------:R-:W-:-:S04]  /*af40*/  FMNMX.FTZ R2, R27, R2, !PT ;  /* 0x000000021b027209 */ /* 0x000fc80007810000 */
[----:B------:R-:W-:-:S04]  /*af50*/  FMNMX.FTZ R2, R141, R2, !PT ;  /* 0x000000028d027209 */ /* 0x000fc80007810000 */
[----:B------:R-:W-:-:S04]  /*af60*/  FMNMX.FTZ R2, R31, R2, !PT ;  /* 0x000000021f027209 */ /* 0x000fc80007810000 */
[----:B------:R-:W-:-:S04]  /*af70*/  FMNMX.FTZ R2, R143, R2, !PT ;  /* 0x000000028f027209 */ /* 0x000fc80007810000 */
[----:B------:R-:W-:-:S04]  /*af80*/  FMNMX.FTZ R2, R35, R2, !PT ;  /* 0x0000000223027209 */ /* 0x000fc80007810000 */
[----:B------:R-:W-:Y:S02]  /*af90*/  FMNMX.FTZ R2, R145, R2, !PT ;  /* 0x0000000291027209 */ /* 0x000fe40007810000 */
[----:B-1----:R-:W-:Y:S02]  /*afa0*/  FMNMX.FTZ R3, R14, R3, !PT ;  /* 0x000000030e037209 */ /* 0x002fe40007810000 */
[----:B------:R-:W-:Y:S02]  /*afb0*/  FMNMX.FTZ R2, R39, R2, !PT ;  /* 0x0000000227027209 */ /* 0x000fe40007810000 */
[C---:B------:R-:W-:Y:S01]  /*afc0*/  FSETP.NEU.FTZ.AND P5, PT, R3.reuse, -INF , PT ;  /* 0xff8000000300780b */ /* 0x040fe20003fbd000 */
[----:B0-----:R-:W-:-:S05]  /*afd0*/  FMUL.FTZ R14, R3, R0 ;  /* 0x00000000030e7220 */ /* 0x001fca0000410000 */
[----:B------:R-:W-:-:S05]  /*afe0*/  FSEL R14, R14, RZ, P5 ;  /* 0x000000ff0e0e7208 */ /* 0x000fca0002800000 */
[-CC-:B------:R-:W-:Y:S01]  /*aff0*/  FFMA.FTZ R148, R25, R0.reuse, -R14.reuse ;  /* 0x0000000019947223 */ /* 0x180fe2000001080e */
[----:B------:R-:W-:Y:S01]  /*b000*/  FSEL R25, R42, -INF , !P3 ;  /* 0xff8000002a197808 */ /* 0x000fe20005800000 */
        /* <DEDUP_REMOVED lines=16> */
[-CC-:B------:R-:W-:Y:S01]  /*b110*/  FFMA.FTZ R15, R41, R0.reuse, -R14.reuse ;  /* 0x00000000290f7223 */ /* 0x180fe2000001080e */
[----:B------:R-:W-:Y:S01]  /*b120*/  FSEL R33, R54, -INF , !P4 ;  /* 0xff80000036217808 */ /* 0x000fe20006000000 */
        /* <DEDUP_REMOVED lines=9> */
[C---:B------:R-:W-:Y:S01]  /*b1c0*/  ISETP.GT.AND P4, PT, R12.reuse, 0x40, P2 ;  /* 0x000000400c00780c */ /* 0x040fe20001784270 */
[----:B------:R-:W-:Y:S01]  /*b1d0*/  MUFU.EX2 R148, R148 ;  /* 0x0000009400947308 */ /* 0x000fe20000000800 */
[----:B------:R-:W-:Y:S01]  /*b1e0*/  FSEL R51, R51, -INF , !P3 ;  /* 0xff80000033337808 */ /* 0x000fe20005800000 */
[-CC-:B------:R-:W-:Y:S01]  /*b1f0*/  FFMA.FTZ R29, R29, R0.reuse, -R14.reuse ;  /* 0x000000001d1d7223 */ /* 0x180fe2000001080e */
[----:B------:R-:W-:Y:S01]  /*b200*/  ISETP.GT.AND P3, PT, R12, 0x39, P2 ;  /* 0x000000390c00780c */ /* 0x000fe20001764270 */
[--C-:B------:R-:W-:Y:S01]  /*b210*/  FFMA.FTZ R128, R129, R0, -R14.reuse ;  /* 0x0000000081807223 */ /* 0x100fe2000001080e */
[----:B------:R-:W-:Y:S01]  /*b220*/  FMNMX.FTZ R2, R151, R2, !PT ;  /* 0x0000000297027209 */ /* 0x000fe20007810000 */
[-CC-:B------:R-:W-:Y:S01]  /*b230*/  FFMA.FTZ R130, R131, R0.reuse, -R14.reuse ;  /* 0x0000000083827223 */ /* 0x180fe2000001080e */
[C---:B------:R-:W-:Y:S01]  /*b240*/  ISETP.LT.OR P3, PT, R10.reuse, 0x3a, P3 ;  /* 0x0000003a0a00780c */ /* 0x040fe20001f61670 */
[----:B------:R-:W-:Y:S01]  /*b250*/  MUFU.EX2 R147, R147 ;  /* 0x0000009300937308 */ /* 0x000fe20000000800 */
[----:B------:R-:W-:Y:S01]  /*b260*/  ISETP.LT.OR P4, PT, R10, 0x41, P4 ;  /* 0x000000410a00780c */ /* 0x000fe20002781670 */
[-CC-:B------:R-:W-:Y:S01]  /*b270*/  FFMA.FTZ R124, R133, R0.reuse, -R14.reuse ;  /* 0x00000000857c7223 */ /* 0x180fe2000001080e */
[----:B------:R-:W-:Y:S01]  /*b280*/  FSEL R55, R55, -INF , !P3 ;  /* 0xff80000037377808 */ /* 0x000fe20005800000 */
[-CC-:B------:R-:W-:Y:S01]  /*b290*/  FFMA.FTZ R126, R135, R0.reuse, -R14.reuse ;  /* 0x00000000877e7223 */ /* 0x180fe2000001080e */
[----:B------:R-:W-:Y:S01]  /*b2a0*/  ISETP.GT.AND P3, PT, R12, 0x41, P2 ;  /* 0x000000410c00780c */ /* 0x000fe20001764270 */
[--C-:B------:R-:W-:Y:S01]  /*b2b0*/  FFMA.FTZ R120, R137, R0, -R14.reuse ;  /* 0x0000000089787223 */ /* 0x100fe2000001080e */
[----:B------:R-:W-:Y:S01]  /*b2c0*/  FMNMX.FTZ R2, R51, R2, !PT ;  /* 0x0000000233027209 */ /* 0x000fe20007810000 */
[----:B------:R-:W-:Y:S01]  /*b2d0*/  MUFU.EX2 R150, R150 ;  /* 0x0000009600967308 */ /* 0x000fe20000000800 */
[----:B------:R-:W-:Y:S01]  /*b2e0*/  FSEL R37, R58, -INF , !P4 ;  /* 0xff8000003a257808 */ /* 0x000fe20006000000 */
[----:B------:R-:W-:Y:S01]  /*b2f0*/  FFMA.FTZ R122, R139, R0, -R14 ;  /* 0x000000008b7a7223 */ /* 0x000fe2000001080e */
[----:B------:R-:W-:-:S02]  /*b300*/  ISETP.GT.AND P4, PT, R12, 0x48, P2 ;  /* 0x000000480c00780c */ /* 0x000fc40001784270 */
[C---:B------:R-:W-:Y:S02]  /*b310*/  ISETP.LT.OR P3, PT, R10.reuse, 0x42, P3 ;  /* 0x000000420a00780c */ /* 0x040fe40001f61670 */
[----:B------:R-:W-:Y:S01]  /*b320*/  FMNMX.FTZ R2, R33, R2, !PT ;  /* 0x0000000221027209 */ /* 0x000fe20007810000 */
[----:B------:R-:W-:Y:S01]  /*b330*/  MUFU.EX2 R29, R29 ;  /* 0x0000001d001d7308 */ /* 0x000fe20000000800 */
[----:B------:R-:W-:Y:S02]  /*b340*/  ISETP.LT.OR P4, PT, R10, 0x49, P4 ;  /* 0x000000490a00780c */ /* 0x000fe40002781670 */
[----:B------:R-:W-:Y:S02]  /*b350*/  FSEL R59, R59, -INF , !P3 ;  /* 0xff8000003b3b7808 */ /* 0x000fe40005800000 */
[----:B------:R-:W-:Y:S02]  /*b360*/  ISETP.GT.AND P3, PT, R12, 0x49, P2 ;  /* 0x000000490c00780c */ /* 0x000fe40001764270 */
[----:B------:R-:W-:Y:S01]  /*b370*/  FMNMX.FTZ R2, R55, R2, !PT ;  /* 0x0000000237027209 */ /* 0x000fe20007810000 */
[----:B------:R-:W-:Y:S01]  /*b380*/  MUFU.EX2 R144, R144 ;  /* 0x0000009000907308 */ /* 0x000fe20000000800 */
[----:B------:R-:W-:-:S02]  /*b390*/  FSEL R62, R62, -INF , !P4 ;  /* 0xff8000003e3e7808 */ /* 0x000fc40006000000 */
[----:B------:R-:W-:Y:S02]  /*b3a0*/  ISETP.GT.AND P4, PT, R12, 0x50, P2 ;  /* 0x000000500c00780c */ /* 0x000fe40001784270 */
[C---:B------:R-:W-:Y:S02]  /*b3b0*/  ISETP.LT.OR P3, PT, R10.reuse, 0x4a, P3 ;  /* 0x0000004a0a00780c */ /* 0x040fe40001f61670 */
[----:B------:R-:W-:Y:S01]  /*b3c0*/  FMNMX.FTZ R2, R37, R2, !PT ;  /* 0x0000000225027209 */ /* 0x000fe20007810000 */
[----:B------:R-:W-:Y:S01]  /*b3d0*/  MUFU.EX2 R11, R11 ;  /* 0x0000000b000b7308 */ /* 0x000fe20000000800 */
[----:B------:R-:W-:Y:S02]  /*b3e0*/  ISETP.LT.OR P4, PT, R10, 0x51, P4 ;  /* 0x000000510a00780c */ /* 0x000fe40002781670 */
[----:B------:R-:W-:Y:S02]  /*b3f0*/  FSEL R63, R63, -INF , !P3 ;  /* 0xff8000003f3f7808 */ /* 0x000fe40005800000 */
[----:B------:R-:W-:-:S02]  /*b400*/  ISETP.GT.AND P3, PT, R12, 0x51, P2 ;  /* 0x000000510c00780c */ /* 0x000fc40001764270 */
[----:B------:R-:W-:Y:S01]  /*b410*/  FMNMX.FTZ R45, R59, R2, !PT ;  /* 0x000000023b2d7209 */ /* 0x000fe20007810000 */
[----:B------:R-:W-:Y:S01]  /*b420*/  MUFU.EX2 R146, R146 ;  /* 0x0000009200927308 */ /* 0x000fe20000000800 */
[----:B------:R-:W-:Y:S02]  /*b430*/  FSEL R41, R66, -INF , !P4 ;  /* 0xff80000042297808 */ /* 0x000fe40006000000 */
[----:B------:R-:W-:Y:S02]  /*b440*/  ISETP.GT.AND P4, PT, R12, 0x58, P2 ;  /* 0x000000580c00780c */ /* 0x000fe40001784270 */
[----:B------:R-:W-:Y:S02]  /*b450*/  ISETP.LT.OR P3, PT, R10, 0x52, P3 ;  /* 0x000000520a00780c */ /* 0x000fe40001f61670 */
[----:B------:R-:W-:Y:S01]  /*b460*/  FMNMX.FTZ R2, R62, R45, !PT ;  /* 0x0000002d3e027209 */ /* 0x000fe20007810000 */
[----:B------:R-:W-:Y:S01]  /*b470*/  FFMA.FTZ R45, R49, R0, -R14 ;  /* 0x00000000312d7223 */ /* 0x000fe2000001080e */
[----:B------:R-:W-:Y:S01]  /*b480*/  ISETP.LT.OR P4, PT, R10, 0x59, P4 ;  /* 0x000000590a00780c */ /* 0x000fe20002781670 */
[----:B------:R-:W-:Y:S01]  /*b490*/  MUFU.EX2 R13, R13 ;  /* 0x0000000d000d7308 */ /* 0x000fe20000000800 */
[----:B------:R-:W-:-:S02]  /*b4a0*/  FSEL R67, R67, -INF , !P3 ;  /* 0xff80000043437808 */ /* 0x000fc40005800000 */
[----:B------:R-:W-:Y:S02]  /*b4b0*/  FMNMX.FTZ R2, R63, R2, !PT ;  /* 0x000000023f027209 */ /* 0x000fe40007810000 */
[----:B------:R-:W-:Y:S02]  /*b4c0*/  ISETP.GT.AND P3, PT, R12, 0x59, P2 ;  /* 0x000000590c00780c */ /* 0x000fe40001764270 */
[----:B------:R-:W-:Y:S01]  /*b4d0*/  FSEL R70, R70, -INF , !P4 ;  /* 0xff80000046467808 */ /* 0x000fe20006000000 */
[----:B------:R-:W-:Y:S01]  /*b4e0*/  MUFU.EX2 R140, R140 ;  /* 0x0000008c008c7308 */ /* 0x000fe20000000800 */
[----:B------:R-:W-:Y:S02]  /*b4f0*/  FMNMX.FTZ R2, R41, R2, !PT ;  /* 0x0000000229027209 */ /* 0x000fe40007810000 */
[----:B------:R-:W-:Y:S02]  /*b500*/  ISETP.GT.AND P4, PT, R12, 0x60, P2 ;  /* 0x000000600c00780c */ /* 0x000fe40001784270 */
[----:B------:R-:W-:-:S02]  /*b510*/  ISETP.LT.OR P3, PT, R10, 0x5a, P3 ;  /* 0x0000005a0a00780c */ /* 0x000fc40001f61670 */
[----:B------:R-:W-:Y:S01]  /*b520*/  FMNMX.FTZ R49, R67, R2, !PT ;  /* 0x0000000243317209 */ /* 0x000fe20007810000 */
[----:B------:R-:W-:Y:S01]  /*b530*/  MUFU.EX2 R15, R15 ;  /* 0x0000000f000f7308 */ /* 0x000fe20000000800 */
[----:B------:R-:W-:Y:S02]  /*b540*/  ISETP.LT.OR P4, PT, R10, 0x61, P4 ;  /* 0x000000610a00780c */ /* 0x000fe40002781670 */
[----:B------:R-:W-:Y:S02]  /*b550*/  FSEL R71, R71, -INF , !P3 ;  /* 0xff80000047477808 */ /* 0x000fe40005800000 */
[----:B------:R-:W-:Y:S02]  /*b560*/  ISETP.GT.AND P3, PT, R12, 0x61, P2 ;  /* 0x000000610c00780c */ /* 0x000fe40001764270 */
[----:B------:R-:W-:Y:S01]  /*b570*/  FMNMX.FTZ R2, R70, R49, !PT ;  /* 0x0000003146027209 */ /* 0x000fe20007810000 */
[-CC-:B------:R-:W-:Y:S01]  /*b580*/  FFMA.FTZ R49, R53, R0.reuse, -R14.reuse ;  /* 0x0000000035317223 */ /* 0x180fe2000001080e */
[----:B------:R-:W-:Y:S01]  /*b590*/  FSEL R121, R74, -INF , !P4 ;  /* 0xff8000004a797808 */ /* 0x000fe20006000000 */
[----:B------:R-:W-:Y:S01]  /*b5a0*/  FFMA.FTZ R53, R57, R0, -R14 ;  /* 0x0000000039357223 */ /* 0x000fe2000001080e */
[----:B------:R-:W-:Y:S01]  /*b5b0*/  ISETP.GT.AND P4, PT, R12, 0x68, P2 ;  /* 0x000000680c00780c */ /* 0x000fe20001784270 */
[----:B------:R-:W-:Y:S01]  /*b5c0*/  MUFU.EX2 R142, R142 ;  /* 0x0000008e008e7308 */ /* 0x000fe20000000800 */
[----:B------:R-:W-:-:S02]  /*b5d0*/  ISETP.LT.OR P3, PT, R10, 0x62, P3 ;  /* 0x000000620a00780c */ /* 0x000fc40001f61670 */
[----:B------:R-:W-:Y:S02]  /*b5e0*/  FMNMX.FTZ R2, R71, R2, !PT ;  /* 0x0000000247027209 */ /* 0x000fe40007810000 */
[----:B------:R-:W-:Y:S02]  /*b5f0*/  ISETP.LT.OR P4, PT, R10, 0x69, P4 ;  /* 0x000000690a00780c */ /* 0x000fe40002781670 */
[----:B------:R-:W-:Y:S01]  /*b600*/  FSEL R75, R75, -INF , !P3 ;  /* 0xff8000004b4b7808 */ /* 0x000fe20005800000 */
[----:B------:R-:W-:Y:S01]  /*b610*/  MUFU.EX2 R21, R21 ;  /* 0x0000001500157308 */ /* 0x000fe20000000800 */
[----:B------:R-:W-:Y:S02]  /*b620*/  ISETP.GT.AND P3, PT, R12, 0x69, P2 ;  /* 0x000000690c00780c */ /* 0x000fe40001764270 */
[----:B------:R-:W-:Y:S02]  /*b630*/  FMNMX.FTZ R2, R121, R2, !PT ;  /* 0x0000000279027209 */ /* 0x000fe40007810000 */
[----:B------:R-:W-:-:S02]  /*b640*/  FSEL R123, R78, -INF , !P4 ;  /* 0xff8000004e7b7808 */ /* 0x000fc40006000000 */
[----:B------:R-:W-:Y:S01]  /*b650*/  ISETP.GT.AND P4, PT, R12, 0x70, P2 ;  /* 0x000000700c00780c */ /* 0x000fe20001784270 */
[----:B------:R-:W-:Y:S01]  /*b660*/  MUFU.EX2 R136, R136 ;  /* 0x0000008800887308 */ /* 0x000fe20000000800 */
[C---:B------:R-:W-:Y:S02]  /*b670*/  ISETP.LT.OR P3, PT, R10.reuse, 0x6a, P3 ;  /* 0x0000006a0a00780c */ /* 0x040fe40001f61670 */
[----:B------:R-:W-:Y:S02]  /*b680*/  FMNMX.FTZ R2, R75, R2, !PT ;  /* 0x000000024b027209 */ /* 0x000fe40007810000 */
[----:B------:R-:W-:Y:S02]  /*b690*/  ISETP.LT.OR P4, PT, R10, 0x71, P4 ;  /* 0x000000710a00780c */ /* 0x000fe40002781670 */
[----:B------:R-:W-:Y:S01]  /*b6a0*/  FSEL R79, R79, -INF , !P3 ;  /* 0xff8000004f4f7808 */ /* 0x000fe20005800000 */
[----:B------:R-:W-:Y:S01]  /*b6b0*/  MUFU.EX2 R45, R45 ;  /* 0x0000002d002d7308 */ /* 0x000fe20000000800 */
[----:B------:R-:W-:-:S02]  /*b6c0*/  ISETP.GT.AND P3, PT, R12, 0x71, P2 ;  /* 0x000000710c00780c */ /* 0x000fc40001764270 */
[----:B------:R-:W-:Y:S02]  /*b6d0*/  FMNMX.FTZ R2, R123, R2, !PT ;  /* 0x000000027b027209 */ /* 0x000fe40007810000 */
[----:B------:R-:W-:Y:S02]  /*b6e0*/  FSEL R125, R82, -INF , !P4 ;  /* 0xff800000527d7808 */ /* 0x000fe40006000000 */
[----:B------:R-:W-:Y:S01]  /*b6f0*/  ISETP.GT.AND P4, PT, R12, 0x78, P2 ;  /* 0x000000780c00780c */ /* 0x000fe20001784270 */
[----:B------:R-:W-:Y:S01]  /*b700*/  MUFU.EX2 R138, R138 ;  /* 0x0000008a008a7308 */ /* 0x000fe20000000800 */
[----:B------:R-:W-:Y:S02]  /*b710*/  ISETP.LT.OR P3, PT, R10, 0x72, P3 ;  /* 0x000000720a00780c */ /* 0x000fe40001f61670 */
[----:B------:R-:W-:Y:S02]  /*b720*/  FMNMX.FTZ R2, R79, R2, !PT ;  /* 0x000000024f027209 */ /* 0x000fe40007810000 */
[----:B------:R-:W-:-:S02]  /*b730*/  ISETP.GT.AND P2, PT, R12, 0x79, P2 ;  /* 0x000000790c00780c */ /* 0x000fc40001744270 */
[C---:B------:R-:W-:Y:S01]  /*b740*/  ISETP.LT.OR P4, PT, R10.reuse, 0x79, P4 ;  /* 0x000000790a00780c */ /* 0x040fe20002781670 */
[----:B------:R-:W-:Y:S01]  /*b750*/  MUFU.EX2 R49, R49 ;  /* 0x0000003100317308 */ /* 0x000fe20000000800 */
[----:B------:R-:W-:Y:S02]  /*b760*/  FSEL R83, R83, -INF , !P3 ;  /* 0xff80000053537808 */ /* 0x000fe40005800000 */
[----:B------:R-:W-:Y:S02]  /*b770*/  FMNMX.FTZ R2, R125, R2, !PT ;  /* 0x000000027d027209 */ /* 0x000fe40007810000 */
[----:B------:R-:W-:Y:S02]  /*b780*/  ISETP.LT.OR P2, PT, R10, 0x7a, P2 ;  /* 0x0000007a0a00780c */ /* 0x000fe40001741670 */
[----:B------:R-:W-:Y:S01]  /*b790*/  FSEL R86, R86, -INF , !P4 ;  /* 0xff80000056567808 */ /* 0x000fe20006000000 */
[----:B------:R-:W-:Y:S01]  /*b7a0*/  MUFU.EX2 R132, R132 ;  /* 0x0000008400847308 */ /* 0x000fe20000000800 */
[----:B------:R-:W-:-:S02]  /*b7b0*/  FMNMX.FTZ R57, R83, R2, !PT ;  /* 0x0000000253397209 */ /* 0x000fc40007810000 */
[----:B------:R-:W-:Y:S02]  /*b7c0*/  FSEL R87, R87, -INF , !P2 ;  /* 0xff80000057577808 */ /* 0x000fe40005000000 */
[----:B------:R-:W-:Y:S01]  /*b7d0*/  FMNMX.FTZ R2, R86, R57, !PT ;  /* 0x0000003956027209 */ /* 0x000fe20007810000 */
[-CC-:B------:R-:W-:Y:S01]  /*b7e0*/  FFMA.FTZ R57, R61, R0.reuse, -R14.reuse ;  /* 0x000000003d397223 */ /* 0x180fe2000001080e */
[-CC-:B------:R-:W-:Y:S01]  /*b7f0*/  FFMA.FTZ R61, R65, R0.reuse, -R14.reuse ;  /* 0x00000000413d7223 */ /* 0x180fe2000001080e */
[----:B------:R-:W-:Y:S01]  /*b800*/  FSEL R10, R3, RZ, P5 ;  /* 0x000000ff030a7208 */ /* 0x000fe20002800000 */
[--C-:B------:R-:W-:Y:S01]  /*b810*/  FFMA.FTZ R65, R69, R0, -R14.reuse ;  /* 0x0000000045417223 */ /* 0x100fe2000001080e */
[----:B------:R-:W-:Y:S01]  /*b820*/  FMNMX.FTZ R2, R87, R2, !PT ;  /* 0x0000000257027209 */ /* 0x000fe20007810000 */
[-CC-:B------:R-:W-:Y:S01]  /*b830*/  FFMA.FTZ R69, R73, R0.reuse, -R14.reuse ;  /* 0x0000000049457223 */ /* 0x180fe2000001080e */
[-CC-:B------:R-:W-:Y:S01]  /*b840*/  FFMA.FTZ R73, R77, R0.reuse, -R14.reuse ;  /* 0x000000004d497223 */ /* 0x180fe2000001080e */
[-CC-:B------:R-:W-:Y:S01]  /*b850*/  FFMA.FTZ R77, R81, R0.reuse, -R14.reuse ;  /* 0x00000000514d7223 */ /* 0x180fe2000001080e */
[----:B------:R-:W-:Y:S01]  /*b860*/  FADD.FTZ R81, -R10, R7 ;  /* 0x000000070a517221 */ /* 0x000fe20000010100 */
[----:B------:R-:W0:Y:S01]  /*b870*/  SHFL.BFLY PT, R127, R2, 0x2, 0x1f ;  /* 0x0c401f00027f7f89 */ /* 0x000e2200000e0000 */
[-C--:B------:R-:W-:Y:S01]  /*b880*/  FFMA.FTZ R7, R85, R0.reuse, -R14 ;  /* 0x0000000055077223 */ /* 0x080fe2000001080e */
[----:B------:R-:W-:Y:S01]  /*b890*/  MUFU.EX2 R53, R53 ;  /* 0x0000003500357308 */ /* 0x000fe20000000800 */
[----:B------:R-:W-:-:S07]  /*b8a0*/  FMUL.FTZ R10, R81, R0 ;  /* 0x00000000510a7220 */ /* 0x000fce0000410000 */
[----:B------:R-:W1:Y:S08]  /*b8b0*/  MUFU.EX2 R10, R10 ;  /* 0x0000000a000a7308 */ /* 0x000e700000000800 */
[----:B------:R-:W-:Y:S01]  /*b8c0*/  MUFU.EX2 R134, R134 ;  /* 0x0000008600867308 */ /* 0x000fe20000000800 */
[----:B0-----:R-:W-:-:S07]  /*b8d0*/  FMNMX.FTZ R127, R2, R127, !PT ;  /* 0x0000007f027f7209 */ /* 0x001fce0007810000 */
[----:B------:R-:W-:Y:S01]  /*b8e0*/  MUFU.EX2 R57, R57 ;  /* 0x0000003900397308 */ /* 0x000fe20000000800 */
[-C--:B-1----:R-:W-:Y:S01]  /*b8f0*/  FMUL.FTZ R88, R88, R10.reuse ;  /* 0x0000000a58587220 */ /* 0x082fe20000410000 */
[-C--:B------:R-:W-:Y:S01]  /*b900*/  FMUL.FTZ R89, R89, R10.reuse ;  /* 0x0000000a59597220 */ /* 0x080fe20000410000 */
[----:B------:R-:W0:Y:S01]  /*b910*/  SHFL.BFLY PT, R2, R127, 0x1, 0x1f ;  /* 0x0c201f007f027f89 */ /* 0x000e2200000e0000 */
        /* <DEDUP_REMOVED lines=126> */
[-C--:B------:R-:W-:Y:S01]  /*c100*/  FMUL.FTZ R115, R115, R8.reuse ;  /* 0x0000000873737220 */ /* 0x080fe20000410000 */
[-C--:B------:R-:W-:Y:S01]  /*c110*/  FMUL.FTZ R118, R118, R8.reuse ;  /* 0x0000000876767220 */ /* 0x080fe20000410000 */
[----:B------:R-:W0:Y:S01]  /*c120*/  MUFU.EX2 R28, R28 ;  /* 0x0000001c001c7308 */ /* 0x000e220000000800 */
[----:B-1----:R-:W-:Y:S01]  /*c130*/  FADD.FTZ R6, R26, R9 ;  /* 0x000000091a067221 */ /* 0x002fe20000010000 */
[----:B------:R-:W-:Y:S01]  /*c140*/  FMUL.FTZ R119, R119, R8 ;  /* 0x0000000877777220 */ /* 0x000fe20000410000 */
[----:B------:R-:W-:Y:S01]  /*c150*/  F2FP.F16.F32.PACK_AB R150, R29, R150 ;  /* 0x000000961d96723e */ /* 0x000fe200000000ff */
[----:B------:R-:W-:Y:S01]  /*c160*/  VIADD R4, R4, 0xffffffff ;  /* 0xffffffff04047836 */ /* 0x000fe20000000000 */
[----:B------:R-:W-:Y:S01]  /*c170*/  F2FP.F16.F32.PACK_AB R146, R13, R146 ;  /* 0x000000920d92723e */ /* 0x000fe200000000ff */
[----:B------:R-:W-:Y:S01]  /*c180*/  IMAD.MOV.U32 R8, RZ, RZ, R2 ;  /* 0x000000ffff087224 */ /* 0x000fe200078e0002 */
[----:B------:R-:W-:Y:S01]  /*c190*/  F2FP.F16.F32.PACK_AB R140, R15, R140 ;  /* 0x0000008c0f8c723e */ /* 0x000fe200000000ff */
        /* <DEDUP_REMOVED lines=21> */
[C---:B0-----:R-:W-:Y:S01]  /*c2f0*/  FADD.FTZ R11, R69.reuse, R44 ;  /* 0x0000002c450b7221 */ /* 0x041fe20000010000 */
[----:B------:R-:W-:Y:S02]  /*c300*/  F2FP.F16.F32.PACK_AB R124, R69, R124 ;  /* 0x0000007c457c723e */ /* 0x000fe400000000ff */
[----:B------:R-:W-:Y:S02]  /*c310*/  F2FP.F16.F32.PACK_AB R143, R28, R143 ;  /* 0x0000008f1c8f723e */ /* 0x000fe400000000ff */
[----:B------:R-:W-:-:S02]  /*c320*/  F2FP.F16.F32.PACK_AB R137, R30, R137 ;  /* 0x000000891e89723e */ /* 0x000fc400000000ff */
        /* <DEDUP_REMOVED lines=44> */
[----:B------:R0:W3:Y:S01]  /*c5f0*/  MUFU.EX2 R121, R125 ;  /* 0x0000007d00797308 */ /* 0x0000e20000000800 */
[----:B-1----:R-:W-:-:S07]  /*c600*/  FADD.FTZ R44, R123, R44 ;  /* 0x0000002c7b2c7221 */ /* 0x002fce0000010000 */
[----:B------:R-:W1:Y:S01]  /*c610*/  MUFU.EX2 R83, R83 ;  /* 0x0000005300537308 */ /* 0x000e620000000800 */
[C---:B--2---:R-:W-:Y:S01]  /*c620*/  FADD.FTZ R44, R79.reuse, R44 ;  /* 0x0000002c4f2c7221 */ /* 0x044fe20000010000 */
[----:B------:R-:W-:Y:S02]  /*c630*/  F2FP.F16.F32.PACK_AB R127, R79, R123 ;  /* 0x0000007b4f7f723e */ /* 0x000fe400000000ff */
[----:B0-----:R-:W-:-:S04]  /*c640*/  F2FP.F16.F32.PACK_AB R125, R75, R5 ;  /* 0x000000054b7d723e */ /* 0x001fc800000000ff */
[----:B------:R-:W0:Y:S01]  /*c650*/  MUFU.EX2 R7, R86 ;  /* 0x0000005600077308 */ /* 0x000e220000000800 */
[----:B---3--:R-:W-:-:S07]  /*c660*/  FADD.FTZ R44, R121, R44 ;  /* 0x0000002c792c7221 */ /* 0x008fce0000010000 */
[----:B------:R-:W2:Y:S01]  /*c670*/  MUFU.EX2 R34, R34 ;  /* 0x0000002200227308 */ /* 0x000ea20000000800 */
[C---:B-1----:R-:W-:Y:S01]  /*c680*/  FADD.FTZ R44, R83.reuse, R44 ;  /* 0x0000002c532c7221 */ /* 0x042fe20000010000 */
[----:B------:R-:W-:-:S03]  /*c690*/  F2FP.F16.F32.PACK_AB R121, R83, R121 ;  /* 0x000000795379723e */ /* 0x000fc600000000ff */
[----:B0-----:R-:W-:Y:S01]  /*c6a0*/  FADD.FTZ R44, R7, R44 ;  /* 0x0000002c072c7221 */ /* 0x001fe20000010000 */
[----:B--2---:R-:W-:-:S03]  /*c6b0*/  F2FP.F16.F32.PACK_AB R123, R34, R7 ;  /* 0x00000007227b723e */ /* 0x004fc600000000ff */
[----:B------:R-:W-:Y:S01]  /*c6c0*/  FADD.FTZ R5, R34, R44 ;  /* 0x0000002c22057221 */ /* 0x000fe20000010000 */
[----:B------:R-:W-:Y:S01]  /*c6d0*/  IMAD.MOV.U32 R7, RZ, RZ, R3 ;  /* 0x000000ffff077224 */ /* 0x000fe200078e0003 */
[----:B------:R-:W-:Y:S06]  /*c6e0*/  @P2 BRA `(.L_x_1103) ;  /* 0xffffffd000b82947 */ /* 0x000fec000383ffff */
.L_x_1086:
[----:B------:R-:W-:Y:S06]  /*c6f0*/  BAR.ARV 0x8, 0x200 ;  /* 0x0208000000007b1d */ /* 0x000fec0000002000 */
[----:B------:R-:W-:Y:S05]  /*c700*/  @!P0 BRA `(.L_x_1104) ;  /* 0x0000000000048947 */ /* 0x000fea0003800000 */
[----:B------:R-:W-:Y:S01]  /*c710*/  BPT.TRAP 0x1 ;  /* 0x000000040000795c */ /* 0x000fe20000300000 */
.L_x_1104:
[----:B------:R-:W-:Y:S01]  /*c720*/  ULEA UR5, UR37, UR45, 0x3 ;  /* 0x0000002d25057291 */ /* 0x000fe2000f8e183f */
[----:B------:R-:W-:-:S05]  /*c730*/  IMAD.U32 R4, RZ, RZ, UR46 ;  /* 0x0000002eff047e24 */ /* 0x000fca000f8e00ff */
[----:B------:R-:W-:-:S04]  /*c740*/  SHF.L.U32 R4, R4, 0x1f, RZ ;  /* 0x0000001f04047819 */ /* 0x000fc800000006ff */
[----:B------:R0:W1:Y:S01]  /*c750*/  SYNCS.PHASECHK.TRANS64.TRYWAIT P2, [UR5+0x16850], R4 ;  /* 0x01685004ff0075a7 */ /* 0x0000620008040145 */
[----:B------:R-:W-:Y:S05]  /*c760*/  @!P0 BRA `(.L_x_1105) ;  /* 0x0000000000048947 */ /* 0x000fea0003800000 */
[----:B------:R-:W-:Y:S01]  /*c770*/  BPT.TRAP 0x1 ;  /* 0x000000040000795c */ /* 0x000fe20000300000 */
.L_x_1105:
[----:B-1----:R-:W-:Y:S05]  /*c780*/  @P2 BRA `(.L_x_1106) ;  /* 0x0000000000082947 */ /* 0x002fea0003800000 */
[----:B------:R-:W1:Y:S02]  /*c790*/  SYNCS.PHASECHK.TRANS64.TRYWAIT P0, [UR5+0x16850], R4 ;  /* 0x01685004ff0075a7 */ /* 0x000e640008000145 */
[----:B-1----:R-:W-:Y:S05]  /*c7a0*/  @!P0 BRA `(.L_x_1107) ;  /* 0x0000007c00408947 */ /* 0x002fea0003800000 */
.L_x_1106:
[----:B------:R-:W-:Y:S01]  /*c7b0*/  UIADD3 UR45, UR45, 0x400, URZ ;  /* 0x000004002d2d7890 */ /* 0x000fe2000fffe03f */
[----:B------:R-:W-:Y:S01]  /*c7c0*/  WARPGROUP.ARRIVE ;  /* 0x00000000000079c5 */ /* 0x000fe20000000000 */
[----:B------:R-:W-:Y:S01]  /*c7d0*/  UMOV UR7, 0x40000040 ;  /* 0x4000004000077882 */ /* 0x000fe20000000000 */
[----:B-1----:R-:W1:Y:S01]  /*c7e0*/  SHFL.BFLY PT, R7, R6, 0x2, 0x1f ;  /* 0x0c401f0006077f89 */ /* 0x002e6200000e0000 */
[----:B------:R-:W-:Y:S01]  /*c7f0*/  USHF.R.U32.HI UR45, URZ, 0x4, UR45 ;  /* 0x000000043f2d7899 */ /* 0x000fe2000801162d */
[----:B------:R-:W-:Y:S01]  /*c800*/  IMAD.U32 R12, RZ, RZ, UR5 ;  /* 0x00000005ff0c7e24 */ /* 0x000fe2000f8e00ff */
[----:B------:R-:W-:Y:S01]  /*c810*/  UIADD3 UR47, UR47, 0x1, URZ ;  /* 0x000000012f2f7890 */ /* 0x000fe2000fffe03f */
[----:B0-----:R-:W0:Y:S01]  /*c820*/  SHFL.BFLY PT, R4, R5, 0x2, 0x1f ;  /* 0x0c401f0005047f89 */ /* 0x001e2200000e0000 */
[----:B------:R-:W-:Y:S01]  /*c830*/  ULOP3.LUT UR4, UR45, 0x3fff, URZ, 0xc0, !UPT ;  /* 0x00003fff2d047892 */ /* 0x000fe2000f8ec03f */
[----:B------:R-:W-:Y:S02]  /*c840*/  IMAD.MOV.U32 R21, RZ, RZ, -0x800000 ;  /* 0xff800000ff157424 */ /* 0x000fe400078e00ff */
        /* <DEDUP_REMOVED lines=14> */
[----:B------:R-:W-:Y:S02]  /*c930*/  IMAD.MOV.U32 R4, RZ, RZ, RZ ;  /* 0x000000ffff047224 */ /* 0x000fe400078e00ff */
[----:B------:R-:W-:Y:S02]  /*c940*/  IMAD.MOV.U32 R7, RZ, RZ, RZ ;  /* 0x000000ffff077224 */ /* 0x000fe400078e00ff */
[----:B-1----:R-:W-:Y:S01]  /*c950*/  FADD.FTZ R11, R8, R9 ;  /* 0x00000009080b7221 */ /* 0x002fe20000010000 */
[----:B------:R-:W-:-:S04]  /*c960*/  FSETP.NE.FTZ.AND P0, PT, R10, RZ, PT ;  /* 0x000000ff0a00720b */ /* 0x000fc80003f15000 */
[----:B------:R-:W-:-:S09]  /*c970*/  FSETP.NE.FTZ.AND P2, PT, R11, RZ, PT ;  /* 0x000000ff0b00720b */ /* 0x000fd20003f55000 */
[C---:B------:R-:W-:Y:S01]  /*c980*/  @P0 FMUL.FTZ R6, R0.reuse, 0.69314718246459960938 ;  /* 0x3f31721800060820 */ /* 0x040fe20000410000 */
[----:B------:R-:W0:Y:S03]  /*c990*/  @P0 MUFU.LG2 R5, R10 ;  /* 0x0000000a00050308 */ /* 0x000e260000000c00 */
[----:B------:R-:W-:Y:S01]  /*c9a0*/  @P2 FMUL.FTZ R8, R0, 0.69314718246459960938 ;  /* 0x3f31721800082820 */ /* 0x000fe20000410000 */
[----:B------:R-:W-:-:S04]  /*c9b0*/  @!P1 VIADD R0, R12, 0x16860 ;  /* 0x000168600c009836 */ /* 0x000fc80000000000 */
[----:B------:R-:W1:Y:S01]  /*c9c0*/  @P2 MUFU.LG2 R9, R11 ;  /* 0x0000000b00092308 */ /* 0x000e620000000c00 */
[----:B------:R-:W-:-:S07]  /*c9d0*/  @!P1 PRMT R0, RZ, 0x654, R0 ;  /* 0x00000654ff009816 */ /* 0x000fce0000000000 */
[----:B------:R-:W2:Y:S01]  /*c9e0*/  @P0 MUFU.RCP R4, R10 ;  /* 0x0000000a00040308 */ /* 0x000ea20000001000 */
[----:B0-----:R-:W-:-:S04]  /*c9f0*/  @P0 FMUL.FTZ R5, R5, 0.69314718246459960938 ;  /* 0x3f31721805050820 */ /* 0x001fc80000410000 */
[----:B------:R-:W-:Y:S01]  /*ca00*/  @P0 FFMA.FTZ R21, R6, R3, R5 ;  /* 0x0000000306150223 */ /* 0x000fe20000010005 */
[----:B------:R-:W-:Y:S01]  /*ca10*/  PLOP3.LUT P0, PT, PT, PT, PT, 0x8, 0x0 ;  /* 0x000000000000781c */ /* 0x000fe20003f0e170 */
[----:B------:R-:W-:Y:S02]  /*ca20*/  WARPGROUP.DEPBAR.LE gsb0, 0x0 ;  /* 0x00008000000079c5 */ /* 0x000fe40000010000 */
[----:B------:R-:W-:Y:S01]  /*ca30*/  WARPGROUP.ARRIVE ;  /* 0x00000000000079c5 */ /* 0x000fe20000000000 */
[----:B------:R-:W0:Y:S01]  /*ca40*/  @P2 MUFU.RCP R7, R11 ;  /* 0x0000000b00072308 */ /* 0x000e220000001000 */
[----:B-1----:R-:W-:-:S04]  /*ca50*/  @P2 FMUL.FTZ R9, R9, 0.69314718246459960938 ;  /* 0x3f31721809092820 */ /* 0x002fc80000410000 */
[----:B------:R-:W-:Y:S01]  /*ca60*/  HGMMA.64x64x16.F32 R88, R144, gdesc[UR4].tnspB, R88, gsb0 ;  /* 0x40e0000490587df0 */ /* 0x000fe20008000858 */
[----:B------:R-:W-:Y:S01]  /*ca70*/  UIADD3 UR6, UR4, 0x100, URZ ;  /* 0x0000010004067890 */ /* 0x000fe2000fffe03f */
[----:B------:R-:W-:Y:S01]  /*ca80*/  @P2 FFMA.FTZ R20, R8, R2, R9 ;  /* 0x0000000208142223 */ /* 0x000fe20000010009 */
        /* <DEDUP_REMOVED lines=65> */
[----:B-1----:R-:W-:-:S07]  /*cea0*/  FMUL.FTZ R119, R119, R7 ;  /* 0x0000000777777220 */ /* 0x002fce0000410000 */
.L_x_1037:
[----:B------:R-:W0:Y:S01]  /*ceb0*/  S2R R3, SR_CgaCtaId ;  /* 0x0000000000037919 */ /* 0x000e220000008800 */
[----:B------:R-:W-:Y:S01]  /*cec0*/  MOV R0, 0x400 ;  /* 0x0000040000007802 */ /* 0x000fe20000000f00 */
[----:B------:R-:W-:Y:S01]  /*ced0*/  BSSY B0, `(.L_x_1108) ;  /* 0x000018a000007945 */ /* 0x000fe20003800000 */
[----:B------:R-:W-:Y:S02]  /*cee0*/  BAR.SYNC.DEFER_BLOCKING 0x5, 0x200 ;  /* 0x0148000000007b1d */ /* 0x000fe40000010000 */
[----:B0-----:R-:W-:-:S05]  /*cef0*/  LEA R0, R3, R0, 0x18 ;  /* 0x0000000003007211 */ /* 0x001fca00078ec0ff */
[----:B------:R-:W0:Y:S02]  /*cf00*/  LDS.128 R4, [R0+0x168d0] ;  /* 0x0168d00000047984 */ /* 0x000e240000000c00 */
[----:B0-----:R-:W-:Y:S02]  /*cf10*/  R2UR UR5, R5 ;  /* 0x00000000050572ca */ /* 0x001fe400000e0000 */
[----:B------:R-:W-:Y:S02]  /*cf20*/  R2UR UR7, R6 ;  /* 0x00000000060772ca */ /* 0x000fe400000e0000 */
[----:B------:R-:W-:Y:S01]  /*cf30*/  R2UR UR6, R7 ;  /* 0x00000000070672ca */ /* 0x000fe200000e0000 */
[----:B------:R-:W-:Y:S06]  /*cf40*/  BAR.ARV 0x4, 0x200 ;  /* 0x0108000000007b1d */ /* 0x000fec0000002000 */
[----:B------:R-:W-:Y:S08]  /*cf50*/  @P0 BRA `(.L_x_1109) ;  /* 0x0000000c00a40947 */ /* 0x000ff00003800000 */
[----:B------:R-:W0:Y:S01]  /*cf60*/  S2R R5, SR_SWINHI ;  /* 0x0000000000057919 */ /* 0x000e220000002f00 */
[----:B------:R-:W-:Y:S01]  /*cf70*/  F2FP.F16.F32.PACK_AB R112, R113, R112 ;  /* 0x000000707170723e */ /* 0x000fe200000000ff */
[----:B------:R-:W-:Y:S01]  /*cf80*/  ULDC.64 UR8, c[0x0][0xc00] ;  /* 0x0003000000087ab9 */ /* 0x000fe20000000a00 */
[----:B------:R-:W-:Y:S01]  /*cf90*/  F2FP.F16.F32.PACK_AB R12, R12, R27 ;  /* 0x0000001b0c0c723e */ /* 0x000fe200000000ff */
[----:B------:R-:W-:Y:S01]  /*cfa0*/  UISETP.NE.U32.AND UP0, UPT, UR8, URZ, UPT ;  /* 0x0000003f0800728c */ /* 0x000fe2000bf05070 */
[----:B------:R-:W-:Y:S01]  /*cfb0*/  F2FP.F16.F32.PACK_AB R13, R13, R106 ;  /* 0x0000006a0d0d723e */ /* 0x000fe200000000ff */
[----:B------:R-:W1:Y:S01]  /*cfc0*/  LDC R33, c[0x0][0xbe8] ;  /* 0x0002fa00ff217b82 */ /* 0x000e620000000800 */
[----:B------:R-:W-:Y:S01]  /*cfd0*/  F2FP.F16.F32.PACK_AB R14, R14, R25 ;  /* 0x000000190e0e723e */ /* 0x000fe200000000ff */
[----:B------:R-:W-:Y:S01]  /*cfe0*/  UISETP.NE.AND.EX UP0, UPT, UR9, URZ, UPT, UP0 ;  /* 0x0000003f0900728c */ /* 0x000fe2000bf05300 */
[----:B------:R-:W-:-:S05]  /*cff0*/  F2FP.F16.F32.PACK_AB R15, R15, R110 ;  /* 0x0000006e0f0f723e */ /* 0x000fca00000000ff */
[----:B------:R-:W-:Y:S01]  /*d000*/  BAR.SYNC.DEFER_BLOCKING 0x1, 0x180 ;  /* 0x0046000000007b1d */ /* 0x000fe20000010000 */
[----:B------:R-:W-:Y:S02]  /*d010*/  F2FP.F16.F32.PACK_AB R113, R115, R114 ;  /* 0x000000727371723e */ /* 0x000fe400000000ff */
[----:B------:R-:W-:Y:S02]  /*d020*/  F2FP.F16.F32.PACK_AB R114, R117, R116 ;  /* 0x000000747572723e */ /* 0x000fe400000000ff */
[----:B------:R-:W-:Y:S01]  /*d030*/  F2FP.F16.F32.PACK_AB R115, R119, R118 ;  /* 0x000000767773723e */ /* 0x000fe200000000ff */
[----:B------:R-:W-:Y:S01]  /*d040*/  ULDC.64 UR8, c[0x0][0xc00] ;  /* 0x0003000000087ab9 */ /* 0x000fe20000000a00 */
[----:B------:R-:W-:Y:S01]  /*d050*/  UMOV UR4, URZ ;  /* 0x0000003f00047c82 */ /* 0x000fe20008000000 */
[----:B------:R-:W-:Y:S02]  /*d060*/  UIMAD.WIDE UR8, UR40, 0x4, UR8 ;  /* 0x00000004280878a5 */ /* 0x000fe4000f8e0208 */
[----:B------:R-:W-:Y:S01]  /*d070*/  USHF.R.S32.HI UR18, URZ, 0x1f, UR39 ;  /* 0x0000001f3f127899 */ /* 0x000fe20008011427 */
[----:B------:R-:W-:Y:S01]  /*d080*/  ULDC.64 UR12, c[0x0][0xb90] ;  /* 0x0002e400000c7ab9 */ /* 0x000fe20000000a00 */
[----:B------:R-:W-:-:S02]  /*d090*/  USHF.R.S32.HI UR11, URZ, 0x1f, UR40 ;  /* 0x0000001f3f0b7899 */ /* 0x000fc40008011428 */
[----:B------:R-:W-:Y:S01]  /*d0a0*/  IMAD.U32 R25, RZ, RZ, UR9 ;  /* 0x00000009ff197e24 */ /* 0x000fe2000f8e00ff */
[----:B------:R-:W-:Y:S01]  /*d0b0*/  ULDC.64 UR16, c[0x0][0xb98] ;  /* 0x0002e60000107ab9 */ /* 0x000fe20000000a00 */
[----:B------:R-:W-:Y:S01]  /*d0c0*/  ULDC.64 UR20, c[0x0][0xc08] ;  /* 0x0003020000147ab9 */ /* 0x000fe20000000a00 */
[----:B------:R-:W-:Y:S02]  /*d0d0*/  MOV R2, R0 ;  /* 0x0000000000027202 */ /* 0x000fe40000000f00 */
[----:B0-----:R-:W-:-:S03]  /*d0e0*/  MOV R3, R5 ;  /* 0x0000000500037202 */ /* 0x001fc60000000f00 */
[----:B------:R-:W-:-:S03]  /*d0f0*/  IMAD.WIDE R4, R155, 0x2, R2 ;  /* 0x000000029b047825 */ /* 0x000fc600078e0202 */
        /* <DEDUP_REMOVED lines=22> */
[----:B------:R-:W-:Y:S01]  /*d260*/  F2FP.F16.F32.PACK_AB R8, R89, R24 ;  /* 0x000000185908723e */ /* 0x000fe200000000ff */
[----:B------:R-:W-:Y:S01]  /*d270*/  IMAD.U32 R24, RZ, RZ, UR8 ;  /* 0x00000008ff187e24 */ /* 0x000fe2000f8e00ff */
[----:B------:R-:W-:-:S02]  /*d280*/  F2FP.F16.F32.PACK_AB R9, R91, R90 ;  /* 0x0000005a5b09723e */ /* 0x000fc400000000ff */
[----:B------:R-:W-:Y:S02]  /*d290*/  F2FP.F16.F32.PACK_AB R10, R93, R92 ;  /* 0x0000005c5d0a723e */ /* 0x000fe400000000ff */
[----:B------:R-:W-:Y:S02]  /*d2a0*/  F2FP.F16.F32.PACK_AB R11, R95, R94 ;  /* 0x0000005e5f0b723e */ /* 0x000fe400000000ff */
[----:B------:R-:W-:Y:S02]  /*d2b0*/  F2FP.F16.F32.PACK_AB R4, R97, R96 ;  /* 0x000000606104723e */ /* 0x000fe400000000ff */
[----:B------:R-:W-:Y:S01]  /*d2c0*/  F2FP.F16.F32.PACK_AB R5, R99, R98 ;  /* 0x000000626305723e */ /* 0x000fe200000000ff */
[----:B------:R0:W-:Y:S01]  /*d2d0*/  STSM.16.M88.4 [R31], R8 ;  /* 0x000000081f007844 */ /* 0x0001e20000000200 */
[----:B------:R-:W-:Y:S02]  /*d2e0*/  F2FP.F16.F32.PACK_AB R6, R101, R100 ;  /* 0x000000646506723e */ /* 0x000fe400000000ff */
[----:B------:R-:W-:-:S02]  /*d2f0*/  F2FP.F16.F32.PACK_AB R7, R103, R102 ;  /* 0x000000666707723e */ /* 0x000fc400000000ff */
[----:B------:R-:W-:-:S03]  /*d300*/  PLOP3.LUT P2, PT, PT, PT, UP0, 0x80, 0x0 ;  /* 0x000000000000781c */ /* 0x000fc60003f4f008 */
[----:B------:R2:W-:Y:S04]  /*d310*/  STSM.16.M88.4 [R30], R4 ;  /* 0x000000041e007844 */ /* 0x0005e80000000200 */
[----:B------:R3:W-:Y:S04]  /*d320*/  STSM.16.M88.4 [R29], R12 ;  /* 0x0000000c1d007844 */ /* 0x0007e80000000200 */
[----:B------:R3:W-:Y:S01]  /*d330*/  STSM.16.M88.4 [R28], R112 ;  /* 0x000000701c007844 */ /* 0x0007e20000000200 */
[----:B------:R-:W-:Y:S06]  /*d340*/  BAR.SYNC.DEFER_BLOCKING 0x1, 0x180 ;  /* 0x0046000000007b1d */ /* 0x000fec0000010000 */
[----:B------:R-:W4:Y:S01]  /*d350*/  @P2 LDG.E R26, desc[UR50][R24.64] ;  /* 0x00000032181a2981 */ /* 0x000f22000c1e1900 */
[----:B-1----:R-:W-:Y:S01]  /*d360*/  ISETP.NE.AND P1, PT, R33, 0x1, PT ;  /* 0x000000012100780c */ /* 0x002fe20003f25270 */
[----:B0-----:R-:W-:Y:S01]  /*d370*/  VIADD R8, R17, UR41 ;  /* 0x0000002911087c36 */ /* 0x001fe20008000000 */
[----:B------:R-:W-:-:S02]  /*d380*/  UIMAD UR8, UR18, UR12, URZ ;  /* 0x0000000c120872a4 */ /* 0x000fc4000f8e023f */
[----:B------:R-:W-:Y:S01]  /*d390*/  USEL UR11, UR11, URZ, !UP0 ;  /* 0x0000003f0b0b7287 */ /* 0x000fe2000c000000 */
[----:B--2---:R-:W-:Y:S01]  /*d3a0*/  IMAD.MOV.U32 R4, RZ, RZ, R8 ;  /* 0x000000ffff047224 */ /* 0x004fe200078e0008 */
[----:B------:R-:W-:Y:S02]  /*d3b0*/  UIMAD UR14, UR39, UR13, UR8 ;  /* 0x0000000d270e72a4 */ /* 0x000fe4000f8e0208 */
[----:B------:R-:W-:Y:S02]  /*d3c0*/  USEL UR10, UR40, URZ, !UP0 ;  /* 0x0000003f280a7287 */ /* 0x000fe4000c000000 */
[----:B------:R-:W-:-:S03]  /*d3d0*/  UISETP.NE.U32.AND UP0, UPT, UR20, URZ, UPT ;  /* 0x0000003f1400728c */ /* 0x000fc6000bf05070 */
[----:B------:R-:W0:Y:S01]  /*d3e0*/  @P1 LDC R27, c[0x0][0xbec] ;  /* 0x0002fb00ff1b1b82 */ /* 0x000e220000000800 */
[----:B------:R-:W-:-:S06]  /*d3f0*/  UISETP.NE.AND.EX UP0, UPT, UR21, URZ, UPT, UP0 ;  /* 0x0000003f1500728c */ /* 0x000fcc000bf05300 */
[----:B------:R-:W-:Y:S01]  /*d400*/  PLOP3.LUT P3, PT, PT, PT, UP0, 0x80, 0x0 ;  /* 0x000000000000781c */ /* 0x000fe20003f6f008 */
[----:B------:R-:W1:Y:S01]  /*d410*/  @P1 LDC R32, c[0x0][0xbf0] ;  /* 0x0002fc00ff201b82 */ /* 0x000e620000000800 */
[----:B0-----:R-:W-:-:S05]  /*d420*/  @P1 IMAD.HI.U32 R5, R8, R27, RZ ;  /* 0x0000001b08051227 */ /* 0x001fca00078e00ff */
[----:B-1----:R-:W-:-:S05]  /*d430*/  @P1 SHF.R.U32.HI R4, RZ, R32, R5 ;  /* 0x00000020ff041219 */ /* 0x002fca0000011605 */
[----:B------:R-:W-:-:S04]  /*d440*/  IMAD.MOV R6, RZ, RZ, -R4 ;  /* 0x000000ffff067224 */ /* 0x000fc800078e0a04 */
[----:B------:R-:W-:Y:S01]  /*d450*/  IMAD R7, R33, R6, R8 ;  /* 0x0000000621077224 */ /* 0x000fe200078e0208 */
[----:B------:R-:W-:-:S04]  /*d460*/  SHF.R.S32.HI R6, RZ, 0x1f, R4 ;  /* 0x0000001fff067819 */ /* 0x000fc80000011404 */
[----:B------:R-:W-:Y:S02]  /*d470*/  SHF.R.S32.HI R5, RZ, 0x1f, R7 ;  /* 0x0000001fff057819 */ /* 0x000fe40000011407 */
[----:B----4-:R-:W-:-:S13]  /*d480*/  @P2 R2UR UR4, R26 ;  /* 0x000000001a0422ca */ /* 0x010fda00000e0000 */
[----:B------:R-:W-:Y:S02]  /*d490*/  USHF.R.S32.HI UR9, URZ, 0x1f, UR4 ;  /* 0x0000001f3f097899 */ /* 0x000fe40008011404 */
[----:B------:R-:W-:Y:S02]  /*d4a0*/  UMOV UR8, UR4 ;  /* 0x0000000400087c82 */ /* 0x000fe40008000000 */
[----:B------:R-:W-:-:S04]  /*d4b0*/  UIMAD.WIDE.U32 UR12, UR39, UR12, UR8 ;  /* 0x0000000c270c72a5 */ /* 0x000fc8000f8e0008 */
[----:B------:R-:W-:Y:S02]  /*d4c0*/  UIADD3 UR13, UR13, UR14, URZ ;  /* 0x0000000e0d0d7290 */ /* 0x000fe4000fffe03f */
[----:B------:R-:W-:Y:S02]  /*d4d0*/  UIMAD UR14, UR11, UR16, URZ ;  /* 0x000000100b0e72a4 */ /* 0x000fe4000f8e023f */
[----:B------:R-:W-:Y:S02]  /*d4e0*/  UIMAD.WIDE.U32 UR12, UR10, UR16, UR12 ;  /* 0x000000100a0c72a5 */ /* 0x000fe4000f8e000c */
[----:B------:R-:W-:Y:S01]  /*d4f0*/  UIMAD UR14, UR10, UR17, UR14 ;  /* 0x000000110a0e72a4 */ /* 0x000fe2000f8e020e */
[----:B------:R-:W-:-:S03]  /*d500*/  ULDC UR16, c[0x0][0xa88] ;  /* 0x0002a20000107ab9 */ /* 0x000fc60000000800 */
[----:B------:R-:W-:Y:S02]  /*d510*/  IADD3 R4, P0, R4, UR12, RZ ;  /* 0x0000000c04047c10 */ /* 0x000fe4000ff1e0ff */
[----:B------:R-:W-:Y:S01]  /*d520*/  IMAD.U32 R9, RZ, RZ, UR14 ;  /* 0x0000000eff097e24 */ /* 0x000fe2000f8e00ff */
[----:B------:R-:W-:Y:S02]  /*d530*/  ULDC.64 UR14, c[0x0][0xb88] ;  /* 0x0002e200000e7ab9 */ /* 0x000fe40000000a00 */
[----:B------:R-:W-:Y:S02]  /*d540*/  IMAD R8, R5, UR14, RZ ;  /* 0x0000000e05087c24 */ /* 0x000fe4000f8e02ff */
[----:B------:R-:W-:Y:S01]  /*d550*/  IADD3.X R5, R6, UR13, R9, P0, !PT ;  /* 0x0000000d06057c10 */ /* 0x000fe200087fe409 */
[----:B------:R-:W-:Y:S01]  /*d560*/  @UP0 ULDC.64 UR12, c[0x0][0xc08] ;  /* 0x00030200000c0ab9 */ /* 0x000fe20000000a00 */
[----:B------:R-:W-:Y:S01]  /*d570*/  IMAD R9, R7, UR15, R8 ;  /* 0x0000000f07097c24 */ /* 0x000fe2000f8e0208 */
[----:B------:R-:W-:Y:S01]  /*d580*/  @UP0 UIMAD.WIDE UR12, UR40, 0x4, UR12 ;  /* 0x00000004280c08a5 */ /* 0x000fe2000f8e020c */
[----:B------:R-:W-:-:S02]  /*d590*/  IMAD.U32 R6, RZ, RZ, UR16 ;  /* 0x00000010ff067e24 */ /* 0x000fc4000f8e00ff */
[----:B------:R-:W-:Y:S01]  /*d5a0*/  IMAD.WIDE.U32 R4, R7, UR14, R4 ;  /* 0x0000000e07047c25 */ /* 0x000fe2000f8e0004 */
[----:B------:R-:W-:-:S03]  /*d5b0*/  ULDC.64 UR14, c[0x0][0xb50] ;  /* 0x0002d400000e7ab9 */ /* 0x000fc60000000a00 */
[----:B------:R-:W-:Y:S01]  /*d5c0*/  IMAD.IADD R5, R5, 0x1, R9 ;  /* 0x0000000105057824 */ /* 0x000fe200078e0209 */
[C---:B------:R-:W-:Y:S01]  /*d5d0*/  LEA R7, P0, R4.reuse, UR14, 0x2 ;  /* 0x0000000e04077c11 */ /* 0x040fe2000f8010ff */
[----:B------:R-:W-:Y:S02]  /*d5e0*/  IMAD.U32 R8, RZ, RZ, UR12 ;  /* 0x0000000cff087e24 */ /* 0x000fe4000f8e00ff */
[----:B------:R-:W-:Y:S01]  /*d5f0*/  IMAD.U32 R9, RZ, RZ, UR13 ;  /* 0x0000000dff097e24 */ /* 0x000fe2000f8e00ff */
[----:B------:R-:W-:Y:S01]  /*d600*/  LEA.HI.X R10, R4, UR15, R5, 0x2, P0 ;  /* 0x0000000f040a7c11 */ /* 0x000fe200080f1405 */
[----:B------:R-:W-:-:S03]  /*d610*/  IMAD R5, R23, 0x40, R19 ;  /* 0x0000004017057824 */ /* 0x000fc600078e0213 */
[----:B------:R3:W5:Y:S01]  /*d620*/  @P3 LDG.E R6, desc[UR50][R8.64] ;  /* 0x0000003208063981 */ /* 0x000762000c1e1900 */
[----:B------:R-:W-:Y:S05]  /*d630*/  @P3 BRA `(.L_x_1110) ;  /* 0x0000000000103947 */ /* 0x000fea0003800000 */
[----:B------:R-:W-:Y:S05]  /*d640*/  @!P2 BRA `(.L_x_1110) ;  /* 0x00000000000ca947 */ /* 0x000fea0003800000 */
[----:B---3--:R-:W2:Y:S04]  /*d650*/  LDG.E R9, desc[UR50][R24.64] ;  /* 0x0000003218097981 */ /* 0x008ea8000c1e1900 */
[----:B-----5:R-:W2:Y:S02]  /*d660*/  LDG.E R6, desc[UR50][R24.64+0x4] ;  /* 0x0000043218067981 */ /* 0x020ea4000c1e1900 */
[----:B--2---:R-:W-:-:S07]  /*d670*/  IMAD.IADD R6, R6, 0x1, -R9 ;  /* 0x0000000106067824 */ /* 0x004fce00078e0a09 */
.L_x_1110:
[----:B---3--:R-:W-:Y:S01]  /*d680*/  SHFL.IDX PT, R12, R7, RZ, 0x1c1f ;  /* 0x001c1fff070c7589 */ /* 0x008fe200000e0000 */
[----:B------:R-:W-:Y:S01]  /*d690*/  IMAD.WIDE R2, R5, 0x2, R2 ;  /* 0x0000000205027825 */ /* 0x000fe200078e0202 */
[----:B------:R-:W-:Y:S01]  /*d6a0*/  LOP3.LUT P0, RZ, R152, 0x3, RZ, 0xc0, !PT ;  /* 0x0000000398ff7812 */ /* 0x000fe2000780c0ff */
[----:B------:R-:W-:Y:S01]  /*d6b0*/  ULDC.64 UR14, c[0x0][0xaa0] ;  /* 0x0002a800000e7ab9 */ /* 0x000fe20000000a00 */
[----:B------:R-:W0:Y:S01]  /*d6c0*/  SHFL.IDX PT, R13, R10, RZ, 0x1c1f ;  /* 0x001c1fff0a0d7589 */ /* 0x000e2200000e0000 */
[----:B------:R-:W-:Y:S01]  /*d6d0*/  VIADD R8, R154, UR41 ;  /* 0x000000299a087c36 */ /* 0x000fe20008000000 */
[----:B------:R-:W-:Y:S01]  /*d6e0*/  IADD3 R9, P3, R2, 0x1800, RZ ;  /* 0x0000180002097810 */ /* 0x000fe20007f7e0ff */
[----:B-----5:R-:W-:Y:S01]  /*d6f0*/  IMAD R35, R6, R33, RZ ;  /* 0x0000002106237224 */ /* 0x020fe200078e02ff */
[----:B------:R-:W-:Y:S01]  /*d700*/  SHFL.IDX PT, R14, R7, 0x1, 0x1c1f ;  /* 0x003c1f00070e7f89 */ /* 0x000fe200000e0000 */
[----:B------:R-:W-:Y:S01]  /*d710*/  VIADD R4, R8, 0x8 ;  /* 0x0000000808047836 */ /* 0x000fe20000000000 */
[----:B------:R-:W-:-:S02]  /*d720*/  IADD3 R25, P4, R2, 0x3000, RZ ;  /* 0x0000300002197810 */ /* 0x000fc40007f9e0ff */
[----:B------:R-:W1:Y:S01]  /*d730*/  SHFL.IDX PT, R15, R10, 0x1, 0x1c1f ;  /* 0x003c1f000a0f7f89 */ /* 0x000e6200000e0000 */
[-C--:B------:R-:W-:Y:S02]  /*d740*/  ISETP.GE.OR P2, PT, R8, R35.reuse, P0 ;  /* 0x000000230800720c */ /* 0x080fe40000746670 */
[----:B------:R-:W-:Y:S02]  /*d750*/  LOP3.LUT R5, R2, 0x380, RZ, 0xc0, !PT ;  /* 0x0000038002057812 */ /* 0x000fe400078ec0ff */
[----:B------:R-:W-:Y:S02]  /*d760*/  LOP3.LUT R8, R9, 0x380, RZ, 0xc0, !PT ;  /* 0x0000038009087812 */ /* 0x000fe400078ec0ff */
[----:B------:R-:W-:Y:S02]  /*d770*/  ISETP.GE.OR P0, PT, R4, R35, P0 ;  /* 0x000000230400720c */ /* 0x000fe40000706670 */
[----:B------:R-:W-:Y:S02]  /*d780*/  LOP3.LUT R24, R25, 0x380, RZ, 0xc0, !PT ;  /* 0x0000038019187812 */ /* 0x000fe400078ec0ff */
[----:B------:R-:W-:-:S02]  /*d790*/  SHF.R.U64 R5, R5, 0x3, RZ ;  /* 0x0000000305057819 */ /* 0x000fc400000012ff */
[----:B------:R-:W-:Y:S02]  /*d7a0*/  SHF.R.U64 R8, R8, 0x3, RZ ;  /* 0x0000000308087819 */ /* 0x000fe400000012ff */
[----:B------:R-:W-:Y:S01]  /*d7b0*/  SHF.R.U64 R24, R24, 0x3, RZ ;  /* 0x0000000318187819 */ /* 0x000fe200000012ff */
[----:B0-----:R-:W-:Y:S01]  /*d7c0*/  @!P2 ST.E desc[UR50][R12.64], R21 ;  /* 0x000000150c00a985 */ /* 0x001fe2000c101932 */
[----:B------:R-:W-:Y:S01]  /*d7d0*/  LOP3.LUT R4, R5, R2, RZ, 0x3c, !PT ;  /* 0x0000000205047212 */ /* 0x000fe200078e3cff */
[--C-:B------:R-:W-:Y:S01]  /*d7e0*/  IMAD.MOV.U32 R5, RZ, RZ, R3.reuse ;  /* 0x000000ffff057224 */ /* 0x100fe200078e0003 */
[----:B------:R-:W-:Y:S01]  /*d7f0*/  LOP3.LUT R8, R8, R9, RZ, 0x3c, !PT ;  /* 0x0000000908087212 */ /* 0x000fe200078e3cff */
[--C-:B------:R-:W-:Y:S01]  /*d800*/  IMAD.X R9, RZ, RZ, R3.reuse, P3 ;  /* 0x000000ffff097224 */ /* 0x100fe200018e0603 */
[----:B------:R-:W-:Y:S01]  /*d810*/  LOP3.LUT R24, R24, R25, RZ, 0x3c, !PT ;  /* 0x0000001918187212 */ /* 0x000fe200078e3cff */
[--C-:B------:R-:W-:Y:S01]  /*d820*/  IMAD.X R25, RZ, RZ, R3.reuse, P4 ;  /* 0x000000ffff197224 */ /* 0x100fe200020e0603 */
[----:B-1----:R0:W-:Y:S04]  /*d830*/  @!P0 ST.E desc[UR50][R14.64], R20 ;  /* 0x000000140e008985 */ /* 0x0021e8000c101932 */
[----:B------:R-:W2:Y:S04]  /*d840*/  LD.E.128 R4, desc[UR50][R4.64] ;  /* 0x0000003204047980 */ /* 0x000ea8000c101d00 */
[----:B------:R-:W3:Y:S04]  /*d850*/  LD.E.128 R8, desc[UR50][R8.64] ;  /* 0x0000003208087980 */ /* 0x000ee8000c101d00 */
[----:B------:R-:W4:Y:S01]  /*d860*/  LD.E.128 R24, desc[UR50][R24.64] ;  /* 0x0000003218187980 */ /* 0x000f22000c101d00 */
[----:B------:R-:W-:Y:S01]  /*d870*/  IADD3 R29, P0, R2, 0x4800, RZ ;  /* 0x00004800021d7810 */ /* 0x000fe20007f1e0ff */
[----:B0-----:R-:W0:Y:S03]  /*d880*/  @P1 LDC R20, c[0x0][0xbec] ;  /* 0x0002fb00ff141b82 */ /* 0x001e260000000800 */
[----:B------:R-:W-:Y:S01]  /*d890*/  LOP3.LUT R2, R29, 0x380, RZ, 0xc0, !PT ;  /* 0x000003801d027812 */ /* 0x000fe200078ec0ff */
[----:B------:R-:W-:Y:S01]  /*d8a0*/  IMAD.X R13, RZ, RZ, R3, P0 ;  /* 0x000000ffff0d7224 */ /* 0x000fe200000e0603 */
[----:B------:R-:W-:-:S02]  /*d8b0*/  UIMAD UR12, UR9, UR14, URZ ;  /* 0x0000000e090c72a4 */ /* 0x000fc4000f8e023f */
[----:B------:R-:W-:Y:S01]  /*d8c0*/  SHF.R.U64 R2, R2, 0x3, RZ ;  /* 0x0000000302027819 */ /* 0x000fe200000012ff */
[----:B------:R-:W1:Y:S01]  /*d8d0*/  @P1 LDC R3, c[0x0][0xbf0] ;  /* 0x0002fc00ff031b82 */ /* 0x000e620000000800 */
[----:B------:R-:W-:Y:S02]  /*d8e0*/  UIMAD.WIDE.U32 UR8, UR4, UR14, URZ ;  /* 0x0000000e040872a5 */ /* 0x000fe4000f8e003f */
[----:B------:R-:W-:Y:S01]  /*d8f0*/  UIMAD UR12, UR4, UR15, UR12 ;  /* 0x0000000f040c72a4 */ /* 0x000fe2000f8e020c */
[----:B------:R-:W-:Y:S01]  /*d900*/  LOP3.LUT R12, R2, R29, RZ, 0x3c, !PT ;  /* 0x0000001d020c7212 */ /* 0x000fe200078e3cff */
[----:B------:R-:W-:Y:S01]  /*d910*/  IMAD R2, R18, 0x30, R23 ;  /* 0x0000003012027824 */ /* 0x000fe200078e0217 */
[----:B------:R-:W-:Y:S01]  /*d920*/  ULDC.64 UR14, c[0x0][0xae8] ;  /* 0x0002ba00000e7ab9 */ /* 0x000fe20000000a00 */
[----:B------:R-:W-:Y:S02]  /*d930*/  UIADD3 UR9, UR9, UR12, URZ ;  /* 0x0000000c09097290 */ /* 0x000fe4000fffe03f */
[----:B------:R-:W-:Y:S01]  /*d940*/  UIMAD UR4, UR18, UR14, URZ ;  /* 0x0000000e120472a4 */ /* 0x000fe2000f8e023f */
[----:B------:R-:W-:Y:S01]  /*d950*/  VIADD R29, R2, UR41 ;  /* 0x00000029021d7c36 */ /* 0x000fe20008000000 */
[----:B------:R-:W-:Y:S01]  /*d960*/  UIMAD.WIDE.U32 UR8, UR39, UR14, UR8 ;  /* 0x0000000e270872a5 */ /* 0x000fe2000f8e0008 */
[----:B------:R-:W-:Y:S01]  /*d970*/  VIADD R32, R23, UR41 ;  /* 0x0000002917207c36 */ /* 0x000fe20008000000 */
[----:B------:R-:W-:Y:S01]  /*d980*/  UIMAD UR4, UR39, UR15, UR4 ;  /* 0x0000000f270472a4 */ /* 0x000fe2000f8e0204 */
[----:B------:R-:W5:Y:S01]  /*d990*/  LD.E.128 R12, desc[UR50][R12.64] ;  /* 0x000000320c0c7980 */ /* 0x000f62000c101d00 */
[----:B------:R-:W-:Y:S01]  /*d9a0*/  ULDC.64 UR12, c[0x0][0xaf0] ;  /* 0x0002bc00000c7ab9 */ /* 0x000fe20000000a00 */
[----:B0-----:R-:W-:Y:S01]  /*d9b0*/  @P1 IMAD.HI.U32 R2, R29, R20, RZ ;  /* 0x000000141d021227 */ /* 0x001fe200078e00ff */
[----:B------:R-:W-:Y:S01]  /*d9c0*/  UIMAD UR11, UR11, UR12, URZ ;  /* 0x0000000c0b0b72a4 */ /* 0x000fe2000f8e023f */
[----:B------:R-:W-:Y:S01]  /*d9d0*/  @!PT LDS RZ, [RZ] ;  /* 0x00000000fffff984 */ /* 0x000fe20000000800 */
[----:B------:R-:W-:Y:S01]  /*d9e0*/  @!PT LDS RZ, [RZ] ;  /* 0x00000000fffff984 */ /* 0x000fe20000000800 */
[----:B------:R-:W-:Y:S01]  /*d9f0*/  @!PT LDS RZ, [RZ] ;  /* 0x00000000fffff984 */ /* 0x000fe20000000800 */
[----:B------:R-:W-:Y:S01]  /*da00*/  @!PT LDS RZ, [RZ] ;  /* 0x00000000fffff984 */ /* 0x000fe20000000800 */
[----:B------:R0:W-:Y:S06]  /*da10*/  MEMBAR.ALL.CTA ;  /* 0x0000000000007992 */ /* 0x0001ec0000008000 */
[----:B0-----:R-:W0:Y:S01]  /*da20*/  FENCE.VIEW.ASYNC.S ;  /* 0x00000000000073c6 */ /* 0x001e220000000000 */
[----:B------:R-:W-:Y:S01]  /*da30*/  UIADD3 UR9, UR9, UR4, URZ ;  /* 0x0000000409097290 */ /* 0x000fe2000fffe03f */
[----:B------:R-:W-:Y:S01]  /*da40*/  IMAD.MOV.U32 R21, RZ, RZ, R29 ;  /* 0x000000ffff157224 */ /* 0x000fe200078e001d */
[----:B------:R-:W-:Y:S01]  /*da50*/  UIMAD UR4, UR10, UR13, UR11 ;  /* 0x0000000d0a0472a4 */ /* 0x000fe2000f8e020b */
[----:B------:R-:W-:Y:S01]  /*da60*/  VIADD R0, R0, 0x16820 ;  /* 0x0001682000007836 */ /* 0x000fe20000000000 */
[----:B------:R-:W-:Y:S01]  /*da70*/  UIMAD.WIDE.U32 UR10, UR10, UR12, UR8 ;  /* 0x0000000c0a0a72a5 */ /* 0x000fe2000f8e0008 */
[----:B-1----:R-:W-:-:S02]  /*da80*/  @P1 SHF.R.U32.HI R21, RZ, R3, R2 ;  /* 0x00000003ff151219 */ /* 0x002fc40000011602 */
[----:B------:R-:W-:Y:S01]  /*da90*/  ULDC.64 UR8, c[0x0][0xae0] ;  /* 0x0002b80000087ab9 */ /* 0x000fe20000000a00 */
[----:B------:R-:W-:Y:S01]  /*daa0*/  UIADD3 UR4, UR11, UR4, URZ ;  /* 0x000000040b047290 */ /* 0x000fe2000fffe03f */
[--C-:B------:R-:W-:Y:S01]  /*dab0*/  SHF.R.S32.HI R20, RZ, 0x1f, R21.reuse ;  /* 0x0000001fff147819 */ /* 0x100fe20000011415 */
[----:B------:R-:W-:Y:S01]  /*dac0*/  IMAD.MOV R28, RZ, RZ, -R21 ;  /* 0x000000ffff1c7224 */ /* 0x000fe200078e0a15 */
[----:B------:R-:W-:Y:S01]  /*dad0*/  PRMT R0, RZ, 0x654, R0 ;  /* 0x00000654ff007816 */ /* 0x000fe20000000000 */
        /* <DEDUP_REMOVED lines=9> */
[----:B------:R-:W-:Y:S01]  /*db70*/  ULDC.64 UR8, c[0x0][0xad8] ;  /* 0x0002b60000087ab9 */ /* 0x000fe20000000a00 */
[----:B0-----:R0:W-:Y:S02]  /*db80*/  SYNCS.ARRIVE.TRANS64.RED.A1T0 RZ, [R0+URZ], RZ ;  /* 0x000000ff00ff79a7 */ /* 0x0011e4000810043f */
[----:B------:R-:W-:Y:S02]  /*db90*/  IMAD.IADD R3, R3, 0x1, R31 ;  /* 0x0000000103037824 */ /* 0x000fe400078e021f */
[----:B------:R-:W-:-:S02]  /*dba0*/  IMAD R20, R20, UR8, RZ ;  /* 0x0000000814147c24 */ /* 0x000fc4000f8e02ff */
[----:B------:R-:W-:-:S04]  /*dbb0*/  IMAD.WIDE.U32 R2, R29, UR8, R2 ;  /* 0x000000081d027c25 */ /* 0x000fc8000f8e0002 */
[----:B------:R-:W-:Y:S01]  /*dbc0*/  IMAD R21, R29, UR9, R20 ;  /* 0x000000091d157c24 */ /* 0x000fe2000f8e0214 */
[----:B------:R-:W-:Y:S01]  /*dbd0*/  ULDC.64 UR8, c[0x0][0xa80] ;  /* 0x0002a00000087ab9 */ /* 0x000fe20000000a00 */
[----:B0-----:R-:W-:Y:S01]  /*dbe0*/  VIADD R0, R32, 0x90 ;  /* 0x0000009020007836 */ /* 0x001fe20000000000 */
[----:B------:R-:W-:Y:S01]  /*dbf0*/  LEA R30, P0, R2, UR8, 0x1 ;  /* 0x00000008021e7c11 */ /* 0x000fe2000f8008ff */
[----:B------:R-:W-:-:S04]  /*dc00*/  IMAD.IADD R3, R3, 0x1, R21 ;  /* 0x0000000103037824 */ /* 0x000fc800078e0215 */
[----:B------:R-:W0:Y:S01]  /*dc10*/  SHFL.IDX PT, R20, R30, RZ, 0x181f ;  /* 0x00181fff1e147589 */ /* 0x000e2200000e0000 */
[----:B------:R-:W-:Y:S01]  /*dc20*/  LEA.HI.X R31, R2, UR9, R3, 0x1, P0 ;  /* 0x00000009021f7c11 */ /* 0x000fe200080f0c03 */
[C---:B------:R-:W-:Y:S01]  /*dc30*/  VIADD R2, R32.reuse, 0x30 ;  /* 0x0000003020027836 */ /* 0x040fe20000000000 */
[----:B------:R-:W-:Y:S01]  /*dc40*/  ISETP.GE.AND P0, PT, R19, UR4, PT ;  /* 0x0000000413007c0c */ /* 0x000fe2000bf06270 */
[----:B------:R-:W1:Y:S01]  /*dc50*/  SHFL.IDX PT, R28, R30, 0x1, 0x181f ;  /* 0x00381f001e1c7f89 */ /* 0x000e6200000e0000 */
[C---:B------:R-:W-:Y:S02]  /*dc60*/  VIADD R3, R32.reuse, 0x60 ;  /* 0x0000006020037836 */ /* 0x040fe40000000000 */
[-C--:B------:R-:W-:Y:S01]  /*dc70*/  ISETP.GE.OR P1, PT, R32, R35.reuse, P0 ;  /* 0x000000232000720c */ /* 0x080fe20000726670 */
[----:B------:R-:W1:Y:S01]  /*dc80*/  SHFL.IDX PT, R34, R30, 0x2, 0x181f ;  /* 0x00581f001e227f89 */ /* 0x000e6200000e0000 */
[-C--:B------:R-:W-:Y:S02]  /*dc90*/  ISETP.GE.OR P2, PT, R2, R35.reuse, P0 ;  /* 0x000000230200720c */ /* 0x080fe40000746670 */
[-C--:B------:R-:W-:Y:S01]  /*dca0*/  ISETP.GE.OR P3, PT, R3, R35.reuse, P0 ;  /* 0x000000230300720c */ /* 0x080fe20000766670 */
[----:B------:R-:W1:Y:S01]  /*dcb0*/  SHFL.IDX PT, R21, R31, RZ, 0x181f ;  /* 0x00181fff1f157589 */ /* 0x000e6200000e0000 */
[----:B------:R-:W-:-:S03]  /*dcc0*/  ISETP.GE.OR P0, PT, R0, R35, P0 ;  /* 0x000000230000720c */ /* 0x000fc60000706670 */
[----:B------:R-:W1:Y:S04]  /*dcd0*/  SHFL.IDX PT, R29, R31, 0x1, 0x181f ;  /* 0x00381f001f1d7f89 */ /* 0x000e6800000e0000 */
[----:B------:R-:W1:Y:S01]  /*dce0*/  SHFL.IDX PT, R33, R31, 0x2, 0x181f ;  /* 0x00581f001f217f89 */ /* 0x000e6200000e0000 */
[----:B0-----:R-:W-:-:S03]  /*dcf0*/  @!P1 LEA R2, P4, R19, R20, 0x1 ;  /* 0x0000001413029211 */ /* 0x001fc600078808ff */
[----:B------:R-:W0:Y:S01]  /*dd00*/  SHFL.IDX PT, R30, R30, 0x3, 0x181f ;  /* 0x00781f001e1e7f89 */ /* 0x000e2200000e0000 */
[----:B-1----:R-:W-:-:S03]  /*dd10*/  @!P2 LEA R20, P5, R19, R28, 0x1 ;  /* 0x0000001c1314a211 */ /* 0x002fc600078a08ff */
[----:B------:R-:W1:Y:S01]  /*dd20*/  SHFL.IDX PT, R31, R31, 0x3, 0x181f ;  /* 0x00781f001f1f7f89 */ /* 0x000e6200000e0000 */
[C---:B------:R-:W-:Y:S02]  /*dd30*/  @!P3 LEA R28, P6, R19.reuse, R34, 0x1 ;  /* 0x00000022131cb211 */ /* 0x040fe400078c08ff */
[C-C-:B------:R-:W-:Y:S02]  /*dd40*/  @!P1 LEA.HI.X R3, R19.reuse, R21, R156.reuse, 0x1, P4 ;  /* 0x0000001513039211 */ /* 0x140fe400020f0c9c */
[C-C-:B------:R-:W-:Y:S02]  /*dd50*/  @!P2 LEA.HI.X R21, R19.reuse, R29, R156.reuse, 0x1, P5 ;  /* 0x0000001d1315a211 */ /* 0x140fe400028f0c9c */
[----:B------:R-:W-:Y:S01]  /*dd60*/  @!P3 LEA.HI.X R29, R19, R33, R156, 0x1, P6 ;  /* 0x00000021131db211 */ /* 0x000fe200030f0c9c */
[----:B--2---:R2:W-:Y:S04]  /*dd70*/  @!P1 ST.E.128 desc[UR50][R2.64], R4 ;  /* 0x0000000402009985 */ /* 0x0045e8000c101d32 */
[----:B---3--:R2:W-:Y:S04]  /*dd80*/  @!P2 ST.E.128 desc[UR50][R20.64], R8 ;  /* 0x000000081400a985 */ /* 0x0085e8000c101d32 */
[----:B----4-:R2:W-:Y:S01]  /*dd90*/  @!P3 ST.E.128 desc[UR50][R28.64], R24 ;  /* 0x000000181c00b985 */ /* 0x0105e2000c101d32 */
[----:B01----:R-:W-:Y:S05]  /*dda0*/  @P0 BRA `(.L_x_1111) ;  /* 0x0000000800700947 */ /* 0x003fea0003800000 */
[----:B--2---:R-:W-:-:S04]  /*ddb0*/  LEA R2, P0, R19, R30, 0x1 ;  /* 0x0000001e13027211 */ /* 0x004fc800078008ff */
[----:B------:R-:W-:-:S05]  /*ddc0*/  LEA.HI.X R3, R19, R31, R156, 0x1, P0 ;  /* 0x0000001f13037211 */ /* 0x000fca00000f0c9c */
[----:B-----5:R0:W-:Y:S01]  /*ddd0*/  ST.E.128 desc[UR50][R2.64], R12 ;  /* 0x0000000c02007985 */ /* 0x0201e2000c101d32 */
[----:B------:R-:W-:Y:S05]  /*dde0*/  BRA `(.L_x_1111) ;  /* 0x0000000800607947 */ /* 0x000fea0003800000 */
.L_x_1109:
        /* <DEDUP_REMOVED lines=11> */
[----:B------:R-:W-:Y:S01]  /*dea0*/  UISETP.NE.U32.AND UP1, UPT, UR8, URZ, UPT ;  /* 0x0000003f0800728c */ /* 0x000fe2000bf25070 */
[----:B------:R-:W-:Y:S02]  /*deb0*/  IMAD.U32 R0, RZ, RZ, UR4 ;  /* 0x00000004ff007e24 */ /* 0x000fe4000f8e00ff */
[----:B------:R-:W2:Y:S01]  /*dec0*/  @P2 LDG.E R6, desc[UR50][R2.64] ;  /* 0x0000003202062981 */ /* 0x000ea2000c1e1900 */
[----:B------:R-:W-:-:S06]  /*ded0*/  UISETP.NE.AND.EX UP1, UPT, UR9, URZ, UPT, UP1 ;  /* 0x0000003f0900728c */ /* 0x000fcc000bf25310 */
        /* <DEDUP_REMOVED lines=9> */
[----:B------:R-:W-:-:S10]  /*df70*/  ISETP.GE.AND P1, PT, R157, 0xc0, PT ;  /* 0x000000c09d00780c */ /* 0x000fd40003f26270 */
[----:B------:R-:W0:Y:S01]  /*df80*/  @P0 LDC R9, c[0x0][0xbec] ;  /* 0x0002fb00ff090b82 */ /* 0x000e220000000800 */
[----:B--2---:R-:W-:Y:S01]  /*df90*/  @P2 R2UR UR4, R6 ;  /* 0x00000000060422ca */ /* 0x004fe200000e0000 */
[----:B01----:R-:W-:-:S14]  /*dfa0*/  @P3 BRA `(.L_x_1112) ;  /* 0x0000000000103947 */ /* 0x003fdc0003800000 */
[----:B------:R-:W-:Y:S05]  /*dfb0*/  @!P2 BRA `(.L_x_1112) ;  /* 0x00000000000ca947 */ /* 0x000fea0003800000 */
[----:B------:R-:W2:Y:S04]  /*dfc0*/  LDG.E R5, desc[UR50][R2.64] ;  /* 0x0000003202057981 */ /* 0x000ea8000c1e1900 */
[----:B-----5:R-:W2:Y:S02]  /*dfd0*/  LDG.E R0, desc[UR50][R2.64+0x4] ;  /* 0x0000043202007981 */ /* 0x020ea4000c1e1900 */
[----:B--2---:R-:W-:-:S07]  /*dfe0*/  IMAD.IADD R0, R0, 0x1, -R5 ;  /* 0x0000000100007824 */ /* 0x004fce00078e0a05 */
.L_x_1112:
[----:B------:R-:W-:Y:S01]  /*dff0*/  USHF.R.S32.HI UR8, URZ, 0x1f, UR40 ;  /* 0x0000001f3f087899 */ /* 0x000fe20008011428 */
[----:B------:R-:W-:Y:S01]  /*e000*/  BSSY B1, `(.L_x_1113) ;  /* 0x000002e000017945 */ /* 0x000fe20003800000 */
[----:B------:R-:W-:Y:S02]  /*e010*/  USHF.R.S32.HI UR11, URZ, 0x1f, UR4 ;  /* 0x0000001f3f0b7899 */ /* 0x000fe40008011404 */
[----:B------:R-:W-:Y:S02]  /*e020*/  USEL UR13, UR40, URZ, !UP0 ;  /* 0x0000003f280d7287 */ /* 0x000fe4000c000000 */
[----:B------:R-:W-:Y:S01]  /*e030*/  USEL UR14, UR8, URZ, !UP0 ;  /* 0x0000003f080e7287 */ /* 0x000fe2000c000000 */
[----:B------:R-:W-:Y:S11]  /*e040*/  @P1 BRA `(.L_x_1114) ;  /* 0x0000000000a41947 */ /* 0x000ff60003800000 */
[----:B------:R-:W0:Y:S01]  /*e050*/  S2R R3, SR_TID.X ;  /* 0x0000000000037919 */ /* 0x000e220000002100 */
[----:B------:R-:W1:Y:S01]  /*e060*/  LDC R7, c[0x0][0xbe8] ;  /* 0x0002fa00ff077b82 */ /* 0x000e620000000800 */
[----:B------:R-:W-:Y:S02]  /*e070*/  IMAD.U32 R4, RZ, RZ, UR41 ;  /* 0x00000029ff047e24 */ /* 0x000fe4000f8e00ff */
[----:B-1---5:R-:W-:-:S03]  /*e080*/  IMAD R2, R0, R7, RZ ;  /* 0x0000000700027224 */ /* 0x022fc600078e02ff */
[----:B0-----:R-:W-:-:S04]  /*e090*/  IADD3 R4, R4, -0x80, R3 ;  /* 0xffffff8004047810 */ /* 0x001fc80007ffe003 */
[----:B------:R-:W-:-:S13]  /*e0a0*/  ISETP.GE.AND P1, PT, R4, R2, PT ;  /* 0x000000020400720c */ /* 0x000fda0003f26270 */
[----:B------:R-:W-:Y:S05]  /*e0b0*/  @P1 BRA `(.L_x_1114) ;  /* 0x0000000000881947 */ /* 0x000fea0003800000 */
[----:B------:R-:W-:Y:S01]  /*e0c0*/  ISETP.NE.AND P1, PT, R7, 0x1, PT ;  /* 0x000000010700780c */ /* 0x000fe20003f25270 */
[----:B------:R-:W-:Y:S01]  /*e0d0*/  ULDC.64 UR16, c[0x0][0xb90] ;  /* 0x0002e40000107ab9 */ /* 0x000fe20000000a00 */
[----:B------:R-:W-:Y:S01]  /*e0e0*/  UMOV UR8, UR4 ;  /* 0x0000000400087c82 */ /* 0x000fe20008000000 */
[----:B------:R-:W-:Y:S01]  /*e0f0*/  UIMAD UR10, UR12, UR16, URZ ;  /* 0x000000100c0a72a4 */ /* 0x000fe2000f8e023f */
[----:B------:R-:W-:Y:S01]  /*e100*/  IMAD.MOV.U32 R2, RZ, RZ, R4 ;  /* 0x000000ffff027224 */ /* 0x000fe200078e0004 */
[----:B------:R-:W-:Y:S02]  /*e110*/  UMOV UR9, UR11 ;  /* 0x0000000b00097c82 */ /* 0x000fe40008000000 */
[----:B------:R-:W-:Y:S02]  /*e120*/  UIMAD.WIDE.U32 UR8, UR39, UR16, UR8 ;  /* 0x00000010270872a5 */ /* 0x000fe4000f8e0008 */
[----:B------:R-:W-:-:S03]  /*e130*/  UIMAD UR10, UR39, UR17, UR10 ;  /* 0x00000011270a72a4 */ /* 0x000fc6000f8e020a */
[----:B------:R-:W-:Y:S01]  /*e140*/  ULDC.64 UR16, c[0x0][0xb98] ;  /* 0x0002e60000107ab9 */ /* 0x000fe20000000a00 */
[----:B------:R-:W0:Y:S01]  /*e150*/  @P1 LDC R3, c[0x0][0xbec] ;  /* 0x0002fb00ff031b82 */ /* 0x000e220000000800 */
[----:B------:R-:W-:Y:S02]  /*e160*/  UIADD3 UR9, UR9, UR10, URZ ;  /* 0x0000000a09097290 */ /* 0x000fe4000fffe03f */
[----:B------:R-:W-:Y:S02]  /*e170*/  UIMAD UR10, UR14, UR16, URZ ;  /* 0x000000100e0a72a4 */ /* 0x000fe4000f8e023f */
[----:B------:R-:W-:Y:S02]  /*e180*/  UIMAD.WIDE.U32 UR8, UR13, UR16, UR8 ;  /* 0x000000100d0872a5 */ /* 0x000fe4000f8e0008 */
[----:B------:R-:W-:Y:S01]  /*e190*/  UIMAD UR10, UR13, UR17, UR10 ;  /* 0x000000110d0a72a4 */ /* 0x000fe2000f8e020a */
[----:B------:R-:W1:Y:S02]  /*e1a0*/  @P1 LDC R6, c[0x0][0xbf0] ;  /* 0x0002fc00ff061b82 */ /* 0x000e640000000800 */
[----:B------:R-:W-:Y:S01]  /*e1b0*/  ULDC.64 UR16, c[0x0][0xb88] ;  /* 0x0002e20000107ab9 */ /* 0x000fe20000000a00 */
[----:B0-----:R-:W-:-:S05]  /*e1c0*/  @P1 IMAD.HI.U32 R3, R4, R3, RZ ;  /* 0x0000000304031227 */ /* 0x001fca00078e00ff */
[----:B-1----:R-:W-:Y:S01]  /*e1d0*/  @P1 SHF.R.U32.HI R2, RZ, R6, R3 ;  /* 0x00000006ff021219 */ /* 0x002fe20000011603 */
[----:B------:R-:W-:-:S03]  /*e1e0*/  IMAD.U32 R6, RZ, RZ, UR10 ;  /* 0x0000000aff067e24 */ /* 0x000fc6000f8e00ff */
[--C-:B------:R-:W-:Y:S01]  /*e1f0*/  SHF.R.S32.HI R3, RZ, 0x1f, R2.reuse ;  /* 0x0000001fff037819 */ /* 0x100fe20000011402 */
[----:B------:R-:W-:Y:S01]  /*e200*/  IMAD.MOV R5, RZ, RZ, -R2 ;  /* 0x000000ffff057224 */ /* 0x000fe200078e0a02 */
[----:B------:R-:W-:-:S03]  /*e210*/  IADD3 R2, P1, R2, UR8, RZ ;  /* 0x0000000802027c10 */ /* 0x000fc6000ff3e0ff */
[----:B------:R-:W-:Y:S01]  /*e220*/  IMAD R5, R7, R5, R4 ;  /* 0x0000000507057224 */ /* 0x000fe200078e0204 */
[----:B------:R-:W-:Y:S01]  /*e230*/  IADD3.X R3, R3, UR9, R6, P1, !PT ;  /* 0x0000000903037c10 */ /* 0x000fe20008ffe406 */
[----:B------:R-:W-:-:S03]  /*e240*/  ULDC.64 UR8, c[0x0][0xb50] ;  /* 0x0002d40000087ab9 */ /* 0x000fc60000000a00 */
[----:B------:R-:W-:Y:S01]  /*e250*/  SHF.R.S32.HI R4, RZ, 0x1f, R5 ;  /* 0x0000001fff047819 */ /* 0x000fe20000011405 */
[----:B------:R-:W-:-:S04]  /*e260*/  IMAD.WIDE.U32 R2, R5, UR16, R2 ;  /* 0x0000001005027c25 */ /* 0x000fc8000f8e0002 */
[----:B------:R-:W-:-:S04]  /*e270*/  IMAD R4, R4, UR16, RZ ;  /* 0x0000001004047c24 */ /* 0x000fc8000f8e02ff */
[----:B------:R-:W-:Y:S01]  /*e280*/  IMAD R7, R5, UR17, R4 ;  /* 0x0000001105077c24 */ /* 0x000fe2000f8e0204 */
[----:B------:R-:W-:-:S03]  /*e290*/  LEA R4, P1, R2, UR8, 0x2 ;  /* 0x0000000802047c11 */ /* 0x000fc6000f8210ff */
[----:B------:R-:W-:-:S05]  /*e2a0*/  IMAD.IADD R3, R3, 0x1, R7 ;  /* 0x0000000103037824 */ /* 0x000fca00078e0207 */
[----:B------:R-:W-:Y:S01]  /*e2b0*/  LEA.HI.X R5, R2, UR9, R3, 0x2, P1 ;  /* 0x0000000902057c11 */ /* 0x000fe200088f1403 */
[----:B------:R-:W-:-:S05]  /*e2c0*/  IMAD.MOV.U32 R3, RZ, RZ, -0x800000 ;  /* 0xff800000ff037424 */ /* 0x000fca00078e00ff */
[----:B------:R0:W-:Y:S02]  /*e2d0*/  STG.E desc[UR50][R4.64], R3 ;  /* 0x0000000304007986 */ /* 0x0001e4000c101932 */
.L_x_1114:
[----:B------:R-:W-:Y:S05]  /*e2e0*/  BSYNC B1 ;  /* 0x0000000000017941 */ /* 0x000fea0003800000 */
.L_x_1113:
[----:B0-----:R-:W0:Y:S01]  /*e2f0*/  @P0 LDC R3, c[0x0][0xbf0] ;  /* 0x0002fc00ff030b82 */ /* 0x001e220000000800 */
[----:B------:R-:W-:Y:S01]  /*e300*/  ULDC.64 UR16, c[0x0][0xaa0] ;  /* 0x0002a80000107ab9 */ /* 0x000fe20000000a00 */
[----:B------:R-:W-:Y:S01]  /*e310*/  IMAD R2, R18, 0x30, R23 ;  /* 0x0000003012027824 */ /* 0x000fe200078e0217 */
[----:B------:R-:W-:Y:S01]  /*e320*/  UIMAD UR10, UR11, UR16, URZ ;  /* 0x000000100b0a72a4 */ /* 0x000fe2000f8e023f */
[----:B------:R-:W-:Y:S01]  /*e330*/  VIADD R20, R23, UR41 ;  /* 0x0000002917147c36 */ /* 0x000fe20008000000 */
[----:B------:R-:W-:Y:S01]  /*e340*/  UIMAD.WIDE.U32 UR8, UR4, UR16, URZ ;  /* 0x00000010040872a5 */ /* 0x000fe2000f8e003f */
[----:B------:R-:W-:Y:S01]  /*e350*/  VIADD R4, R2, UR41 ;  /* 0x0000002902047c36 */ /* 0x000fe20008000000 */
[----:B------:R-:W-:Y:S01]  /*e360*/  UIMAD UR10, UR4, UR17, UR10 ;  /* 0x00000011040a72a4 */ /* 0x000fe2000f8e020a */
[----:B-----5:R-:W-:Y:S02]  /*e370*/  IMAD R13, R0, R11, RZ ;  /* 0x0000000b000d7224 */ /* 0x020fe400078e02ff */
[----:B------:R-:W-:Y:S01]  /*e380*/  ULDC.64 UR16, c[0x0][0xae8] ;  /* 0x0002ba0000107ab9 */ /* 0x000fe20000000a00 */
[----:B------:R-:W-:Y:S01]  /*e390*/  UIADD3 UR9, UR9, UR10, URZ ;  /* 0x0000000a09097290 */ /* 0x000fe2000fffe03f */
[----:B------:R-:W-:Y:S01]  /*e3a0*/  @P0 IMAD.HI.U32 R2, R4, R9, RZ ;  /* 0x0000000904020227 */ /* 0x000fe200078e00ff */
[----:B------:R-:W-:-:S02]  /*e3b0*/  UIMAD UR4, UR12, UR16, URZ ;  /* 0x000000100c0472a4 */ /* 0x000fc4000f8e023f */
[----:B------:R-:W-:Y:S01]  /*e3c0*/  UIMAD.WIDE.U32 UR8, UR39, UR16, UR8 ;  /* 0x00000010270872a5 */ /* 0x000fe2000f8e0008 */
[----:B------:R-:W-:Y:S01]  /*e3d0*/  IMAD.MOV.U32 R5, RZ, RZ, R4 ;  /* 0x000000ffff057224 */ /* 0x000fe200078e0004 */
[----:B------:R-:W-:Y:S01]  /*e3e0*/  UIMAD UR4, UR39, UR17, UR4 ;  /* 0x00000011270472a4 */ /* 0x000fe2000f8e0204 */
[----:B------:R-:W-:Y:S01]  /*e3f0*/  VIADD R0, R20, 0x30 ;  /* 0x0000003014007836 */ /* 0x000fe20000000000 */
[----:B------:R-:W-:Y:S02]  /*e400*/  ULDC.64 UR10, c[0x0][0xaf0] ;  /* 0x0002bc00000a7ab9 */ /* 0x000fe40000000a00 */
[----:B------:R-:W-:Y:S02]  /*e410*/  UIADD3 UR9, UR9, UR4, URZ ;  /* 0x0000000409097290 */ /* 0x000fe4000fffe03f */
[----:B------:R-:W-:Y:S01]  /*e420*/  UIMAD UR4, UR14, UR10, URZ ;  /* 0x0000000a0e0472a4 */ /* 0x000fe2000f8e023f */
[----:B0-----:R-:W-:Y:S01]  /*e430*/  @P0 SHF.R.U32.HI R5, RZ, R3, R2 ;  /* 0x00000003ff050219 */ /* 0x001fe20000011602 */
[----:B------:R-:W-:-:S02]  /*e440*/  UIMAD.WIDE.U32 UR8, UR13, UR10, UR8 ;  /* 0x0000000a0d0872a5 */ /* 0x000fc4000f8e0008 */
[----:B------:R-:W-:Y:S01]  /*e450*/  UIMAD UR4, UR13, UR11, UR4 ;  /* 0x0000000b0d0472a4 */ /* 0x000fe2000f8e0204 */
[--C-:B------:R-:W-:Y:S01]  /*e460*/  SHF.R.S32.HI R2, RZ, 0x1f, R5.reuse ;  /* 0x0000001fff027819 */ /* 0x100fe20000011405 */
[----:B------:R-:W-:Y:S01]  /*e470*/  IMAD.MOV R7, RZ, RZ, -R5 ;  /* 0x000000ffff077224 */ /* 0x000fe200078e0a05 */
[----:B------:R-:W-:Y:S01]  /*e480*/  ULDC.64 UR10, c[0x0][0xae0] ;  /* 0x0002b800000a7ab9 */ /* 0x000fe20000000a00 */
[----:B------:R-:W-:Y:S02]  /*e490*/  UIADD3 UR4, UR9, UR4, URZ ;  /* 0x0000000409047290 */ /* 0x000fe4000fffe03f */
[----:B------:R-:W-:Y:S02]  /*e4a0*/  IMAD.U32 R3, RZ, RZ, UR9 ;  /* 0x00000009ff037e24 */ /* 0x000fe4000f8e00ff */
[----:B------:R-:W-:Y:S02]  /*e4b0*/  IMAD R7, R11, R7, R4 ;  /* 0x000000070b077224 */ /* 0x000fe400078e0204 */
[----:B------:R-:W-:-:S02]  /*e4c0*/  IMAD R6, R2, UR10, RZ ;  /* 0x0000000a02067c24 */ /* 0x000fc4000f8e02ff */
        /* <DEDUP_REMOVED lines=13> */
[----:B------:R-:W-:-:S04]  /*e5a0*/  LEA R4, P0, R2, UR8, 0x1 ;  /* 0x0000000802047c11 */ /* 0x000fc8000f8008ff */
[----:B------:R-:W-:Y:S01]  /*e5b0*/  LEA.HI.X R8, R2, UR9, R3, 0x1, P0 ;  /* 0x0000000902087c11 */ /* 0x000fe200080f0c03 */
[----:B------:R-:W0:Y:S01]  /*e5c0*/  SHFL.IDX PT, R6, R4, RZ, 0x181f ;  /* 0x00181fff04067589 */ /* 0x000e2200000e0000 */
[----:B------:R-:W-:Y:S01]  /*e5d0*/  ISETP.GE.AND P0, PT, R19, UR4, PT ;  /* 0x0000000413007c0c */ /* 0x000fe2000bf06270 */
[C---:B------:R-:W-:Y:S02]  /*e5e0*/  VIADD R2, R20.reuse, 0x60 ;  /* 0x0000006014027836 */ /* 0x040fe40000000000 */
[----:B------:R-:W1:Y:S01]  /*e5f0*/  SHFL.IDX PT, R10, R4, 0x1, 0x181f ;  /* 0x00381f00040a7f89 */ /* 0x000e6200000e0000 */
[CC--:B------:R-:W-:Y:S01]  /*e600*/  ISETP.GE.OR P3, PT, R20.reuse, R13.reuse, P0 ;  /* 0x0000000d1400720c */ /* 0x0c0fe20000766670 */
[----:B------:R-:W-:Y:S01]  /*e610*/  VIADD R3, R20, 0x90 ;  /* 0x0000009014037836 */ /* 0x000fe20000000000 */
[-C--:B------:R-:W-:Y:S01]  /*e620*/  ISETP.GE.OR P2, PT, R0, R13.reuse, P0 ;  /* 0x0000000d0000720c */ /* 0x080fe20000746670 */
[----:B------:R-:W2:Y:S01]  /*e630*/  SHFL.IDX PT, R12, R4, 0x2, 0x181f ;  /* 0x00581f00040c7f89 */ /* 0x000ea200000e0000 */
[----:B------:R-:W-:-:S02]  /*e640*/  ISETP.GE.OR P1, PT, R2, R13, P0 ;  /* 0x0000000d0200720c */ /* 0x000fc40000726670 */
[----:B------:R-:W-:Y:S01]  /*e650*/  ISETP.GE.OR P0, PT, R3, R13, P0 ;  /* 0x0000000d0300720c */ /* 0x000fe20000706670 */
[----:B------:R-:W3:Y:S04]  /*e660*/  SHFL.IDX PT, R5, R8, RZ, 0x181f ;  /* 0x00181fff08057589 */ /* 0x000ee800000e0000 */
        /* <DEDUP_REMOVED lines=16> */
.L_x_1111:
[----:B------:R-:W-:Y:S05]  /*e770*/  BSYNC B0 ;  /* 0x0000000000007941 */ /* 0x000fea0003800000 */
.L_x_1108:
[----:B------:R-:W-:Y:S02]  /*e780*/  ULDC UR4, c[0x0][0xc3c] ;  /* 0x00030f0000047ab9 */ /* 0x000fe40000000800 */
[----:B------:R-:W-:-:S06]  /*e790*/  UISETP.GE.AND UP0, UPT, UR6, UR4, UPT ;  /* 0x000000040600728c */ /* 0x000fcc000bf06270 */
[----:B------:R-:W-:-:S13]  /*e7a0*/  PLOP3.LUT P0, PT, PT, PT, UP0, 0x80, 0x0 ;  /* 0x000000000000781c */ /* 0x000fda0003f0f008 */
[----:B------:R-:W-:Y:S05]  /*e7b0*/  @!P0 BRA `(.L_x_1115) ;  /* 0xffffff24008c8947 */ /* 0x000fea000383ffff */
[----:B------:R-:W-:Y:S05]  /*e7c0*/  EXIT ;  /* 0x000000000000794d */ /* 0x000fea0003800000 */
.L_x_1026:
[----:B------:R-:W-:-:S08]  /*e7d0*/  NOP ;  /* 0x0000000000007918 */ /* 0x000fd00000000000 */
[----:B------:R-:W0:-:S00]  /*e7e0*/  USETMAXREG.DEALLOC.CTAPOOL 0x20 ;  /* 0x00000020000079c8 */ /* 0x000e0000080e0500 */
        /* <DEDUP_REMOVED lines=16> */
.L_x_1116:
        /* <DEDUP_REMOVED lines=42> */
.L_x_1122:
        /* <DEDUP_REMOVED lines=12> */
.L_x_1121:
[----:B------:R-:W-:Y:S05]  /*ec50*/  BSYNC B0 ;  /* 0x0000000000007941 */ /* 0x000fea0003800000 */
.L_x_1120:
        /* <DEDUP_REMOVED lines=21> */
.L_x_1118:
[----:B------:R-:W-:-:S04]  /*edb0*/  IMAD.IADD R13, R4, 0x1, -R3 ;  /* 0x00000001040d7824 */ /* 0x000fc800078e0a03 */
[----:B------:R-:W-:-:S05]  /*edc0*/  IMAD R2, R6, UR5, R13 ;  /* 0x0000000506027c24 */ /* 0x000fca000f8e020d */
[----:B------:R-:W-:Y:S02]  /*edd0*/  ISETP.GT.AND P0, PT, R2, UR6, PT ;  /* 0x0000000602007c0c */ /* 0x000fe4000bf04270 */
[----:B------:R-:W0:Y:S11]  /*ede0*/  LDC.64 R2, c[0x0][0xc90] ;  /* 0x00032400ff027b82 */ /* 0x000e360000000a00 */
[----:B------:R-:W-:-:S04]  /*edf0*/  VOTE.ANY R9, PT, !P0 ;  /* 0x0000000000097806 */ /* 0x000fc800040e0100 */
[----:B------:R-:W1:Y:S02]  /*ee00*/  POPC R15, R9 ;  /* 0x00000009000f7309 */ /* 0x000e640000000000 */
[----:B-1----:R-:W-:-:S04]  /*ee10*/  VIADD R19, R15, UR4 ;  /* 0x000000040f137c36 */ /* 0x002fc80008000000 */
[----:B0-----:R-:W-:-:S05]  /*ee20*/  IMAD.WIDE R2, R19, 0x4, R2 ;  /* 0x0000000413027825 */ /* 0x001fca00078e0202 */
[----:B------:R-:W2:Y:S01]  /*ee30*/  LDG.E R7, desc[UR50][R2.64] ;  /* 0x0000003202077981 */ /* 0x000ea2000c1e1900 */
[----:B------:R-:W-:-:S03]  /*ee40*/  ISETP.NE.AND P0, PT, R9, RZ, PT ;  /* 0x000000ff0900720c */ /* 0x000fc60003f05270 */
[----:B------:R-:W2:Y:S02]  /*ee50*/  SHFL.IDX PT, R0, R0, R15, 0x1f ;  /* 0x00001f0f00007589 */ /* 0x000ea400000e0000 */
[----:B--2---:R-:W-:-:S05]  /*ee60*/  IMAD R4, R0, R7, RZ ;  /* 0x0000000700047224 */ /* 0x004fca00078e02ff */
[----:B------:R-:W-:-:S04]  /*ee70*/  IABS R8, R4 ;  /* 0x0000000400087213 */ /* 0x000fc80000000000 */
[----:B------:R-:W0:Y:S08]  /*ee80*/  I2F.RP R10, R8 ;  /* 0x00000008000a7306 */ /* 0x000e300000209400 */
[----:B0-----:R-:W0:Y:S02]  /*ee90*/  MUFU.RCP R10, R10 ;  /* 0x0000000a000a7308 */ /* 0x001e240000001000 */
[----:B0-----:R-:W-:-:S06]  /*eea0*/  VIADD R11, R10, 0xffffffe ;  /* 0x0ffffffe0a0b7836 */ /* 0x001fcc0000000000 */
[----:B------:R-:W0:Y:S02]  /*eeb0*/  F2I.FTZ.U32.TRUNC.NTZ R3, R11 ;  /* 0x0000000b00037305 */ /* 0x000e24000021f000 */
[----:B0-----:R-:W-:Y:S01]  /*eec0*/  IMAD.MOV R11, RZ, RZ, -R3 ;  /* 0x000000ffff0b7224 */ /* 0x001fe200078e0a03 */
[----:B------:R-:W-:Y:S06]  /*eed0*/  @!P0 BRA `(.L_x_1123) ;  /* 0x0000000000088947 */ /* 0x000fec0003800000 */
[----:B------:R-:W-:-:S05]  /*eee0*/  VIADD R9, R15, 0xffffffff ;  /* 0xffffffff0f097836 */ /* 0x000fca0000000000 */
[----:B------:R0:W1:Y:S02]  /*eef0*/  SHFL.IDX PT, R16, R6, R9, 0x1f ;  /* 0x00001f0906107589 */ /* 0x00006400000e0000 */
.L_x_1123:
[----:B-1----:R-:W-:Y:S01]  /*ef00*/  IMAD R16, R16, UR5, R13 ;  /* 0x0000000510107c24 */ /* 0x002fe2000f8e020d */
[----:B------:R-:W-:Y:S01]  /*ef10*/  IABS R10, R4 ;  /* 0x00000004000a7213 */ /* 0x000fe20000000000 */
[----:B------:R-:W-:Y:S02]  /*ef20*/  IMAD R11, R11, R8, RZ ;  /* 0x000000080b0b7224 */ /* 0x000fe400078e02ff */
[----:B------:R-:W-:Y:S01]  /*ef30*/  IMAD.MOV.U32 R2, RZ, RZ, RZ ;  /* 0x000000ffff027224 */ /* 0x000fe200078e00ff */
[----:B0-----:R-:W-:Y:S01]  /*ef40*/  IADD3 R9, -R16, UR6, RZ ;  /* 0x0000000610097c10 */ /* 0x001fe2000fffe1ff */
[----:B------:R-:W-:Y:S02]  /*ef50*/  IMAD.MOV R10, RZ, RZ, -R10 ;  /* 0x000000ffff0a7224 */ /* 0x000fe400078e0a0a */
[----:B------:R-:W-:Y:S01]  /*ef60*/  IMAD.HI.U32 R2, R3, R11, R2 ;  /* 0x0000000b03027227 */ /* 0x000fe200078e0002 */
[----:B------:R-:W-:-:S05]  /*ef70*/  IABS R6, R9 ;  /* 0x0000000900067213 */ /* 0x000fca0000000000 */
        /* <DEDUP_REMOVED lines=13> */
[----:B------:R-:W-:-:S05]  /*f050*/  @!P1 LOP3.LUT R2, RZ, R4, RZ, 0x33, !PT ;  /* 0x00000004ff029212 */ /* 0x000fca00078e33ff */
[----:B------:R-:W-:Y:S02]  /*f060*/  IMAD R6, R7, R2, RZ ;  /* 0x0000000207067224 */ /* 0x000fe400078e02ff */
[----:B------:R-:W-:Y:S02]  /*f070*/  IMAD.MOV R2, RZ, RZ, -R2 ;  /* 0x000000ffff027224 */ /* 0x000fe400078e0a02 */
[----:B------:R-:W-:Y:S02]  /*f080*/  IMAD.MOV R8, RZ, RZ, -R6 ;  /* 0x000000ffff087224 */ /* 0x000fe400078e0a06 */
[----:B------:R-:W-:Y:S02]  /*f090*/  IMAD R4, R4, R2, R9 ;  /* 0x0000000204047224 */ /* 0x000fe400078e0209 */
[----:B------:R-:W-:Y:S01]  /*f0a0*/  IMAD.MOV.U32 R2, RZ, RZ, RZ ;  /* 0x000000ffff027224 */ /* 0x000fe200078e00ff */
[----:B------:R-:W-:-:S04]  /*f0b0*/  VIADDMNMX R7, R8, UR5, R7, PT ;  /* 0x0000000508077c46 */ /* 0x000fc8000b800107 */
[-C--:B------:R-:W-:Y:S02]  /*f0c0*/  IABS R8, R7.reuse ;  /* 0x0000000700087213 */ /* 0x080fe40000000000 */
[----:B------:R-:W-:Y:S02]  /*f0d0*/  IABS R12, R7 ;  /* 0x00000007000c7213 */ /* 0x000fe40000000000 */
[----:B------:R-:W0:Y:S08]  /*f0e0*/  I2F.RP R10, R8 ;  /* 0x00000008000a7306 */ /* 0x000e300000209400 */
[----:B0-----:R-:W0:Y:S02]  /*f0f0*/  MUFU.RCP R10, R10 ;  /* 0x0000000a000a7308 */ /* 0x001e240000001000 */
[----:B0-----:R-:W-:-:S06]  /*f100*/  VIADD R3, R10, 0xffffffe ;  /* 0x0ffffffe0a037836 */ /* 0x001fcc0000000000 */
[----:B------:R-:W0:Y:S02]  /*f110*/  F2I.FTZ.U32.TRUNC.NTZ R3, R3 ;  /* 0x0000000300037305 */ /* 0x000e24000021f000 */
[----:B0-----:R-:W-:-:S04]  /*f120*/  IMAD.MOV R11, RZ, RZ, -R3 ;  /* 0x000000ffff0b7224 */ /* 0x001fc800078e0a03 */
[----:B------:R-:W-:Y:S01]  /*f130*/  IMAD R9, R11, R8, RZ ;  /* 0x000000080b097224 */ /* 0x000fe200078e02ff */
[----:B------:R-:W-:-:S03]  /*f140*/  IABS R11, R4 ;  /* 0x00000004000b7213 */ /* 0x000fc60000000000 */
[----:B------:R-:W-:-:S04]  /*f150*/  IMAD.HI.U32 R2, R3, R9, R2 ;  /* 0x0000000903027227 */ /* 0x000fc800078e0002 */
[----:B------:R-:W-:Y:S02]  /*f160*/  IMAD.MOV.U32 R9, RZ, RZ, R11 ;  /* 0x000000ffff097224 */ /* 0x000fe400078e000b */
[----:B------:R-:W-:Y:S02]  /*f170*/  IMAD.MOV R3, RZ, RZ, -R12 ;  /* 0x000000ffff037224 */ /* 0x000fe400078e0a0c */
        /* <DEDUP_REMOVED lines=8> */
[----:B------:R-:W-:Y:S01]  /*f200*/  ISETP.GE.AND P2, PT, R3, RZ, PT ;  /* 0x000000ff0300720c */ /* 0x000fe20003f46270 */
[----:B------:R-:W-:-:S06]  /*f210*/  IMAD.IADD R3, R4, 0x1, R6 ;  /* 0x0000000104037824 */ /* 0x000fcc00078e0206 */
[----:B------:R-:W-:-:S06]  /*f220*/  @P0 VIADD R2, R2, 0x1 ;  /* 0x0000000102020836 */ /* 0x000fcc0000000000 */
[----:B------:R-:W-:Y:S01]  /*f230*/  @!P2 IMAD.MOV R2, RZ, RZ, -R2 ;  /* 0x000000ffff02a224 */ /* 0x000fe200078e0a02 */
[----:B------:R-:W-:Y:S01]  /*f240*/  @!P1 LOP3.LUT R2, RZ, R7, RZ, 0x33, !PT ;  /* 0x00000007ff029212 */ /* 0x000fe200078e33ff */
[----:B------:R-:W-:-:S03]  /*f250*/  IMAD.MOV R7, RZ, RZ, -R7 ;  /* 0x000000ffff077224 */ /* 0x000fc600078e0a07 */
[----:B------:R-:W-:Y:S01]  /*f260*/  LOP3.LUT R17, RZ, R2, RZ, 0x33, !PT ;  /* 0x00000002ff117212 */ /* 0x000fe200078e33ff */
[----:B------:R-:W-:-:S04]  /*f270*/  IMAD R18, R2, R7, R3 ;  /* 0x0000000702127224 */ /* 0x000fc800078e0203 */
[----:B------:R-:W-:Y:S01]  /*f280*/  IMAD.IADD R17, R0, 0x1, R17 ;  /* 0x0000000100117824 */ /* 0x000fe200078e0211 */
[----:B------:R-:W-:Y:S06]  /*f290*/  BRA `(.L_x_1124) ;  /* 0x00000000000c7947 */ /* 0x000fec0003800000 */
.L_x_1119:
[----:B------:R-:W-:Y:S02]  /*f2a0*/  IMAD.MOV.U32 R17, RZ, RZ, RZ ;  /* 0x000000ffff117224 */ /* 0x000fe400078e00ff */
[----:B------:R-:W-:Y:S02]  /*f2b0*/  IMAD.U32 R16, RZ, RZ, UR6 ;  /* 0x00000006ff107e24 */ /* 0x000fe4000f8e00ff */
[----:B------:R-:W-:-:S07]  /*f2c0*/  IMAD.MOV.U32 R18, RZ, RZ, RZ ;  /* 0x000000ffff127224 */ /* 0x000fce00078e00ff */
.L_x_1124:
[----:B------:R-:W-:-:S13]  /*f2d0*/  ISETP.NE.AND P0, PT, R5, RZ, PT ;  /* 0x000000ff0500720c */ /* 0x000fda0003f05270 */
[----:B------:R-:W0:Y:S01]  /*f2e0*/  @!P0 S2R R3, SR_CgaCtaId ;  /* 0x0000000000038919 */ /* 0x000e220000008800 */
[----:B------:R-:W-:-:S04]  /*f2f0*/  @!P0 MOV R0, 0x400 ;  /* 0x0000040000008802 */ /* 0x000fc80000000f00 */
[----:B0-----:R-:W-:-:S05]  /*f300*/  @!P0 LEA R0, R3, R0, 0x18 ;  /* 0x0000000003008211 */ /* 0x001fca00078ec0ff */
[----:B------:R0:W-:Y:S01]  /*f310*/  @!P0 STS.128 [R0+0x168d0], R16 ;  /* 0x0168d01000008388 */ /* 0x0001e20000000c00 */
[----:B------:R-:W-:Y:S06]  /*f320*/  BAR.ARV 0x5, 0x200 ;  /* 0x0148000000007b1d */ /* 0x000fec0000002000 */
.L_x_1117:
[----:B------:R2:W-:Y:S01]  /*f330*/  STL [R1+0x24], RZ ;  /* 0x000024ff01007387 */ /* 0x0005e20000100800 */
[----:B------:R-:W-:Y:S01]  /*f340*/  ULDC UR4, c[0x0][0xc3c] ;  /* 0x00030f0000047ab9 */ /* 0x000fe20000000800 */
[----:B------:R-:W-:Y:S01]  /*f350*/  IMAD.MOV.U32 R26, RZ, RZ, 0x1 ;  /* 0x00000001ff1a7424 */ /* 0x000fe200078e00ff */
[----:B-1----:R-:W-:Y:S01]  /*f360*/  ISETP.GE.AND P0, PT, R19, UR4, PT ;  /* 0x0000000413007c0c */ /* 0x002fe2000bf06270 */
[----:B------:R-:W-:-:S12]  /*f370*/  IMAD.MOV.U32 R23, RZ, RZ, RZ ;  /* 0x000000ffff177224 */ /* 0x000fd800078e00ff */
[----:B--2---:R-:W-:Y:S05]  /*f380*/  @P0 BRA `(.L_x_1125) ;  /* 0x0000004800a40947 */ /* 0x004fea0003800000 */
[----:B------:R-:W1:Y:S01]  /*f390*/  S2R R5, SR_TID.X ;  /* 0x0000000000057919 */ /* 0x000e620000002100 */
        /* <DEDUP_REMOVED lines=21> */
.L_x_1223:
[----:B------:R-:W-:Y:S05]  /*f4f0*/  YIELD ;  /* 0x0000000000007946 */ /* 0x000fea0003800000 */
[----:B------:R-:W-:Y:S01]  /*f500*/  ULDC.64 UR4, c[0x0][0xa28] ;  /* 0x00028a0000047ab9 */ /* 0x000fe20000000a00 */
[----:B---3--:R-:W-:Y:S01]  /*f510*/  IMAD.MOV.U32 R0, RZ, RZ, RZ ;  /* 0x000000ffff007224 */ /* 0x008fe200078e00ff */
[----:B------:R-:W-:Y:S01]  /*f520*/  ISETP.NE.U32.AND P0, PT, RZ, UR4, PT ;  /* 0x00000004ff007c0c */ /* 0x000fe2000bf05070 */
[----:B0-----:R-:W0:Y:S01]  /*f530*/  LDC.64 R4, c[0x0][0xa00] ;  /* 0x00028000ff047b82 */ /* 0x001e220000000a00 */
[----:B-1----:R-:W-:Y:S01]  /*f540*/  IMAD.MOV.U32 R8, RZ, RZ, RZ ;  /* 0x000000ffff087224 */ /* 0x002fe200078e00ff */
[----:B------:R-:W-:Y:S01]  /*f550*/  ULDC.64 UR6, c[0x0][0xa08] ;  /* 0x0002820000067ab9 */ /* 0x000fe20000000a00 */
[----:B------:R-:W-:Y:S01]  /*f560*/  ISETP.NE.AND.EX P0, PT, RZ, UR5, PT, P0 ;  /* 0x00000005ff007c0c */ /* 0x000fe2000bf05300 */
[----:B------:R-:W-:-:S12]  /*f570*/  ULDC.64 UR4, c[0x0][0xa18] ;  /* 0x0002860000047ab9 */ /* 0x000fd80000000a00 */
[----:B------:R-:W1:Y:S02]  /*f580*/  @P0 LDC.64 R2, c[0x0][0xa28] ;  /* 0x00028a00ff020b82 */ /* 0x000e640000000a00 */
[----:B-1----:R-:W-:-:S05]  /*f590*/  @P0 IMAD.WIDE R2, R19, 0x4, R2 ;  /* 0x0000000413020825 */ /* 0x002fca00078e0202 */
[----:B------:R1:W5:Y:S01]  /*f5a0*/  @P0 LDG.E R0, desc[UR50][R2.64] ;  /* 0x0000003202000981 */ /* 0x000362000c1e1900 */
[----:B------:R-:W-:Y:S01]  /*f5b0*/  ISETP.NE.U32.AND P0, PT, RZ, UR4, PT ;  /* 0x00000004ff007c0c */ /* 0x000fe2000bf05070 */
[----:B0-----:R-:W-:Y:S01]  /*f5c0*/  IMAD.WIDE R4, R19, 0x4, R4 ;  /* 0x0000000413047825 */ /* 0x001fe200078e0204 */
[----:B------:R-:W-:Y:S02]  /*f5d0*/  ISETP.NE.U32.AND P1, PT, RZ, UR6, PT ;  /* 0x00000006ff007c0c */ /* 0x000fe4000bf25070 */
[----:B------:R-:W-:Y:S01]  /*f5e0*/  ISETP.NE.AND.EX P2, PT, RZ, UR5, PT, P0 ;  /* 0x00000005ff007c0c */ /* 0x000fe2000bf45300 */
[----:B------:R-:W-:Y:S01]  /*f5f0*/  ULDC.64 UR4, c[0x0][0xa00] ;  /* 0x0002800000047ab9 */ /* 0x000fe20000000a00 */
[----:B------:R-:W-:Y:S01]  /*f600*/  ISETP.NE.AND.EX P1, PT, RZ, UR7, PT, P1 ;  /* 0x00000007ff007c0c */ /* 0x000fe2000bf25310 */
[----:B------:R-:W-:Y:S01]  /*f610*/  IMAD.MOV.U32 R27, RZ, RZ, RZ ;  /* 0x000000ffff1b7224 */ /* 0x000fe200078e00ff */
[----:B------:R-:W-:Y:S01]  /*f620*/  ISETP.NE.U32.AND P0, PT, RZ, UR4, PT ;  /* 0x00000004ff007c0c */ /* 0x000fe2000bf05070 */
[----:B-1----:R-:W0:Y:S03]  /*f630*/  LDC.64 R2, c[0x0][0xa08] ;  /* 0x00028200ff027b82 */ /* 0x002e260000000a00 */
[----:B------:R-:W-:-:S05]  /*f640*/  ISETP.NE.AND.EX P0, PT, RZ, UR5, PT, P0 ;  /* 0x00000005ff007c0c */ /* 0x000fca000bf05300 */
[----:B------:R-:W1:Y:S08]  /*f650*/  @P2 LDC.64 R6, c[0x0][0xa18] ;  /* 0x00028600ff062b82 */ /* 0x000e700000000a00 */
[----:B--2---:R-:W2:Y:S01]  /*f660*/  @P0 LDG.E R8, desc[UR50][R4.64] ;  /* 0x0000003204080981 */ /* 0x004ea2000c1e1900 */
[----:B------:R-:W-:Y:S01]  /*f670*/  ULDC UR4, c[0x0][0x288] ;  /* 0x0000a20000047ab9 */ /* 0x000fe20000000800 */
[----:B0-----:R-:W-:-:S05]  /*f680*/  IMAD.WIDE R2, R19, 0x4, R2 ;  /* 0x0000000413027825 */ /* 0x001fca00078e0202 */
[----:B------:R0:W5:Y:S01]  /*f690*/  @P1 LDG.E R27, desc[UR50][R2.64] ;  /* 0x00000032021b1981 */ /* 0x000162000c1e1900 */
[----:B-1----:R-:W-:-:S03]  /*f6a0*/  @P2 IMAD.WIDE R6, R19, 0x4, R6 ;  /* 0x0000000413062825 */ /* 0x002fc600078e0206 */
[----:B--2---:R1:W-:Y:S02]  /*f6b0*/  STL [R1+0x18], R8 ;  /* 0x0000180801007387 */ /* 0x0043e40000100800 */
[----:B-1----:R-:W-:Y:S01]  /*f6c0*/  IMAD.U32 R8, RZ, RZ, UR4 ;  /* 0x00000004ff087e24 */ /* 0x002fe2000f8e00ff */
[----:B------:R-:W-:-:S05]  /*f6d0*/  ULDC.64 UR4, c[0x0][0x418] ;  /* 0x0001060000047ab9 */ /* 0x000fca0000000a00 */
[----:B------:R-:W2:Y:S01]  /*f6e0*/  @P2 LDG.E R8, desc[UR50][R6.64] ;  /* 0x0000003206082981 */ /* 0x000ea2000c1e1900 */
[----:B------:R-:W-:-:S03]  /*f6f0*/  UISETP.NE.U32.AND UP0, UPT, UR4, URZ, UPT ;  /* 0x0000003f0400728c */ /* 0x000fc6000bf05070 */
[----:B------:R-:W-:Y:S01]  /*f700*/  ULDC UR4, c[0x0][0x424] ;  /* 0x0001090000047ab9 */ /* 0x000fe20000000800 */
[----:B------:R-:W-:-:S03]  /*f710*/  UISETP.NE.AND.EX UP0, UPT, UR5, URZ, UPT, UP0 ;  /* 0x0000003f0500728c */ /* 0x000fc6000bf05300 */
[----:B------:R-:W-:Y:S01]  /*f720*/  ULDC UR5, c[0x0][0x2f0] ;  /* 0x0000bc0000057ab9 */ /* 0x000fe20000000800 */
[----:B------:R-:W-:-:S04]  /*f730*/  USEL UR4, UR4, 0x1, UP0 ;  /* 0x0000000104047887 */ /* 0x000fc80008000000 */
[----:B------:R-:W-:-:S06]  /*f740*/  UIMAD UR4, UR4, UR5, URZ ;  /* 0x00000005040472a4 */ /* 0x000fcc000f8e023f */
[----:B------:R-:W-:Y:S01]  /*f750*/  IMAD.U32 R9, RZ, RZ, UR4 ;  /* 0x00000004ff097e24 */ /* 0x000fe2000f8e00ff */
[----:B--2---:R0:W-:Y:S01]  /*f760*/  STL [R1+0x10], R8 ;  /* 0x0000100801007387 */ /* 0x0041e20000100800 */
[----:B------:R-:W-:Y:S05]  /*f770*/  @P2 BRA `(.L_x_1126) ;  /* 0x0000000000142947 */ /* 0x000fea0003800000 */
[----:B------:R-:W-:Y:S05]  /*f780*/  @!P0 BRA `(.L_x_1126) ;  /* 0x0000000000108947 */ /* 0x000fea0003800000 */
[----:B------:R-:W0:Y:S04]  /*f790*/  LDG.E R7, desc[UR50][R4.64] ;  /* 0x0000003204077981 */ /* 0x000e28000c1e1900 */
[----:B------:R-:W0:Y:S02]  /*f7a0*/  LDG.E R6, desc[UR50][R4.64+0x4] ;  /* 0x0000043204067981 */ /* 0x000e24000c1e1900 */
[----:B0-----:R-:W-:-:S05]  /*f7b0*/  IMAD.IADD R8, R6, 0x1, -R7 ;  /* 0x0000000106087824 */ /* 0x001fca00078e0a07 */
[----:B------:R1:W-:Y:S02]  /*f7c0*/  STL [R1+0x10], R8 ;  /* 0x0000100801007387 */ /* 0x0003e40000100800 */
.L_x_1126:
[----:B------:R-:W-:Y:S01]  /*f7d0*/  ULDC.64 UR4, c[0x0][0xa20] ;  /* 0x0002880000047ab9 */ /* 0x000fe20000000a00 */
[----:B-----5:R-:W-:Y:S01]  /*f7e0*/  IMAD.IADD R27, R27, 0x1, R0 ;  /* 0x000000011b1b7824 */ /* 0x020fe200078e0200 */
[----:B------:R-:W-:-:S04]  /*f7f0*/  ISETP.NE.U32.AND P0, PT, RZ, UR4, PT ;  /* 0x00000004ff007c0c */ /* 0x000fc8000bf05070 */
[----:B------:R-:W-:-:S13]  /*f800*/  ISETP.NE.AND.EX P0, PT, RZ, UR5, PT, P0 ;  /* 0x00000005ff007c0c */ /* 0x000fda000bf05300 */
[----:B------:R-:W-:Y:S05]  /*f810*/  @!P0 BRA `(.L_x_1127) ;  /* 0x0000000000108947 */ /* 0x000fea0003800000 */
[----:B0-----:R-:W0:Y:S02]  /*f820*/  LDC.64 R2, c[0x0][0xa20] ;  /* 0x00028800ff027b82 */ /* 0x001e240000000a00 */
[----:B0-----:R-:W-:-:S05]  /*f830*/  IMAD.WIDE R2, R19, 0x4, R2 ;  /* 0x0000000413027825 */ /* 0x001fca00078e0202 */
[----:B------:R2:W5:Y:S01]  /*f840*/  LDG.E R9, desc[UR50][R2.64] ;  /* 0x0000003202097981 */ /* 0x000562000c1e1900 */
[----:B------:R-:W-:Y:S05]  /*f850*/  BRA `(.L_x_1128) ;  /* 0x0000000000107947 */ /* 0x000fea0003800000 */
.L_x_1127:
[----:B------:R-:W-:Y:S05]  /*f860*/  @!P1 BRA `(.L_x_1128) ;  /* 0x00000000000c9947 */ /* 0x000fea0003800000 */
[----:B------:R-:W2:Y:S04]  /*f870*/  LDG.E R4, desc[UR50][R2.64] ;  /* 0x0000003202047981 */ /* 0x000ea8000c1e1900 */
[----:B------:R-:W2:Y:S02]  /*f880*/  LDG.E R9, desc[UR50][R2.64+0x4] ;  /* 0x0000043202097981 */ /* 0x000ea4000c1e1900 */
[----:B--2---:R-:W-:-:S07]  /*f890*/  IMAD.IADD R9, R9, 0x1, -R4 ;  /* 0x0000000109097824 */ /* 0x004fce00078e0a04 */
.L_x_1128:
[----:B0-2---:R-:W0:Y:S01]  /*f8a0*/  LDC R2, c[0x0][0x448] ;  /* 0x00011200ff027b82 */ /* 0x005e220000000800 */
[----:B------:R-:W-:Y:S02]  /*f8b0*/  IMAD R6, R17, 0xc0, RZ ;  /* 0x000000c011067824 */ /* 0x000fe400078e02ff */
[----:B-----5:R-:W-:Y:S02]  /*f8c0*/  IMAD.IADD R9, R9, 0x1, -R0 ;  /* 0x0000000109097824 */ /* 0x020fe400078e0a00 */
[----:B------:R-:W-:Y:S01]  /*f8d0*/  VIADD R0, R6, 0xbf ;  /* 0x000000bf06007836 */ /* 0x000fe20000000000 */
[----:B------:R2:W-:Y:S01]  /*f8e0*/  STL [R1+0xc], R6 ;  /* 0x00000c0601007387 */ /* 0x0005e20000100800 */
[----:B0-----:R-:W-:Y:S02]  /*f8f0*/  ISETP.NE.AND P1, PT, R2, 0x1, PT ;  /* 0x000000010200780c */ /* 0x001fe40003f25270 */
[----:B------:R-:W0:Y:S11]  /*f900*/  LDC.64 R2, c[0x0][0x9e0] ;  /* 0x00027800ff027b82 */ /* 0x000e360000000a00 */
[----:B------:R-:W3:Y:S08]  /*f910*/  @P1 LDC R5, c[0x0][0x44c] ;  /* 0x00011300ff051b82 */ /* 0x000ef00000000800 */
[----:B------:R-:W4:Y:S01]  /*f920*/  @P1 LDC R4, c[0x0][0x450] ;  /* 0x00011400ff041b82 */ /* 0x000f220000000800 */
[----:B0-----:R-:W-:Y:S01]  /*f930*/  ISETP.GE.AND P2, PT, R3, 0x1, PT ;  /* 0x000000010300780c */ /* 0x001fe20003f46270 */
[----:B---3--:R-:W-:-:S05]  /*f940*/  @P1 IMAD.HI.U32 R5, R0, R5, RZ ;  /* 0x0000000500051227 */ /* 0x008fca00078e00ff */
[----:B----4-:R-:W-:Y:S02]  /*f950*/  @P1 SHF.R.U32.HI R0, RZ, R4, R5 ;  /* 0x00000004ff001219 */ /* 0x010fe40000011605 */
[----:B------:R-:W-:-:S05]  /*f960*/  IADD3 R5, R9, 0x1, -R8 ;  /* 0x0000000109057810 */ /* 0x000fca0007ffe808 */
[----:B------:R-:W-:-:S04]  /*f970*/  IMAD.IADD R7, R5, 0x1, R0 ;  /* 0x0000000105077824 */ /* 0x000fc800078e0200 */
[----:B------:R-:W-:Y:S01]  /*f980*/  IMAD.IADD R2, R7, 0x1, R2 ;  /* 0x0000000107027824 */ /* 0x000fe200078e0202 */
[----:B--2---:R-:W-:Y:S06]  /*f990*/  @!P2 BRA `(.L_x_1129) ;  /* 0x000000000048a947 */ /* 0x004fec0003800000 */
[C---:B------:R-:W-:Y:S01]  /*f9a0*/  ISETP.GT.AND P0, PT, R7.reuse, RZ, PT ;  /* 0x000000ff0700720c */ /* 0x040fe20003f04270 */
[----:B------:R-:W-:Y:S01]  /*f9b0*/  BSSY B0, `(.L_x_1130) ;  /* 0x000000e000007945 */ /* 0x000fe20003800000 */
[----:B------:R-:W-:-:S11]  /*f9c0*/  VIADD R0, R7, 0xffffffff ;  /* 0xffffffff07007836 */ /* 0x000fd60000000000 */
[----:B------:R-:W-:Y:S05]  /*f9d0*/  @P0 BRA `(.L_x_1131) ;  /* 0x00000000001c0947 */ /* 0x000fea0003800000 */
[----:B------:R-:W-:Y:S01]  /*f9e0*/  ISETP.NE.AND P0, PT, R3, 0x1, PT ;  /* 0x000000010300780c */ /* 0x000fe20003f05270 */
[----:B------:R-:W-:-:S12]  /*f9f0*/  IMAD.MOV R7, RZ, RZ, -R7 ;  /* 0x000000ffff077224 */ /* 0x000fd800078e0a07 */
[----:B------:R-:W0:Y:S02]  /*fa00*/  @P0 LDC.64 R4, c[0x0][0x9e8] ;  /* 0x00027a00ff040b82 */ /* 0x000e240000000a00 */
[----:B0-----:R-:W-:-:S05]  /*fa10*/  @P0 IMAD.HI.U32 R4, R7, R4, RZ ;  /* 0x0000000407040227 */ /* 0x001fca00078e00ff */
[----:B------:R-:W-:-:S04]  /*fa20*/  @P0 SHF.R.U32.HI R7, RZ, R5, R4 ;  /* 0x00000005ff070219 */ /* 0x000fc80000011604 */
[----:B------:R-:W-:Y:S01]  /*fa30*/  LOP3.LUT R0, RZ, R7, RZ, 0x33, !PT ;  /* 0x00000007ff007212 */ /* 0x000fe200078e33ff */
[----:B------:R-:W-:Y:S06]  /*fa40*/  BRA `(.L_x_1132) ;  /* 0x0000000000107947 */ /* 0x000fec0003800000 */
.L_x_1131:
[----:B------:R-:W-:-:S13]  /*fa50*/  ISETP.NE.AND P0, PT, R3, 0x1, PT ;  /* 0x000000010300780c */ /* 0x000fda0003f05270 */
[----:B------:R-:W0:Y:S02]  /*fa60*/  @P0 LDC.64 R4, c[0x0][0x9e8] ;  /* 0x00027a00ff040b82 */ /* 0x000e240000000a00 */
[----:B0-----:R-:W-:-:S05]  /*fa70*/  @P0 IMAD.HI.U32 R4, R0, R4, RZ ;  /* 0x0000000400040227 */ /* 0x001fca00078e00ff */
[----:B------:R-:W-:-:S07]  /*fa80*/  @P0 SHF.R.U32.HI R0, RZ, R5, R4 ;  /* 0x00000005ff000219 */ /* 0x000fce0000011604 */
.L_x_1132:
[----:B------:R-:W-:Y:S05]  /*fa90*/  BSYNC B0 ;  /* 0x0000000000007941 */ /* 0x000fea0003800000 */
.L_x_1130:
[----:B------:R-:W-:-:S05]  /*faa0*/  IMAD R5, R0, R3, R3 ;  /* 0x0000000300057224 */ /* 0x000fca00078e0203 */
[----:B------:R-:W-:-:S07]  /*fab0*/  VIMNMX R2, R2, R5, PT ;  /* 0x0000000502027248 */ /* 0x000fce0003fe0100 */
.L_x_1129:
[----:B------:R-:W0:Y:S01]  /*fac0*/  @P1 LDC R4, c[0x0][0x44c] ;  /* 0x00011300ff041b82 */ /* 0x000e220000000800 */
[----:B------:R-:W-:Y:S01]  /*fad0*/  VIADD R2, R2, 0x7f ;  /* 0x0000007f02027836 */ /* 0x000fe20000000000 */
[----:B------:R-:W-:Y:S01]  /*fae0*/  ULDC UR4, c[0x0][0x9dc] ;  /* 0x0002770000047ab9 */ /* 0x000fe20000000800 */
[----:B------:R-:W-:-:S05]  /*faf0*/  IMAD.MOV.U32 R0, RZ, RZ, R6 ;  /* 0x000000ffff007224 */ /* 0x000fca00078e0006 */
[----:B------:R-:W2:Y:S01]  /*fb00*/  @P1 LDC R5, c[0x0][0x450] ;  /* 0x00011400ff051b82 */ /* 0x000ea20000000800 */
[----:B0-----:R-:W-:-:S05]  /*fb10*/  @P1 IMAD.HI.U32 R4, R6, R4, RZ ;  /* 0x0000000406041227 */ /* 0x001fca00078e00ff */
[----:B--2---:R-:W-:Y:S02]  /*fb20*/  @P1 SHF.R.U32.HI R0, RZ, R5, R4 ;  /* 0x00000005ff001219 */ /* 0x004fe40000011604 */
[----:B------:R-:W-:-:S04]  /*fb30*/  SHF.R.S32.HI R5, RZ, 0x1f, R2 ;  /* 0x0000001fff057819 */ /* 0x000fc80000011402 */
[----:B------:R-:W-:Y:S01]  /*fb40*/  LEA.HI R4, R5, R2, RZ, 0x7 ;  /* 0x0000000205047211 */ /* 0x000fe200078f38ff */
[----:B------:R-:W-:Y:S01]  /*fb50*/  VIADD R2, R9, 0x7f ;  /* 0x0000007f09027836 */ /* 0x000fe20000000000 */
[----:B------:R-:W-:Y:S02]  /*fb60*/  IADD3 R9, R0, R9, -R8 ;  /* 0x0000000900097210 */ /* 0x000fe40007ffe808 */
[----:B------:R-:W-:Y:S02]  /*fb70*/  SHF.R.S32.HI R4, RZ, 0x7, R4 ;  /* 0x00000007ff047819 */ /* 0x000fe40000011404 */
[----:B------:R-:W-:Y:S01]  /*fb80*/  SHF.R.S32.HI R5, RZ, 0x1f, R2 ;  /* 0x0000001fff057819 */ /* 0x000fe20000011402 */
[----:B------:R-:W-:-:S03]  /*fb90*/  VIADD R0, R9, -UR4 ;  /* 0x8000000409007c36 */ /* 0x000fc60008000000 */
[----:B------:R-:W-:-:S04]  /*fba0*/  LEA.HI R5, R5, R2, RZ, 0x7 ;  /* 0x0000000205057211 */ /* 0x000fc800078f38ff */
[----:B------:R-:W-:-:S04]  /*fbb0*/  SHF.R.S32.HI R5, RZ, 0x7, R5 ;  /* 0x00000007ff057819 */ /* 0x000fc80000011405 */
[----:B------:R-:W-:-:S05]  /*fbc0*/  VIMNMX R24, R5, R4, PT ;  /* 0x0000000405187248 */ /* 0x000fca0003fe0100 */
[----:B------:R0:W-:Y:S01]  /*fbd0*/  STL [R1+0x8], R24 ;  /* 0x0000081801007387 */ /* 0x0001e20000100800 */
[----:B------:R-:W-:Y:S05]  /*fbe0*/  @!P2 BRA `(.L_x_1133) ;  /* 0x000000000044a947 */ /* 0x000fea0003800000 */
[----:B------:R-:W-:Y:S01]  /*fbf0*/  ISETP.GT.AND P0, PT, R9, -0x1, PT ;  /* 0xffffffff0900780c */ /* 0x000fe20003f04270 */
[----:B------:R-:W-:-:S12]  /*fc00*/  BSSY B0, `(.L_x_1134) ;  /* 0x000000d000007945 */ /* 0x000fd80003800000 */
[----:B------:R-:W-:Y:S05]  /*fc10*/  @P0 BRA `(.L_x_1135) ;  /* 0x00000000001c0947 */ /* 0x000fea0003800000 */
[----:B------:R-:W-:Y:S02]  /*fc20*/  ISETP.NE.AND P0, PT, R3, 0x1, PT ;  /* 0x000000010300780c */ /* 0x000fe40003f05270 */
[----:B------:R-:W-:-:S11]  /*fc30*/  LOP3.LUT R9, RZ, R9, RZ, 0x33, !PT ;  /* 0x00000009ff097212 */ /* 0x000fd600078e33ff */
[----:B------:R-:W2:Y:S02]  /*fc40*/  @P0 LDC.64 R4, c[0x0][0x9e8] ;  /* 0x00027a00ff040b82 */ /* 0x000ea40000000a00 */
[----:B--2---:R-:W-:-:S05]  /*fc50*/  @P0 IMAD.HI.U32 R4, R9, R4, RZ ;  /* 0x0000000409040227 */ /* 0x004fca00078e00ff */
[----:B------:R-:W-:-:S04]  /*fc60*/  @P0 SHF.R.U32.HI R9, RZ, R5, R4 ;  /* 0x00000005ff090219 */ /* 0x000fc80000011604 */
[----:B------:R-:W-:Y:S01]  /*fc70*/  LOP3.LUT R9, RZ, R9, RZ, 0x33, !PT ;  /* 0x00000009ff097212 */ /* 0x000fe200078e33ff */
[----:B------:R-:W-:Y:S06]  /*fc80*/  BRA `(.L_x_1136) ;  /* 0x0000000000107947 */ /* 0x000fec0003800000 */
.L_x_1135:
[----:B------:R-:W-:-:S13]  /*fc90*/  ISETP.NE.AND P0, PT, R3, 0x1, PT ;  /* 0x000000010300780c */ /* 0x000fda0003f05270 */
[----:B------:R-:W2:Y:S02]  /*fca0*/  @P0 LDC.64 R4, c[0x0][0x9e8] ;  /* 0x00027a00ff040b82 */ /* 0x000ea40000000a00 */
[----:B--2---:R-:W-:-:S05]  /*fcb0*/  @P0 IMAD.HI.U32 R4, R9, R4, RZ ;  /* 0x0000000409040227 */ /* 0x004fca00078e00ff */
[----:B------:R-:W-:-:S07]  /*fcc0*/  @P0 SHF.R.U32.HI R9, RZ, R5, R4 ;  /* 0x00000005ff090219 */ /* 0x000fce0000011604 */
.L_x_1136:
[----:B------:R-:W-:Y:S05]  /*fcd0*/  BSYNC B0 ;  /* 0x0000000000007941 */ /* 0x000fea0003800000 */
.L_x_1134:
[----:B------:R-:W-:-:S05]  /*fce0*/  IMAD R3, R9, R3, RZ ;  /* 0x0000000309037224 */ /* 0x000fca00078e02ff */
[----:B------:R-:W-:-:S07]  /*fcf0*/  VIMNMX R0, R0, R3, !PT ;  /* 0x0000000300007248 */ /* 0x000fce0007fe0100 */
.L_x_1133:
[----:B------:R-:W-:Y:S01]  /*fd00*/  SHF.R.S32.HI R3, RZ, 0x1f, R0 ;  /* 0x0000001fff037819 */ /* 0x000fe20000011400 */
[----:B------:R-:W-:Y:S03]  /*fd10*/  BSSY B7, `(.L_x_1137) ;  /* 0x000034d000077945 */ /* 0x000fe60003800000 */
[----:B------:R-:W-:-:S04]  /*fd20*/  LEA.HI R3, R3, R0, RZ, 0x7 ;  /* 0x0000000003037211 */ /* 0x000fc800078f38ff */
[----:B------:R-:W-:-:S04]  /*fd30*/  SHF.R.S32.HI R3, RZ, 0x7, R3 ;  /* 0x00000007ff037819 */ /* 0x000fc80000011403 */
[----:B------:R-:W-:-:S04]  /*fd40*/  VIMNMX R29, RZ, R3, !PT ;  /* 0x00000003ff1d7248 */ /* 0x000fc80007fe0100 */
[----:B------:R-:W-:-:S13]  /*fd50*/  ISETP.GT.AND P0, PT, R24, R29, PT ;  /* 0x0000001d1800720c */ /* 0x000fda0003f04270 */
        /* <DEDUP_REMOVED lines=8> */
[----:B------:R-:W2:Y:S08]  /*fde0*/  FLO.U32 R0, UR4 ;  /* 0x0000000400007d00 */ /* 0x000eb000080e0000 */
[----:B------:R-:W3:Y:S01]  /*fdf0*/  POPC R5, UR4 ;  /* 0x0000000400057d09 */ /* 0x000ee20008000000 */
[----:B--2---:R-:W-:-:S13]  /*fe00*/  ISETP.EQ.U32.AND P0, PT, R0, R7, PT ;  /* 0x000000070000720c */ /* 0x004fda0003f02070 */
[----:B---3--:R-:W2:Y:S01]  /*fe10*/  @P0 ATOMG.E.ADD.STRONG.GPU PT, R3, desc[UR50][R2.64], R5 ;  /* 0x00000005020309a8 */ /* 0x008ea200081ee1f2 */
[----:B------:R-:W3:Y:S02]  /*fe20*/  S2R R4, SR_LTMASK ;  /* 0x0000000000047919 */ /* 0x000ee40000003900 */
[----:B---3--:R-:W-:-:S04]  /*fe30*/  LOP3.LUT R4, R4, UR4, RZ, 0xc0, !PT ;  /* 0x0000000404047c12 */ /* 0x008fc8000f8ec0ff */
[----:B------:R-:W3:Y:S01]  /*fe40*/  POPC R7, R4 ;  /* 0x0000000400077309 */ /* 0x000ee20000000000 */
[----:B--2---:R-:W3:Y:S02]  /*fe50*/  SHFL.IDX PT, R0, R3, R0, 0x1f ;  /* 0x00001f0003007589 */ /* 0x004ee400000e0000 */
[----:B---3--:R-:W-:Y:S01]  /*fe60*/  IADD3 R16, R0, UR37, R7 ;  /* 0x0000002500107c10 */ /* 0x008fe2000fffe007 */
[----:B------:R-:W-:Y:S06]  /*fe70*/  BRA `(.L_x_1139) ;  /* 0x0000003000d87947 */ /* 0x000fec0003800000 */
.L_x_1138:
        /* <DEDUP_REMOVED lines=9> */
[----:B------:R-:W2:Y:S01]  /*ff10*/  LDC.64 R2, c[0x4][R2] ;  /* 0x0100000002027b82 */ /* 0x000ea20000000a00 */
[----:B------:R-:W-:Y:S02]  /*ff20*/  IMAD.U32 R5, RZ, RZ, UR7 ;  /* 0x00000007ff057e24 */ /* 0x000fe4000f8e00ff */
[----:B------:R-:W-:Y:S02]  /*ff30*/  IMAD.U32 R6, RZ, RZ, UR8 ;  /* 0x00000008ff067e24 */ /* 0x000fe4000f8e00ff */
[----:B------:R-:W-:-:S02]  /*ff40*/  IMAD.U32 R7, RZ, RZ, UR9 ;  /* 0x00000009ff077e24 */ /* 0x000fc4000f8e00ff */
[----:B------:R-:W-:Y:S02]  /*ff50*/  IMAD.U32 R10, RZ, RZ, UR4 ;  /* 0x00000004ff0a7e24 */ /* 0x000fe4000f8e00ff */
[----:B------:R-:W-:Y:S02]  /*ff60*/  IMAD.U32 R11, RZ, RZ, UR5 ;  /* 0x00000005ff0b7e24 */ /* 0x000fe4000f8e00ff */
[----:B-1----:R-:W-:Y:S02]  /*ff70*/  IMAD.MOV.U32 R8, RZ, RZ, 0x70 ;  /* 0x00000070ff087424 */ /* 0x002fe400078e00ff */
[----:B------:R-:W-:Y:S02]  /*ff80*/  IMAD.MOV.U32 R12, RZ, RZ, 0x1 ;  /* 0x00000001ff0c7424 */ /* 0x000fe400078e00ff */
[----:B------:R-:W-:-:S07]  /*ff90*/  IMAD.MOV.U32 R13, RZ, RZ, RZ ;  /* 0x000000ffff0d7224 */ /* 0x000fce00078e00ff */
[----:B------:R-:W-:-:S07]  /*ffa0*/  LEPC R20, `(.L_x_1141) ;  /* 0x000000001014794e */ /* 0x000fce0000000000 */
[----:B0-2---:R-:W-:Y:S05]  /*ffb0*/  CALL.ABS.NOINC R2 ;  /* 0x0000000002007343 */ /* 0x005fea0003c00000 */
.L_x_1141:
[----:B------:R-:W-:Y:S05]  /*ffc0*/  BSYNC B6 ;  /* 0x0000000000067941 */ /* 0x000fea0003800000 */
.L_x_1140:
        /* <DEDUP_REMOVED lines=9> */
[----:B------:R-:W-:Y:S02]  /*10060*/  IMAD.U32 R4, RZ, RZ, UR6 ;  /* 0x00000006ff047e24 */ /* 0x000fe4000f8e00ff */
[----:B------:R-:W-:Y:S02]  /*10070*/  IMAD.U32 R5, RZ, RZ, UR7 ;  /* 0x00000007ff057e24 */ /* 0x000fe4000f8e00ff */
[----:B------:R-:W-:Y:S02]  /*10080*/  IMAD.U32 R6, RZ, RZ, UR8 ;  /* 0x00000008ff067e24 */ /* 0x000fe4000f8e00ff */
[----:B------:R-:W-:-:S02]  /*10090*/  IMAD.U32 R7, RZ, RZ, UR9 ;  /* 0x00000009ff077e24 */ /* 0x000fc4000f8e00ff */
[----:B------:R-:W-:Y:S02]  /*100a0*/  IMAD.U32 R10, RZ, RZ, UR4 ;  /* 0x00000004ff0a7e24 */ /* 0x000fe4000f8e00ff */
[----:B------:R-:W-:Y:S02]  /*100b0*/  IMAD.U32 R11, RZ, RZ, UR5 ;  /* 0x00000005ff0b7e24 */ /* 0x000fe4000f8e00ff */
[----:B-1----:R-:W-:Y:S02]  /*100c0*/  IMAD.MOV.U32 R8, RZ, RZ, 0x70 ;  /* 0x00000070ff087424 */ /* 0x002fe400078e00ff */
[----:B------:R-:W-:Y:S02]  /*100d0*/  IMAD.MOV.U32 R12, RZ, RZ, 0x1 ;  /* 0x00000001ff0c7424 */ /* 0x000fe400078e00ff */
[----:B--2---:R-:W-:-:S07]  /*100e0*/  IMAD.MOV.U32 R13, RZ, RZ, RZ ;  /* 0x000000ffff0d7224 */ /* 0x004fce00078e00ff */
[----:B------:R-:W-:-:S07]  /*100f0*/  LEPC R20, `(.L_x_1144) ;  /* 0x000000001014794e */ /* 0x000fce0000000000 */
[----:B0--3--:R-:W-:Y:S05]  /*10100*/  CALL.ABS.NOINC R2 ;  /* 0x0000000002007343 */ /* 0x009fea0003c00000 */
.L_x_1144:
[----:B------:R0:W1:Y:S01]  /*10110*/  LDC.64 R2, c[0x4][R17] ;  /* 0x0100000011027b82 */ /* 0x0000620000000a00 */
[----:B------:R-:W-:Y:S01]  /*10120*/  ULDC.64 UR6, c[0x4][0xa8] ;  /* 0x01002a0000067ab9 */ /* 0x000fe20000000a00 */
[----:B------:R-:W-:Y:S01]  /*10130*/  ULDC.64 UR8, c[0x4][0xb0] ;  /* 0x01002c0000087ab9 */ /* 0x000fe20000000a00 */
[----:B------:R-:W-:Y:S01]  /*10140*/  ULDC.64 UR4, c[0x4][0x18] ;  /* 0x0100060000047ab9 */ /* 0x000fe20000000a00 */
        /* <DEDUP_REMOVED lines=11> */
.L_x_1143:
[----:B------:R-:W-:Y:S05]  /*10200*/  BSYNC B6 ;  /* 0x0000000000067941 */ /* 0x000fea0003800000 */
.L_x_1142:
[----:B------:R-:W-:Y:S01]  /*10210*/  ULDC.64 UR4, c[0x0][0x9f8] ;  /* 0x00027e0000047ab9 */ /* 0x000fe20000000a00 */
[----:B------:R-:W-:Y:S01]  /*10220*/  IMAD.MOV.U32 R25, RZ, RZ, R19 ;  /* 0x000000ffff197224 */ /* 0x000fe200078e0013 */
[----:B------:R-:W-:-:S04]  /*10230*/  ISETP.NE.U32.AND P0, PT, RZ, UR4, PT ;  /* 0x00000004ff007c0c */ /* 0x000fc8000bf05070 */
[----:B------:R-:W-:Y:S01]  /*10240*/  ISETP.NE.AND.EX P0, PT, RZ, UR5, PT, P0 ;  /* 0x00000005ff007c0c */ /* 0x000fe2000bf05300 */
[----:B------:R-:W-:-:S12]  /*10250*/  ULDC.64 UR4, c[0x0][0xa08] ;  /* 0x0002820000047ab9 */ /* 0x000fd80000000a00 */
[----:B------:R-:W2:Y:S02]  /*10260*/  @P0 LDC.64 R2, c[0x0][0x9f8] ;  /* 0x00027e00ff020b82 */ /* 0x000ea40000000a00 */
[----:B--2---:R-:W-:-:S05]  /*10270*/  @P0 IMAD.WIDE R2, R19, 0x4, R2 ;  /* 0x0000000413020825 */ /* 0x004fca00078e0202 */
[----:B------:R2:W3:Y:S01]  /*10280*/  @P0 LDG.E R25, desc[UR50][R2.64] ;  /* 0x0000003202190981 */ /* 0x0004e2000c1e1900 */
[----:B0-----:R-:W-:Y:S01]  /*10290*/  VIADD R24, R24, 0xffffffff ;  /* 0xffffffff18187836 */ /* 0x001fe20000000000 */
[----:B--2---:R-:W0:Y:S02]  /*102a0*/  LDC.64 R2, c[0x0][0x418] ;  /* 0x00010600ff027b82 */ /* 0x004e240000000a00 */
[----:B0-----:R-:W-:Y:S01]  /*102b0*/  LOP3.LUT P0, RZ, R2, UR4, RZ, 0xfc, !PT ;  /* 0x0000000402ff7c12 */ /* 0x001fe2000f80fcff */
[----:B------:R-:W-:-:S03]  /*102c0*/  UMOV UR4, 0xffffffff ;  /* 0xffffffff00047882 */ /* 0x000fc60000000000 */
[----:B------:R-:W-:Y:S02]  /*102d0*/  LOP3.LUT P0, RZ, R3, UR5, RZ, 0xfc, P0 ;  /* 0x0000000503ff7c12 */ /* 0x000fe4000800fcff */
[----:B---3--:R-:W-:Y:S02]  /*102e0*/  SHF.R.S32.HI R28, RZ, 0x1f, R25 ;  /* 0x0000001fff1c7819 */ /* 0x008fe40000011419 */
[----:B------:R-:W-:Y:S01]  /*102f0*/  SEL R17, R25, RZ, !P0 ;  /* 0x000000ff19117207 */ /* 0x000fe20004000000 */
[----:B------:R-:W-:Y:S08]  /*10300*/  BRA.DIV UR4, `(.L_x_1145) ;  /* 0x0000004204807947 */ /* 0x000ff0000b800000 */
[----:B------:R-:W0:Y:S02]  /*10310*/  S2R R0, SR_TID.X ;  /* 0x0000000000007919 */ /* 0x000e240000002100 */
[----:B0-----:R-:W-:-:S04]  /*10320*/  SHF.R.U32.HI R0, RZ, 0x5, R0 ;  /* 0x00000005ff007819 */ /* 0x001fc80000011600 */
[----:B------:R-:W-:-:S05]  /*10330*/  LOP3.LUT R0, R0, 0x3, RZ, 0xc0, !PT ;  /* 0x0000000300007812 */ /* 0x000fca00078ec0ff */
[----:B------:R0:W2:Y:S02]  /*10340*/  SHFL.IDX PT, R14, R0, RZ, 0x1f ;  /* 0x00001fff000e7589 */ /* 0x0000a400000e0000 */
.L_x_1239:
[----:B0-----:R-:W3:Y:S01]  /*10350*/  LDL.LU R0, [R1] ;  /* 0x0000000001007983 */ /* 0x001ee20000300800 */
[----:B------:R-:W-:Y:S02]  /*10360*/  PLOP3.LUT P1, PT, PT, PT, PT, 0x8, 0x0 ;  /* 0x000000000000781c */ /* 0x000fe40003f2e170 */
[----:B--2---:R-:W-:Y:S02]  /*10370*/  ISETP.NE.AND P0, PT, R14, RZ, PT ;  /* 0x000000ff0e00720c */ /* 0x004fe40003f05270 */
[----:B---3--:R-:W-:-:S09]  /*10380*/  LOP3.LUT R0, R0, 0xfffffffe, RZ, 0xc0, !PT ;  /* 0xfffffffe00007812 */ /* 0x008fd200078ec0ff */
[----:B------:R-:W-:-:S05]  /*10390*/  @P1 LOP3.LUT R0, R0, 0x1, RZ, 0xfc, !PT ;  /* 0x0000000100001812 */ /* 0x000fca00078efcff */
[----:B------:R0:W-:Y:S01]  /*103a0*/  STL [R1], R0 ;  /* 0x0000000001007387 */ /* 0x0001e20000100800 */
[----:B------:R-:W-:Y:S05]  /*103b0*/  @P0 BRA `(.L_x_1146) ;  /* 0x0000000000f40947 */ /* 0x000fea0003800000 */
[----:B------:R-:W-:-:S03]  /*103c0*/  UMOV UR4, 0xffffffff ;  /* 0xffffffff00047882 */ /* 0x000fc60000000000 */
[----:B------:R-:W-:Y:S05]  /*103d0*/  BRA.DIV UR4, `(.L_x_1147) ;  /* 0x0000004204807947 */ /* 0x000fea000b800000 */
[----:B------:R-:W-:-:S13]  /*103e0*/  ELECT P6, URZ, PT ;  /* 0x00000000003f782f */ /* 0x000fda00038c0000 */
.L_x_1242:
[----:B------:R-:W-:Y:S05]  /*103f0*/  @!P6 BRA `(.L_x_1146) ;  /* 0x0000000000e4e947 */ /* 0x000fea0003800000 */
[----:B------:R-:W-:-:S04]  /*10400*/  ISETP.NE.U32.AND P0, PT, R2, RZ, PT ;  /* 0x000000ff0200720c */ /* 0x000fc80003f05070 */
[----:B------:R-:W-:-:S13]  /*10410*/  ISETP.NE.AND.EX P0, PT, R3, RZ, PT, P0 ;  /* 0x000000ff0300720c */ /* 0x000fda0003f05300 */
[----:B------:R-:W-:Y:S05]  /*10420*/  @!P0 BRA `(.L_x_1148) ;  /* 0x0000000000448947 */ /* 0x000fea0003800000 */
[----:B0-----:R-:W0:Y:S01]  /*10430*/  LDC R0, c[0x0][0x43c] ;  /* 0x00010f00ff007b82 */ /* 0x001e220000000800 */
        /* <DEDUP_REMOVED lines=9> */
[----:B------:R-:W-:Y:S02]  /*104d0*/  IMAD R0, R28, UR4, RZ ;  /* 0x000000041c007c24 */ /* 0x000fe4000f8e02ff */
[----:B------:R-:W-:-:S04]  /*104e0*/  IMAD.WIDE.U32 R4, R25, UR4, R4 ;  /* 0x0000000419047c25 */ /* 0x000fc8000f8e0004 */
[----:B------:R-:W-:Y:S01]  /*104f0*/  IMAD R0, R25, UR5, R0 ;  /* 0x0000000519007c24 */ /* 0x000fe2000f8e0200 */
[----:B------:R-:W-:-:S03]  /*10500*/  LEA R2, P0, R4, R2, 0x2 ;  /* 0x0000000204027211 */ /* 0x000fc600078010ff */
[----:B------:R-:W-:-:S05]  /*10510*/  IMAD.IADD R0, R5, 0x1, R0 ;  /* 0x0000000105007824 */ /* 0x000fca00078e0200 */
[----:B------:R-:W-:-:S05]  /*10520*/  LEA.HI.X R3, R4, R3, R0, 0x2, P0 ;  /* 0x0000000304037211 */ /* 0x000fca00000f1400 */
[----:B------:R2:W5:Y:S02]  /*10530*/  LDG.E R17, desc[UR50][R2.64] ;  /* 0x0000003202117981 */ /* 0x000564000c1e1900 */
.L_x_1148:
[----:B0-----:R-:W0:Y:S01]  /*10540*/  S2R R0, SR_TID.X ;  /* 0x0000000000007919 */ /* 0x001e220000002100 */
[----:B--2---:R-:W-:Y:S01]  /*10550*/  IMAD R3, R23, 0x8, R22 ;  /* 0x0000000817037824 */ /* 0x004fe200078e0216 */
[----:B0-----:R-:W-:Y:S02]  /*10560*/  LOP3.LUT R2, R0, 0x7f, RZ, 0xc0, !PT ;  /* 0x0000007f00027812 */ /* 0x001fe400078ec0ff */
[----:B------:R-:W-:Y:S02]  /*10570*/  SHF.L.U32 R0, R26, 0x1f, RZ ;  /* 0x0000001f1a007819 */ /* 0x000fe400000006ff */
[----:B------:R-:W-:Y:S02]  /*10580*/  ISETP.NE.AND P1, PT, R2, RZ, PT ;  /* 0x000000ff0200720c */ /* 0x000fe40003f25270 */
[----:B------:R-:W0:Y:S02]  /*10590*/  SYNCS.PHASECHK.TRANS64.TRYWAIT P0, [R3+URZ+0x16840], R0 ;  /* 0x01684000030075a7 */ /* 0x000e24000800017f */
[----:B0-----:R-:W-:Y:S09]  /*105a0*/  @!P0 BRA `(.L_x_1149) ;  /* 0x00000040002c8947 */ /* 0x001ff20003800000 */
.L_x_1243:
        /* <DEDUP_REMOVED lines=8> */
.L_x_1150:
[----:B------:R-:W2:Y:S01]  /*10630*/  LDL.LU R2, [R1] ;  /* 0x0000000001027983 */ /* 0x000ea20000300800 */
[----:B0-----:R-:W-:Y:S01]  /*10640*/  IMAD R0, R23, 0x4000, R22 ;  /* 0x0000400017007824 */ /* 0x001fe200078e0216 */
        /* <DEDUP_REMOVED lines=8> */
[----:B------:R-:W-:-:S02]  /*106d0*/  PLOP3.LUT P0, PT, PT, PT, PT, 0x80, 0x0 ;  /* 0x000000000000781c */ /* 0x000fc40003f0f070 */
[----:B------:R-:W-:Y:S02]  /*106e0*/  R2UR UR12, R18 ;  /* 0x00000000120c72ca */ /* 0x000fe400000e0000 */
[----:B-----5:R-:W-:Y:S01]  /*106f0*/  R2UR UR13, R17 ;  /* 0x00000000110d72ca */ /* 0x020fe200000e0000 */
[----:B------:R-:W-:-:S04]  /*10700*/  UIADD3 UR9, UR9, 0x16830, URZ ;  /* 0x0001683009097890 */ /* 0x000fc8000fffe03f */
[----:B------:R-:W-:Y:S02]  /*10710*/  ULEA UR11, UR11, UR4, 0x7 ;  /* 0x000000040b0b7291 */ /* 0x000fe4000f8e383f */
[----:B------:R-:W-:Y:S01]  /*10720*/  UIADD3 UR8, UR8, 0xe400, URZ ;  /* 0x0000e40008087890 */ /* 0x000fe2000fffe03f */
[----:B------:R-:W-:-:S08]  /*10730*/  UMOV UR4, 0x0 ;  /* 0x0000000000047882 */ /* 0x000fd00000000000 */
[----:B------:R3:W-:Y:S01]  /*10740*/  UTMALDG.4D [UR8], [UR6], desc[UR4] ;  /* 0x00000408060075b4 */ /* 0x0007e20008019000 */
[----:B--2---:R-:W-:-:S04]  /*10750*/  LOP3.LUT R2, R2, 0xfffffffe, RZ, 0xc0, !PT ;  /* 0xfffffffe02027812 */ /* 0x004fc800078ec0ff */
[----:B------:R-:W-:-:S05]  /*10760*/  @P0 LOP3.LUT R2, R2, 0x1, RZ, 0xfc, !PT ;  /* 0x0000000102020812 */ /* 0x000fca00078efcff */
[----:B------:R3:W-:Y:S01]  /*10770*/  STL [R1], R2 ;  /* 0x0000000201007387 */ /* 0x0007e20000100800 */
[----:B------:R-:W-:Y:S01]  /*10780*/  NOP ;  /* 0x0000000000007918 */ /* 0x000fe20000000000 */
.L_x_1146:
[----:B------:R-:W0:Y:S01]  /*10790*/  LDL.LU R3, [R1+0x18] ;  /* 0x0000180001037983 */ /* 0x000e220000300800 */
[----:B------:R-:W-:Y:S05]  /*107a0*/  WARPSYNC.ALL ;  /* 0x0000000000007948 */ /* 0x000fea0003800000 */
[----:B---3--:R-:W-:Y:S01]  /*107b0*/  ULDC.64 UR4, c[0x0][0x298] ;  /* 0x0000a60000047ab9 */ /* 0x008fe20000000a00 */
[----:B------:R-:W-:Y:S01]  /*107c0*/  VIADD R2, R22, 0x8400 ;  /* 0x0000840016027836 */ /* 0x000fe20000000000 */
[----:B------:R-:W-:Y:S01]  /*107d0*/  ULDC.64 UR6, c[0x0][0xa00] ;  /* 0x0002800000067ab9 */ /* 0x000fe20000000a00 */
[----:B------:R-:W-:Y:S01]  /*107e0*/  BSSY B6, `(.L_x_1151) ;  /* 0x0000024000067945 */ /* 0x000fe20003800000 */
[----:B------:R-:W-:Y:S01]  /*107f0*/  BAR.SYNC.DEFER_BLOCKING 0x8, 0x200 ;  /* 0x0208000000007b1d */ /* 0x000fe20000010000 */
[----:B------:R-:W-:-:S02]  /*10800*/  ISETP.NE.U32.AND P0, PT, RZ, UR6, PT ;  /* 0x00000006ff007c0c */ /* 0x000fc4000bf05070 */
[----:B------:R-:W-:Y:S02]  /*10810*/  LOP3.LUT P1, RZ, R2, 0x3ff, RZ, 0xc0, !PT ;  /* 0x000003ff02ff7812 */ /* 0x000fe4000782c0ff */
[----:B------:R-:W-:Y:S02]  /*10820*/  ISETP.NE.AND.EX P0, PT, RZ, UR7, PT, P0 ;  /* 0x00000007ff007c0c */ /* 0x000fe4000bf05300 */
[----:B0-----:R-:W-:Y:S01]  /*10830*/  SHF.R.S32.HI R0, RZ, 0x1f, R3 ;  /* 0x0000001fff007819 */ /* 0x001fe20000011403 */
[----:B------:R-:W-:-:S04]  /*10840*/  IMAD.WIDE.U32 R4, R3, UR4, RZ ;  /* 0x0000000403047c25 */ /* 0x000fc8000f8e00ff */
[----:B------:R-:W-:Y:S01]  /*10850*/  IMAD R0, R0, UR4, RZ ;  /* 0x0000000400007c24 */ /* 0x000fe2000f8e02ff */
[----:B------:R0:W-:Y:S03]  /*10860*/  STL.64 [R1+0x18], R4 ;  /* 0x0000180401007387 */ /* 0x0001e60000100a00 */
[----:B------:R-:W-:Y:S01]  /*10870*/  IMAD R2, R3, UR5, R0 ;  /* 0x0000000503027c24 */ /* 0x000fe2000f8e0200 */
[----:B------:R-:W-:-:S04]  /*10880*/  SHF.R.S32.HI R0, RZ, 0x1f, R19 ;  /* 0x0000001fff007819 */ /* 0x000fc80000011413 */
[----:B------:R-:W-:Y:S02]  /*10890*/  SEL R3, R0, RZ, !P0 ;  /* 0x000000ff00037207 */ /* 0x000fe40004000000 */
[----:B------:R-:W-:Y:S01]  /*108a0*/  SEL R0, R19, RZ, !P0 ;  /* 0x000000ff13007207 */ /* 0x000fe20004000000 */
[----:B0-----:R-:W-:Y:S01]  /*108b0*/  IMAD.IADD R4, R5, 0x1, R2 ;  /* 0x0000000105047824 */ /* 0x001fe200078e0202 */
[----:B------:R-:W-:-:S04]  /*108c0*/  SHF.R.S32.HI R2, RZ, 0x1f, R18 ;  /* 0x0000001fff027819 */ /* 0x000fc80000011412 */
[----:B------:R0:W-:Y:S04]  /*108d0*/  STL [R1+0x28], R4 ;  /* 0x0000280401007387 */ /* 0x0001e80000100800 */
[----:B------:R0:W-:Y:S04]  /*108e0*/  STL [R1+0x30], R3 ;  /* 0x0000300301007387 */ /* 0x0001e80000100800 */
        /* <DEDUP_REMOVED lines=18> */
[----:B0-----:R-:W-:Y:S05]  /*10a10*/  CALL.ABS.NOINC R2 ;  /* 0x0000000002007343 */ /* 0x001fea0003c00000 */
.L_x_1152:
[----:B------:R-:W-:Y:S05]  /*10a20*/  BSYNC B6 ;  /* 0x0000000000067941 */ /* 0x000fea0003800000 */
.L_x_1151:
[----:B0-----:R-:W2:Y:S01]  /*10a30*/  LDL.LU R0, [R1+0x28] ;  /* 0x0000280001007983 */ /* 0x001ea20000300800 */
[----:B------:R-:W0:Y:S01]  /*10a40*/  LDC R9, c[0x0][0x448] ;  /* 0x00011200ff097b82 */ /* 0x000e220000000800 */
[----:B------:R-:W-:Y:S01]  /*10a50*/  ULDC.64 UR4, c[0x0][0x2d8] ;  /* 0x0000b60000047ab9 */ /* 0x000fe20000000a00 */
[----:B------:R-:W-:Y:S01]  /*10a60*/  ULDC.64 UR6, c[0x0][0x2c8] ;  /* 0x0000b20000067ab9 */ /* 0x000fe20000000a00 */
[----:B------:R-:W2:Y:S01]  /*10a70*/  LDL.LU.64 R2, [R1+0x18] ;  /* 0x0000180001027983 */ /* 0x000ea20000300a00 */
[----:B------:R-:W-:-:S03]  /*10a80*/  ULDC.64 UR8, c[0x0][0x280] ;  /* 0x0000a00000087ab9 */ /* 0x000fc60000000a00 */
[----:B------:R-:W3:Y:S04]  /*10a90*/  LDL.LU R20, [R1+0x2c] ;  /* 0x00002c0001147983 */ /* 0x000ee80000300800 */
[----:B------:R-:W4:Y:S04]  /*10aa0*/  LDL.LU R21, [R1+0x30] ;  /* 0x0000300001157983 */ /* 0x000f280000300800 */
[----:B------:R-:W4:Y:S04]  /*10ab0*/  LDL.LU R4, [R1+0x20] ;  /* 0x0000200001047983 */ /* 0x000f280000300800 */
[----:B------:R-:W4:Y:S04]  /*10ac0*/  LDL R12, [R1+0xc] ;  /* 0x00000c00010c7983 */ /* 0x000f280000100800 */
[----:B------:R0:W5:Y:S02]  /*10ad0*/  LDL R10, [R1+0x4] ;  /* 0x00000400010a7983 */ /* 0x0001640000100800 */
[----:B0-----:R-:W-:-:S13]  /*10ae0*/  ISETP.NE.AND P1, PT, R9, 0x1, PT ;  /* 0x000000010900780c */ /* 0x001fda0003f25270 */
[----:B------:R-:W0:Y:S08]  /*10af0*/  @P1 LDC R5, c[0x0][0x450] ;  /* 0x00011400ff051b82 */ /* 0x000e300000000800 */
[----:B-1----:R-:W1:Y:S01]  /*10b00*/  @P1 LDC R8, c[0x0][0x44c] ;  /* 0x00011300ff081b82 */ /* 0x002e620000000800 */
[----:B------:R-:W1:Y:S01]  /*10b10*/  S2R R11, SR_TID.X ;  /* 0x00000000000b7919 */ /* 0x000e620000002100 */
        /* <DEDUP_REMOVED lines=12> */
[----:B------:R-:W4:Y:S01]  /*10be0*/  @P1 LDC R4, c[0x0][0x44c] ;  /* 0x00011300ff041b82 */ /* 0x000f220000000800 */
[----:B--2---:R-:W-:-:S04]  /*10bf0*/  LOP3.LUT R20, R20, 0x7f, RZ, 0xc0, !PT ;  /* 0x0000007f14147812 */ /* 0x004fc800078ec0ff */
[----:B------:R-:W-:Y:S01]  /*10c00*/  SHF.R.U32.HI R20, RZ, 0x3, R20 ;  /* 0x00000003ff147819 */ /* 0x000fe20000011614 */
[----:B---3--:R-:W-:-:S05]  /*10c10*/  IMAD.SHL.U32 R6, R21, 0x10, RZ ;  /* 0x0000001015067824 */ /* 0x008fca00078e00ff */
[----:B------:R-:W-:Y:S01]  /*10c20*/  LOP3.LUT R6, R20, 0x70, R6, 0xf8, !PT ;  /* 0x0000007014067812 */ /* 0x000fe200078ef806 */
[----:B------:R-:W-:-:S04]  /*10c30*/  IMAD.IADD R3, R3, 0x1, R0 ;  /* 0x0000000103037824 */ /* 0x000fc800078e0200 */
[----:B------:R-:W-:-:S04]  /*10c40*/  IMAD.IADD R6, R6, 0x1, R12 ;  /* 0x0000000106067824 */ /* 0x000fc800078e020c */
[----:B----4-:R-:W-:-:S04]  /*10c50*/  @P1 IMAD.HI.U32 R0, R6, R4, RZ ;  /* 0x0000000406001227 */ /* 0x010fc800078e00ff */
[----:B------:R-:W-:Y:S01]  /*10c60*/  IMAD.MOV.U32 R4, RZ, RZ, R6 ;  /* 0x000000ffff047224 */ /* 0x000fe200078e0006 */
[----:B0-----:R-:W-:-:S04]  /*10c70*/  @P1 SHF.R.U32.HI R4, RZ, R5, R0 ;  /* 0x00000005ff041219 */ /* 0x001fc80000011600 */
        /* <DEDUP_REMOVED lines=11> */
[----:B------:R-:W-:-:S03]  /*10d30*/  LEA R0, P0, R4, UR8, 0x1 ;  /* 0x0000000804007c11 */ /* 0x000fc6000f8008ff */
[----:B------:R-:W-:-:S05]  /*10d40*/  IMAD.IADD R5, R5, 0x1, R7 ;  /* 0x0000000105057824 */ /* 0x000fca00078e0207 */
[----:B------:R-:W-:Y:S02]  /*10d50*/  LEA.HI.X R4, R4, UR9, R5, 0x1, P0 ;  /* 0x0000000904047c11 */ /* 0x000fe400080f0c05 */
[----:B------:R-:W0:Y:S01]  /*10d60*/  @P1 LDC R5, c[0x0][0x450] ;  /* 0x00011400ff051b82 */ /* 0x000e220000000800 */
[----:B------:R-:W-:-:S04]  /*10d70*/  VIADD R7, R6, 0x80 ;  /* 0x0000008006077836 */ /* 0x000fc80000000000 */
[----:B-1----:R-:W-:-:S04]  /*10d80*/  @P1 IMAD.HI.U32 R8, R7, R8, RZ ;  /* 0x0000000807081227 */ /* 0x002fc800078e00ff */
[----:B------:R-:W-:Y:S01]  /*10d90*/  IMAD.MOV.U32 R6, RZ, RZ, R7 ;  /* 0x000000ffff067224 */ /* 0x000fe200078e0007 */
        /* <DEDUP_REMOVED lines=23> */
[----:B------:R-:W2:Y:S04]  /*10f10*/  LDL.LU R7, [R1+0x10] ;  /* 0x0000100001077983 */ /* 0x000ea80000300800 */
[----:B------:R-:W3:Y:S04]  /*10f20*/  LDL.LU R11, [R1+0xc] ;  /* 0x00000c00010b7983 */ /* 0x000ee80000300800 */
[----:B------:R-:W0:Y:S04]  /*10f30*/  SHFL.IDX PT, R8, R0, RZ, 0x181f ;  /* 0x00181fff00087589 */ /* 0x000e2800000e0000 */
[----:B------:R-:W-:Y:S01]  /*10f40*/  SHFL.IDX PT, R14, R5, 0x1, 0x181f ;  /* 0x00381f00050e7f89 */ /* 0x000fe200000e0000 */
[----:B--2---:R-:W-:-:S03]  /*10f50*/  IMAD R6, R7, R9, RZ ;  /* 0x0000000907067224 */ /* 0x004fc600078e02ff */
[----:B------:R-:W1:Y:S01]  /*10f60*/  SHFL.IDX PT, R7, R4, RZ, 0x181f ;  /* 0x00181fff04077589 */ /* 0x000e6200000e0000 */
[----:B---3--:R-:W-:-:S05]  /*10f70*/  IMAD.IADD R3, R21, 0x1, R11 ;  /* 0x0000000115037824 */ /* 0x008fca00078e020b */
[----:B------:R-:W-:-:S13]  /*10f80*/  ISETP.GE.AND P1, PT, R3, R6, PT ;  /* 0x000000060300720c */ /* 0x000fda0003f26270 */
[----:B0-----:R-:W-:-:S05]  /*10f90*/  @!P1 LEA R8, P2, R20, R8, 0x1 ;  /* 0x0000000814089211 */ /* 0x001fca00078408ff */
[----:B-1----:R-:W-:-:S04]  /*10fa0*/  @!P1 IMAD.X R7, RZ, RZ, R7, P2 ;  /* 0x000000ffff079224 */ /* 0x002fc800010e0607 */
[----:B------:R-:W-:Y:S02]  /*10fb0*/  @!P1 IMAD.MOV.U32 R9, RZ, RZ, R7 ;  /* 0x000000ffff099224 */ /* 0x000fe400078e0007 */
[----:B------:R-:W-:-:S03]  /*10fc0*/  VIADD R7, R3, 0x10 ;  /* 0x0000001003077836 */ /* 0x000fc60000000000 */
[----:B-----5:R0:W-:Y:S02]  /*10fd0*/  @!P1 LDGSTS.E.BYPASS.LTC128B.128 [R10+0x8400], desc[UR50][R8.64], !P0 ;  /* 0x08400000080a9fae */ /* 0x0201e4000c101d72 */
[----:B------:R-:W-:Y:S02]  /*10fe0*/  ISETP.GE.AND P1, PT, R7, R6, PT ;  /* 0x000000060700720c */ /* 0x000fe40003f26270 */
[----:B------:R-:W-:Y:S04]  /*10ff0*/  SHFL.IDX PT, R7, R4, 0x1, 0x181f ;  /* 0x00381f0004077f89 */ /* 0x000fe800000e0000 */
[----:B0-----:R-:W0:Y:S07]  /*11000*/  SHFL.IDX PT, R8, R0, 0x1, 0x181f ;  /* 0x00381f0000087f89 */ /* 0x001e2e00000e0000 */
[----:B0-----:R-:W-:-:S05]  /*11010*/  @!P1 LEA R8, P2, R20, R8, 0x1 ;  /* 0x0000000814089211 */ /* 0x001fca00078408ff */
[----:B------:R-:W-:-:S04]  /*11020*/  @!P1 IMAD.X R7, RZ, RZ, R7, P2 ;  /* 0x000000ffff079224 */ /* 0x000fc800010e0607 */
[----:B------:R-:W-:Y:S02]  /*11030*/  @!P1 IMAD.MOV.U32 R9, RZ, RZ, R7 ;  /* 0x000000ffff099224 */ /* 0x000fe400078e0007 */
[----:B------:R-:W-:-:S03]  /*11040*/  VIADD R7, R3, 0x20 ;  /* 0x0000002003077836 */ /* 0x000fc60000000000 */
[----:B------:R0:W-:Y:S02]  /*11050*/  @!P1 LDGSTS.E.BYPASS.LTC128B.128 [R10+0x8c00], desc[UR50][R8.64], !P0 ;  /* 0x08c00000080a9fae */ /* 0x0001e4000c101d72 */
        /* <DEDUP_REMOVED lines=34> */
[----:B------:R-:W-:Y:S04]  /*11280*/  SHFL.IDX PT, R4, R4, 0x7, 0x181f ;  /* 0x00f81f0004047f89 */ /* 0x000fe800000e0000 */
[----:B0-----:R-:W0:Y:S03]  /*11290*/  SHFL.IDX PT, R8, R0, 0x6, 0x181f ;  /* 0x00d81f0000087f89 */ /* 0x001e2600000e0000 */
[----:B0-----:R-:W-:-:S05]  /*112a0*/  @!P1 LEA R8, P2, R20, R8, 0x1 ;  /* 0x0000000814089211 */ /* 0x001fca00078408ff */
[----:B------:R-:W-:-:S04]  /*112b0*/  @!P1 IMAD.X R7, RZ, RZ, R7, P2 ;  /* 0x000000ffff079224 */ /* 0x000fc800010e0607 */
[----:B------:R-:W-:Y:S02]  /*112c0*/  @!P1 IMAD.MOV.U32 R9, RZ, RZ, R7 ;  /* 0x000000ffff099224 */ /* 0x000fe400078e0007 */
[----:B------:R-:W-:-:S03]  /*112d0*/  VIADD R7, R3, 0x80 ;  /* 0x0000008003077836 */ /* 0x000fc60000000000 */
[----:B------:R0:W-:Y:S02]  /*112e0*/  @!P1 LDGSTS.E.BYPASS.LTC128B.128 [R10+0xb400], desc[UR50][R8.64], !P0 ;  /* 0x0b400000080a9fae */ /* 0x0001e4000c101d72 */
[----:B------:R-:W-:Y:S01]  /*112f0*/  ISETP.GE.AND P2, PT, R7, R6, PT ;  /* 0x000000060700720c */ /* 0x000fe20003f46270 */
[----:B------:R-:W-:-:S05]  /*11300*/  VIADD R7, R3, 0x70 ;  /* 0x0000007003077836 */ /* 0x000fca0000000000 */
[----:B------:R-:W-:Y:S02]  /*11310*/  ISETP.GE.AND P1, PT, R7, R6, PT ;  /* 0x000000060700720c */ /* 0x000fe40003f26270 */
[----:B------:R-:W-:Y:S04]  /*11320*/  SHFL.IDX PT, R7, R5, RZ, 0x181f ;  /* 0x00181fff05077589 */ /* 0x000fe800000e0000 */
[----:B0-----:R-:W0:Y:S04]  /*11330*/  SHFL.IDX PT, R8, R0, 0x7, 0x181f ;  /* 0x00f81f0000087f89 */ /* 0x001e2800000e0000 */
[----:B------:R-:W1:Y:S03]  /*11340*/  SHFL.IDX PT, R0, R2, RZ, 0x181f ;  /* 0x00181fff02007589 */ /* 0x000e6600000e0000 */
[----:B0-----:R-:W-:-:S05]  /*11350*/  @!P1 LEA R8, P3, R20, R8, 0x1 ;  /* 0x0000000814089211 */ /* 0x001fca00078608ff */
[----:B------:R-:W-:-:S04]  /*11360*/  @!P1 IMAD.X R4, RZ, RZ, R4, P3 ;  /* 0x000000ffff049224 */ /* 0x000fc800018e0604 */
[----:B------:R-:W-:-:S05]  /*11370*/  @!P1 IMAD.MOV.U32 R9, RZ, RZ, R4 ;  /* 0x000000ffff099224 */ /* 0x000fca00078e0004 */
[----:B------:R0:W-:Y:S02]  /*11380*/  @!P1 LDGSTS.E.BYPASS.LTC128B.128 [R10+0xbc00], desc[UR50][R8.64], !P0 ;  /* 0x0bc00000080a9fae */ /* 0x0001e4000c101d72 */
[----:B0-----:R-:W-:Y:S01]  /*11390*/  @!P2 LEA R8, P1, R20, R7, 0x1 ;  /* 0x000000071408a211 */ /* 0x001fe200078208ff */
[----:B------:R-:W-:-:S04]  /*113a0*/  VIADD R7, R3, 0x90 ;  /* 0x0000009003077836 */ /* 0x000fc80000000000 */
[----:B-1----:R-:W-:Y:S01]  /*113b0*/  @!P2 IMAD.X R9, RZ, RZ, R0, P1 ;  /* 0x000000ffff09a224 */ /* 0x002fe200008e0600 */
[----:B------:R-:W-:Y:S01]  /*113c0*/  ISETP.GE.AND P1, PT, R7, R6, PT ;  /* 0x000000060700720c */ /* 0x000fe20003f26270 */
[----:B------:R-:W0:Y:S04]  /*113d0*/  SHFL.IDX PT, R0, R2, 0x1, 0x181f ;  /* 0x00381f0002007f89 */ /* 0x000e2800000e0000 */
[----:B------:R1:W-:Y:S08]  /*113e0*/  @!P2 LDGSTS.E.BYPASS.LTC128B.128 [R10+0xc400], desc[UR50][R8.64], !P0 ;  /* 0x0c400000080aafae */ /* 0x0003f0000c101d72 */
[----:B------:R-:W-:-:S05]  /*113f0*/  @!P1 LEA R14, P2, R20, R14, 0x1 ;  /* 0x0000000e140e9211 */ /* 0x000fca00078408ff */
[----:B-1----:R-:W-:Y:S02]  /*11400*/  @!P1 IMAD.MOV.U32 R8, RZ, RZ, R14 ;  /* 0x000000ffff089224 */ /* 0x002fe400078e000e */
[----:B------:R-:W1:Y:S01]  /*11410*/  SHFL.IDX PT, R14, R5, 0x2, 0x181f ;  /* 0x00581f00050e7f89 */ /* 0x000e6200000e0000 */
[----:B0-----:R-:W-:-:S03]  /*11420*/  @!P1 IMAD.X R7, RZ, RZ, R0, P2 ;  /* 0x000000ffff079224 */ /* 0x001fc600010e0600 */
[----:B------:R-:W0:Y:S01]  /*11430*/  SHFL.IDX PT, R0, R2, 0x2, 0x181f ;  /* 0x00581f0002007f89 */ /* 0x000e2200000e0000 */
[----:B------:R-:W-:Y:S02]  /*11440*/  @!P1 IMAD.MOV.U32 R9, RZ, RZ, R7 ;  /* 0x000000ffff099224 */ /* 0x000fe400078e0007 */
[----:B------:R-:W-:-:S03]  /*11450*/  VIADD R7, R3, 0xa0 ;  /* 0x000000a003077836 */ /* 0x000fc60000000000 */
[----:B------:R1:W-:Y:S02]  /*11460*/  @!P1 LDGSTS.E.BYPASS.LTC128B.128 [R10+0xcc00], desc[UR50][R8.64], !P0 ;  /* 0x0cc00000080a9fae */ /* 0x0003e4000c101d72 */
[----:B------:R-:W-:-:S13]  /*11470*/  ISETP.GE.AND P1, PT, R7, R6, PT ;  /* 0x000000060700720c */ /* 0x000fda0003f26270 */
[----:B-1----:R-:W-:Y:S02]  /*11480*/  @!P1 LEA R8, P2, R20, R14, 0x1 ;  /* 0x0000000e14089211 */ /* 0x002fe400078408ff */
[----:B------:R1:W2:Y:S03]  /*11490*/  SHFL.IDX PT, R14, R5, 0x3, 0x181f ;  /* 0x00781f00050e7f89 */ /* 0x0002a600000e0000 */
[----:B0-----:R-:W-:Y:S02]  /*114a0*/  @!P1 IMAD.X R9, RZ, RZ, R0, P2 ;  /* 0x000000ffff099224 */ /* 0x001fe400010e0600 */
[----:B------:R1:W0:Y:S04]  /*114b0*/  SHFL.IDX PT, R0, R2, 0x3, 0x181f ;  /* 0x00781f0002007f89 */ /* 0x00022800000e0000 */
[----:B------:R1:W-:Y:S02]  /*114c0*/  @!P1 LDGSTS.E.BYPASS.LTC128B.128 [R10+0xd400], desc[UR50][R8.64], !P0 ;  /* 0x0d400000080a9fae */ /* 0x0003e4000c101d72 */
.L_x_1268:
[----:B------:R-:W-:Y:S02]  /*114d0*/  VIADD R3, R3, 0xb0 ;  /* 0x000000b003037836 */ /* 0x000fe40000000000 */
[----:B-1----:R-:W-:-:S03]  /*114e0*/  VIADD R8, R22, 0x16800 ;  /* 0x0001680016087836 */ /* 0x002fc60000000000 */
[----:B------:R-:W-:-:S13]  /*114f0*/  ISETP.GE.AND P1, PT, R3, R6, PT ;  /* 0x000000060300720c */ /* 0x000fda0003f26270 */
[----:B--2---:R-:W-:-:S05]  /*11500*/  @!P1 LEA R2, P2, R20, R14, 0x1 ;  /* 0x0000000e14029211 */ /* 0x004fca00078408ff */
[----:B0-----:R-:W-:-:S05]  /*11510*/  @!P1 IMAD.X R3, RZ, RZ, R0, P2 ;  /* 0x000000ffff039224 */ /* 0x001fca00010e0600 */
[----:B------:R-:W-:Y:S01]  /*11520*/  @!PT LDS RZ, [RZ] ;  /* 0x00000000fffff984 */ /* 0x000fe20000000800 */
[----:B------:R-:W-:Y:S01]  /*11530*/  @!PT LDS RZ, [RZ] ;  /* 0x00000000fffff984 */ /* 0x000fe20000000800 */
[----:B------:R-:W-:Y:S01]  /*11540*/  @!PT LDS RZ, [RZ] ;  /* 0x00000000fffff984 */ /* 0x000fe20000000800 */
[----:B------:R0:W-:Y:S01]  /*11550*/  @!P1 LDGSTS.E.BYPASS.LTC128B.128 [R10+0xdc00], desc[UR50][R2.64], !P0 ;  /* 0x0dc00000020a9fae */ /* 0x0001e2000c101d72 */
[----:B------:R-:W-:Y:S01]  /*11560*/  PLOP3.LUT P0, PT, PT, PT, PT, 0x80, 0x0 ;  /* 0x000000000000781c */ /* 0x000fe20003f0f070 */
[----:B------:R-:W-:-:S12]  /*11570*/  NOP ;  /* 0x0000000000007918 */ /* 0x000fd80000000000 */
.L_x_1154:
        /* <DEDUP_REMOVED lines=14> */
[----:B0-----:R-:W2:Y:S01]  /*11660*/  LDL R2, [R1+0x8] ;  /* 0x0000080001027983 */ /* 0x001ea20000100800 */
[----:B------:R0:W-:Y:S01]  /*11670*/  SYNCS.ARRIVE.TRANS64.A1T0 RZ, [R22+URZ+0x16800], RZ ;  /* 0x016800ff16ff79a7 */ /* 0x0001e2000810003f */
[----:B------:R-:W-:Y:S01]  /*11680*/  BSSY B0, `(.L_x_1155) ;  /* 0x0000005000007945 */ /* 0x000fe20003800000 */
[----:B------:R-:W1:Y:S01]  /*11690*/  SYNCS.PHASECHK.TRANS64.TRYWAIT P0, [R22+URZ+0x16820], R3 ;  /* 0x01682003160075a7 */ /* 0x000e62000800017f */
[----:B--2---:R-:W-:-:S05]  /*116a0*/  VIADD R0, R2, 0xfffffffe ;  /* 0xfffffffe02007836 */ /* 0x004fca0000000000 */
[----:B------:R-:W-:Y:S01]  /*116b0*/  ISETP.GE.AND P1, PT, R0, R29, PT ;  /* 0x0000001d0000720c */ /* 0x000fe20003f26270 */
[----:B01----:R-:W-:-:S12]  /*116c0*/  @!P0 BRA `(.L_x_1156) ;  /* 0x0000003c009c8947 */ /* 0x003fd80003800000 */
.L_x_1269:
[----:B------:R-:W-:Y:S05]  /*116d0*/  BSYNC B0 ;  /* 0x0000000000007941 */ /* 0x000fea0003800000 */
.L_x_1155:
[----:B------:R-:W-:Y:S04]  /*116e0*/  BSSY B0, `(.L_x_1157) ;  /* 0x000016e000007945 */ /* 0x000fe80003800000 */
[----:B------:R-:W-:Y:S05]  /*116f0*/  @!P1 BRA `(.L_x_1158) ;  /* 0x0000001400b09947 */ /* 0x000fea0003800000 */
[----:B------:R-:W0:Y:S01]  /*11700*/  LDL R2, [R1+0x8] ;  /* 0x0000080001027983 */ /* 0x000e220000100800 */
[----:B------:R-:W-:Y:S01]  /*11710*/  LOP3.LUT R6, RZ, R29, RZ, 0x33, !PT ;  /* 0x0000001dff067212 */ /* 0x000fe200078e33ff */
[----:B------:R-:W-:Y:S01]  /*11720*/  BSSY B2, `(.L_x_1159) ;  /* 0x000007d000027945 */ /* 0x000fe20003800000 */
[----:B0-----:R-:W-:-:S05]  /*11730*/  IMAD.MOV R3, RZ, RZ, -R2 ;  /* 0x000000ffff037224 */ /* 0x001fca00078e0a02 */
[----:B------:R-:W-:-:S05]  /*11740*/  VIADDMNMX R6, R3, 0x1, R6, !PT ;  /* 0x0000000103067846 */ /* 0x000fca0007800106 */
[----:B------:R-:W-:-:S05]  /*11750*/  IMAD.IADD R2, R2, 0x1, R6 ;  /* 0x0000000102027824 */ /* 0x000fca00078e0206 */
[----:B------:R-:W-:-:S04]  /*11760*/  LOP3.LUT R2, R2, 0x1, RZ, 0xc0, !PT ;  /* 0x0000000102027812 */ /* 0x000fc800078ec0ff */
[----:B------:R-:W-:-:S13]  /*11770*/  ISETP.NE.U32.AND P0, PT, R2, 0x1, PT ;  /* 0x000000010200780c */ /* 0x000fda0003f05070 */
        /* <DEDUP_REMOVED lines=27> */
[----:B------:R-:W-:-:S04]  /*11930*/  IMAD.WIDE.U32 R2, R25, UR6, R2 ;  /* 0x0000000619027c25 */ /* 0x000fc8000f8e0002 */
[----:B------:R-:W-:Y:S01]  /*11940*/  IMAD.IADD R3, R4, 0x1, R3 ;  /* 0x0000000104037824 */ /* 0x000fe200078e0203 */
[----:B------:R-:W-:-:S04]  /*11950*/  LEA R4, P0, R2, UR4, 0x2 ;  /* 0x0000000402047c11 */ /* 0x000fc8000f8010ff */
[----:B------:R-:W-:-:S05]  /*11960*/  LEA.HI.X R5, R2, UR5, R3, 0x2, P0 ;  /* 0x0000000502057c11 */ /* 0x000fca00080f1403 */
[----:B------:R0:W5:Y:S04]  /*11970*/  LDG.E R4, desc[UR50][R4.64] ;  /* 0x0000003204047981 */ /* 0x000168000c1e1900 */
.L_x_1163:
[----:B------:R-:W-:Y:S01]  /*11980*/  IMAD R2, R7, 0x8, R22 ;  /* 0x0000000807027824 */ /* 0x000fe200078e0216 */
[----:B------:R-:W-:Y:S01]  /*11990*/  SHF.L.U32 R3, R9, 0x1f, RZ ;  /* 0x0000001f09037819 */ /* 0x000fe200000006ff */
[----:B------:R-:W-:Y:S03]  /*119a0*/  BSSY B3, `(.L_x_1164) ;  /* 0x0000003000037945 */ /* 0x000fe60003800000 */
[----:B------:R-:W1:Y:S02]  /*119b0*/  SYNCS.PHASECHK.TRANS64.TRYWAIT P0, [R2+URZ+0x16840], R3 ;  /* 0x01684003020075a7 */ /* 0x000e64000800017f */
[----:B-1----:R-:W-:Y:S05]  /*119c0*/  @!P0 BRA `(.L_x_1165) ;  /* 0x0000003800f08947 */ /* 0x002fea0003800000 */
.L_x_1270:
[----:B------:R-:W-:Y:S05]  /*119d0*/  BSYNC B3 ;  /* 0x0000000000037941 */ /* 0x000fea0003800000 */
.L_x_1164:
        /* <DEDUP_REMOVED lines=12> */
.L_x_1167:
[----:B------:R-:W-:Y:S05]  /*11aa0*/  BSYNC B3 ;  /* 0x0000000000037941 */ /* 0x000fea0003800000 */
.L_x_1166:
        /* <DEDUP_REMOVED lines=11> */
.L_x_1168:
        /* <DEDUP_REMOVED lines=15> */
.L_x_1271:
[----:B------:R-:W-:Y:S05]  /*11c50*/  BSYNC B3 ;  /* 0x0000000000037941 */ /* 0x000fea0003800000 */
.L_x_1169:
        /* <DEDUP_REMOVED lines=12> */
.L_x_1172:
[----:B------:R-:W-:Y:S05]  /*11d20*/  BSYNC B3 ;  /* 0x0000000000037941 */ /* 0x000fea0003800000 */
.L_x_1171:
        /* <DEDUP_REMOVED lines=11> */
.L_x_1173:
        /* <DEDUP_REMOVED lines=12> */
.L_x_1162:
[----:B------:R-:W-:Y:S05]  /*11ea0*/  BSYNC B1 ;  /* 0x0000000000017941 */ /* 0x000fea0003800000 */
.L_x_1161:
[----:B------:R-:W2:Y:S01]  /*11eb0*/  LDL R0, [R1+0x8] ;  /* 0x0000080001007983 */ /* 0x000ea20000100800 */
[----:B------:R-:W-:Y:S02]  /*11ec0*/  IMAD.MOV.U32 R23, RZ, RZ, R7 ;  /* 0x000000ffff177224 */ /* 0x000fe400078e0007 */
[----:B------:R-:W-:Y:S02]  /*11ed0*/  IMAD.MOV.U32 R26, RZ, RZ, R9 ;  /* 0x000000ffff1a7224 */ /* 0x000fe400078e0009 */
[----:B--2---:R-:W-:-:S07]  /*11ee0*/  VIADD R0, R0, 0xfffffffd ;  /* 0xfffffffd00007836 */ /* 0x004fce0000000000 */
.L_x_1160:
[----:B------:R-:W-:Y:S05]  /*11ef0*/  BSYNC B2 ;  /* 0x0000000000027941 */ /* 0x000fea0003800000 */
.L_x_1159:
[----:B------:R-:W2:Y:S01]  /*11f00*/  LDL.LU R2, [R1+0x8] ;  /* 0x0000080001027983 */ /* 0x000ea20000300800 */
[----:B------:R-:W-:Y:S01]  /*11f10*/  VIADD R6, R6, 0xfffffffe ;  /* 0xfffffffe06067836 */ /* 0x000fe20000000000 */
[----:B--2---:R-:W-:-:S04]  /*11f20*/  LOP3.LUT R3, RZ, R2, RZ, 0x33, !PT ;  /* 0x00000002ff037212 */ /* 0x004fc800078e33ff */
[----:B------:R-:W-:-:S13]  /*11f30*/  ISETP.NE.AND P0, PT, R6, R3, PT ;  /* 0x000000030600720c */ /* 0x000fda0003f05270 */
[----:B------:R-:W-:Y:S05]  /*11f40*/  @!P0 BRA `(.L_x_1158) ;  /* 0x0000000c009c8947 */ /* 0x000fea0003800000 */
[----:B------:R-:W-:-:S07]  /*11f50*/  IMAD.MOV.U32 R4, RZ, RZ, R17 ;  /* 0x000000ffff047224 */ /* 0x000fce00078e0011 */
.L_x_1200:
        /* <DEDUP_REMOVED lines=21> */
[----:B------:R-:W-:Y:S01]  /*120b0*/  @P0 SHF.R.U32.HI R2, RZ, R3, R4 ;  /* 0x00000003ff020219 */ /* 0x000fe20000011604 */
[----:B------:R-:W-:-:S04]  /*120c0*/  IMAD R4, R28, UR6, RZ ;  /* 0x000000061c047c24 */ /* 0x000fc8000f8e02ff */
[----:B------:R-:W-:Y:S02]  /*120d0*/  IMAD.MOV R3, RZ, RZ, -R2 ;  /* 0x000000ffff037224 */ /* 0x000fe400078e0a02 */
[----:B------:R-:W-:Y:S02]  /*120e0*/  IMAD R4, R25, UR7, R4 ;  /* 0x0000000719047c24 */ /* 0x000fe4000f8e0204 */
[----:B------:R-:W-:Y:S01]  /*120f0*/  IMAD R9, R9, R3, R0 ;  /* 0x0000000309097224 */ /* 0x000fe200078e0200 */
[----:B------:R-:W-:-:S03]  /*12100*/  SHF.R.S32.HI R3, RZ, 0x1f, R2 ;  /* 0x0000001fff037819 */ /* 0x000fc60000011402 */
[----:B------:R-:W-:-:S04]  /*12110*/  IMAD.WIDE.U32 R2, R25, UR6, R2 ;  /* 0x0000000619027c25 */ /* 0x000fc8000f8e0002 */
[----:B------:R-:W-:Y:S01]  /*12120*/  IMAD.IADD R3, R4, 0x1, R3 ;  /* 0x0000000104037824 */ /* 0x000fe200078e0203 */
[----:B------:R-:W-:-:S04]  /*12130*/  LEA R4, P0, R2, UR4, 0x2 ;  /* 0x0000000402047c11 */ /* 0x000fc8000f8010ff */
[----:B------:R-:W-:-:S05]  /*12140*/  LEA.HI.X R5, R2, UR5, R3, 0x2, P0 ;  /* 0x0000000502057c11 */ /* 0x000fca00080f1403 */
[----:B------:R0:W5:Y:S04]  /*12150*/  LDG.E R4, desc[UR50][R4.64] ;  /* 0x0000003204047981 */ /* 0x000168000c1e1900 */
.L_x_1176:
[----:B------:R-:W-:Y:S01]  /*12160*/  IMAD R2, R6, 0x8, R22 ;  /* 0x0000000806027824 */ /* 0x000fe200078e0216 */
[----:B------:R-:W-:Y:S01]  /*12170*/  SHF.L.U32 R3, R7, 0x1f, RZ ;  /* 0x0000001f07037819 */ /* 0x000fe200000006ff */
[----:B------:R-:W-:Y:S03]  /*12180*/  BSSY B2, `(.L_x_1177) ;  /* 0x0000003000027945 */ /* 0x000fe60003800000 */
[----:B------:R-:W1:Y:S02]  /*12190*/  SYNCS.PHASECHK.TRANS64.TRYWAIT P0, [R2+URZ+0x16840], R3 ;  /* 0x01684003020075a7 */ /* 0x000e64000800017f */
[----:B-1----:R-:W-:Y:S05]  /*121a0*/  @!P0 BRA `(.L_x_1178) ;  /* 0x0000003400208947 */ /* 0x002fea0003800000 */
.L_x_1272:
[----:B------:R-:W-:Y:S05]  /*121b0*/  BSYNC B2 ;  /* 0x0000000000027941 */ /* 0x000fea0003800000 */
.L_x_1177:
        /* <DEDUP_REMOVED lines=12> */
.L_x_1180:
[----:B------:R-:W-:Y:S05]  /*12280*/  BSYNC B2 ;  /* 0x0000000000027941 */ /* 0x000fea0003800000 */
.L_x_1179:
        /* <DEDUP_REMOVED lines=11> */
.L_x_1181:
        /* <DEDUP_REMOVED lines=15> */
.L_x_1273:
[----:B------:R-:W-:Y:S05]  /*12430*/  BSYNC B2 ;  /* 0x0000000000027941 */ /* 0x000fea0003800000 */
.L_x_1182:
        /* <DEDUP_REMOVED lines=11> */
.L_x_1185:
[----:B------:R-:W-:Y:S05]  /*124f0*/  BSYNC B2 ;  /* 0x0000000000027941 */ /* 0x000fea0003800000 */
.L_x_1184:
        /* <DEDUP_REMOVED lines=10> */
.L_x_1186:
        /* <DEDUP_REMOVED lines=12> */
.L_x_1175:
[----:B------:R-:W-:Y:S05]  /*12660*/  BSYNC B1 ;  /* 0x0000000000017941 */ /* 0x000fea0003800000 */
.L_x_1174:
[----:B------:R-:W2:Y:S01]  /*12670*/  LDL R2, [R1] ;  /* 0x0000000001027983 */ /* 0x000ea20000100800 */
[----:B------:R-:W-:Y:S01]  /*12680*/  VIADD R23, R6, 0x1 ;  /* 0x0000000106177836 */ /* 0x000fe20000000000 */
[----:B------:R-:W-:Y:S01]  /*12690*/  BSSY B1, `(.L_x_1187) ;  /* 0x000006f000017945 */ /* 0x000fe20003800000 */
[----:B------:R-:W-:-:S03]  /*126a0*/  VIADD R9, R0, 0xffffffff ;  /* 0xffffffff00097836 */ /* 0x000fc60000000000 */
        /* <DEDUP_REMOVED lines=28> */
.L_x_1189:
[----:B------:R-:W-:Y:S01]  /*12870*/  IMAD R2, R23, 0x8, R22 ;  /* 0x0000000817027824 */ /* 0x000fe200078e0216 */
[----:B------:R-:W-:Y:S01]  /*12880*/  SHF.L.U32 R3, R26, 0x1f, RZ ;  /* 0x0000001f1a037819 */ /* 0x000fe200000006ff */
[----:B------:R-:W-:Y:S03]  /*12890*/  BSSY B2, `(.L_x_1190) ;  /* 0x0000003000027945 */ /* 0x000fe60003800000 */
[----:B------:R-:W1:Y:S02]  /*128a0*/  SYNCS.PHASECHK.TRANS64.TRYWAIT P0, [R2+URZ+0x16840], R3 ;  /* 0x01684003020075a7 */ /* 0x000e64000800017f */
[----:B-1----:R-:W-:Y:S05]  /*128b0*/  @!P0 BRA `(.L_x_1191) ;  /* 0x0000002c00848947 */ /* 0x002fea0003800000 */
.L_x_1274:
[----:B------:R-:W-:Y:S05]  /*128c0*/  BSYNC B2 ;  /* 0x0000000000027941 */ /* 0x000fea0003800000 */
.L_x_1190:
        /* <DEDUP_REMOVED lines=12> */
.L_x_1193:
[----:B------:R-:W-:Y:S05]  /*12990*/  BSYNC B2 ;  /* 0x0000000000027941 */ /* 0x000fea0003800000 */
.L_x_1192:
        /* <DEDUP_REMOVED lines=12> */
.L_x_1194:
        /* <DEDUP_REMOVED lines=15> */
.L_x_1275:
[----:B------:R-:W-:Y:S05]  /*12b50*/  BSYNC B2 ;  /* 0x0000000000027941 */ /* 0x000fea0003800000 */
.L_x_1195:
        /* <DEDUP_REMOVED lines=11> */
.L_x_1198:
[----:B------:R-:W-:Y:S05]  /*12c10*/  BSYNC B2 ;  /* 0x0000000000027941 */ /* 0x000fea0003800000 */
.L_x_1197:
        /* <DEDUP_REMOVED lines=10> */
.L_x_1199:
        /* <DEDUP_REMOVED lines=12> */
.L_x_1188:
[----:B------:R-:W-:Y:S05]  /*12d80*/  BSYNC B1 ;  /* 0x0000000000017941 */ /* 0x000fea0003800000 */
.L_x_1187:
[----:B------:R-:W-:Y:S01]  /*12d90*/  ISETP.GT.AND P0, PT, R9, R29, PT ;  /* 0x0000001d0900720c */ /* 0x000fe20003f04270 */
[----:B------:R-:W-:-:S12]  /*12da0*/  VIADD R0, R0, 0xfffffffe ;  /* 0xfffffffe00007836 */ /* 0x000fd80000000000 */
[----:B------:R-:W-:Y:S05]  /*12db0*/  @P0 BRA `(.L_x_1200) ;  /* 0xfffffff000680947 */ /* 0x000fea000383ffff */
.L_x_1158:
[----:B------:R-:W-:Y:S05]  /*12dc0*/  BSYNC B0 ;  /* 0x0000000000007941 */ /* 0x000fea0003800000 */
.L_x_1157:
        /* <DEDUP_REMOVED lines=17> */
.L_x_1202:
[----:B------:R-:W-:Y:S05]  /*12ee0*/  BSYNC B0 ;  /* 0x0000000000007941 */ /* 0x000fea0003800000 */
.L_x_1201:
        /* <DEDUP_REMOVED lines=10> */
.L_x_1276:
[----:B------:R-:W-:Y:S05]  /*12f90*/  BSYNC B1 ;  /* 0x0000000000017941 */ /* 0x000fea0003800000 */
.L_x_1205:
        /* <DEDUP_REMOVED lines=9> */
.L_x_1208:
[----:B------:R-:W-:Y:S05]  /*13030*/  BSYNC B1 ;  /* 0x0000000000017941 */ /* 0x000fea0003800000 */
.L_x_1207:
[----:B0-----:R-:W-:Y:S01]  /*13040*/  IMAD R0, R23, 0x4000, R22 ;  /* 0x0000400017007824 */ /* 0x001fe200078e0216 */
[----:B------:R-:W-:Y:S01]  /*13050*/  UIADD3 UR4, UP0, UR38, 0x470, URZ ;  /* 0x0000047026047890 */ /* 0x000fe2000ff1e03f */
[----:B------:R-:W-:Y:S01]  /*13060*/  IMAD R24, R24, 0x80, R27 ;  /* 0x0000008018187824 */ /* 0x000fe200078e021b */
[----:B------:R-:W-:Y:S01]  /*13070*/  PLOP3.LUT P0, PT, PT, PT, PT, 0x80, 0x0 ;  /* 0x000000000000781c */ /* 0x000fe20003f0f070 */
[----:B------:R-:W-:Y:S01]  /*13080*/  VIADD R2, R3, 0x16850 ;  /* 0x0001685003027836 */ /* 0x000fe20000000000 */
[----:B------:R-:W-:Y:S01]  /*13090*/  UIADD3.X UR5, URZ, UR39, URZ, UP0, !UPT ;  /* 0x000000273f057290 */ /* 0x000fe200087fe43f */
[----:B------:R-:W-:Y:S01]  /*130a0*/  VIADD R0, R0, 0x400 ;  /* 0x0000040000007836 */ /* 0x000fe20000000000 */
[----:B------:R-:W-:Y:S01]  /*130b0*/  UMOV UR6, 0x0 ;  /* 0x0000000000067882 */ /* 0x000fe20000000000 */
[----:B------:R-:W-:Y:S01]  /*130c0*/  UMOV UR7, 0x14f00000 ;  /* 0x14f0000000077882 */ /* 0x000fe20000000000 */
[----:B------:R-:W-:-:S08]  /*130d0*/  UMOV UR10, URZ ;  /* 0x0000003f000a7c82 */ /* 0x000fd00008000000 */
.L_x_1209:
        /* <DEDUP_REMOVED lines=10> */
.L_x_1204:
[----:B------:R-:W-:Y:S05]  /*13180*/  BSYNC B0 ;  /* 0x0000000000007941 */ /* 0x000fea0003800000 */
.L_x_1203:
[----:B------:R-:W-:-:S05]  /*13190*/  VIADD R23, R23, 0x1 ;  /* 0x0000000117177836 */ /* 0x000fca0000000000 */
[----:B------:R-:W-:-:S04]  /*131a0*/  ISETP.NE.AND P0, PT, R23, 0x2, PT ;  /* 0x000000021700780c */ /* 0x000fc80003f05270 */
[----:B0-----:R-:W-:Y:S02]  /*131b0*/  SEL R3, RZ, 0x1, P0 ;  /* 0x00000001ff037807 */ /* 0x001fe40000000000 */
[----:B------:R-:W-:Y:S02]  /*131c0*/  SEL R23, R23, RZ, P0 ;  /* 0x000000ff17177207 */ /* 0x000fe40000000000 */
[----:B------:R-:W-:-:S07]  /*131d0*/  LOP3.LUT R26, R26, R3, RZ, 0x3c, !PT ;  /* 0x000000031a1a7212 */ /* 0x000fce00078e3cff */
.L_x_1139:
[----:B------:R-:W-:Y:S05]  /*131e0*/  BSYNC B7 ;  /* 0x0000000000077941 */ /* 0x000fea0003800000 */
.L_x_1137:
        /* <DEDUP_REMOVED lines=12> */
.L_x_1210:
[----:B------:R-:W1:Y:S01]  /*132b0*/  S2R R0, SR_TID.X ;  /* 0x0000000000007919 */ /* 0x000e620000002100 */
[----:B------:R-:W-:Y:S01]  /*132c0*/  UMOV UR4, 0xffffffff ;  /* 0xffffffff00047882 */ /* 0x000fe20000000000 */
[----:B-1----:R-:W-:-:S04]  /*132d0*/  LOP3.LUT R8, R0, 0x1f, RZ, 0xc0, !PT ;  /* 0x0000001f00087812 */ /* 0x002fc800078ec0ff */
[----:B------:R-:W-:Y:S01]  /*132e0*/  ISETP.NE.AND P0, PT, R8, 0x1f, PT ;  /* 0x0000001f0800780c */ /* 0x000fe20003f05270 */
[----:B------:R-:W-:-:S12]  /*132f0*/  BRA.DIV UR4, `(.L_x_1212) ;  /* 0x0000002604307947 */ /* 0x000fd8000b800000 */
[----:B------:R-:W-:Y:S01]  /*13300*/  IMAD.IADD R5, R19, 0x1, R8 ;  /* 0x0000000113057824 */ /* 0x000fe200078e0208 */
[----:B------:R-:W-:-:S04]  /*13310*/  ULDC UR4, c[0x0][0xc3c] ;  /* 0x00030f0000047ab9 */ /* 0x000fc80000000800 */
[----:B------:R-:W-:-:S13]  /*13320*/  ISETP.GE.OR P1, PT, R5, UR4, !P0 ;  /* 0x0000000405007c0c */ /* 0x000fda000c726670 */
[----:B------:R-:W1:Y:S02]  /*13330*/  @!P1 LDC.64 R2, c[0x0][0xc80] ;  /* 0x00032000ff029b82 */ /* 0x000e640000000a00 */
[----:B-1----:R-:W-:-:S06]  /*13340*/  @!P1 IMAD.WIDE R2, R5, 0x4, R2 ;  /* 0x0000000405029825 */ /* 0x002fcc00078e0202 */
[----:B------:R-:W2:Y:S01]  /*13350*/  @!P1 LDG.E R2, desc[UR50][R2.64] ;  /* 0x0000003202029981 */ /* 0x000ea2000c1e1900 */
[----:B------:R-:W-:Y:S01]  /*13360*/  IMAD.MOV.U32 R17, RZ, RZ, RZ ;  /* 0x000000ffff117224 */ /* 0x000fe200078e00ff */
[C---:B------:R-:W-:Y:S02]  /*13370*/  ISETP.GE.U32.AND P2, PT, R8.reuse, 0x2, PT ;  /* 0x000000020800780c */ /* 0x040fe40003f46070 */
[C---:B------:R-:W-:Y:S01]  /*13380*/  ISETP.GE.U32.AND P3, PT, R8.reuse, 0x4, PT ;  /* 0x000000040800780c */ /* 0x040fe20003f66070 */
[----:B------:R-:W-:Y:S01]  /*13390*/  SHFL.IDX PT, R0, R16, RZ, 0x1f ;  /* 0x00001fff10007589 */ /* 0x000fe200000e0000 */
[C---:B------:R-:W-:Y:S02]  /*133a0*/  ISETP.GE.U32.AND P4, PT, R8.reuse, 0x8, PT ;  /* 0x000000080800780c */ /* 0x040fe40003f86070 */
[C---:B------:R-:W-:Y:S01]  /*133b0*/  ISETP.GE.U32.AND P5, PT, R8.reuse, 0x10, PT ;  /* 0x000000100800780c */ /* 0x040fe20003fa6070 */
[----:B--2---:R-:W-:Y:S01]  /*133c0*/  @!P1 IMAD.MOV.U32 R17, RZ, RZ, R2 ;  /* 0x000000ffff119224 */ /* 0x004fe200078e0002 */
[----:B------:R-:W-:-:S04]  /*133d0*/  ISETP.NE.AND P1, PT, R8, RZ, PT ;  /* 0x000000ff0800720c */ /* 0x000fc80003f25270 */
[----:B------:R-:W1:Y:S02]  /*133e0*/  SHFL.UP PT, R14, R17, 0x1, RZ ;  /* 0x04200000110e7989 */ /* 0x000e6400000e00ff */
[----:B-1----:R-:W-:-:S05]  /*133f0*/  SEL R4, R14, RZ, P1 ;  /* 0x000000ff0e047207 */ /* 0x002fca0000800000 */
[----:B------:R-:W-:-:S05]  /*13400*/  IMAD.IADD R4, R17, 0x1, R4 ;  /* 0x0000000111047824 */ /* 0x000fca00078e0204 */
[----:B------:R-:W1:Y:S02]  /*13410*/  SHFL.UP PT, R14, R4, 0x2, RZ ;  /* 0x04400000040e7989 */ /* 0x000e6400000e00ff */
[----:B-1----:R-:W-:-:S05]  /*13420*/  SEL R5, R14, RZ, P2 ;  /* 0x000000ff0e057207 */ /* 0x002fca0001000000 */
[----:B------:R-:W-:Y:S02]  /*13430*/  IMAD.IADD R6, R4, 0x1, R5 ;  /* 0x0000000104067824 */ /* 0x000fe400078e0205 */
[----:B------:R-:W-:Y:S04]  /*13440*/  SHFL.IDX PT, R5, R16, 0x1, 0x1f ;  /* 0x00201f0010057f89 */ /* 0x000fe800000e0000 */
[----:B------:R-:W1:Y:S02]  /*13450*/  SHFL.UP PT, R14, R6, 0x4, RZ ;  /* 0x04800000060e7989 */ /* 0x000e6400000e00ff */
[----:B-1----:R-:W-:-:S05]  /*13460*/  SEL R3, R14, RZ, P3 ;  /* 0x000000ff0e037207 */ /* 0x002fca0001800000 */
[----:B------:R-:W-:-:S05]  /*13470*/  IMAD.IADD R2, R6, 0x1, R3 ;  /* 0x0000000106027824 */ /* 0x000fca00078e0203 */
[----:B------:R-:W1:Y:S02]  /*13480*/  SHFL.UP PT, R14, R2, 0x8, RZ ;  /* 0x05000000020e7989 */ /* 0x000e6400000e00ff */
[----:B-1----:R-:W-:-:S05]  /*13490*/  SEL R3, R14, RZ, P4 ;  /* 0x000000ff0e037207 */ /* 0x002fca0002000000 */
[----:B------:R-:W-:-:S05]  /*134a0*/  IMAD.IADD R3, R2, 0x1, R3 ;  /* 0x0000000102037824 */ /* 0x000fca00078e0203 */
[----:B------:R-:W1:Y:S02]  /*134b0*/  SHFL.UP PT, R14, R3, 0x10, RZ ;  /* 0x06000000030e7989 */ /* 0x000e6400000e00ff */
[----:B-1----:R-:W-:-:S05]  /*134c0*/  SEL R14, R14, RZ, P5 ;  /* 0x000000ff0e0e7207 */ /* 0x002fca0002800000 */
[----:B------:R-:W-:-:S05]  /*134d0*/  IMAD.IADD R2, R3, 0x1, R14 ;  /* 0x0000000103027824 */ /* 0x000fca00078e020e */
[----:B------:R1:W2:Y:S02]  /*134e0*/  SHFL.IDX PT, R14, R2, 0x1f, 0x1f ;  /* 0x03e01f00020e7f89 */ /* 0x0002a400000e0000 */
.L_x_1286:
[----:B------:R-:W-:Y:S02]  /*134f0*/  ULDC UR4, c[0x0][0xc38] ;  /* 0x00030e0000047ab9 */ /* 0x000fe40000000800 */
[----:B------:R-:W-:-:S04]  /*13500*/  IMAD.U32 R4, RZ, RZ, UR4 ;  /* 0x00000004ff047e24 */ /* 0x000fc8000f8e00ff */
[----:B--2---:R-:W-:-:S04]  /*13510*/  IMAD R14, R14, R4, RZ ;  /* 0x000000040e0e7224 */ /* 0x004fc800078e02ff */
[----:B------:R-:W-:-:S05]  /*13520*/  IMAD.IADD R5, R5, 0x1, R14 ;  /* 0x0000000105057824 */ /* 0x000fca00078e020e */
[----:B------:R-:W-:-:S13]  /*13530*/  ISETP.GT.AND P6, PT, R5, R0, PT ;  /* 0x000000000500720c */ /* 0x000fda0003fc4270 */
[----:B------:R-:W-:Y:S05]  /*13540*/  @P6 BRA `(.L_x_1213) ;  /* 0x00000000009c6947 */ /* 0x000fea0003800000 */
.L_x_1218:
[----:B-1----:R-:W1:Y:S01]  /*13550*/  LDC R2, c[0x0][0xc3c] ;  /* 0x00030f00ff027b82 */ /* 0x002e620000000800 */
[----:B------:R-:W-:-:S05]  /*13560*/  VIADD R19, R19, 0x1f ;  /* 0x0000001f13137836 */ /* 0x000fca0000000000 */
[----:B-1----:R-:W-:-:S13]  /*13570*/  ISETP.GE.AND P6, PT, R19, R2, PT ;  /* 0x000000021300720c */ /* 0x002fda0003fc6270 */
[----:B------:R-:W-:Y:S05]  /*13580*/  @P6 BRA `(.L_x_1214) ;  /* 0x0000000400d06947 */ /* 0x000fea0003800000 */
[----:B------:R-:W1:Y:S01]  /*13590*/  S2R R3, SR_TID.X ;  /* 0x0000000000037919 */ /* 0x000e620000002100 */
[----:B------:R-:W-:Y:S01]  /*135a0*/  BSSY B0, `(.L_x_1215) ;  /* 0x0000009000007945 */ /* 0x000fe20003800000 */
[----:B------:R-:W-:Y:S01]  /*135b0*/  IMAD.MOV.U32 R17, RZ, RZ, RZ ;  /* 0x000000ffff117224 */ /* 0x000fe200078e00ff */
[----:B-1----:R-:W-:-:S05]  /*135c0*/  LOP3.LUT R3, R3, 0x1f, RZ, 0xc0, !PT ;  /* 0x0000001f03037812 */ /* 0x002fca00078ec0ff */
[----:B------:R-:W-:-:S05]  /*135d0*/  IMAD.IADD R7, R19, 0x1, R3 ;  /* 0x0000000113077824 */ /* 0x000fca00078e0203 */
[----:B------:R-:W-:-:S13]  /*135e0*/  ISETP.GE.OR P6, PT, R7, R2, !P0 ;  /* 0x000000020700720c */ /* 0x000fda00047c6670 */
[----:B------:R-:W-:Y:S05]  /*135f0*/  @P6 BRA `(.L_x_1216) ;  /* 0x00000000000c6947 */ /* 0x000fea0003800000 */
[----:B------:R-:W1:Y:S02]  /*13600*/  LDC.64 R2, c[0x0][0xc80] ;  /* 0x00032000ff027b82 */ /* 0x000e640000000a00 */
[----:B-1----:R-:W-:-:S05]  /*13610*/  IMAD.WIDE R2, R7, 0x4, R2 ;  /* 0x0000000407027825 */ /* 0x002fca00078e0202 */
[----:B------:R1:W5:Y:S02]  /*13620*/  LDG.E R17, desc[UR50][R2.64] ;  /* 0x0000003202117981 */ /* 0x000364000c1e1900 */
.L_x_1216:
[----:B------:R-:W-:Y:S05]  /*13630*/  BSYNC B0 ;  /* 0x0000000000007941 */ /* 0x000fea0003800000 */
.L_x_1215:
[----:B------:R-:W-:-:S03]  /*13640*/  UMOV UR4, 0xffffffff ;  /* 0xffffffff00047882 */ /* 0x000fc60000000000 */
[----:B------:R-:W-:Y:S05]  /*13650*/  BRA.DIV UR4, `(.L_x_1217) ;  /* 0x00000026047c7947 */ /* 0x000fea000b800000 */
[----:B-----5:R-:W2:Y:S02]  /*13660*/  SHFL.UP PT, R14, R17, 0x1, RZ ;  /* 0x04200000110e7989 */ /* 0x020ea400000e00ff */
[----:B--2---:R-:W-:-:S05]  /*13670*/  SEL R14, R14, RZ, P1 ;  /* 0x000000ff0e0e7207 */ /* 0x004fca0000800000 */
[----:B------:R-:W-:-:S05]  /*13680*/  IMAD.IADD R13, R17, 0x1, R14 ;  /* 0x00000001110d7824 */ /* 0x000fca00078e020e */
        /* <DEDUP_REMOVED lines=13> */
.L_x_1294:
[----:B------:R-:W-:Y:S02]  /*13760*/  ULDC UR4, c[0x0][0xc38] ;  /* 0x00030e0000047ab9 */ /* 0x000fe40000000800 */
[----:B------:R-:W-:-:S04]  /*13770*/  IMAD.U32 R4, RZ, RZ, UR4 ;  /* 0x00000004ff047e24 */ /* 0x000fc8000f8e00ff */
[----:B--2---:R-:W-:-:S04]  /*13780*/  IMAD R14, R14, R4, RZ ;  /* 0x000000040e0e7224 */ /* 0x004fc800078e02ff */
[----:B------:R-:W-:-:S05]  /*13790*/  IMAD.IADD R5, R14, 0x1, R5 ;  /* 0x000000010e057824 */ /* 0x000fca00078e0205 */
[----:B------:R-:W-:-:S13]  /*137a0*/  ISETP.GT.AND P6, PT, R5, R0, PT ;  /* 0x000000000500720c */ /* 0x000fda0003fc4270 */
[----:B------:R-:W-:Y:S05]  /*137b0*/  @!P6 BRA `(.L_x_1218) ;  /* 0xfffffffc0064e947 */ /* 0x000fea000383ffff */
.L_x_1213:
[----:B------:R-:W-:Y:S01]  /*137c0*/  IMAD.IADD R5, R5, 0x1, -R14 ;  /* 0x0000000105057824 */ /* 0x000fe200078e0a0e */
[----:B------:R-:W-:-:S03]  /*137d0*/  UMOV UR4, 0xffffffff ;  /* 0xffffffff00047882 */ /* 0x000fc60000000000 */
[----:B------:R-:W-:-:S05]  /*137e0*/  IMAD R3, R2, R4, R5 ;  /* 0x0000000402037224 */ /* 0x000fca00078e0205 */
[----:B------:R-:W-:Y:S01]  /*137f0*/  ISETP.GT.AND P6, PT, R3, R0, PT ;  /* 0x000000000300720c */ /* 0x000fe20003fc4270 */
[----:B------:R-:W-:-:S12]  /*13800*/  BRA.DIV UR4, `(.L_x_1219) ;  /* 0x0000002604cc7947 */ /* 0x000fd8000b800000 */
[----:B------:R-:W-:-:S04]  /*13810*/  VOTE.ANY R3, PT, !P6 ;  /* 0x0000000000037806 */ /* 0x000fc800070e0100 */
[----:B------:R-:W2:Y:S02]  /*13820*/  POPC R6, R3 ;  /* 0x0000000300067309 */ /* 0x000ea40000000000 */
[----:B--2---:R2:W3:Y:S02]  /*13830*/  SHFL.IDX PT, R17, R17, R6, 0x1f ;  /* 0x00001f0611117589 */ /* 0x0044e400000e0000 */
.L_x_1298:
[----:B------:R-:W-:Y:S01]  /*13840*/  ISETP.NE.AND P0, PT, R3, RZ, PT ;  /* 0x000000ff0300720c */ /* 0x000fe20003f05270 */
[----:B------:R-:W-:-:S12]  /*13850*/  IMAD.MOV.U32 R14, RZ, RZ, RZ ;  /* 0x000000ffff0e7224 */ /* 0x000fd800078e00ff */
[----:B------:R-:W-:Y:S05]  /*13860*/  @!P0 BRA `(.L_x_1220) ;  /* 0x0000000000108947 */ /* 0x000fea0003800000 */
[----:B------:R-:W-:Y:S01]  /*13870*/  UMOV UR4, 0xffffffff ;  /* 0xffffffff00047882 */ /* 0x000fe20000000000 */
[----:B------:R-:W-:Y:S02]  /*13880*/  VIADD R12, R6, 0xffffffff ;  /* 0xffffffff060c7836 */ /* 0x000fe40000000000 */
[----:B------:R-:W-:Y:S05]  /*13890*/  BRA.DIV UR4, `(.L_x_1221) ;  /* 0x0000002604f07947 */ /* 0x000fea000b800000 */
[----:B------:R4:W0:Y:S02]  /*138a0*/  SHFL.IDX PT, R14, R2, R12, 0x1f ;  /* 0x00001f0c020e7589 */ /* 0x00082400000e0000 */
.L_x_1220:
[----:B-1--4-:R-:W1:Y:S01]  /*138b0*/  LDC.64 R2, c[0x0][0xc90] ;  /* 0x00032400ff027b82 */ /* 0x012e620000000a00 */
[----:B------:R-:W-:-:S04]  /*138c0*/  IMAD.IADD R19, R6, 0x1, R19 ;  /* 0x0000000106137824 */ /* 0x000fc800078e0213 */
[----:B-1----:R-:W-:-:S05]  /*138d0*/  IMAD.WIDE R2, R19, 0x4, R2 ;  /* 0x0000000413027825 */ /* 0x002fca00078e0202 */
[----:B------:R1:W2:Y:S01]  /*138e0*/  LDG.E R7, desc[UR50][R2.64] ;  /* 0x0000003202077981 */ /* 0x0002a2000c1e1900 */
[----:B0-----:R-:W-:Y:S02]  /*138f0*/  IMAD R16, R14, R4, R5 ;  /* 0x000000040e107224 */ /* 0x001fe400078e0205 */
[----:B-1----:R-:W-:Y:S02]  /*13900*/  IMAD.MOV.U32 R2, RZ, RZ, RZ ;  /* 0x000000ffff027224 */ /* 0x002fe400078e00ff */
[----:B--23--:R-:W-:-:S05]  /*13910*/  IMAD R6, R17, R7, RZ ;  /* 0x0000000711067224 */ /* 0x00cfca00078e02ff */
[----:B------:R-:W-:-:S04]  /*13920*/  IABS R8, R6 ;  /* 0x0000000600087213 */ /* 0x000fc80000000000 */
[----:B------:R-:W0:Y:S08]  /*13930*/  I2F.RP R9, R8 ;  /* 0x0000000800097306 */ /* 0x000e300000209400 */
[----:B0-----:R-:W0:Y:S02]  /*13940*/  MUFU.RCP R9, R9 ;  /* 0x0000000900097308 */ /* 0x001e240000001000 */
[----:B0-----:R-:W-:-:S06]  /*13950*/  VIADD R10, R9, 0xffffffe ;  /* 0x0ffffffe090a7836 */ /* 0x001fcc0000000000 */
[----:B------:R-:W0:Y:S02]  /*13960*/  F2I.FTZ.U32.TRUNC.NTZ R3, R10 ;  /* 0x0000000a00037305 */ /* 0x000e24000021f000 */
[----:B0-----:R-:W-:-:S04]  /*13970*/  IMAD.MOV R11, RZ, RZ, -R3 ;  /* 0x000000ffff0b7224 */ /* 0x001fc800078e0a03 */
[----:B------:R-:W-:-:S04]  /*13980*/  IMAD R5, R11, R8, RZ ;  /* 0x000000080b057224 */ /* 0x000fc800078e02ff */
[----:B------:R-:W-:-:S04]  /*13990*/  IMAD.HI.U32 R2, R3, R5, R2 ;  /* 0x0000000503027227 */ /* 0x000fc800078e0002 */
[----:B------:R-:W-:Y:S01]  /*139a0*/  IMAD.IADD R5, R0, 0x1, -R16 ;  /* 0x0000000100057824 */ /* 0x000fe200078e0a10 */
[----:B------:R-:W-:-:S04]  /*139b0*/  IABS R0, R6 ;  /* 0x0000000600007213 */ /* 0x000fc80000000000 */
[----:B------:R-:W-:Y:S01]  /*139c0*/  IABS R3, R5 ;  /* 0x0000000500037213 */ /* 0x000fe20000000000 */
[----:B------:R-:W-:-:S04]  /*139d0*/  IMAD.MOV R0, RZ, RZ, -R0 ;  /* 0x000000ffff007224 */ /* 0x000fc800078e0a00 */
        /* <DEDUP_REMOVED lines=12> */
[----:B------:R-:W-:Y:S02]  /*13aa0*/  IMAD R0, R7, R2, RZ ;  /* 0x0000000207007224 */ /* 0x000fe400078e02ff */
[----:B------:R-:W-:Y:S02]  /*13ab0*/  IMAD.MOV R2, RZ, RZ, -R2 ;  /* 0x000000ffff027224 */ /* 0x000fe400078e0a02 */
[----:B------:R-:W-:Y:S02]  /*13ac0*/  IMAD.MOV R3, RZ, RZ, -R0 ;  /* 0x000000ffff037224 */ /* 0x000fe400078e0a00 */
[----:B------:R-:W-:-:S03]  /*13ad0*/  IMAD R5, R6, R2, R5 ;  /* 0x0000000206057224 */ /* 0x000fc600078e0205 */
[----:B------:R-:W-:-:S04]  /*13ae0*/  VIADDMNMX R4, R3, R4, R7, PT ;  /* 0x0000000403047246 */ /* 0x000fc80003800107 */
[-C--:B------:R-:W-:Y:S02]  /*13af0*/  IABS R7, R4.reuse ;  /* 0x0000000400077213 */ /* 0x080fe40000000000 */
[----:B------:R-:W-:Y:S02]  /*13b00*/  IABS R6, R4 ;  /* 0x0000000400067213 */ /* 0x000fe40000000000 */
[----:B------:R-:W0:Y:S03]  /*13b10*/  I2F.RP R8, R7 ;  /* 0x0000000700087306 */ /* 0x000e260000209400 */
[----:B------:R-:W-:-:S05]  /*13b20*/  IMAD.MOV R6, RZ, RZ, -R6 ;  /* 0x000000ffff067224 */ /* 0x000fca00078e0a06 */
[----:B0-----:R-:W0:Y:S02]  /*13b30*/  MUFU.RCP R8, R8 ;  /* 0x0000000800087308 */ /* 0x001e240000001000 */
[----:B0-----:R-:W-:-:S06]  /*13b40*/  VIADD R3, R8, 0xffffffe ;  /* 0x0ffffffe08037836 */ /* 0x001fcc0000000000 */
[----:B------:R-:W0:Y:S02]  /*13b50*/  F2I.FTZ.U32.TRUNC.NTZ R3, R3 ;  /* 0x0000000300037305 */ /* 0x000e24000021f000 */
[----:B0-----:R-:W-:-:S04]  /*13b60*/  IMAD.MOV R2, RZ, RZ, -R3 ;  /* 0x000000ffff027224 */ /* 0x001fc800078e0a03 */
[----:B------:R-:W-:Y:S02]  /*13b70*/  IMAD R9, R2, R7, RZ ;  /* 0x0000000702097224 */ /* 0x000fe400078e02ff */
[----:B------:R-:W-:-:S04]  /*13b80*/  IMAD.MOV.U32 R2, RZ, RZ, RZ ;  /* 0x000000ffff027224 */ /* 0x000fc800078e00ff */
[----:B------:R-:W-:Y:S01]  /*13b90*/  IMAD.HI.U32 R2, R3, R9, R2 ;  /* 0x0000000903027227 */ /* 0x000fe200078e0002 */
[----:B------:R-:W-:Y:S02]  /*13ba0*/  IABS R9, R5 ;  /* 0x0000000500097213 */ /* 0x000fe40000000000 */
[C---:B------:R-:W-:Y:S01]  /*13bb0*/  LOP3.LUT R3, R5.reuse, R4, RZ, 0x3c, !PT ;  /* 0x0000000405037212 */ /* 0x040fe200078e3cff */
[----:B------:R-:W-:Y:S02]  /*13bc0*/  IMAD.IADD R5, R5, 0x1, R0 ;  /* 0x0000000105057824 */ /* 0x000fe400078e0200 */
[----:B------:R-:W-:Y:S01]  /*13bd0*/  IMAD.HI.U32 R2, R2, R9, RZ ;  /* 0x0000000902027227 */ /* 0x000fe200078e00ff */
[----:B------:R-:W-:-:S03]  /*13be0*/  ISETP.GE.AND P2, PT, R3, RZ, PT ;  /* 0x000000ff0300720c */ /* 0x000fc60003f46270 */
[----:B------:R-:W-:-:S05]  /*13bf0*/  IMAD R6, R2, R6, R9 ;  /* 0x0000000602067224 */ /* 0x000fca00078e0209 */
[----:B------:R-:W-:-:S13]  /*13c00*/  ISETP.GT.U32.AND P1, PT, R7, R6, PT ;  /* 0x000000060700720c */ /* 0x000fda0003f24070 */
[----:B------:R-:W-:Y:S02]  /*13c10*/  @!P1 IMAD.IADD R6, R6, 0x1, -R7 ;  /* 0x0000000106069824 */ /* 0x000fe400078e0a07 */
[----:B------:R-:W-:Y:S01]  /*13c20*/  @!P1 VIADD R2, R2, 0x1 ;  /* 0x0000000102029836 */ /* 0x000fe20000000000 */
[----:B------:R-:W-:Y:S02]  /*13c30*/  ISETP.NE.AND P1, PT, R4, RZ, PT ;  /* 0x000000ff0400720c */ /* 0x000fe40003f25270 */
[----:B------:R-:W-:-:S13]  /*13c40*/  ISETP.GE.U32.AND P0, PT, R6, R7, PT ;  /* 0x000000070600720c */ /* 0x000fda0003f06070 */
[----:B------:R-:W-:-:S04]  /*13c50*/  @P0 VIADD R2, R2, 0x1 ;  /* 0x0000000102020836 */ /* 0x000fc80000000000 */
[----:B------:R-:W-:Y:S01]  /*13c60*/  @!P2 IMAD.MOV R2, RZ, RZ, -R2 ;  /* 0x000000ffff02a224 */ /* 0x000fe200078e0a02 */
[----:B------:R-:W-:Y:S01]  /*13c70*/  @!P1 LOP3.LUT R2, RZ, R4, RZ, 0x33, !PT ;  /* 0x00000004ff029212 */ /* 0x000fe200078e33ff */
[----:B------:R-:W-:-:S04]  /*13c80*/  IMAD.MOV R4, RZ, RZ, -R4 ;  /* 0x000000ffff047224 */ /* 0x000fc800078e0a04 */
[----:B------:R-:W-:Y:S01]  /*13c90*/  IMAD R18, R2, R4, R5 ;  /* 0x0000000402127224 */ /* 0x000fe200078e0205 */
[----:B------:R-:W-:-:S05]  /*13ca0*/  LOP3.LUT R2, RZ, R2, RZ, 0x33, !PT ;  /* 0x00000002ff027212 */ /* 0x000fca00078e33ff */
[----:B------:R-:W-:Y:S01]  /*13cb0*/  IMAD.IADD R17, R17, 0x1, R2 ;  /* 0x0000000111117824 */ /* 0x000fe200078e0202 */
[----:B------:R-:W-:Y:S06]  /*13cc0*/  BRA `(.L_x_1222) ;  /* 0x00000000001c7947 */ /* 0x000fec0003800000 */
.L_x_1214:
[----:B------:R-:W-:Y:S01]  /*13cd0*/  UMOV UR4, URZ ;  /* 0x0000003f00047c82 */ /* 0x000fe20008000000 */
[----:B------:R-:W-:Y:S01]  /*13ce0*/  UMOV UR5, URZ ;  /* 0x0000003f00057c82 */ /* 0x000fe20008000000 */
[----:B------:R-:W-:Y:S01]  /*13cf0*/  ULDC UR6, c[0x0][0xc3c] ;  /* 0x00030f0000067ab9 */ /* 0x000fe20000000800 */
[----:B------:R-:W-:Y:S02]  /*13d00*/  IMAD.MOV.U32 R16, RZ, RZ, R0 ;  /* 0x000000ffff107224 */ /* 0x000fe400078e0000 */
[----:B------:R-:W-:Y:S02]  /*13d10*/  IMAD.U32 R17, RZ, RZ, UR4 ;  /* 0x00000004ff117e24 */ /* 0x000fe4000f8e00ff */
[----:B------:R-:W-:Y:S02]  /*13d20*/  IMAD.U32 R18, RZ, RZ, UR5 ;  /* 0x00000005ff127e24 */ /* 0x000fe4000f8e00ff */
[----:B------:R-:W-:-:S07]  /*13d30*/  IMAD.U32 R19, RZ, RZ, UR6 ;  /* 0x00000006ff137e24 */ /* 0x000fce000f8e00ff */
.L_x_1222:
[----:B------:R-:W1:Y:S01]  /*13d40*/  S2R R0, SR_TID.X ;  /* 0x0000000000007919 */ /* 0x000e620000002100 */
[----:B------:R-:W-:Y:S05]  /*13d50*/  WARPSYNC.ALL ;  /* 0x0000000000007948 */ /* 0x000fea0003800000 */
[----:B------:R-:W-:Y:S01]  /*13d60*/  BAR.SYNC.DEFER_BLOCKING 0x4, 0x200 ;  /* 0x0108000000007b1d */ /* 0x000fe20000010000 */
[----:B-1----:R-:W-:-:S04]  /*13d70*/  LOP3.LUT R0, R0, 0x1f, RZ, 0xc0, !PT ;  /* 0x0000001f00007812 */ /* 0x002fc800078ec0ff */
[----:B------:R-:W-:-:S13]  /*13d80*/  ISETP.NE.AND P0, PT, R0, RZ, PT ;  /* 0x000000ff0000720c */ /* 0x000fda0003f05270 */
[----:B------:R-:W1:Y:S01]  /*13d90*/  @!P0 S2R R3, SR_CgaCtaId ;  /* 0x0000000000038919 */ /* 0x000e620000008800 */
[----:B------:R-:W-:-:S04]  /*13da0*/  @!P0 MOV R0, 0x400 ;  /* 0x0000040000008802 */ /* 0x000fc80000000f00 */
[----:B-1----:R-:W-:-:S05]  /*13db0*/  @!P0 LEA R22, R3, R0, 0x18 ;  /* 0x0000000003168211 */ /* 0x002fca00078ec0ff */
[----:B------:R1:W-:Y:S01]  /*13dc0*/  @!P0 STS.128 [R22+0x168d0], R16 ;  /* 0x0168d01016008388 */ /* 0x0003e20000000c00 */
[----:B------:R-:W-:Y:S06]  /*13dd0*/  BAR.ARV 0x5, 0x200 ;  /* 0x0148000000007b1d */ /* 0x000fec0000002000 */
.L_x_1211:
[----:B------:R-:W-:Y:S02]  /*13de0*/  ULDC UR4, c[0x0][0xc3c] ;  /* 0x00030f0000047ab9 */ /* 0x000fe40000000800 */
[----:B---3--:R-:W-:-:S13]  /*13df0*/  ISETP.GE.AND P0, PT, R19, UR4, PT ;  /* 0x0000000413007c0c */ /* 0x008fda000bf06270 */
[----:B------:R-:W-:Y:S05]  /*13e00*/  @!P0 BRA `(.L_x_1223) ;  /* 0xffffffb400b88947 */ /* 0x000fea000383ffff */
[----:B------:R-:W-:Y:S05]  /*13e10*/  BSYNC B8 ;  /* 0x0000000000087941 */ /* 0x000fea0003800000 */
.L_x_1125:
        /* <DEDUP_REMOVED lines=12> */
.L_x_1301:
[----:B------:R-:W-:Y:S05]  /*13ee0*/  BSYNC B0 ;  /* 0x0000000000007941 */ /* 0x000fea0003800000 */
.L_x_1224:
[----:B------:R-:W-:-:S03]  /*13ef0*/  UMOV UR4, 0xffffffff ;  /* 0xffffffff00047882 */ /* 0x000fc60000000000 */
[----:B------:R-:W-:Y:S05]  /*13f00*/  BRA.DIV UR4, `(.L_x_1226) ;  /* 0x00000022048c7947 */ /* 0x000fea000b800000 */
[----:B0-----:R-:W0:Y:S02]  /*13f10*/  S2R R0, SR_TID.X ;  /* 0x0000000000007919 */ /* 0x001e240000002100 */
[----:B0-----:R-:W-:-:S04]  /*13f20*/  SHF.R.U32.HI R0, RZ, 0x5, R0 ;  /* 0x00000005ff007819 */ /* 0x001fc80000011600 */
[----:B------:R-:W-:-:S05]  /*13f30*/  LOP3.LUT R0, R0, 0x3, RZ, 0xc0, !PT ;  /* 0x0000000300007812 */ /* 0x000fca00078ec0ff */
[----:B------:R0:W3:Y:S02]  /*13f40*/  SHFL.IDX PT, R14, R0, RZ, 0x1f ;  /* 0x00001fff000e7589 */ /* 0x0000e400000e0000 */
.L_x_1304:
[----:B---3--:R-:W-:Y:S01]  /*13f50*/  ISETP.NE.AND P0, PT, R14, RZ, PT ;  /* 0x000000ff0e00720c */ /* 0x008fe20003f05270 */
[----:B------:R-:W-:-:S12]  /*13f60*/  BSSY B0, `(.L_x_1227) ;  /* 0x0000024000007945 */ /* 0x000fd80003800000 */
[----:B------:R-:W-:Y:S05]  /*13f70*/  @P0 BRA `(.L_x_1228) ;  /* 0x0000000000880947 */ /* 0x000fea0003800000 */
[----:B------:R-:W-:-:S03]  /*13f80*/  UMOV UR4, 0xffffffff ;  /* 0xffffffff00047882 */ /* 0x000fc60000000000 */
[----:B------:R-:W-:Y:S05]  /*13f90*/  BRA.DIV UR4, `(.L_x_1229) ;  /* 0x00000022049c7947 */ /* 0x000fea000b800000 */
[----:B------:R-:W-:-:S13]  /*13fa0*/  ELECT P6, URZ, PT ;  /* 0x00000000003f782f */ /* 0x000fda00038c0000 */
.L_x_1307:
[----:B------:R-:W-:Y:S05]  /*13fb0*/  @!P6 BRA `(.L_x_1228) ;  /* 0x000000000078e947 */ /* 0x000fea0003800000 */
[----:B------:R-:W-:-:S06]  /*13fc0*/  ULOP3.LUT UR4, UR36, 0x2, URZ, 0xfc, !UPT ;  /* 0x0000000224047892 */ /* 0x000fcc000f8efc3f */
[----:B0-----:R-:W-:-:S05]  /*13fd0*/  IMAD.U32 R0, RZ, RZ, UR4 ;  /* 0x00000004ff007e24 */ /* 0x001fca000f8e00ff */
[----:B------:R-:W-:-:S13]  /*13fe0*/  ISETP.NE.AND P2, PT, R0, 0x3, PT ;  /* 0x000000030000780c */ /* 0x000fda0003f45270 */
[----:B------:R-:W-:Y:S05]  /*13ff0*/  @!P2 BRA `(.L_x_1230) ;  /* 0x000000000004a947 */ /* 0x000fea0003800000 */
[----:B------:R-:W-:Y:S01]  /*14000*/  BPT.TRAP 0x1 ;  /* 0x000000040000795c */ /* 0x000fe20000300000 */
.L_x_1230:
        /* <DEDUP_REMOVED lines=12> */
.L_x_1308:
[----:B------:R-:W3:Y:S02]  /*140d0*/  SYNCS.PHASECHK.TRANS64.TRYWAIT P0, [R3+URZ], R2 ;  /* 0x00000002030075a7 */ /* 0x000ee4000800017f */
[----:B---3--:R-:W-:Y:S05]  /*140e0*/  @!P0 BRA `(.L_x_1232) ;  /* 0x00000020007c8947 */ /* 0x008fea0003800000 */
.L_x_1309:
[----:B------:R-:W-:Y:S05]  /*140f0*/  @!P2 BRA `(.L_x_1233) ;  /* 0x000000000004a947 */ /* 0x000fea0003800000 */
[----:B------:R-:W-:Y:S01]  /*14100*/  BPT.TRAP 0x1 ;  /* 0x000000040000795c */ /* 0x000fe20000300000 */
.L_x_1233:
[----:B------:R-:W-:-:S04]  /*14110*/  VIADD R0, R9, 0x16860 ;  /* 0x0001686009007836 */ /* 0x000fc80000000000 */
[----:B------:R-:W-:-:S04]  /*14120*/  IMAD R23, R23, 0x8, R0 ;  /* 0x0000000817177824 */ /* 0x000fc800078e0200 */
[----:B------:R-:W4:Y:S02]  /*14130*/  SYNCS.PHASECHK.TRANS64.TRYWAIT P0, [R23+URZ], R4 ;  /* 0x00000004170075a7 */ /* 0x000f24000800017f */
[----:B----4-:R-:W-:Y:S05]  /*14140*/  @!P0 BRA `(.L_x_1234) ;  /* 0x0000002000788947 */ /* 0x010fea0003800000 */
.L_x_1310:
[----:B------:R-:W-:-:S07]  /*14150*/  IMAD R7, R7, 0x8, R0 ;  /* 0x0000000807077824 */ /* 0x000fce00078e0200 */
.L_x_1235:
[----:B------:R0:W0:Y:S02]  /*14160*/  SYNCS.PHASECHK.TRANS64.TRYWAIT P0, [R7+URZ], R2 ;  /* 0x00000002070075a7 */ /* 0x000024000800017f */
[----:B0-----:R-:W-:Y:S05]  /*14170*/  @!P0 NANOSLEEP.SYNCS 0x989680 ;  /* 0x009896800000895d */ /* 0x001fea0003900000 */
[----:B------:R-:W0:Y:S02]  /*14180*/  @!P0 SYNCS.PHASECHK.TRANS64 P0, [R7+URZ], R2 ;  /* 0x00000002070085a7 */ /* 0x000e24000800007f */
[----:B0-----:R-:W-:Y:S05]  /*14190*/  @!P0 BRA `(.L_x_1235) ;  /* 0xfffffffc00f08947 */ /* 0x001fea000383ffff */
.L_x_1228:
[----:B------:R-:W-:Y:S05]  /*141a0*/  BSYNC B0 ;  /* 0x0000000000007941 */ /* 0x000fea0003800000 */
.L_x_1227:
[----:B------:R-:W-:Y:S05]  /*141b0*/  EXIT ;  /* 0x000000000000794d */ /* 0x000fea0003800000 */
.L_x_1039:
[----:B0-----:R-:W-:-:S04]  /*141c0*/  IMAD.U32 R3, RZ, RZ, UR45 ;  /* 0x0000002dff037e24 */ /* 0x001fc8000f8e00ff */
[----:B------:R0:W1:Y:S03]  /*141d0*/  SYNCS.PHASECHK.TRANS64.TRYWAIT P1, [R3+URZ+0x16800], R0 ;  /* 0x01680000030075a7 */ /* 0x000066000802017f */
[----:B-1----:R-:W-:Y:S05]  /*141e0*/  @!P1 NANOSLEEP.SYNCS 0x989680 ;  /* 0x009896800000995d */ /* 0x002fea0003900000 */
[----:B------:R-:W1:Y:S02]  /*141f0*/  @!P1 SYNCS.PHASECHK.TRANS64 P1, [R3+URZ+0x16800], R0 ;  /* 0x01680000030095a7 */ /* 0x000e64000802007f */
[----:B-1----:R-:W-:Y:S05]  /*14200*/  @!P1 BRA `(.L_x_1039) ;  /* 0xfffffffc00ec9947 */ /* 0x002fea000383ffff */
[----:B------:R-:W-:Y:S05]  /*14210*/  BRA `(.L_x_1236) ;  /* 0xfffffed800287947 */ /* 0x000fea000383ffff */
.L_x_1043:
[----:B-1----:R1:W2:Y:S02]  /*14220*/  SYNCS.PHASECHK.TRANS64.TRYWAIT P2, [R5+URZ+0x16830], R0 ;  /* 0x01683000050075a7 */ /* 0x0022a4000804017f */
[----:B--2---:R-:W-:Y:S05]  /*14230*/  @!P2 NANOSLEEP.SYNCS 0x989680 ;  /* 0x009896800000a95d */ /* 0x004fea0003900000 */
[----:B------:R-:W2:Y:S02]  /*14240*/  @!P2 SYNCS.PHASECHK.TRANS64 P2, [R5+URZ+0x16830], R0 ;  /* 0x016830000500a5a7 */ /* 0x000ea4000804007f */
[----:B--2---:R-:W-:Y:S05]  /*14250*/  @!P2 BRA `(.L_x_1043) ;  /* 0xfffffffc00f0a947 */ /* 0x004fea000383ffff */
[----:B------:R-:W-:Y:S05]  /*14260*/  BRA `(.L_x_1042) ;  /* 0xfffffed8004c7947 */ /* 0x000fea000383ffff */
.L_x_1059:
[----:B-1----:R-:W-:-:S04]  /*14270*/  IMAD.U32 R7, RZ, RZ, UR6 ;  /* 0x00000006ff077e24 */ /* 0x002fc8000f8e00ff */
[----:B------:R1:W2:Y:S03]  /*14280*/  SYNCS.PHASECHK.TRANS64.TRYWAIT P2, [R7+URZ+0x16830], R0 ;  /* 0x01683000070075a7 */ /* 0x0002a6000804017f */
[----:B--2---:R-:W-:Y:S05]  /*14290*/  @!P2 NANOSLEEP.SYNCS 0x989680 ;  /* 0x009896800000a95d */ /* 0x004fea0003900000 */
[----:B------:R-:W2:Y:S02]  /*142a0*/  @!P2 SYNCS.PHASECHK.TRANS64 P2, [R7+URZ+0x16830], R0 ;  /* 0x016830000700a5a7 */ /* 0x000ea4000804007f */
[----:B--2---:R-:W-:Y:S05]  /*142b0*/  @!P2 BRA `(.L_x_1059) ;  /* 0xfffffffc00eca947 */ /* 0x004fea000383ffff */
[----:B------:R-:W-:Y:S05]  /*142c0*/  BRA `(.L_x_1056) ;  /* 0xffffff0800b87947 */ /* 0x000fea000383ffff */
.L_x_1063:
[----:B-1----:R-:W-:-:S04]  /*142d0*/  IMAD.U32 R7, RZ, RZ, UR6 ;  /* 0x00000006ff077e24 */ /* 0x002fc8000f8e00ff */
[----:B------:R1:W2:Y:S03]  /*142e0*/  SYNCS.PHASECHK.TRANS64.TRYWAIT P2, [R7+URZ+0x16850], R0 ;  /* 0x01685000070075a7 */ /* 0x0002a6000804017f */
[----:B--2---:R-:W-:Y:S05]  /*142f0*/  @!P2 NANOSLEEP.SYNCS 0x989680 ;  /* 0x009896800000a95d */ /* 0x004fea0003900000 */
[----:B------:R-:W2:Y:S02]  /*14300*/  @!P2 SYNCS.PHASECHK.TRANS64 P2, [R7+URZ+0x16850], R0 ;  /* 0x016850000700a5a7 */ /* 0x000ea4000804007f */
[----:B--2---:R-:W-:Y:S05]  /*14310*/  @!P2 BRA `(.L_x_1063) ;  /* 0xfffffffc00eca947 */ /* 0x004fea000383ffff */
[----:B------:R-:W-:Y:S05]  /*14320*/  BRA `(.L_x_1060) ;  /* 0xffffff0c00287947 */ /* 0x000fea000383ffff */
.L_x_1080:
[----:B-1----:R-:W-:-:S04]  /*14330*/  IMAD.U32 R3, RZ, RZ, UR6 ;  /* 0x00000006ff037e24 */ /* 0x002fc8000f8e00ff */
[----:B------:R1:W2:Y:S03]  /*14340*/  SYNCS.PHASECHK.TRANS64.TRYWAIT P2, [R3+URZ+0x16830], R0 ;  /* 0x01683000030075a7 */ /* 0x0002a6000804017f */
[----:B--2---:R-:W-:Y:S05]  /*14350*/  @!P2 NANOSLEEP.SYNCS 0x989680 ;  /* 0x009896800000a95d */ /* 0x004fea0003900000 */
[----:B------:R-:W2:Y:S02]  /*14360*/  @!P2 SYNCS.PHASECHK.TRANS64 P2, [R3+URZ+0x16830], R0 ;  /* 0x016830000300a5a7 */ /* 0x000ea4000804007f */
[----:B--2---:R-:W-:Y:S05]  /*14370*/  @!P2 BRA `(.L_x_1080) ;  /* 0xfffffffc00eca947 */ /* 0x004fea000383ffff */
[----:B------:R-:W-:Y:S05]  /*14380*/  BRA `(.L_x_1077) ;  /* 0xffffff3800987947 */ /* 0x000fea000383ffff */
.L_x_1084:
[----:B-1----:R-:W-:-:S04]  /*14390*/  IMAD.U32 R3, RZ, RZ, UR6 ;  /* 0x00000006ff037e24 */ /* 0x002fc8000f8e00ff */
[----:B------:R1:W2:Y:S03]  /*143a0*/  SYNCS.PHASECHK.TRANS64.TRYWAIT P2, [R3+URZ+0x16850], R0 ;  /* 0x01685000030075a7 */ /* 0x0002a6000804017f */
[----:B--2---:R-:W-:Y:S05]  /*143b0*/  @!P2 NANOSLEEP.SYNCS 0x989680 ;  /* 0x009896800000a95d */ /* 0x004fea0003900000 */
[----:B------:R-:W2:Y:S02]  /*143c0*/  @!P2 SYNCS.PHASECHK.TRANS64 P2, [R3+URZ+0x16850], R0 ;  /* 0x016850000300a5a7 */ /* 0x000ea4000804007f */
[----:B--2---:R-:W-:Y:S05]  /*143d0*/  @!P2 BRA `(.L_x_1084) ;  /* 0xfffffffc00eca947 */ /* 0x004fea000383ffff */
[----:B------:R-:W-:Y:S05]  /*143e0*/  BRA `(.L_x_1081) ;  /* 0xffffff3c00087947 */ /* 0x000fea000383ffff */
.L_x_1090:
[----:B-1----:R-:W-:-:S04]  /*143f0*/  IMAD.U32 R3, RZ, RZ, UR6 ;  /* 0x00000006ff037e24 */ /* 0x002fc8000f8e00ff */
[----:B------:R1:W2:Y:S03]  /*14400*/  SYNCS.PHASECHK.TRANS64.TRYWAIT P2, [R3+URZ+0x16830], R0 ;  /* 0x01683000030075a7 */ /* 0x0002a6000804017f */
[----:B--2---:R-:W-:Y:S05]  /*14410*/  @!P2 NANOSLEEP.SYNCS 0x989680 ;  /* 0x009896800000a95d */ /* 0x004fea0003900000 */
[----:B------:R-:W2:Y:S02]  /*14420*/  @!P2 SYNCS.PHASECHK.TRANS64 P2, [R3+URZ+0x16830], R0 ;  /* 0x016830000300a5a7 */ /* 0x000ea4000804007f */
[----:B--2---:R-:W-:Y:S05]  /*14430*/  @!P2 BRA `(.L_x_1090) ;  /* 0xfffffffc00eca947 */ /* 0x004fea000383ffff */
[----:B------:R-:W-:Y:S05]  /*14440*/  BRA `(.L_x_1087) ;  /* 0xffffff5400a87947 */ /* 0x000fea000383ffff */
.L_x_1094:
[----:B-1----:R-:W-:-:S04]  /*14450*/  IMAD.U32 R3, RZ, RZ, UR6 ;  /* 0x00000006ff037e24 */ /* 0x002fc8000f8e00ff */
[----:B------:R1:W2:Y:S03]  /*14460*/  SYNCS.PHASECHK.TRANS64.TRYWAIT P2, [R3+URZ+0x16850], R0 ;  /* 0x01685000030075a7 */ /* 0x0002a6000804017f */
[----:B--2---:R-:W-:Y:S05]  /*14470*/  @!P2 NANOSLEEP.SYNCS 0x989680 ;  /* 0x009896800000a95d */ /* 0x004fea0003900000 */
[----:B------:R-:W2:Y:S02]  /*14480*/  @!P2 SYNCS.PHASECHK.TRANS64 P2, [R3+URZ+0x16850], R0 ;  /* 0x016850000300a5a7 */ /* 0x000ea4000804007f */
[----:B--2---:R-:W-:Y:S05]  /*14490*/  @!P2 BRA `(.L_x_1094) ;  /* 0xfffffffc00eca947 */ /* 0x004fea000383ffff */
[----:B------:R-:W-:Y:S05]  /*144a0*/  BRA `(.L_x_1091) ;  /* 0xffffff5800187947 */ /* 0x000fea000383ffff */
.L_x_1107:
[----:B-1----:R-:W-:-:S04]  /*144b0*/  IMAD.U32 R7, RZ, RZ, UR5 ;  /* 0x00000005ff077e24 */ /* 0x002fc8000f8e00ff */
[----:B------:R1:W2:Y:S03]  /*144c0*/  SYNCS.PHASECHK.TRANS64.TRYWAIT P0, [R7+URZ+0x16850], R4 ;  /* 0x01685004070075a7 */ /* 0x0002a6000800017f */
[----:B--2---:R-:W-:Y:S05]  /*144d0*/  @!P0 NANOSLEEP.SYNCS 0x989680 ;  /* 0x009896800000895d */ /* 0x004fea0003900000 */
[----:B------:R-:W2:Y:S02]  /*144e0*/  @!P0 SYNCS.PHASECHK.TRANS64 P0, [R7+URZ+0x16850], R4 ;  /* 0x01685004070085a7 */ /* 0x000ea4000800007f */
[----:B--2---:R-:W-:Y:S05]  /*144f0*/  @!P0 BRA `(.L_x_1107) ;  /* 0xfffffffc00ec8947 */ /* 0x004fea000383ffff */
[----:B------:R-:W-:Y:S05]  /*14500*/  BRA `(.L_x_1106) ;  /* 0xffffff8000a87947 */ /* 0x000fea000383ffff */
.L_x_1145:
        /* <DEDUP_REMOVED lines=11> */
.L_x_1238:
[----:B------:R-:W-:Y:S05]  /*145c0*/  BSYNC B0 ;  /* 0x0000000000007941 */ /* 0x000fea0003800000 */
.L_x_1237:
[----:B------:R-:W-:Y:S05]  /*145d0*/  BRA `(.L_x_1239) ;  /* 0xffffffbc005c7947 */ /* 0x000fea000383ffff */
.L_x_1147:
[----:B------:R-:W-:Y:S01]  /*145e0*/  BSSY B0, `(.L_x_1240) ;  /* 0x0000006000007945 */ /* 0x000fe20003800000 */
[----:B------:R-:W-:-:S07]  /*145f0*/  IMAD.MOV.U32 R15, RZ, RZ, -0x1 ;  /* 0xffffffffff0f7424 */ /* 0x000fce00078e00ff */
[----:B01----:R-:W-:Y:S05]  /*14600*/  WARPSYNC.COLLECTIVE R15, `(.L_x_1241) ;  /* 0x000000000f0c7348 */ /* 0x003fea0003c00000 */
[----:B------:R-:W-:Y:S02]  /*14610*/  ELECT P6, UR62, PT ;  /* 0x00000000003e782f */ /* 0x000fe400038c0000 */
[----:B------:R-:W-:Y:S01]  /*14620*/  MOV R14, UR62 ;  /* 0x0000003e000e7c02 */ /* 0x000fe20008000f00 */
[----:B01----:R-:W-:Y:S10]  /*14630*/  ENDCOLLECTIVE ;  /* 0x000000000000791b */ /* 0x003ff40003800000 */
.L_x_1241:
[----:B------:R-:W-:Y:S05]  /*14640*/  BSYNC B0 ;  /* 0x0000000000007941 */ /* 0x000fea0003800000 */
.L_x_1240:
[----:B------:R-:W-:Y:S05]  /*14650*/  BRA `(.L_x_1242) ;  /* 0xffffffbc00647947 */ /* 0x000fea000383ffff */
.L_x_1149:
[----:B0-----:R0:W2:Y:S02]  /*14660*/  SYNCS.PHASECHK.TRANS64.TRYWAIT P0, [R3+URZ+0x16840], R0 ;  /* 0x01684000030075a7 */ /* 0x0010a4000800017f */
[----:B--2---:R-:W-:Y:S05]  /*14670*/  @!P0 NANOSLEEP.SYNCS 0x989680 ;  /* 0x009896800000895d */ /* 0x004fea0003900000 */
[----:B------:R-:W2:Y:S02]  /*14680*/  @!P0 SYNCS.PHASECHK.TRANS64 P0, [R3+URZ+0x16840], R0 ;  /* 0x01684000030085a7 */ /* 0x000ea4000800007f */
[----:B--2---:R-:W-:Y:S05]  /*14690*/  @!P0 BRA `(.L_x_1149) ;  /* 0xfffffffc00f08947 */ /* 0x004fea000383ffff */
[----:B------:R-:W-:Y:S05]  /*146a0*/  BRA `(.L_x_1243) ;  /* 0xffffffbc00c07947 */ /* 0x000fea000383ffff */
.L_x_1153:
[----:B------:R-:W2:Y:S01]  /*146b0*/  LDL.LU R11, [R1+0x10] ;  /* 0x00001000010b7983 */ /* 0x000ea20000300800 */
[----:B------:R-:W-:Y:S02]  /*146c0*/  IMAD.MOV.U32 R3, RZ, RZ, R12 ;  /* 0x000000ffff037224 */ /* 0x000fe400078e000c */
[----:B------:R-:W-:Y:S02]  /*146d0*/  IMAD.MOV.U32 R13, RZ, RZ, R4 ;  /* 0x000000ffff0d7224 */ /* 0x000fe400078e0004 */
[----:B------:R-:W-:Y:S02]  /*146e0*/  IMAD.MOV.U32 R12, RZ, RZ, RZ ;  /* 0x000000ffff0c7224 */ /* 0x000fe400078e00ff */
[----:B------:R-:W-:Y:S02]  /*146f0*/  IMAD.MOV.U32 R15, RZ, RZ, -0x1 ;  /* 0xffffffffff0f7424 */ /* 0x000fe400078e00ff */
[----:B------:R-:W-:Y:S02]  /*14700*/  IMAD.IADD R3, R21, 0x1, R3 ;  /* 0x0000000115037824 */ /* 0x000fe400078e0203 */
[----:B--2---:R-:W-:-:S02]  /*14710*/  IMAD R6, R11, R9, RZ ;  /* 0x000000090b067224 */ /* 0x004fc400078e02ff */
[----:B------:R-:W-:-:S03]  /*14720*/  IMAD.MOV.U32 R11, RZ, RZ, 0x181f ;  /* 0x0000181fff0b7424 */ /* 0x000fc600078e00ff */
[----:B------:R-:W-:-:S13]  /*14730*/  ISETP.GE.AND P1, PT, R3, R6, PT ;  /* 0x000000060300720c */ /* 0x000fda0003f26270 */
[----:B-----5:R-:W-:Y:S05]  /*14740*/  WARPSYNC.COLLECTIVE R15, `(.L_x_1244) ;  /* 0x000000000f087348 */ /* 0x020fea0003c00000 */
[----:B------:R0:W1:Y:S02]  /*14750*/  SHFL.IDX P6, R14, R13, R12, R11 ;  /* 0x0000000c0d0e7389 */ /* 0x00006400000c000b */
[----:B01---5:R-:W-:Y:S01]  /*14760*/  ENDCOLLECTIVE ;  /* 0x000000000000791b */ /* 0x023fe20003800000 */
.L_x_1244:
[----:B------:R-:W-:Y:S02]  /*14770*/  IMAD.MOV.U32 R13, RZ, RZ, R0 ;  /* 0x000000ffff0d7224 */ /* 0x000fe400078e0000 */
[----:B------:R-:W-:-:S07]  /*14780*/  IMAD.MOV.U32 R7, RZ, RZ, R14 ;  /* 0x000000ffff077224 */ /* 0x000fce00078e000e */
[----:B------:R-:W-:Y:S05]  /*14790*/  WARPSYNC.COLLECTIVE R15, `(.L_x_1245) ;  /* 0x000000000f087348 */ /* 0x000fea0003c00000 */
[----:B------:R0:W1:Y:S02]  /*147a0*/  SHFL.IDX P6, R14, R13, R12, R11 ;  /* 0x0000000c0d0e7389 */ /* 0x00006400000c000b */
[----:B01----:R-:W-:Y:S01]  /*147b0*/  ENDCOLLECTIVE ;  /* 0x000000000000791b */ /* 0x003fe20003800000 */
.L_x_1245:
[----:B------:R-:W-:Y:S02]  /*147c0*/  IMAD.MOV.U32 R13, RZ, RZ, R4 ;  /* 0x000000ffff0d7224 */ /* 0x000fe400078e0004 */
[----:B------:R-:W-:Y:S02]  /*147d0*/  IMAD.MOV.U32 R12, RZ, RZ, 0x1 ;  /* 0x00000001ff0c7424 */ /* 0x000fe400078e00ff */
[----:B------:R-:W-:-:S07]  /*147e0*/  IMAD.MOV.U32 R8, RZ, RZ, R14 ;  /* 0x000000ffff087224 */ /* 0x000fce00078e000e */
[----:B------:R-:W-:Y:S05]  /*147f0*/  WARPSYNC.COLLECTIVE R15, `(.L_x_1246) ;  /* 0x000000000f087348 */ /* 0x000fea0003c00000 */
[----:B------:R0:W1:Y:S02]  /*14800*/  SHFL.IDX P6, R14, R13, R12, R11 ;  /* 0x0000000c0d0e7389 */ /* 0x00006400000c000b */
[----:B01----:R-:W-:Y:S01]  /*14810*/  ENDCOLLECTIVE ;  /* 0x000000000000791b */ /* 0x003fe20003800000 */
.L_x_1246:
[----:B------:R-:W-:-:S05]  /*14820*/  @!P1 LEA R8, P2, R20, R8, 0x1 ;  /* 0x0000000814089211 */ /* 0x000fca00078408ff */
[----:B------:R-:W-:-:S04]  /*14830*/  @!P1 IMAD.X R7, RZ, RZ, R7, P2 ;  /* 0x000000ffff079224 */ /* 0x000fc800010e0607 */
        /* <DEDUP_REMOVED lines=12> */
.L_x_1247:
[----:B------:R-:W-:Y:S02]  /*14900*/  IMAD.MOV.U32 R13, RZ, RZ, R4 ;  /* 0x000000ffff0d7224 */ /* 0x000fe400078e0004 */
[----:B------:R-:W-:Y:S02]  /*14910*/  IMAD.MOV.U32 R12, RZ, RZ, 0x2 ;  /* 0x00000002ff0c7424 */ /* 0x000fe400078e00ff */
[----:B------:R-:W-:-:S07]  /*14920*/  IMAD.MOV.U32 R8, RZ, RZ, R14 ;  /* 0x000000ffff087224 */ /* 0x000fce00078e000e */
[----:B------:R-:W-:Y:S05]  /*14930*/  WARPSYNC.COLLECTIVE R15, `(.L_x_1248) ;  /* 0x000000000f087348 */ /* 0x000fea0003c00000 */
[----:B------:R0:W1:Y:S02]  /*14940*/  SHFL.IDX P6, R14, R13, R12, R11 ;  /* 0x0000000c0d0e7389 */ /* 0x00006400000c000b */
[----:B01----:R-:W-:Y:S01]  /*14950*/  ENDCOLLECTIVE ;  /* 0x000000000000791b */ /* 0x003fe20003800000 */
.L_x_1248:
        /* <DEDUP_REMOVED lines=14> */
.L_x_1249:
[----:B------:R-:W-:Y:S02]  /*14a40*/  IMAD.MOV.U32 R13, RZ, RZ, R4 ;  /* 0x000000ffff0d7224 */ /* 0x000fe400078e0004 */
[----:B------:R-:W-:Y:S02]  /*14a50*/  IMAD.MOV.U32 R12, RZ, RZ, 0x3 ;  /* 0x00000003ff0c7424 */ /* 0x000fe400078e00ff */
[----:B------:R-:W-:-:S07]  /*14a60*/  IMAD.MOV.U32 R8, RZ, RZ, R14 ;  /* 0x000000ffff087224 */ /* 0x000fce00078e000e */
[----:B------:R-:W-:Y:S05]  /*14a70*/  WARPSYNC.COLLECTIVE R15, `(.L_x_1250) ;  /* 0x000000000f087348 */ /* 0x000fea0003c00000 */
[----:B------:R0:W1:Y:S02]  /*14a80*/  SHFL.IDX P6, R14, R13, R12, R11 ;  /* 0x0000000c0d0e7389 */ /* 0x00006400000c000b */
[----:B01----:R-:W-:Y:S01]  /*14a90*/  ENDCOLLECTIVE ;  /* 0x000000000000791b */ /* 0x003fe20003800000 */
.L_x_1250:
        /* <DEDUP_REMOVED lines=14> */
.L_x_1251:
[----:B------:R-:W-:Y:S02]  /*14b80*/  IMAD.MOV.U32 R13, RZ, RZ, R4 ;  /* 0x000000ffff0d7224 */ /* 0x000fe400078e0004 */
[----:B------:R-:W-:Y:S02]  /*14b90*/  IMAD.MOV.U32 R12, RZ, RZ, 0x4 ;  /* 0x00000004ff0c7424 */ /* 0x000fe400078e00ff */
[----:B------:R-:W-:-:S07]  /*14ba0*/  IMAD.MOV.U32 R8, RZ, RZ, R14 ;  /* 0x000000ffff087224 */ /* 0x000fce00078e000e */
[----:B------:R-:W-:Y:S05]  /*14bb0*/  WARPSYNC.COLLECTIVE R15, `(.L_x_1252) ;  /* 0x000000000f087348 */ /* 0x000fea0003c00000 */
[----:B------:R0:W1:Y:S02]  /*14bc0*/  SHFL.IDX P6, R14, R13, R12, R11 ;  /* 0x0000000c0d0e7389 */ /* 0x00006400000c000b */
[----:B01----:R-:W-:Y:S01]  /*14bd0*/  ENDCOLLECTIVE ;  /* 0x000000000000791b */ /* 0x003fe20003800000 */
.L_x_1252:
        /* <DEDUP_REMOVED lines=14> */
.L_x_1253:
[----:B------:R-:W-:Y:S02]  /*14cc0*/  IMAD.MOV.U32 R13, RZ, RZ, R4 ;  /* 0x000000ffff0d7224 */ /* 0x000fe400078e0004 */
[----:B------:R-:W-:Y:S02]  /*14cd0*/  IMAD.MOV.U32 R12, RZ, RZ, 0x5 ;  /* 0x00000005ff0c7424 */ /* 0x000fe400078e00ff */
[----:B------:R-:W-:-:S07]  /*14ce0*/  IMAD.MOV.U32 R8, RZ, RZ, R14 ;  /* 0x000000ffff087224 */ /* 0x000fce00078e000e */
[----:B------:R-:W-:Y:S05]  /*14cf0*/  WARPSYNC.COLLECTIVE R15, `(.L_x_1254) ;  /* 0x000000000f087348 */ /* 0x000fea0003c00000 */
[----:B------:R0:W1:Y:S02]  /*14d00*/  SHFL.IDX P6, R14, R13, R12, R11 ;  /* 0x0000000c0d0e7389 */ /* 0x00006400000c000b */
[----:B01----:R-:W-:Y:S01]  /*14d10*/  ENDCOLLECTIVE ;  /* 0x000000000000791b */ /* 0x003fe20003800000 */
.L_x_1254:
        /* <DEDUP_REMOVED lines=14> */
.L_x_1255:
[----:B------:R-:W-:Y:S02]  /*14e00*/  IMAD.MOV.U32 R13, RZ, RZ, R4 ;  /* 0x000000ffff0d7224 */ /* 0x000fe400078e0004 */
[----:B------:R-:W-:Y:S02]  /*14e10*/  IMAD.MOV.U32 R12, RZ, RZ, 0x6 ;  /* 0x00000006ff0c7424 */ /* 0x000fe400078e00ff */
[----:B------:R-:W-:-:S07]  /*14e20*/  IMAD.MOV.U32 R8, RZ, RZ, R14 ;  /* 0x000000ffff087224 */ /* 0x000fce00078e000e */
[----:B------:R-:W-:Y:S05]  /*14e30*/  WARPSYNC.COLLECTIVE R15, `(.L_x_1256) ;  /* 0x000000000f087348 */ /* 0x000fea0003c00000 */
[----:B------:R0:W1:Y:S02]  /*14e40*/  SHFL.IDX P6, R14, R13, R12, R11 ;  /* 0x0000000c0d0e7389 */ /* 0x00006400000c000b */
[----:B01----:R-:W-:Y:S01]  /*14e50*/  ENDCOLLECTIVE ;  /* 0x000000000000791b */ /* 0x003fe20003800000 */
.L_x_1256:
        /* <DEDUP_REMOVED lines=14> */
.L_x_1257:
[----:B------:R-:W-:Y:S02]  /*14f40*/  IMAD.MOV.U32 R13, RZ, RZ, R4 ;  /* 0x000000ffff0d7224 */ /* 0x000fe400078e0004 */
[----:B------:R-:W-:Y:S02]  /*14f50*/  IMAD.MOV.U32 R12, RZ, RZ, 0x7 ;  /* 0x00000007ff0c7424 */ /* 0x000fe400078e00ff */
[----:B------:R-:W-:-:S07]  /*14f60*/  IMAD.MOV.U32 R8, RZ, RZ, R14 ;  /* 0x000000ffff087224 */ /* 0x000fce00078e000e */
[----:B------:R-:W-:Y:S05]  /*14f70*/  WARPSYNC.COLLECTIVE R15, `(.L_x_1258) ;  /* 0x000000000f087348 */ /* 0x000fea0003c00000 */
[----:B------:R0:W1:Y:S02]  /*14f80*/  SHFL.IDX P6, R14, R13, R12, R11 ;  /* 0x0000000c0d0e7389 */ /* 0x00006400000c000b */
[----:B01----:R-:W-:Y:S01]  /*14f90*/  ENDCOLLECTIVE ;  /* 0x000000000000791b */ /* 0x003fe20003800000 */
.L_x_1258:
        /* <DEDUP_REMOVED lines=8> */
[----:B------:R0:W-:Y:S04]  /*15020*/  @!P1 LDGSTS.E.BYPASS.LTC128B.128 [R10+0xb400], desc[UR50][R8.64], !P0 ;  /* 0x0b400000080a9fae */ /* 0x0001e8000c101d72 */
[----:B------:R-:W-:Y:S01]  /*15030*/  ISETP.GE.AND P1, PT, R7, R6, PT ;  /* 0x000000060700720c */ /* 0x000fe20003f26270 */
[----:B------:R-:W-:-:S02]  /*15040*/  VIADD R7, R3, 0x80 ;  /* 0x0000008003077836 */ /* 0x000fc40000000000 */
[----:B------:R-:W-:-:S10]  /*15050*/  IMAD.MOV.U32 R4, RZ, RZ, R14 ;  /* 0x000000ffff047224 */ /* 0x000fd400078e000e */
[----:B0-----:R-:W-:Y:S05]  /*15060*/  WARPSYNC.COLLECTIVE R15, `(.L_x_1259) ;  /* 0x000000000f087348 */ /* 0x001fea0003c00000 */
[----:B------:R1:W2:Y:S02]  /*15070*/  SHFL.IDX P6, R14, R13, R12, R11 ;  /* 0x0000000c0d0e7389 */ /* 0x0002a400000c000b */
[----:B012---:R-:W-:Y:S01]  /*15080*/  ENDCOLLECTIVE ;  /* 0x000000000000791b */ /* 0x007fe20003800000 */
.L_x_1259:
[----:B------:R-:W-:Y:S01]  /*15090*/  ISETP.GE.AND P2, PT, R7, R6, PT ;  /* 0x000000060700720c */ /* 0x000fe20003f46270 */
[----:B------:R-:W-:Y:S02]  /*150a0*/  IMAD.MOV.U32 R13, RZ, RZ, R2 ;  /* 0x000000ffff0d7224 */ /* 0x000fe400078e0002 */
[----:B------:R-:W-:Y:S02]  /*150b0*/  IMAD.MOV.U32 R12, RZ, RZ, RZ ;  /* 0x000000ffff0c7224 */ /* 0x000fe400078e00ff */
[----:B------:R-:W-:-:S08]  /*150c0*/  IMAD.MOV.U32 R8, RZ, RZ, R14 ;  /* 0x000000ffff087224 */ /* 0x000fd000078e000e */
[----:B------:R-:W-:Y:S05]  /*150d0*/  WARPSYNC.COLLECTIVE R15, `(.L_x_1260) ;  /* 0x000000000f087348 */ /* 0x000fea0003c00000 */
[----:B------:R0:W1:Y:S02]  /*150e0*/  SHFL.IDX P6, R14, R13, R12, R11 ;  /* 0x0000000c0d0e7389 */ /* 0x00006400000c000b */
[----:B01----:R-:W-:Y:S01]  /*150f0*/  ENDCOLLECTIVE ;  /* 0x000000000000791b */ /* 0x003fe20003800000 */
.L_x_1260:
        /* <DEDUP_REMOVED lines=12> */
.L_x_1261:
[----:B------:R-:W-:Y:S02]  /*151c0*/  IMAD.MOV.U32 R13, RZ, RZ, R2 ;  /* 0x000000ffff0d7224 */ /* 0x000fe400078e0002 */
[----:B------:R-:W-:Y:S02]  /*151d0*/  IMAD.MOV.U32 R12, RZ, RZ, 0x1 ;  /* 0x00000001ff0c7424 */ /* 0x000fe400078e00ff */
[----:B------:R-:W-:-:S07]  /*151e0*/  IMAD.MOV.U32 R7, RZ, RZ, R14 ;  /* 0x000000ffff077224 */ /* 0x000fce00078e000e */
[----:B------:R-:W-:Y:S05]  /*151f0*/  WARPSYNC.COLLECTIVE R15, `(.L_x_1262) ;  /* 0x000000000f087348 */ /* 0x000fea0003c00000 */
[----:B------:R0:W1:Y:S02]  /*15200*/  SHFL.IDX P6, R14, R13, R12, R11 ;  /* 0x0000000c0d0e7389 */ /* 0x00006400000c000b */
[----:B01----:R-:W-:Y:S01]  /*15210*/  ENDCOLLECTIVE ;  /* 0x000000000000791b */ /* 0x003fe20003800000 */
.L_x_1262:
[----:B------:R-:W-:Y:S01]  /*15220*/  @!P2 LEA R8, P1, R20, R7, 0x1 ;  /* 0x000000071408a211 */ /* 0x000fe200078208ff */
[----:B------:R-:W-:-:S04]  /*15230*/  VIADD R7, R3, 0x90 ;  /* 0x0000009003077836 */ /* 0x000fc80000000000 */
        /* <DEDUP_REMOVED lines=11> */
.L_x_1263:
[----:B------:R-:W-:Y:S02]  /*152f0*/  IMAD.MOV.U32 R13, RZ, RZ, R2 ;  /* 0x000000ffff0d7224 */ /* 0x000fe400078e0002 */
[----:B------:R-:W-:Y:S01]  /*15300*/  IMAD.MOV.U32 R12, RZ, RZ, 0x2 ;  /* 0x00000002ff0c7424 */ /* 0x000fe200078e00ff */
[----:B------:R-:W-:-:S05]  /*15310*/  @!P1 LEA R14, P2, R20, R14, 0x1 ;  /* 0x0000000e140e9211 */ /* 0x000fca00078408ff */
[----:B------:R-:W-:-:S08]  /*15320*/  @!P1 IMAD.MOV.U32 R8, RZ, RZ, R14 ;  /* 0x000000ffff089224 */ /* 0x000fd000078e000e */
[----:B------:R-:W-:Y:S05]  /*15330*/  WARPSYNC.COLLECTIVE R15, `(.L_x_1264) ;  /* 0x000000000f087348 */ /* 0x000fea0003c00000 */
[----:B------:R0:W1:Y:S02]  /*15340*/  SHFL.IDX P6, R14, R13, R12, R11 ;  /* 0x0000000c0d0e7389 */ /* 0x00006400000c000b */
[----:B01----:R-:W-:Y:S01]  /*15350*/  ENDCOLLECTIVE ;  /* 0x000000000000791b */ /* 0x003fe20003800000 */
.L_x_1264:
[----:B------:R-:W-:-:S04]  /*15360*/  @!P1 IMAD.X R7, RZ, RZ, R0, P2 ;  /* 0x000000ffff079224 */ /* 0x000fc800010e0600 */
[----:B------:R-:W-:Y:S02]  /*15370*/  @!P1 IMAD.MOV.U32 R9, RZ, RZ, R7 ;  /* 0x000000ffff099224 */ /* 0x000fe400078e0007 */
[----:B------:R-:W-:-:S03]  /*15380*/  VIADD R7, R3, 0xa0 ;  /* 0x000000a003077836 */ /* 0x000fc60000000000 */
[----:B------:R-:W-:Y:S01]  /*15390*/  @!PT LDS RZ, [RZ] ;  /* 0x00000000fffff984 */ /* 0x000fe20000000800 */
[----:B------:R-:W-:Y:S01]  /*153a0*/  @!PT LDS RZ, [RZ] ;  /* 0x00000000fffff984 */ /* 0x000fe20000000800 */
[----:B------:R-:W-:Y:S01]  /*153b0*/  @!PT LDS RZ, [RZ] ;  /* 0x00000000fffff984 */ /* 0x000fe20000000800 */
[----:B------:R0:W-:Y:S02]  /*153c0*/  @!P1 LDGSTS.E.BYPASS.LTC128B.128 [R10+0xcc00], desc[UR50][R8.64], !P0 ;  /* 0x0cc00000080a9fae */ /* 0x0001e4000c101d72 */
[----:B------:R-:W-:Y:S01]  /*153d0*/  ISETP.GE.AND P1, PT, R7, R6, PT ;  /* 0x000000060700720c */ /* 0x000fe20003f26270 */
[----:B------:R-:W-:Y:S02]  /*153e0*/  IMAD.MOV.U32 R13, RZ, RZ, R5 ;  /* 0x000000ffff0d7224 */ /* 0x000fe400078e0005 */
[----:B------:R-:W-:-:S10]  /*153f0*/  IMAD.MOV.U32 R0, RZ, RZ, R14 ;  /* 0x000000ffff007224 */ /* 0x000fd400078e000e */
[----:B0-----:R-:W-:Y:S05]  /*15400*/  WARPSYNC.COLLECTIVE R15, `(.L_x_1265) ;  /* 0x000000000f087348 */ /* 0x001fea0003c00000 */
[----:B------:R1:W2:Y:S02]  /*15410*/  SHFL.IDX P6, R14, R13, R12, R11 ;  /* 0x0000000c0d0e7389 */ /* 0x0002a400000c000b */
[----:B012---:R-:W-:Y:S01]  /*15420*/  ENDCOLLECTIVE ;  /* 0x000000000000791b */ /* 0x007fe20003800000 */
.L_x_1265:
[----:B------:R-:W-:Y:S02]  /*15430*/  IMAD.MOV.U32 R13, RZ, RZ, R2 ;  /* 0x000000ffff0d7224 */ /* 0x000fe400078e0002 */
[----:B------:R-:W-:Y:S01]  /*15440*/  IMAD.MOV.U32 R12, RZ, RZ, 0x3 ;  /* 0x00000003ff0c7424 */ /* 0x000fe200078e00ff */
[----:B------:R-:W-:-:S13]  /*15450*/  @!P1 LEA R8, P2, R20, R14, 0x1 ;  /* 0x0000000e14089211 */ /* 0x000fda00078408ff */
[----:B------:R-:W-:Y:S05]  /*15460*/  WARPSYNC.COLLECTIVE R15, `(.L_x_1266) ;  /* 0x000000000f087348 */ /* 0x000fea0003c00000 */
[----:B------:R0:W1:Y:S02]  /*15470*/  SHFL.IDX P6, R14, R13, R12, R11 ;  /* 0x0000000c0d0e7389 */ /* 0x00006400000c000b */
[----:B01----:R-:W-:Y:S01]  /*15480*/  ENDCOLLECTIVE ;  /* 0x000000000000791b */ /* 0x003fe20003800000 */
.L_x_1266:
        /* <DEDUP_REMOVED lines=10> */
.L_x_1267:
[----:B------:R-:W-:Y:S05]  /*15530*/  BRA `(.L_x_1268) ;  /* 0xffffffbc00e47947 */ /* 0x000fea000383ffff */
.L_x_1156:
[----:B0-----:R0:W1:Y:S02]  /*15540*/  SYNCS.PHASECHK.TRANS64.TRYWAIT P0, [R22+URZ+0x16820], R3 ;  /* 0x01682003160075a7 */ /* 0x001064000800017f */
[----:B-1----:R-:W-:Y:S05]  /*15550*/  @!P0 NANOSLEEP.SYNCS 0x989680 ;  /* 0x009896800000895d */ /* 0x002fea0003900000 */
[----:B------:R-:W1:Y:S02]  /*15560*/  @!P0 SYNCS.PHASECHK.TRANS64 P0, [R22+URZ+0x16820], R3 ;  /* 0x01682003160085a7 */ /* 0x000e64000800007f */
[----:B-1----:R-:W-:Y:S05]  /*15570*/  @!P0 BRA `(.L_x_1156) ;  /* 0xfffffffc00f08947 */ /* 0x002fea000383ffff */
[----:B------:R-:W-:Y:S05]  /*15580*/  BRA `(.L_x_1269) ;  /* 0xffffffc000507947 */ /* 0x000fea000383ffff */
.L_x_1165:
[----:B-1----:R1:W2:Y:S02]  /*15590*/  SYNCS.PHASECHK.TRANS64.TRYWAIT P0, [R2+URZ+0x16840], R3 ;  /* 0x01684003020075a7 */ /* 0x0022a4000800017f */
[----:B--2---:R-:W-:Y:S05]  /*155a0*/  @!P0 NANOSLEEP.SYNCS 0x989680 ;  /* 0x009896800000895d */ /* 0x004fea0003900000 */
[----:B------:R-:W2:Y:S02]  /*155b0*/  @!P0 SYNCS.PHASECHK.TRANS64 P0, [R2+URZ+0x16840], R3 ;  /* 0x01684003020085a7 */ /* 0x000ea4000800007f */
[----:B--2---:R-:W-:Y:S05]  /*155c0*/  @!P0 BRA `(.L_x_1165) ;  /* 0xfffffffc00f08947 */ /* 0x004fea000383ffff */
[----:B------:R-:W-:Y:S05]  /*155d0*/  BRA `(.L_x_1270) ;  /* 0xffffffc000fc7947 */ /* 0x000fea000383ffff */
.L_x_1170:
[----:B0-----:R0:W1:Y:S02]  /*155e0*/  SYNCS.PHASECHK.TRANS64.TRYWAIT P0, [R3+URZ+0x60], R2 ;  /* 0x00006002030075a7 */ /* 0x001064000800017f */
[----:B-1----:R-:W-:Y:S05]  /*155f0*/  @!P0 NANOSLEEP.SYNCS 0x989680 ;  /* 0x009896800000895d */ /* 0x002fea0003900000 */
[----:B------:R-:W1:Y:S02]  /*15600*/  @!P0 SYNCS.PHASECHK.TRANS64 P0, [R3+URZ+0x60], R2 ;  /* 0x00006002030085a7 */ /* 0x000e64000800007f */
[----:B-1----:R-:W-:Y:S05]  /*15610*/  @!P0 BRA `(.L_x_1170) ;  /* 0xfffffffc00f08947 */ /* 0x002fea000383ffff */
[----:B------:R-:W-:Y:S05]  /*15620*/  BRA `(.L_x_1271) ;  /* 0xffffffc400887947 */ /* 0x000fea000383ffff */
.L_x_1178:
[----:B-1----:R1:W2:Y:S02]  /*15630*/  SYNCS.PHASECHK.TRANS64.TRYWAIT P0, [R2+URZ+0x16840], R3 ;  /* 0x01684003020075a7 */ /* 0x0022a4000800017f */
[----:B--2---:R-:W-:Y:S05]  /*15640*/  @!P0 NANOSLEEP.SYNCS 0x989680 ;  /* 0x009896800000895d */ /* 0x004fea0003900000 */
[----:B------:R-:W2:Y:S02]  /*15650*/  @!P0 SYNCS.PHASECHK.TRANS64 P0, [R2+URZ+0x16840], R3 ;  /* 0x01684003020085a7 */ /* 0x000ea4000800007f */
[----:B--2---:R-:W-:Y:S05]  /*15660*/  @!P0 BRA `(.L_x_1178) ;  /* 0xfffffffc00f08947 */ /* 0x004fea000383ffff */
[----:B------:R-:W-:Y:S05]  /*15670*/  BRA `(.L_x_1272) ;  /* 0xffffffc800cc7947 */ /* 0x000fea000383ffff */
.L_x_1183:
[----:B0-----:R0:W1:Y:S02]  /*15680*/  SYNCS.PHASECHK.TRANS64.TRYWAIT P0, [R10+URZ+0x60], R3 ;  /* 0x000060030a0075a7 */ /* 0x001064000800017f */
[----:B-1----:R-:W-:Y:S05]  /*15690*/  @!P0 NANOSLEEP.SYNCS 0x989680 ;  /* 0x009896800000895d */ /* 0x002fea0003900000 */
[----:B------:R-:W1:Y:S02]  /*156a0*/  @!P0 SYNCS.PHASECHK.TRANS64 P0, [R10+URZ+0x60], R3 ;  /* 0x000060030a0085a7 */ /* 0x000e64000800007f */
[----:B-1----:R-:W-:Y:S05]  /*156b0*/  @!P0 BRA `(.L_x_1183) ;  /* 0xfffffffc00f08947 */ /* 0x002fea000383ffff */
[----:B------:R-:W-:Y:S05]  /*156c0*/  BRA `(.L_x_1273) ;  /* 0xffffffcc00587947 */ /* 0x000fea000383ffff */
.L_x_1191:
[----:B-1----:R1:W2:Y:S02]  /*156d0*/  SYNCS.PHASECHK.TRANS64.TRYWAIT P0, [R2+URZ+0x16840], R3 ;  /* 0x01684003020075a7 */ /* 0x0022a4000800017f */
[----:B--2---:R-:W-:Y:S05]  /*156e0*/  @!P0 NANOSLEEP.SYNCS 0x989680 ;  /* 0x009896800000895d */ /* 0x004fea0003900000 */
[----:B------:R-:W2:Y:S02]  /*156f0*/  @!P0 SYNCS.PHASECHK.TRANS64 P0, [R2+URZ+0x16840], R3 ;  /* 0x01684003020085a7 */ /* 0x000ea4000800007f */
[----:B--2---:R-:W-:Y:S05]  /*15700*/  @!P0 BRA `(.L_x_1191) ;  /* 0xfffffffc00f08947 */ /* 0x004fea000383ffff */
[----:B------:R-:W-:Y:S05]  /*15710*/  BRA `(.L_x_1274) ;  /* 0xffffffd000687947 */ /* 0x000fea000383ffff */
.L_x_1196:
[----:B0-----:R0:W1:Y:S02]  /*15720*/  SYNCS.PHASECHK.TRANS64.TRYWAIT P0, [R7+URZ+0x60], R2 ;  /* 0x00006002070075a7 */ /* 0x001064000800017f */
[----:B-1----:R-:W-:Y:S05]  /*15730*/  @!P0 NANOSLEEP.SYNCS 0x989680 ;  /* 0x009896800000895d */ /* 0x002fea0003900000 */
[----:B------:R-:W1:Y:S02]  /*15740*/  @!P0 SYNCS.PHASECHK.TRANS64 P0, [R7+URZ+0x60], R2 ;  /* 0x00006002070085a7 */ /* 0x000e64000800007f */
[----:B-1----:R-:W-:Y:S05]  /*15750*/  @!P0 BRA `(.L_x_1196) ;  /* 0xfffffffc00f08947 */ /* 0x002fea000383ffff */
[----:B------:R-:W-:Y:S05]  /*15760*/  BRA `(.L_x_1275) ;  /* 0xffffffd000f87947 */ /* 0x000fea000383ffff */
.L_x_1206:
[----:B0-----:R0:W1:Y:S02]  /*15770*/  SYNCS.PHASECHK.TRANS64.TRYWAIT P0, [R3+URZ+0x16860], R0 ;  /* 0x01686000030075a7 */ /* 0x001064000800017f */
[----:B-1----:R-:W-:Y:S05]  /*15780*/  @!P0 NANOSLEEP.SYNCS 0x989680 ;  /* 0x009896800000895d */ /* 0x002fea0003900000 */
[----:B------:R-:W1:Y:S02]  /*15790*/  @!P0 SYNCS.PHASECHK.TRANS64 P0, [R3+URZ+0x16860], R0 ;  /* 0x01686000030085a7 */ /* 0x000e64000800007f */
[----:B-1----:R-:W-:Y:S05]  /*157a0*/  @!P0 BRA `(.L_x_1206) ;  /* 0xfffffffc00f08947 */ /* 0x002fea000383ffff */
[----:B------:R-:W-:Y:S05]  /*157b0*/  BRA `(.L_x_1276) ;  /* 0xffffffd400f47947 */ /* 0x000fea000383ffff */
.L_x_1212:
        /* <DEDUP_REMOVED lines=8> */
.L_x_1278:
[----:B------:R-:W-:Y:S05]  /*15840*/  BSYNC B0 ;  /* 0x0000000000007941 */ /* 0x000fea0003800000 */
.L_x_1277:
        /* <DEDUP_REMOVED lines=9> */
.L_x_1279:
[----:B------:R-:W-:Y:S02]  /*158e0*/  ULDC UR4, c[0x0][0xc3c] ;  /* 0x00030f0000047ab9 */ /* 0x000fe40000000800 */
[----:B------:R-:W-:-:S13]  /*158f0*/  ISETP.GE.OR P1, PT, R7, UR4, !P0 ;  /* 0x0000000407007c0c */ /* 0x000fda000c726670 */
[----:B------:R-:W0:Y:S01]  /*15900*/  @!P1 LDC.64 R2, c[0x0][0xc80] ;  /* 0x00032000ff029b82 */ /* 0x000e220000000a00 */
[----:B------:R-:W-:Y:S02]  /*15910*/  IMAD.MOV.U32 R17, RZ, RZ, RZ ;  /* 0x000000ffff117224 */ /* 0x000fe400078e00ff */
[----:B------:R-:W-:Y:S02]  /*15920*/  IMAD.MOV.U32 R11, RZ, RZ, RZ ;  /* 0x000000ffff0b7224 */ /* 0x000fe400078e00ff */
[----:B------:R-:W-:Y:S02]  /*15930*/  IMAD.MOV.U32 R5, RZ, RZ, R14 ;  /* 0x000000ffff057224 */ /* 0x000fe400078e000e */
[----:B0-----:R-:W-:-:S06]  /*15940*/  @!P1 IMAD.WIDE R2, R7, 0x4, R2 ;  /* 0x0000000407029825 */ /* 0x001fcc00078e0202 */
[----:B------:R-:W2:Y:S01]  /*15950*/  @!P1 LDG.E R2, desc[UR50][R2.64] ;  /* 0x0000003202029981 */ /* 0x000ea2000c1e1900 */
        /* <DEDUP_REMOVED lines=10> */
.L_x_1280:
[----:B------:R-:W-:Y:S01]  /*15a00*/  IMAD.MOV.U32 R12, RZ, RZ, 0x2 ;  /* 0x00000002ff0c7424 */ /* 0x000fe200078e00ff */
[----:B------:R-:W-:-:S05]  /*15a10*/  SEL R4, R14, RZ, P1 ;  /* 0x000000ff0e047207 */ /* 0x000fca0000800000 */
[----:B------:R-:W-:-:S04]  /*15a20*/  IMAD.IADD R4, R17, 0x1, R4 ;  /* 0x0000000111047824 */ /* 0x000fc800078e0204 */
[----:B------:R-:W-:-:S07]  /*15a30*/  IMAD.MOV.U32 R13, RZ, RZ, R4 ;  /* 0x000000ffff0d7224 */ /* 0x000fce00078e0004 */
[----:B------:R-:W-:Y:S05]  /*15a40*/  WARPSYNC.COLLECTIVE R15, `(.L_x_1281) ;  /* 0x000000000f087348 */ /* 0x000fea0003c00000 */
[----:B------:R0:W1:Y:S02]  /*15a50*/  SHFL.UP P6, R14, R13, R12, R11 ;  /* 0x0400000c0d0e7389 */ /* 0x00006400000c000b */
[----:B01----:R-:W-:Y:S01]  /*15a60*/  ENDCOLLECTIVE ;  /* 0x000000000000791b */ /* 0x003fe20003800000 */
.L_x_1281:
[----:B------:R-:W-:Y:S01]  /*15a70*/  IMAD.MOV.U32 R12, RZ, RZ, 0x4 ;  /* 0x00000004ff0c7424 */ /* 0x000fe200078e00ff */
[----:B------:R-:W-:-:S05]  /*15a80*/  SEL R3, R14, RZ, P2 ;  /* 0x000000ff0e037207 */ /* 0x000fca0001000000 */
[----:B------:R-:W-:-:S04]  /*15a90*/  IMAD.IADD R6, R4, 0x1, R3 ;  /* 0x0000000104067824 */ /* 0x000fc800078e0203 */
[----:B------:R-:W-:-:S07]  /*15aa0*/  IMAD.MOV.U32 R13, RZ, RZ, R6 ;  /* 0x000000ffff0d7224 */ /* 0x000fce00078e0006 */
[----:B------:R-:W-:Y:S05]  /*15ab0*/  WARPSYNC.COLLECTIVE R15, `(.L_x_1282) ;  /* 0x000000000f087348 */ /* 0x000fea0003c00000 */
[----:B------:R0:W1:Y:S02]  /*15ac0*/  SHFL.UP P6, R14, R13, R12, R11 ;  /* 0x0400000c0d0e7389 */ /* 0x00006400000c000b */
[----:B01----:R-:W-:Y:S01]  /*15ad0*/  ENDCOLLECTIVE ;  /* 0x000000000000791b */ /* 0x003fe20003800000 */
.L_x_1282:
[----:B------:R-:W-:Y:S01]  /*15ae0*/  IMAD.MOV.U32 R12, RZ, RZ, 0x8 ;  /* 0x00000008ff0c7424 */ /* 0x000fe200078e00ff */
[----:B------:R-:W-:-:S05]  /*15af0*/  SEL R3, R14, RZ, P3 ;  /* 0x000000ff0e037207 */ /* 0x000fca0001800000 */
[----:B------:R-:W-:-:S04]  /*15b00*/  IMAD.IADD R2, R6, 0x1, R3 ;  /* 0x0000000106027824 */ /* 0x000fc800078e0203 */
[----:B------:R-:W-:-:S07]  /*15b10*/  IMAD.MOV.U32 R13, RZ, RZ, R2 ;  /* 0x000000ffff0d7224 */ /* 0x000fce00078e0002 */
[----:B------:R-:W-:Y:S05]  /*15b20*/  WARPSYNC.COLLECTIVE R15, `(.L_x_1283) ;  /* 0x000000000f087348 */ /* 0x000fea0003c00000 */
[----:B------:R0:W1:Y:S02]  /*15b30*/  SHFL.UP P6, R14, R13, R12, R11 ;  /* 0x0400000c0d0e7389 */ /* 0x00006400000c000b */
[----:B01----:R-:W-:Y:S01]  /*15b40*/  ENDCOLLECTIVE ;  /* 0x000000000000791b */ /* 0x003fe20003800000 */
.L_x_1283:
[----:B------:R-:W-:Y:S01]  /*15b50*/  IMAD.MOV.U32 R12, RZ, RZ, 0x10 ;  /* 0x00000010ff0c7424 */ /* 0x000fe200078e00ff */
[----:B------:R-:W-:-:S05]  /*15b60*/  SEL R3, R14, RZ, P4 ;  /* 0x000000ff0e037207 */ /* 0x000fca0002000000 */
[----:B------:R-:W-:-:S04]  /*15b70*/  IMAD.IADD R3, R2, 0x1, R3 ;  /* 0x0000000102037824 */ /* 0x000fc800078e0203 */
[----:B------:R-:W-:-:S07]  /*15b80*/  IMAD.MOV.U32 R13, RZ, RZ, R3 ;  /* 0x000000ffff0d7224 */ /* 0x000fce00078e0003 */
[----:B------:R-:W-:Y:S05]  /*15b90*/  WARPSYNC.COLLECTIVE R15, `(.L_x_1284) ;  /* 0x000000000f087348 */ /* 0x000fea0003c00000 */
[----:B------:R0:W1:Y:S02]  /*15ba0*/  SHFL.UP P6, R14, R13, R12, R11 ;  /* 0x0400000c0d0e7389 */ /* 0x00006400000c000b */
[----:B01----:R-:W-:Y:S01]  /*15bb0*/  ENDCOLLECTIVE ;  /* 0x000000000000791b */ /* 0x003fe20003800000 */
.L_x_1284:
        /* <DEDUP_REMOVED lines=8> */
.L_x_1285:
[----:B------:R-:W-:Y:S05]  /*15c40*/  BRA `(.L_x_1286) ;  /* 0xffffffd800287947 */ /* 0x000fea000383ffff */
.L_x_1217:
[----:B------:R-:W-:Y:S01]  /*15c50*/  BSSY B0, `(.L_x_1287) ;  /* 0x0000008000007945 */ /* 0x000fe20003800000 */
[----:B-----5:R-:W-:Y:S02]  /*15c60*/  IMAD.MOV.U32 R13, RZ, RZ, R17 ;  /* 0x000000ffff0d7224 */ /* 0x020fe400078e0011 */
[----:B------:R-:W-:Y:S02]  /*15c70*/  IMAD.MOV.U32 R12, RZ, RZ, 0x1 ;  /* 0x00000001ff0c7424 */ /* 0x000fe400078e00ff */
[----:B------:R-:W-:Y:S02]  /*15c80*/  IMAD.MOV.U32 R11, RZ, RZ, RZ ;  /* 0x000000ffff0b7224 */ /* 0x000fe400078e00ff */
[----:B------:R-:W-:-:S07]  /*15c90*/  IMAD.MOV.U32 R15, RZ, RZ, -0x1 ;  /* 0xffffffffff0f7424 */ /* 0x000fce00078e00ff */
[----:B01----:R-:W-:Y:S05]  /*15ca0*/  WARPSYNC.COLLECTIVE R15, `(.L_x_1288) ;  /* 0x000000000f087348 */ /* 0x003fea0003c00000 */
[----:B------:R2:W3:Y:S02]  /*15cb0*/  SHFL.UP P6, R14, R13, R12, R11 ;  /* 0x0400000c0d0e7389 */ /* 0x0004e400000c000b */
[----:B0123--:R-:W-:Y:S01]  /*15cc0*/  ENDCOLLECTIVE ;  /* 0x000000000000791b */ /* 0x00ffe20003800000 */
.L_x_1288:
[----:B------:R-:W-:Y:S05]  /*15cd0*/  BSYNC B0 ;  /* 0x0000000000007941 */ /* 0x000fea0003800000 */
.L_x_1287:
        /* <DEDUP_REMOVED lines=8> */
.L_x_1289:
[----:B------:R-:W-:Y:S01]  /*15d60*/  IMAD.MOV.U32 R12, RZ, RZ, 0x4 ;  /* 0x00000004ff0c7424 */ /* 0x000fe200078e00ff */
[----:B------:R-:W-:-:S05]  /*15d70*/  SEL R2, R14, RZ, P2 ;  /* 0x000000ff0e027207 */ /* 0x000fca0001000000 */
[----:B------:R-:W-:-:S04]  /*15d80*/  IMAD.IADD R2, R13, 0x1, R2 ;  /* 0x000000010d027824 */ /* 0x000fc800078e0202 */
[----:B------:R-:W-:-:S07]  /*15d90*/  IMAD.MOV.U32 R13, RZ, RZ, R2 ;  /* 0x000000ffff0d7224 */ /* 0x000fce00078e0002 */
[----:B------:R-:W-:Y:S05]  /*15da0*/  WARPSYNC.COLLECTIVE R15, `(.L_x_1290) ;  /* 0x000000000f087348 */ /* 0x000fea0003c00000 */
[----:B------:R0:W1:Y:S02]  /*15db0*/  SHFL.UP P6, R14, R13, R12, R11 ;  /* 0x0400000c0d0e7389 */ /* 0x00006400000c000b */
[----:B01----:R-:W-:Y:S01]  /*15dc0*/  ENDCOLLECTIVE ;  /* 0x000000000000791b */ /* 0x003fe20003800000 */
.L_x_1290:
[----:B------:R-:W-:Y:S01]  /*15dd0*/  IMAD.MOV.U32 R12, RZ, RZ, 0x8 ;  /* 0x00000008ff0c7424 */ /* 0x000fe200078e00ff */
[----:B------:R-:W-:-:S05]  /*15de0*/  SEL R3, R14, RZ, P3 ;  /* 0x000000ff0e037207 */ /* 0x000fca0001800000 */
[----:B------:R-:W-:-:S04]  /*15df0*/  IMAD.IADD R3, R2, 0x1, R3 ;  /* 0x0000000102037824 */ /* 0x000fc800078e0203 */
[----:B------:R-:W-:-:S07]  /*15e00*/  IMAD.MOV.U32 R13, RZ, RZ, R3 ;  /* 0x000000ffff0d7224 */ /* 0x000fce00078e0003 */
[----:B------:R-:W-:Y:S05]  /*15e10*/  WARPSYNC.COLLECTIVE R15, `(.L_x_1291) ;  /* 0x000000000f087348 */ /* 0x000fea0003c00000 */
[----:B------:R0:W1:Y:S02]  /*15e20*/  SHFL.UP P6, R14, R13, R12, R11 ;  /* 0x0400000c0d0e7389 */ /* 0x00006400000c000b */
[----:B01----:R-:W-:Y:S01]  /*15e30*/  ENDCOLLECTIVE ;  /* 0x000000000000791b */ /* 0x003fe20003800000 */
.L_x_1291:
[----:B------:R-:W-:Y:S01]  /*15e40*/  IMAD.MOV.U32 R12, RZ, RZ, 0x10 ;  /* 0x00000010ff0c7424 */ /* 0x000fe200078e00ff */
[----:B------:R-:W-:-:S05]  /*15e50*/  SEL R4, R14, RZ, P4 ;  /* 0x000000ff0e047207 */ /* 0x000fca0002000000 */
[----:B------:R-:W-:-:S04]  /*15e60*/  IMAD.IADD R4, R3, 0x1, R4 ;  /* 0x0000000103047824 */ /* 0x000fc800078e0204 */
[----:B------:R-:W-:-:S07]  /*15e70*/  IMAD.MOV.U32 R13, RZ, RZ, R4 ;  /* 0x000000ffff0d7224 */ /* 0x000fce00078e0004 */
[----:B------:R-:W-:Y:S05]  /*15e80*/  WARPSYNC.COLLECTIVE R15, `(.L_x_1292) ;  /* 0x000000000f087348 */ /* 0x000fea0003c00000 */
[----:B------:R0:W1:Y:S02]  /*15e90*/  SHFL.UP P6, R14, R13, R12, R11 ;  /* 0x0400000c0d0e7389 */ /* 0x00006400000c000b */
[----:B01----:R-:W-:Y:S01]  /*15ea0*/  ENDCOLLECTIVE ;  /* 0x000000000000791b */ /* 0x003fe20003800000 */
.L_x_1292:
        /* <DEDUP_REMOVED lines=8> */
.L_x_1293:
[----:B------:R-:W-:Y:S05]  /*15f30*/  BRA `(.L_x_1294) ;  /* 0xffffffd800087947 */ /* 0x000fea000383ffff */
.L_x_1219:
[----:B------:R-:W-:Y:S01]  /*15f40*/  BSSY B0, `(.L_x_1295) ;  /* 0x0000006000007945 */ /* 0x000fe20003800000 */
[----:B------:R-:W-:Y:S01]  /*15f50*/  PLOP3.LUT P6, PT, P6, PT, PT, 0x8, 0x0 ;  /* 0x000000000000781c */ /* 0x000fe200037ce170 */
[----:B------:R-:W-:-:S12]  /*15f60*/  IMAD.MOV.U32 R15, RZ, RZ, -0x1 ;  /* 0xffffffffff0f7424 */ /* 0x000fd800078e00ff */
[----:B01----:R-:W-:Y:S05]  /*15f70*/  WARPSYNC.COLLECTIVE R15, `(.L_x_1296) ;  /* 0x000000000f087348 */ /* 0x003fea0003c00000 */
[----:B------:R-:W-:Y:S01]  /*15f80*/  VOTE.ANY R14, PT, P6 ;  /* 0x00000000000e7806 */ /* 0x000fe200030e0100 */
[----:B01----:R-:W-:Y:S06]  /*15f90*/  ENDCOLLECTIVE ;  /* 0x000000000000791b */ /* 0x003fec0003800000 */
.L_x_1296:
[----:B------:R-:W-:Y:S05]  /*15fa0*/  BSYNC B0 ;  /* 0x0000000000007941 */ /* 0x000fea0003800000 */
.L_x_1295:
        /* <DEDUP_REMOVED lines=9> */
.L_x_1297:
[----:B------:R-:W-:Y:S01]  /*16040*/  IMAD.MOV.U32 R17, RZ, RZ, R14 ;  /* 0x000000ffff117224 */ /* 0x000fe200078e000e */
[----:B------:R-:W-:Y:S06]  /*16050*/  BRA `(.L_x_1298) ;  /* 0xffffffd400f87947 */ /* 0x000fec000383ffff */
.L_x_1221:
[----:B------:R-:W-:Y:S01]  /*16060*/  BSSY B0, `(.L_x_1299) ;  /* 0x0000007000007945 */ /* 0x000fe20003800000 */
[----:B------:R-:W-:Y:S02]  /*16070*/  IMAD.MOV.U32 R13, RZ, RZ, R2 ;  /* 0x000000ffff0d7224 */ /* 0x000fe400078e0002 */
[----:B------:R-:W-:Y:S02]  /*16080*/  IMAD.MOV.U32 R11, RZ, RZ, 0x1f ;  /* 0x0000001fff0b7424 */ /* 0x000fe400078e00ff */
[----:B------:R-:W-:-:S07]  /*16090*/  IMAD.MOV.U32 R15, RZ, RZ, -0x1 ;  /* 0xffffffffff0f7424 */ /* 0x000fce00078e00ff */
[----:B0123--:R-:W-:Y:S05]  /*160a0*/  WARPSYNC.COLLECTIVE R15, `(.L_x_1300) ;  /* 0x000000000f087348 */ /* 0x00ffea0003c00000 */
[----:B------:R4:W0:Y:S02]  /*160b0*/  SHFL.IDX P6, R14, R13, R12, R11 ;  /* 0x0000000c0d0e7389 */ /* 0x00082400000c000b */
[----:B01234-:R-:W-:Y:S01]  /*160c0*/  ENDCOLLECTIVE ;  /* 0x000000000000791b */ /* 0x01ffe20003800000 */
.L_x_1300:
[----:B------:R-:W-:Y:S05]  /*160d0*/  BSYNC B0 ;  /* 0x0000000000007941 */ /* 0x000fea0003800000 */
.L_x_1299:
[----:B------:R-:W-:Y:S05]  /*160e0*/  BRA `(.L_x_1220) ;  /* 0xffffffd400f07947 */ /* 0x000fea000383ffff */
.L_x_1225:
[----:B0-----:R0:W3:Y:S02]  /*160f0*/  SYNCS.PHASECHK.TRANS64.TRYWAIT P0, [R9+URZ+0x16820], R0 ;  /* 0x01682000090075a7 */ /* 0x0010e4000800017f */
[----:B---3--:R-:W-:Y:S05]  /*16100*/  @!P0 NANOSLEEP.SYNCS 0x989680 ;  /* 0x009896800000895d */ /* 0x008fea0003900000 */
[----:B------:R-:W3:Y:S02]  /*16110*/  @!P0 SYNCS.PHASECHK.TRANS64 P0, [R9+URZ+0x16820], R0 ;  /* 0x01682000090085a7 */ /* 0x000ee4000800007f */
[----:B---3--:R-:W-:Y:S05]  /*16120*/  @!P0 BRA `(.L_x_1225) ;  /* 0xfffffffc00f08947 */ /* 0x008fea000383ffff */
[----:B------:R-:W-:Y:S05]  /*16130*/  BRA `(.L_x_1301) ;  /* 0xffffffdc00687947 */ /* 0x000fea000383ffff */
.L_x_1226:
[----:B------:R-:W3:Y:S01]  /*16140*/  S2R R2, SR_TID.X ;  /* 0x0000000000027919 */ /* 0x000ee20000002100 */
[----:B------:R-:W-:Y:S01]  /*16150*/  BSSY B0, `(.L_x_1302) ;  /* 0x000000a000007945 */ /* 0x000fe20003800000 */
[----:B------:R-:W-:Y:S02]  /*16160*/  IMAD.MOV.U32 R12, RZ, RZ, RZ ;  /* 0x000000ffff0c7224 */ /* 0x000fe400078e00ff */
        /* <DEDUP_REMOVED lines=8> */
.L_x_1303:
[----:B------:R-:W-:Y:S05]  /*161f0*/  BSYNC B0 ;  /* 0x0000000000007941 */ /* 0x000fea0003800000 */
.L_x_1302:
[----:B------:R-:W-:Y:S05]  /*16200*/  BRA `(.L_x_1304) ;  /* 0xffffffdc00507947 */ /* 0x000fea000383ffff */
.L_x_1229:
[----:B------:R-:W-:Y:S01]  /*16210*/  BSSY B1, `(.L_x_1305) ;  /* 0x0000006000017945 */ /* 0x000fe20003800000 */
[----:B------:R-:W-:-:S07]  /*16220*/  IMAD.MOV.U32 R15, RZ, RZ, -0x1 ;  /* 0xffffffffff0f7424 */ /* 0x000fce00078e00ff */
[----:B012---:R-:W-:Y:S05]  /*16230*/  WARPSYNC.COLLECTIVE R15, `(.L_x_1306) ;  /* 0x000000000f0c7348 */ /* 0x007fea0003c00000 */
[----:B------:R-:W-:Y:S02]  /*16240*/  ELECT P6, UR62, PT ;  /* 0x00000000003e782f */ /* 0x000fe400038c0000 */
[----:B------:R-:W-:Y:S01]  /*16250*/  MOV R14, UR62 ;  /* 0x0000003e000e7c02 */ /* 0x000fe20008000f00 */
[----:B012---:R-:W-:Y:S10]  /*16260*/  ENDCOLLECTIVE ;  /* 0x000000000000791b */ /* 0x007ff40003800000 */
.L_x_1306:
[----:B------:R-:W-:Y:S05]  /*16270*/  BSYNC B1 ;  /* 0x0000000000017941 */ /* 0x000fea0003800000 */
.L_x_1305:
[----:B------:R-:W-:Y:S05]  /*16280*/  BRA `(.L_x_1307) ;  /* 0xffffffdc00487947 */ /* 0x000fea000383ffff */
.L_x_1231:
[----:B0-----:R0:W3:Y:S02]  /*16290*/  SYNCS.PHASECHK.TRANS64.TRYWAIT P0, [R5+URZ], R4 ;  /* 0x00000004050075a7 */ /* 0x0010e4000800017f */
[----:B---3--:R-:W-:Y:S05]  /*162a0*/  @!P0 NANOSLEEP.SYNCS 0x989680 ;  /* 0x009896800000895d */ /* 0x008fea0003900000 */
[----:B------:R-:W3:Y:S02]  /*162b0*/  @!P0 SYNCS.PHASECHK.TRANS64 P0, [R5+URZ], R4 ;  /* 0x00000004050085a7 */ /* 0x000ee4000800007f */
[----:B---3--:R-:W-:Y:S05]  /*162c0*/  @!P0 BRA `(.L_x_1231) ;  /* 0xfffffffc00f08947 */ /* 0x008fea000383ffff */
[----:B------:R-:W-:Y:S05]  /*162d0*/  BRA `(.L_x_1308) ;  /* 0xffffffdc007c7947 */ /* 0x000fea000383ffff */
.L_x_1232:
[----:B---3--:R3:W4:Y:S02]  /*162e0*/  SYNCS.PHASECHK.TRANS64.TRYWAIT P0, [R3+URZ], R2 ;  /* 0x00000002030075a7 */ /* 0x008724000800017f */
[----:B----4-:R-:W-:Y:S05]  /*162f0*/  @!P0 NANOSLEEP.SYNCS 0x989680 ;  /* 0x009896800000895d */ /* 0x010fea0003900000 */
[----:B------:R-:W4:Y:S02]  /*16300*/  @!P0 SYNCS.PHASECHK.TRANS64 P0, [R3+URZ], R2 ;  /* 0x00000002030085a7 */ /* 0x000f24000800007f */
[----:B----4-:R-:W-:Y:S05]  /*16310*/  @!P0 BRA `(.L_x_1232) ;  /* 0xfffffffc00f08947 */ /* 0x010fea000383ffff */
[----:B------:R-:W-:Y:S05]  /*16320*/  BRA `(.L_x_1309) ;  /* 0xffffffdc00707947 */ /* 0x000fea000383ffff */
.L_x_1234:
[----:B----4-:R4:W0:Y:S02]  /*16330*/  SYNCS.PHASECHK.TRANS64.TRYWAIT P0, [R23+URZ], R4 ;  /* 0x00000004170075a7 */ /* 0x010824000800017f */
[----:B0-----:R-:W-:Y:S05]  /*16340*/  @!P0 NANOSLEEP.SYNCS 0x989680 ;  /* 0x009896800000895d */ /* 0x001fea0003900000 */
[----:B------:R-:W0:Y:S02]  /*16350*/  @!P0 SYNCS.PHASECHK.TRANS64 P0, [R23+URZ], R4 ;  /* 0x00000004170085a7 */ /* 0x000e24000800007f */
[----:B0-----:R-:W-:Y:S05]  /*16360*/  @!P0 BRA `(.L_x_1234) ;  /* 0xfffffffc00f08947 */ /* 0x001fea000383ffff */
[----:B------:R-:W-:Y:S05]  /*16370*/  BRA `(.L_x_1310) ;  /* 0xffffffdc00747947 */ /* 0x000fea000383ffff */
.L_x_1311:
        /* <DEDUP_REMOVED lines=16> */
.L_x_2645:


//--------------------- .text._ZN7cutlass13device_kernelIN5flash11enable_sm90INS1_16FlashAttnFwdSm90INS1_25CollectiveMainloopFwdSm90ILi2EN4cute5tupleIJNS5_1CILi1EEES8_S8_EEENS6_IJNS7_ILi192EEENS7_ILi128EEENS7_ILi64EEEEEELi64ENS_6half_tEfNS_4arch4Sm90ELb0ELb1ELb0ELb1ELb0ELb1ELb0ELb1ELb1ELb1ELb0ELb0EEENS1_21CollectiveEpilogueFwdINS6_IJSA_SC_SB_EEES9_SE_SG_Li384ELb1ELb1ELb0ELb0EEENS1_36VarlenDynamicPersistentTileSchedulerILi192ELi128ELi384ELi128ELb0ELb1ELb1ELb1ELb0ELb1EEEEEEEEEvNT_6ParamsE --------------------------
	.section	.text._ZN7cutlass13device_kernelIN5flash11enable_sm90INS1_16FlashAttnFwdSm90INS1_25CollectiveMainloopFwdSm90ILi2EN4cute5tupleIJNS5_1CILi1EEES8_S8_EEENS6_IJNS7_ILi192EEENS7_ILi128EEENS7_ILi64EEEEEELi64ENS_6half_tEfNS_4arch4Sm90ELb0ELb1ELb0ELb1ELb0ELb1ELb0ELb1ELb1ELb1ELb0ELb0EEENS1_21CollectiveEpilogueFwdINS6_IJSA_SC_SB_EEES9_SE_SG_Li384ELb1ELb1ELb0ELb0EEENS1_36VarlenDynamicPersistentTileSchedulerILi192ELi128ELi384ELi128ELb0ELb1ELb1ELb1ELb0ELb1EEEEEEEEEvNT_6ParamsE,"ax",@progbits
	.align	128
.text._ZN7cutlass13device_kernelIN5flash11enable_sm90INS1_16FlashAttnFwdSm90INS1_25CollectiveMainloopFwdSm90ILi2EN4cute5tupleIJNS5_1CILi1EEES8_S8_EEENS6_IJNS7_ILi192EEENS7_ILi128EEENS7_ILi64EEEEEELi64ENS_6half_tEfNS_4arch4Sm90ELb0ELb1ELb0ELb1ELb0ELb1ELb0ELb1ELb1ELb1ELb0ELb0EEENS1_21CollectiveEpilogueFwdINS6_IJSA_SC_SB_EEES9_SE_SG_Li384ELb1ELb1ELb0ELb0EEENS1_36VarlenDynamicPersistentTileSchedulerILi192ELi128ELi384ELi128ELb0ELb1ELb1ELb1ELb0ELb1EEEEEEEEEvNT_6ParamsE:
        .type           _ZN7cutlass13device_kernelIN5flash11enable_sm90INS1_16FlashAttnFwdSm90INS1_25CollectiveMainloopFwdSm90ILi2EN4cute5tupleIJNS5_1CILi1EEES8_S8_EEENS6_IJNS7_ILi192EEENS7_ILi128EEENS7_ILi64EEEEEELi64ENS_6half_tEfNS_4arch4Sm90ELb0ELb1ELb0ELb1ELb0ELb1ELb0ELb1ELb1ELb1ELb0ELb0EEENS1_21CollectiveEpilogueFwdINS6_IJSA_SC_SB_EEES9_SE_SG_Li384ELb1ELb1ELb0ELb0EEENS1_36VarlenDynamicPersistentTileSchedulerILi192ELi128ELi384ELi128ELb0ELb1ELb1ELb1ELb0ELb1EEEEEEEEEvNT_6ParamsE,@function
        .size           _ZN7cutlass13device_kernelIN5flash11enable_sm90INS1_16FlashAttnFwdSm90INS1_25CollectiveMainloopFwdSm90ILi2EN4cute5tupleIJNS5_1CILi1EEES8_S8_EEENS6_IJNS7_ILi192EEENS7_ILi128EEENS7_ILi64EEEEEELi64ENS_6half_tEfNS_4arch4Sm90ELb0ELb1ELb0ELb1ELb0ELb1ELb0ELb1ELb1ELb1ELb0ELb0EEENS1_21CollectiveEpilogueFwdINS6_IJSA_SC_SB_EEES9_SE_SG_Li384ELb1ELb1ELb0ELb0EEENS1_36VarlenDynamicPersistentTileSchedulerILi192ELi128ELi384ELi128ELb0ELb1ELb1ELb1ELb0ELb1EEEEEEEEEvNT_6ParamsE,(.L_x_2646 - _ZN7cutlass13device_kernelIN5flash11enable_sm90INS1_16FlashAttnFwdSm90INS1_25CollectiveMainloopFwdSm90ILi2EN4cute5tupleIJNS5_1CILi1EEES8_S8_EEENS6_IJNS7_ILi192EEENS7_ILi128EEENS7_ILi64EEEEEELi64ENS_6half_tEfNS_4arch4Sm90ELb0ELb1ELb0ELb1ELb0ELb1ELb0ELb1ELb1ELb1ELb0ELb0EEENS1_21CollectiveEpilogueFwdINS6_IJSA_SC_SB_EEES9_SE_SG_Li384ELb1ELb1ELb0ELb0EEENS1_36VarlenDynamicPersistentTileSchedulerILi192ELi128ELi384ELi128ELb0ELb1ELb1ELb1ELb0ELb1EEEEEEEEEvNT_6ParamsE)
        .other          _ZN7cutlass13device_kernelIN5flash11enable_sm90INS1_16FlashAttnFwdSm90INS1_25CollectiveMainloopFwdSm90ILi2EN4cute5tupleIJNS5_1CILi1EEES8_S8_EEENS6_IJNS7_ILi192EEENS7_ILi128EEENS7_ILi64EEEEEELi64ENS_6half_tEfNS_4arch4Sm90ELb0ELb1ELb0ELb1ELb0ELb1ELb0ELb1ELb1ELb1ELb0ELb0EEENS1_21CollectiveEpilogueFwdINS6_IJSA_SC_SB_EEES9_SE_SG_Li384ELb1ELb1ELb0ELb0EEENS1_36VarlenDynamicPersistentTileSchedulerILi192ELi128ELi384ELi128ELb0ELb1ELb1ELb1ELb0ELb1EEEEEEEEEvNT_6ParamsE,@"STO_CUDA_ENTRY STV_DEFAULT"
_ZN7cutlass13device_kernelIN5flash11enable_sm90INS1_16FlashAttnFwdSm90INS1_25CollectiveMainloopFwdSm90ILi2EN4cute5tupleIJNS5_1CILi1EEES8_S8_EEENS6_IJNS7_ILi192EEENS7_ILi128EEENS7_ILi64EEEEEELi64ENS_6half_tEfNS_4arch4Sm90ELb0ELb1ELb0ELb1ELb0ELb1ELb0ELb1ELb1ELb1ELb0ELb0EEENS1_21CollectiveEpilogueFwdINS6_IJSA_SC_SB_EEES9_SE_SG_Li384ELb1ELb1ELb0ELb0EEENS1_36VarlenDynamicPersistentTileSchedulerILi192ELi128ELi384ELi128ELb0ELb1ELb1ELb1ELb0ELb1EEEEEEEEEvNT_6ParamsE:
        /* <DEDUP_REMOVED lines=24> */
.L_x_1313:
[----:B------:R-:W-:Y:S05]  /*0180*/  BSYNC B0 ;  /* 0x0000000000007941 */ /* 0x000fea0003800000 */
.L_x_1312:
        /* <DEDUP_REMOVED lines=41> */
.L_x_1314:
        /* <DEDUP_REMOVED lines=22> */
.L_x_1315:
        /* <DEDUP_REMOVED lines=18> */
.L_x_1316:
        /* <DEDUP_REMOVED lines=22> */
.L_x_1317:
        /* <DEDUP_REMOVED lines=22> */
.L_x_1318:
[----:B------:R-:W-:Y:S01]  /*0960*/  PLOP3.LUT P0, PT, PT, PT, UP0, 0x80, 0x0 ;  /* 0x000000000000781c */ /* 0x000fe20003f0f008 */
[----:B------:R-:W-:Y:S01]  /*0970*/  UMOV UR36, 0x1 ;  /* 0x0000000100247882 */ /* 0x000fe20000000000 */
[----:B------:R-:W-:Y:S01]  /*0980*/  NOP ;  /* 0x0000000000007918 */ /* 0x000fe20000000000 */
[----:B------:R-:W-:Y:S01]  /*0990*/  USEL UR36, UR36, 0x2, !UP0 ;  /* 0x0000000224247887 */ /* 0x000fe2000c000000 */
[----:B------:R-:W-:Y:S01]  /*09a0*/  BSSY B9, `(.L_x_1319) ;  /* 0x0001cb7000097945 */ /* 0x000fe20003800000 */
[----:B------:R-:W-:Y:S01]  /*09b0*/  ULDC.64 UR38, c[0x0][0x208] ;  /* 0x0000820000267ab9 */ /* 0x000fe20000000a00 */
[----:B012-4-:R-:W-:Y:S07]  /*09c0*/  BAR.SYNC.DEFER_BLOCKING 0x0 ;  /* 0x0000000000007b1d */ /* 0x017fee0000010000 */
[----:B------:R-:W-:Y:S05]  /*09d0*/  @!P0 BRA `(.L_x_1320) ;  /* 0x0000015c00888947 */ /* 0x000fea0003800000 */
.L_x_1321:
[----:B------:R-:W-:-:S08]  /*09e0*/  NOP ;  /* 0x0000000000007918 */ /* 0x000fd00000000000 */
[----:B------:R-:W0:Y:S02]  /*09f0*/  USETMAXREG.TRY_ALLOC.CTAPOOL UP0, 0xa0 ;  /* 0x000000a0000079c8 */ /* 0x000e240008000600 */
[----:B0-----:R-:W-:-:S13]  /*0a00*/  PLOP3.LUT P0, PT, PT, PT, UP0, 0x80, 0x0 ;  /* 0x000000000000781c */ /* 0x001fda0003f0f008 */
[----:B------:R-:W-:Y:S05]  /*0a10*/  @!P0 BRA `(.L_x_1321) ;  /* 0xfffffffc00f08947 */ /* 0x000fea000383ffff */
[----:B------:R-:W2:Y:S01]  /*0a20*/  LDL.LU R0, [R1] ;  /* 0x0000000001007983 */ /* 0x000ea20000300800 */
[----:B------:R-:W0:Y:S01]  /*0a30*/  S2R R2, SR_TID.X ;  /* 0x0000000000027919 */ /* 0x000e220000002100 */
        /* <DEDUP_REMOVED lines=12> */
[----:B--2---:R-:W-:-:S04]  /*0b00*/  LOP3.LUT R0, R0, 0xdfffffff, RZ, 0xc0, !PT ;  /* 0xdfffffff00007812 */ /* 0x004fc800078ec0ff */
[----:B------:R-:W-:-:S05]  /*0b10*/  @P0 LOP3.LUT R0, R0, 0x20000000, RZ, 0xfc, !PT ;  /* 0x2000000000000812 */ /* 0x000fca00078efcff */
[----:B------:R1:W-:Y:S01]  /*0b20*/  STL [R1], R0 ;  /* 0x0000000001007387 */ /* 0x0003e20000100800 */
[----:B0-----:R-:W-:-:S13]  /*0b30*/  ISETP.GE.AND P0, PT, R35, UR4, PT ;  /* 0x0000000423007c0c */ /* 0x001fda000bf06270 */
[----:B-1----:R-:W-:Y:S05]  /*0b40*/  @P0 BRA `(.L_x_1322) ;  /* 0x000001c800700947 */ /* 0x002fea0003800000 */
[----:B------:R-:W0:Y:S01]  /*0b50*/  S2R R0, SR_TID.X ;  /* 0x0000000000007919 */ /* 0x000e220000002100 */
[----:B------:R-:W-:Y:S01]  /*0b60*/  CS2R R22, SRZ ;  /* 0x0000000000167805 */ /* 0x000fe2000001ff00 */
[----:B------:R-:W-:Y:S01]  /*0b70*/  IMAD.MOV.U32 R16, RZ, RZ, RZ ;  /* 0x000000ffff107224 */ /* 0x000fe200078e00ff */
[----:B------:R-:W-:Y:S01]  /*0b80*/  ULOP3.LUT UR37, UR36, 0x1, URZ, 0xfc, !UPT ;  /* 0x0000000124257892 */ /* 0x000fe2000f8efc3f */
[----:B0-----:R-:W-:-:S05]  /*0b90*/  VIADD R12, R0, 0xffffff80 ;  /* 0xffffff80000c7836 */ /* 0x001fca0000000000 */
[----:B------:R-:W-:-:S04]  /*0ba0*/  SHF.R.S32.HI R0, RZ, 0x1f, R12 ;  /* 0x0000001fff007819 */ /* 0x000fc8000001140c */
[CC--:B------:R-:W-:Y:S02]  /*0bb0*/  LEA.HI R3, R0.reuse, R12.reuse, RZ, 0x7 ;  /* 0x0000000c00037211 */ /* 0x0c0fe400078f38ff */
[-C--:B------:R-:W-:Y:S02]  /*0bc0*/  LEA.HI R5, R0, R12.reuse, RZ, 0x5 ;  /* 0x0000000c00057211 */ /* 0x080fe400078f28ff */
[----:B------:R-:W-:Y:S02]  /*0bd0*/  LOP3.LUT R4, R3, 0xffffff80, RZ, 0xc0, !PT ;  /* 0xffffff8003047812 */ /* 0x000fe400078ec0ff */
[----:B------:R-:W-:Y:S02]  /*0be0*/  SHF.R.S32.HI R13, RZ, 0x7, R3 ;  /* 0x00000007ff0d7819 */ /* 0x000fe40000011403 */
[----:B------:R-:W-:Y:S01]  /*0bf0*/  SHF.R.S32.HI R14, RZ, 0x5, R5 ;  /* 0x00000005ff0e7819 */ /* 0x000fe20000011405 */
[----:B------:R-:W-:Y:S01]  /*0c00*/  IMAD.IADD R11, R12, 0x1, -R4 ;  /* 0x000000010c0b7824 */ /* 0x000fe200078e0a04 */
[CC--:B------:R-:W-:Y:S01]  /*0c10*/  LEA.HI R4, R0.reuse, R12.reuse, RZ, 0x4 ;  /* 0x0000000c00047211 */ /* 0x0c0fe200078f20ff */
[----:B------:R-:W-:Y:S01]  /*0c20*/  IMAD.HI R5, R13, 0x55555556, RZ ;  /* 0x555555560d057827 */ /* 0x000fe200078e02ff */
[----:B------:R-:W-:-:S02]  /*0c30*/  LEA.HI R0, R0, R12, RZ, 0x2 ;  /* 0x0000000c00007211 */ /* 0x000fc400078f10ff */
[----:B------:R-:W-:Y:S02]  /*0c40*/  SHF.R.S32.HI R6, RZ, 0x1f, R11 ;  /* 0x0000001fff067819 */ /* 0x000fe4000001140b */
[----:B------:R-:W-:Y:S02]  /*0c50*/  SHF.R.S32.HI R7, RZ, 0x4, R4 ;  /* 0x00000004ff077819 */ /* 0x000fe40000011404 */
[----:B------:R-:W-:Y:S02]  /*0c60*/  LEA.HI R8, R6, R11, RZ, 0x2 ;  /* 0x0000000b06087211 */ /* 0x000fe400078f10ff */
[----:B------:R-:W-:Y:S02]  /*0c70*/  LOP3.LUT R3, R4, 0x3fffff0, RZ, 0xc0, !PT ;  /* 0x03fffff004037812 */ /* 0x000fe400078ec0ff */
[--C-:B------:R-:W-:Y:S02]  /*0c80*/  SHF.R.S32.HI R9, RZ, 0x2, R8.reuse ;  /* 0x00000002ff097819 */ /* 0x100fe40000011408 */
[----:B------:R-:W-:Y:S01]  /*0c90*/  SHF.R.S32.HI R10, RZ, 0x1f, R8 ;  /* 0x0000001fff0a7819 */ /* 0x000fe20000011408 */
[----:B------:R-:W-:Y:S01]  /*0ca0*/  IMAD.IADD R3, R12, 0x1, -R3 ;  /* 0x000000010c037824 */ /* 0x000fe200078e0a03 */
[----:B------:R-:W-:-:S02]  /*0cb0*/  LEA.HI R4, R4, R7, RZ, 0x1 ;  /* 0x0000000704047211 */ /* 0x000fc400078f08ff */
[----:B------:R-:W-:Y:S01]  /*0cc0*/  LEA.HI R10, R10, R9, RZ, 0x3 ;  /* 0x000000090a0a7211 */ /* 0x000fe200078f18ff */
[----:B------:R-:W-:Y:S01]  /*0cd0*/  IMAD R3, R14, 0x10, R3 ;  /* 0x000000100e037824 */ /* 0x000fe200078e0203 */
[----:B------:R-:W-:Y:S02]  /*0ce0*/  LEA.HI R6, R6, R11, RZ, 0x5 ;  /* 0x0000000b06067211 */ /* 0x000fe400078f28ff */
[----:B------:R-:W-:Y:S02]  /*0cf0*/  LOP3.LUT R10, R10, 0xfffffff8, RZ, 0xc0, !PT ;  /* 0xfffffff80a0a7812 */ /* 0x000fe400078ec0ff */
[----:B------:R-:W-:Y:S02]  /*0d00*/  LOP3.LUT R4, R4, 0x1ffffffe, RZ, 0xc0, !PT ;  /* 0x1ffffffe04047812 */ /* 0x000fe400078ec0ff */
[----:B------:R-:W-:Y:S01]  /*0d10*/  SHF.R.S32.HI R6, RZ, 0x5, R6 ;  /* 0x00000005ff067819 */ /* 0x000fe20000011406 */
[----:B------:R-:W-:Y:S01]  /*0d20*/  IMAD.IADD R9, R9, 0x1, -R10 ;  /* 0x0000000109097824 */ /* 0x000fe200078e0a0a */
[----:B------:R-:W-:Y:S01]  /*0d30*/  LEA.HI R5, R5, R5, RZ, 0x1 ;  /* 0x0000000505057211 */ /* 0x000fe200078f08ff */
[----:B------:R-:W-:Y:S01]  /*0d40*/  IMAD.IADD R4, R7, 0x1, -R4 ;  /* 0x0000000107047824 */ /* 0x000fe200078e0a04 */
[----:B------:R-:W-:Y:S01]  /*0d50*/  SHF.R.S32.HI R17, RZ, 0x2, R0 ;  /* 0x00000002ff117819 */ /* 0x000fe20000011400 */
[----:B------:R-:W-:Y:S01]  /*0d60*/  IMAD R6, R6, 0x10, R9 ;  /* 0x0000001006067824 */ /* 0x000fe200078e0209 */
[----:B------:R-:W-:Y:S01]  /*0d70*/  LOP3.LUT R8, R8, 0x7ffffffc, RZ, 0xc0, !PT ;  /* 0x7ffffffc08087812 */ /* 0x000fe200078ec0ff */
[----:B------:R-:W-:Y:S01]  /*0d80*/  IMAD R7, R3, 0x8, R4 ;  /* 0x0000000803077824 */ /* 0x000fe200078e0204 */
[----:B------:R-:W-:Y:S01]  /*0d90*/  SHF.R.S32.HI R4, RZ, 0x1f, R0 ;  /* 0x0000001fff047819 */ /* 0x000fe20000011400 */
[----:B------:R-:W-:Y:S01]  /*0da0*/  IMAD R5, R5, -0x3, R13 ;  /* 0xfffffffd05057824 */ /* 0x000fe200078e020d */
[----:B------:R-:W-:Y:S01]  /*0db0*/  LOP3.LUT R0, R0, 0xfffffffc, RZ, 0xc0, !PT ;  /* 0xfffffffc00007812 */ /* 0x000fe200078ec0ff */
[----:B------:R-:W-:Y:S01]  /*0dc0*/  VIADD R9, R17, 0x60 ;  /* 0x0000006011097836 */ /* 0x000fe20000000000 */
[----:B------:R-:W-:Y:S01]  /*0dd0*/  LEA.HI R4, R4, R17, RZ, 0x3 ;  /* 0x0000001104047211 */ /* 0x000fe200078f18ff */
[----:B------:R-:W-:-:S02]  /*0de0*/  IMAD R10, R5, 0x40, R6 ;  /* 0x00000040050a7824 */ /* 0x000fc400078e0206 */
[----:B------:R-:W-:Y:S01]  /*0df0*/  IMAD.IADD R6, R12, 0x1, -R0 ;  /* 0x000000010c067824 */ /* 0x000fe200078e0a00 */
[----:B------:R-:W-:Y:S01]  /*0e00*/  SHF.R.S32.HI R5, RZ, 0x1f, R9 ;  /* 0x0000001fff057819 */ /* 0x000fe20000011409 */
[----:B------:R-:W-:Y:S01]  /*0e10*/  IMAD.SHL.U32 R3, R9, 0x40, RZ ;  /* 0x0000004009037824 */ /* 0x000fe200078e00ff */
[----:B------:R-:W-:Y:S01]  /*0e20*/  LOP3.LUT R4, R4, 0xfffffff8, RZ, 0xc0, !PT ;  /* 0xfffffff804047812 */ /* 0x000fe200078ec0ff */
[----:B------:R-:W-:Y:S01]  /*0e30*/  STL [R1+0x50], R10 ;  /* 0x0000500a01007387 */ /* 0x000fe20000100800 */
[----:B------:R-:W-:Y:S01]  /*0e40*/  LEA.HI R5, R5, R9, RZ, 0x3 ;  /* 0x0000000905057211 */ /* 0x000fe200078f18ff */
[C---:B------:R-:W-:Y:S01]  /*0e50*/  IMAD.SHL.U32 R18, R6.reuse, 0x8, RZ ;  /* 0x0000000806127824 */ /* 0x040fe200078e00ff */
[----:B------:R-:W-:Y:S01]  /*0e60*/  SHF.R.S32.HI R0, RZ, 0x1f, R17 ;  /* 0x0000001fff007819 */ /* 0x000fe20000011411 */
[----:B------:R-:W-:Y:S01]  /*0e70*/  IMAD.IADD R4, R17, 0x1, -R4 ;  /* 0x0000000111047824 */ /* 0x000fe200078e0a04 */
[C---:B------:R-:W-:Y:S01]  /*0e80*/  LEA.HI R0, R6.reuse, R6, RZ, 0x1 ;  /* 0x0000000606007211 */ /* 0x040fe200078f08ff */
[----:B------:R-:W-:Y:S01]  /*0e90*/  IMAD.SHL.U32 R5, R5, 0x40, RZ ;  /* 0x0000004005057824 */ /* 0x000fe200078e00ff */
[----:B------:R-:W-:Y:S01]  /*0ea0*/  LOP3.LUT R3, R3, 0x1c0, RZ, 0xc0, !PT ;  /* 0x000001c003037812 */ /* 0x000fe200078ec0ff */
[----:B------:R-:W-:Y:S01]  /*0eb0*/  STL [R1+0x48], RZ ;  /* 0x000048ff01007387 */ /* 0x000fe20000100800 */
[----:B------:R-:W-:Y:S01]  /*0ec0*/  IMAD.SHL.U32 R152, R6, 0x4, RZ ;  /* 0x0000000406987824 */ /* 0x000fe200078e00ff */
[----:B------:R-:W-:-:S02]  /*0ed0*/  LOP3.LUT R0, R0, 0x1ffffffe, RZ, 0xc0, !PT ;  /* 0x1ffffffe00007812 */ /* 0x000fc400078ec0ff */
[----:B------:R-:W-:Y:S01]  /*0ee0*/  STL [R1+0x10], RZ ;  /* 0x000010ff01007387 */ /* 0x000fe20000100800 */
[----:B------:R-:W-:Y:S02]  /*0ef0*/  SHF.R.U32.HI R9, RZ, 0x3, R3 ;  /* 0x00000003ff097819 */ /* 0x000fe40000011603 */
[----:B------:R-:W-:Y:S01]  /*0f00*/  LOP3.LUT R3, R3, 0x38, R18, 0xf8, !PT ;  /* 0x0000003803037812 */ /* 0x000fe200078ef812 */
[----:B------:R0:W-:Y:S01]  /*0f10*/  STL [R1+0x38], R4 ;  /* 0x0000380401007387 */ /* 0x0001e20000100800 */
[----:B------:R-:W-:-:S04]  /*0f20*/  IMAD.IADD R0, R6, 0x1, -R0 ;  /* 0x0000000106007824 */ /* 0x000fc800078e0a00 */
[----:B------:R-:W-:Y:S01]  /*0f30*/  IMAD R0, R0, 0x8, R10 ;  /* 0x0000000800007824 */ /* 0x000fe200078e020a */
[----:B0-----:R-:W-:Y:S01]  /*0f40*/  LOP3.LUT R4, R5, 0xfffffe00, RZ, 0xc0, !PT ;  /* 0xfffffe0005047812 */ /* 0x001fe200078ec0ff */
[----:B------:R-:W-:-:S03]  /*0f50*/  VIADD R5, R152, 0x10 ;  /* 0x0000001098057836 */ /* 0x000fc60000000000 */
[----:B------:R-:W-:Y:S01]  /*0f60*/  LOP3.LUT R3, R4, R3, R9, 0xf6, !PT ;  /* 0x0000000304037212 */ /* 0x000fe200078ef609 */
[----:B------:R0:W-:Y:S04]  /*0f70*/  STL [R1+0x3c], R4 ;  /* 0x00003c0401007387 */ /* 0x0001e80000100800 */
[----:B------:R1:W-:Y:S01]  /*0f80*/  STL [R1+0x14], R5 ;  /* 0x0000140501007387 */ /* 0x0003e20000100800 */
[----:B------:R-:W-:Y:S02]  /*0f90*/  IMAD R3, R3, 0x2, R2 ;  /* 0x0000000203037824 */ /* 0x000fe400078e0202 */
[----:B0-----:R-:W-:Y:S02]  /*0fa0*/  IMAD.SHL.U32 R4, R7, 0x8, RZ ;  /* 0x0000000807047824 */ /* 0x001fe400078e00ff */
[----:B-1----:R-:W-:-:S05]  /*0fb0*/  IMAD.IADD R5, R11, 0x1, -R8 ;  /* 0x000000010b057824 */ /* 0x002fca00078e0a08 */
[----:B------:R0:W-:Y:S04]  /*0fc0*/  STL [R1+0xc], R5 ;  /* 0x00000c0501007387 */ /* 0x0001e80000100800 */
[----:B------:R0:W-:Y:S04]  /*0fd0*/  STL [R1+0x54], R4 ;  /* 0x0000540401007387 */ /* 0x0001e80000100800 */
[----:B------:R0:W-:Y:S04]  /*0fe0*/  STL [R1+0x28], R0 ;  /* 0x0000280001007387 */ /* 0x0001e80000100800 */
[----:B------:R0:W-:Y:S02]  /*0ff0*/  STL [R1+0x4c], R3 ;  /* 0x00004c0301007387 */ /* 0x0001e40000100800 */
.L_x_1514:
[----:B------:R-:W-:Y:S05]  /*1000*/  YIELD ;  /* 0x0000000000007946 */ /* 0x000fea0003800000 */
[----:B------:R-:W-:Y:S01]  /*1010*/  ULDC.64 UR4, c[0x0][0xa28] ;  /* 0x00028a0000047ab9 */ /* 0x000fe20000000a00 */
[----:B01-3-5:R-:W1:Y:S01]  /*1020*/  LDC.64 R6, c[0x0][0xa08] ;  /* 0x00028200ff067b82 */ /* 0x02be620000000a00 */
[----:B------:R-:W-:Y:S01]  /*1030*/  ISETP.NE.U32.AND P1, PT, RZ, UR4, PT ;  /* 0x00000004ff007c0c */ /* 0x000fe2000bf25070 */
[----:B0-----:R-:W-:Y:S02]  /*1040*/  IMAD.MOV.U32 R0, RZ, RZ, RZ ;  /* 0x000000ffff007224 */ /* 0x001fe400078e00ff */
[----:B--2---:R-:W-:Y:S01]  /*1050*/  IMAD.MOV.U32 R30, RZ, RZ, RZ ;  /* 0x000000ffff1e7224 */ /* 0x004fe200078e00ff */
[----:B------:R-:W-:Y:S01]  /*1060*/  ISETP.NE.AND.EX P1, PT, RZ, UR5, PT, P1 ;  /* 0x00000005ff007c0c */ /* 0x000fe2000bf25310 */
[----:B------:R-:W-:-:S02]  /*1070*/  ULDC.64 UR4, c[0x0][0xa18] ;  /* 0x0002860000047ab9 */ /* 0x000fc40000000a00 */
[----:B------:R-:W-:-:S04]  /*1080*/  ISETP.NE.U32.AND P2, PT, RZ, UR4, PT ;  /* 0x00000004ff007c0c */ /* 0x000fc8000bf45070 */
[----:B------:R-:W-:Y:S01]  /*1090*/  ISETP.NE.AND.EX P2, PT, RZ, UR5, PT, P2 ;  /* 0x00000005ff007c0c */ /* 0x000fe2000bf45320 */
[----:B------:R-:W-:Y:S02]  /*10a0*/  ULDC.64 UR4, c[0x0][0xa08] ;  /* 0x0002820000047ab9 */ /* 0x000fe40000000a00 */
[----:B------:R-:W-:-:S03]  /*10b0*/  ISETP.NE.U32.AND P0, PT, RZ, UR4, PT ;  /* 0x00000004ff007c0c */ /* 0x000fc6000bf05070 */
[----:B------:R-:W0:Y:S01]  /*10c0*/  @P1 LDC.64 R4, c[0x0][0xa28] ;  /* 0x00028a00ff041b82 */ /* 0x000e220000000a00 */
[----:B-1----:R-:W-:-:S07]  /*10d0*/  IMAD.WIDE R10, R35, 0x4, R6 ;  /* 0x00000004230a7825 */ /* 0x002fce00078e0206 */
[----:B------:R-:W1:Y:S01]  /*10e0*/  @P2 LDC.64 R8, c[0x0][0xa18] ;  /* 0x00028600ff082b82 */ /* 0x000e620000000a00 */
[----:B------:R-:W-:Y:S01]  /*10f0*/  ULDC UR4, c[0x0][0x288] ;  /* 0x0000a20000047ab9 */ /* 0x000fe20000000800 */
[----:B------:R-:W-:Y:S01]  /*1100*/  ISETP.NE.AND.EX P0, PT, RZ, UR5, PT, P0 ;  /* 0x00000005ff007c0c */ /* 0x000fe2000bf05300 */
[----:B------:R-:W-:Y:S01]  /*1110*/  IMAD.U32 R3, RZ, RZ, UR4 ;  /* 0x00000004ff037e24 */ /* 0x000fe2000f8e00ff */
[----:B------:R-:W-:-:S11]  /*1120*/  ULDC.64 UR4, c[0x0][0x418] ;  /* 0x0001060000047ab9 */ /* 0x000fd60000000a00 */
[----:B------:R2:W5:Y:S01]  /*1130*/  @P0 LDG.E R30, desc[UR38][R10.64] ;  /* 0x000000260a1e0981 */ /* 0x000562000c1e1900 */
[----:B0-----:R-:W-:-:S05]  /*1140*/  @P1 IMAD.WIDE R4, R35, 0x4, R4 ;  /* 0x0000000423041825 */ /* 0x001fca00078e0204 */
[----:B------:R2:W5:Y:S01]  /*1150*/  @P1 LDG.E R0, desc[UR38][R4.64] ;  /* 0x0000002604001981 */ /* 0x000562000c1e1900 */
[----:B-1----:R-:W-:-:S05]  /*1160*/  @P2 IMAD.WIDE R6, R35, 0x4, R8 ;  /* 0x0000000423062825 */ /* 0x002fca00078e0208 */
[----:B------:R-:W3:Y:S01]  /*1170*/  @P2 LDG.E R3, desc[UR38][R6.64] ;  /* 0x0000002606032981 */ /* 0x000ee2000c1e1900 */
[----:B------:R-:W-:-:S03]  /*1180*/  UISETP.NE.U32.AND UP0, UPT, UR4, URZ, UPT ;  /* 0x0000003f0400728c */ /* 0x000fc6000bf05070 */
[----:B------:R-:W-:Y:S01]  /*1190*/  ULDC UR4, c[0x0][0x424] ;  /* 0x0001090000047ab9 */ /* 0x000fe20000000800 */
[----:B------:R-:W-:-:S03]  /*11a0*/  UISETP.NE.AND.EX UP0, UPT, UR5, URZ, UPT, UP0 ;  /* 0x0000003f0500728c */ /* 0x000fc6000bf05300 */
[----:B------:R-:W-:Y:S01]  /*11b0*/  ULDC UR5, c[0x0][0x2f0] ;  /* 0x0000bc0000057ab9 */ /* 0x000fe20000000800 */
[----:B------:R-:W-:-:S04]  /*11c0*/  USEL UR4, UR4, 0x1, UP0 ;  /* 0x0000000104047887 */ /* 0x000fc80008000000 */
[----:B------:R-:W-:-:S03]  /*11d0*/  UIMAD UR4, UR4, UR5, URZ ;  /* 0x00000005040472a4 */ /* 0x000fc6000f8e023f */
[----:B------:R-:W-:Y:S02]  /*11e0*/  ULDC UR5, c[0x0][0x348] ;  /* 0x0000d20000057ab9 */ /* 0x000fe40000000800 */
[----:B------:R-:W-:Y:S02]  /*11f0*/  IMAD.U32 R29, RZ, RZ, UR5 ;  /* 0x00000005ff1d7e24 */ /* 0x000fe4000f8e00ff */
[----:B------:R-:W-:Y:S01]  /*1200*/  IMAD.U32 R31, RZ, RZ, UR4 ;  /* 0x00000004ff1f7e24 */ /* 0x000fe2000f8e00ff */
[----:B---3--:R2:W-:Y:S01]  /*1210*/  STL [R1+0x4], R3 ;  /* 0x0000040301007387 */ /* 0x0085e20000100800 */
[----:B------:R-:W-:Y:S01]  /*1220*/  IMAD.MOV.U32 R14, RZ, RZ, R3 ;  /* 0x000000ffff0e7224 */ /* 0x000fe200078e0003 */
[----:B------:R-:W-:Y:S06]  /*1230*/  @P2 BRA `(.L_x_1323) ;  /* 0x0000000000282947 */ /* 0x000fec0003800000 */
[----:B------:R-:W-:Y:S02]  /*1240*/  ULDC.64 UR4, c[0x0][0xa00] ;  /* 0x0002800000047ab9 */ /* 0x000fe40000000a00 */
[----:B------:R-:W-:-:S04]  /*1250*/  ISETP.NE.U32.AND P1, PT, RZ, UR4, PT ;  /* 0x00000004ff007c0c */ /* 0x000fc8000bf25070 */
[----:B------:R-:W-:-:S13]  /*1260*/  ISETP.NE.AND.EX P1, PT, RZ, UR5, PT, P1 ;  /* 0x00000005ff007c0c */ /* 0x000fda000bf25310 */
[----:B------:R-:W-:Y:S05]  /*1270*/  @!P1 BRA `(.L_x_1323) ;  /* 0x0000000000189947 */ /* 0x000fea0003800000 */
[----:B--2---:R-:W0:Y:S02]  /*1280*/  LDC.64 R4, c[0x0][0xa00] ;  /* 0x00028000ff047b82 */ /* 0x004e240000000a00 */
[----:B0-----:R-:W-:-:S05]  /*1290*/  IMAD.WIDE R4, R35, 0x4, R4 ;  /* 0x0000000423047825 */ /* 0x001fca00078e0204 */
[----:B------:R-:W2:Y:S04]  /*12a0*/  LDG.E R3, desc[UR38][R4.64] ;  /* 0x0000002604037981 */ /* 0x000ea8000c1e1900 */
[----:B------:R-:W2:Y:S02]  /*12b0*/  LDG.E R6, desc[UR38][R4.64+0x4] ;  /* 0x0000042604067981 */ /* 0x000ea4000c1e1900 */
[----:B--2---:R-:W-:-:S05]  /*12c0*/  IMAD.IADD R14, R6, 0x1, -R3 ;  /* 0x00000001060e7824 */ /* 0x004fca00078e0a03 */
[----:B------:R0:W-:Y:S02]  /*12d0*/  STL [R1+0x4], R14 ;  /* 0x0000040e01007387 */ /* 0x0001e40000100800 */
.L_x_1323:
[----:B------:R-:W-:Y:S01]  /*12e0*/  ULDC.64 UR4, c[0x0][0xa20] ;  /* 0x0002880000047ab9 */ /* 0x000fe20000000a00 */
[----:B------:R1:W-:Y:S01]  /*12f0*/  STL [R1+0x40], R34 ;  /* 0x0000402201007387 */ /* 0x0003e20000100800 */
[----:B------:R-:W-:-:S03]  /*1300*/  ISETP.NE.U32.AND P1, PT, RZ, UR4, PT ;  /* 0x00000004ff007c0c */ /* 0x000fc6000bf25070 */
[----:B------:R1:W-:Y:S01]  /*1310*/  STL [R1+0x44], R35 ;  /* 0x0000442301007387 */ /* 0x0003e20000100800 */
[----:B------:R-:W-:-:S13]  /*1320*/  ISETP.NE.AND.EX P1, PT, RZ, UR5, PT, P1 ;  /* 0x00000005ff007c0c */ /* 0x000fda000bf25310 */
[----:B-1----:R-:W-:Y:S05]  /*1330*/  @!P1 BRA `(.L_x_1324) ;  /* 0x0000000000109947 */ /* 0x002fea0003800000 */
[----:B--2---:R-:W1:Y:S02]  /*1340*/  LDC.64 R4, c[0x0][0xa20] ;  /* 0x00028800ff047b82 */ /* 0x004e640000000a00 */
[----:B-1----:R-:W-:-:S05]  /*1350*/  IMAD.WIDE R4, R35, 0x4, R4 ;  /* 0x0000000423047825 */ /* 0x002fca00078e0204 */
[----:B------:R1:W5:Y:S01]  /*1360*/  LDG.E R31, desc[UR38][R4.64] ;  /* 0x00000026041f7981 */ /* 0x000362000c1e1900 */
[----:B------:R-:W-:Y:S05]  /*1370*/  BRA `(.L_x_1325) ;  /* 0x0000000000107947 */ /* 0x000fea0003800000 */
.L_x_1324:
[----:B------:R-:W-:Y:S05]  /*1380*/  @!P0 BRA `(.L_x_1325) ;  /* 0x00000000000c8947 */ /* 0x000fea0003800000 */
[----:B--2---:R-:W2:Y:S04]  /*1390*/  LDG.E R4, desc[UR38][R10.64] ;  /* 0x000000260a047981 */ /* 0x004ea8000c1e1900 */
[----:B------:R-:W2:Y:S02]  /*13a0*/  LDG.E R31, desc[UR38][R10.64+0x4] ;  /* 0x000004260a1f7981 */ /* 0x000ea4000c1e1900 */
[----:B--2---:R-:W-:-:S07]  /*13b0*/  IMAD.IADD R31, R31, 0x1, -R4 ;  /* 0x000000011f1f7824 */ /* 0x004fce00078e0a04 */
.L_x_1325:
[----:B------:R-:W-:Y:S01]  /*13c0*/  ULDC.64 UR4, c[0x0][0xa10] ;  /* 0x0002840000047ab9 */ /* 0x000fe20000000a00 */
[----:B------:R-:W3:Y:S01]  /*13d0*/  LDC R9, c[0x0][0x448] ;  /* 0x00011200ff097b82 */ /* 0x000ee20000000800 */
[----:B------:R-:W-:-:S04]  /*13e0*/  ISETP.NE.U32.AND P0, PT, RZ, UR4, PT ;  /* 0x00000004ff007c0c */ /* 0x000fc8000bf05070 */
[----:B------:R-:W-:Y:S01]  /*13f0*/  ISETP.NE.AND.EX P0, PT, RZ, UR5, PT, P0 ;  /* 0x00000005ff007c0c */ /* 0x000fe2000bf05300 */
[----:B------:R-:W-:Y:S02]  /*1400*/  ULDC.64 UR4, c[0x0][0xa30] ;  /* 0x00028c0000047ab9 */ /* 0x000fe40000000a00 */
[----:B------:R-:W-:Y:S01]  /*1410*/  ISETP.NE.U32.AND P1, PT, RZ, UR4, PT ;  /* 0x00000004ff007c0c */ /* 0x000fe2000bf25070 */
[----:B-----5:R-:W-:Y:S01]  /*1420*/  IMAD.MOV.U32 R24, RZ, RZ, R31 ;  /* 0x000000ffff187224 */ /* 0x020fe200078e001f */
[----:B------:R-:W4:Y:S02]  /*1430*/  LDC.64 R12, c[0x0][0x9e0] ;  /* 0x00027800ff0c7b82 */ /* 0x000f240000000a00 */
[----:B------:R-:W-:-:S06]  /*1440*/  ISETP.NE.AND.EX P1, PT, RZ, UR5, PT, P1 ;  /* 0x00000005ff007c0c */ /* 0x000fcc000bf25310 */
[----:B-12---:R-:W1:Y:S08]  /*1450*/  @P0 LDC.64 R4, c[0x0][0xa10] ;  /* 0x00028400ff040b82 */ /* 0x006e700000000a00 */
[----:B------:R-:W2:Y:S01]  /*1460*/  @P1 LDC.64 R6, c[0x0][0xa30] ;  /* 0x00028c00ff061b82 */ /* 0x000ea20000000a00 */
[----:B-1----:R-:W-:-:S05]  /*1470*/  @P0 IMAD.WIDE R4, R35, 0x4, R4 ;  /* 0x0000000423040825 */ /* 0x002fca00078e0204 */
[----:B------:R-:W4:Y:S04]  /*1480*/  @P0 LDG.E R3, desc[UR38][R4.64] ;  /* 0x0000002604030981 */ /* 0x000f28000c1e1900 */
[----:B------:R-:W4:Y:S01]  /*1490*/  @P0 LDG.E R8, desc[UR38][R4.64+0x4] ;  /* 0x0000042604080981 */ /* 0x000f22000c1e1900 */
[----:B--2---:R-:W-:-:S05]  /*14a0*/  @P1 IMAD.WIDE R6, R35, 0x4, R6 ;  /* 0x0000000423061825 */ /* 0x004fca00078e0206 */
[----:B------:R1:W5:Y:S01]  /*14b0*/  @P1 LDG.E R24, desc[UR38][R6.64] ;  /* 0x0000002606181981 */ /* 0x000362000c1e1900 */
[----:B---3--:R-:W-:Y:S01]  /*14c0*/  ISETP.NE.AND P1, PT, R9, 0x1, PT ;  /* 0x000000010900780c */ /* 0x008fe20003f25270 */
[----:B------:R-:W-:Y:S01]  /*14d0*/  IMAD R15, R33, 0xc0, RZ ;  /* 0x000000c0210f7824 */ /* 0x000fe200078e02ff */
[----:B----4-:R-:W-:-:S04]  /*14e0*/  ISETP.GE.AND P2, PT, R13, 0x1, PT ;  /* 0x000000010d00780c */ /* 0x010fc80003f46270 */
[----:B------:R2:W-:Y:S07]  /*14f0*/  STL [R1+0x18], R15 ;  /* 0x0000180f01007387 */ /* 0x0005ee0000100800 */
[----:B------:R-:W3:Y:S08]  /*1500*/  @P1 LDC R9, c[0x0][0x44c] ;  /* 0x00011300ff091b82 */ /* 0x000ef00000000800 */
[----:B------:R-:W4:Y:S01]  /*1510*/  @P1 LDC R10, c[0x0][0x450] ;  /* 0x00011400ff0a1b82 */ /* 0x000f220000000800 */
[----:B------:R-:W-:-:S02]  /*1520*/  @P0 IMAD.IADD R29, R8, 0x1, -R3 ;  /* 0x00000001081d0824 */ /* 0x000fc400078e0a03 */
[----:B------:R-:W-:Y:S02]  /*1530*/  IMAD.IADD R8, R31, 0x1, -R0 ;  /* 0x000000011f087824 */ /* 0x000fe400078e0a00 */
[----:B------:R-:W-:Y:S02]  /*1540*/  VIADD R0, R15, 0xbf ;  /* 0x000000bf0f007836 */ /* 0x000fe40000000000 */
[----:B------:R-:W-:Y:S02]  /*1550*/  IMAD.IADD R11, R8, 0x1, R29 ;  /* 0x00000001080b7824 */ /* 0x000fe400078e021d */
[----:B---3--:R-:W-:-:S03]  /*1560*/  @P1 IMAD.HI.U32 R3, R0, R9, RZ ;  /* 0x0000000900031227 */ /* 0x008fc600078e00ff */
[----:B------:R2:W-:Y:S01]  /*1570*/  STL [R1+0x8], R11 ;  /* 0x0000080b01007387 */ /* 0x0005e20000100800 */
[----:B------:R-:W-:Y:S01]  /*1580*/  IMAD.MOV.U32 R5, RZ, RZ, R0 ;  /* 0x000000ffff057224 */ /* 0x000fe200078e0000 */
[----:B----4-:R-:W-:Y:S01]  /*1590*/  @P1 SHF.R.U32.HI R5, RZ, R10, R3 ;  /* 0x0000000aff051219 */ /* 0x010fe20000011603 */
[C---:B------:R-:W-:Y:S01]  /*15a0*/  VIADD R0, R11.reuse, 0x7f ;  /* 0x0000007f0b007836 */ /* 0x040fe20000000000 */
[----:B------:R-:W-:-:S04]  /*15b0*/  IADD3 R28, R11, 0x1, -R14 ;  /* 0x000000010b1c7810 */ /* 0x000fc80007ffe80e */
[----:B------:R-:W-:Y:S01]  /*15c0*/  SHF.R.S32.HI R3, RZ, 0x1f, R0 ;  /* 0x0000001fff037819 */ /* 0x000fe20000011400 */
[----:B-1----:R-:W-:-:S03]  /*15d0*/  IMAD.IADD R7, R28, 0x1, R5 ;  /* 0x000000011c077824 */ /* 0x002fc600078e0205 */
[----:B------:R-:W-:Y:S01]  /*15e0*/  LEA.HI R3, R3, R0, RZ, 0x7 ;  /* 0x0000000003037211 */ /* 0x000fe200078f38ff */
[----:B------:R-:W-:-:S03]  /*15f0*/  IMAD.IADD R0, R7, 0x1, R12 ;  /* 0x0000000107007824 */ /* 0x000fc600078e020c */
[----:B------:R-:W-:Y:S01]  /*1600*/  SHF.R.S32.HI R92, RZ, 0x7, R3 ;  /* 0x00000007ff5c7819 */ /* 0x000fe20000011403 */
[----:B--2---:R-:W-:Y:S06]  /*1610*/  @!P2 BRA `(.L_x_1326) ;  /* 0x000000000048a947 */ /* 0x004fec0003800000 */
[C---:B------:R-:W-:Y:S01]  /*1620*/  ISETP.GT.AND P0, PT, R7.reuse, RZ, PT ;  /* 0x000000ff0700720c */ /* 0x040fe20003f04270 */
[----:B------:R-:W-:Y:S01]  /*1630*/  BSSY B0, `(.L_x_1327) ;  /* 0x000000e000007945 */ /* 0x000fe20003800000 */
[----:B------:R-:W-:-:S11]  /*1640*/  VIADD R3, R7, 0xffffffff ;  /* 0xffffffff07037836 */ /* 0x000fd60000000000 */
[----:B------:R-:W-:Y:S05]  /*1650*/  @P0 BRA `(.L_x_1328) ;  /* 0x00000000001c0947 */ /* 0x000fea0003800000 */
[----:B------:R-:W-:Y:S01]  /*1660*/  ISETP.NE.AND P0, PT, R13, 0x1, PT ;  /* 0x000000010d00780c */ /* 0x000fe20003f05270 */
[----:B------:R-:W-:-:S12]  /*1670*/  IMAD.MOV R3, RZ, RZ, -R7 ;  /* 0x000000ffff037224 */ /* 0x000fd800078e0a07 */
[----:B------:R-:W1:Y:S02]  /*1680*/  @P0 LDC.64 R4, c[0x0][0x9e8] ;  /* 0x00027a00ff040b82 */ /* 0x000e640000000a00 */
[----:B-1----:R-:W-:-:S05]  /*1690*/  @P0 IMAD.HI.U32 R4, R3, R4, RZ ;  /* 0x0000000403040227 */ /* 0x002fca00078e00ff */
[----:B------:R-:W-:-:S04]  /*16a0*/  @P0 SHF.R.U32.HI R3, RZ, R5, R4 ;  /* 0x00000005ff030219 */ /* 0x000fc80000011604 */
[----:B------:R-:W-:Y:S01]  /*16b0*/  LOP3.LUT R3, RZ, R3, RZ, 0x33, !PT ;  /* 0x00000003ff037212 */ /* 0x000fe200078e33ff */
[----:B------:R-:W-:Y:S06]  /*16c0*/  BRA `(.L_x_1329) ;  /* 0x0000000000107947 */ /* 0x000fec0003800000 */
.L_x_1328:
[----:B------:R-:W-:-:S13]  /*16d0*/  ISETP.NE.AND P0, PT, R13, 0x1, PT ;  /* 0x000000010d00780c */ /* 0x000fda0003f05270 */
[----:B------:R-:W1:Y:S02]  /*16e0*/  @P0 LDC.64 R4, c[0x0][0x9e8] ;  /* 0x00027a00ff040b82 */ /* 0x000e640000000a00 */
[----:B-1----:R-:W-:-:S05]  /*16f0*/  @P0 IMAD.HI.U32 R4, R3, R4, RZ ;  /* 0x0000000403040227 */ /* 0x002fca00078e00ff */
[----:B------:R-:W-:-:S07]  /*1700*/  @P0 SHF.R.U32.HI R3, RZ, R5, R4 ;  /* 0x00000005ff030219 */ /* 0x000fce0000011604 */
.L_x_1329:
[----:B------:R-:W-:Y:S05]  /*1710*/  BSYNC B0 ;  /* 0x0000000000007941 */ /* 0x000fea0003800000 */
.L_x_1327:
[----:B------:R-:W-:-:S05]  /*1720*/  IMAD R3, R3, R13, R13 ;  /* 0x0000000d03037224 */ /* 0x000fca00078e020d */
[----:B------:R-:W-:-:S07]  /*1730*/  VIMNMX R0, R0, R3, PT ;  /* 0x0000000300007248 */ /* 0x000fce0003fe0100 */
.L_x_1326:
[----:B------:R-:W1:Y:S01]  /*1740*/  @P1 LDC R3, c[0x0][0x44c] ;  /* 0x00011300ff031b82 */ /* 0x000e620000000800 */
[----:B------:R-:W-:Y:S01]  /*1750*/  IMAD.MOV.U32 R4, RZ, RZ, R15 ;  /* 0x000000ffff047224 */ /* 0x000fe200078e000f */
[----:B------:R-:W-:Y:S01]  /*1760*/  ULDC UR4, c[0x0][0x9dc] ;  /* 0x0002770000047ab9 */ /* 0x000fe20000000800 */
[----:B------:R-:W-:-:S05]  /*1770*/  IMAD.IADD R93, R11, 0x1, -R14 ;  /* 0x000000010b5d7824 */ /* 0x000fca00078e0a0e */
[----:B------:R-:W2:Y:S01]  /*1780*/  @P1 LDC R6, c[0x0][0x450] ;  /* 0x00011400ff061b82 */ /* 0x000ea20000000800 */
[----:B-1----:R-:W-:-:S05]  /*1790*/  @P1 IMAD.HI.U32 R3, R15, R3, RZ ;  /* 0x000000030f031227 */ /* 0x002fca00078e00ff */
[----:B--2---:R-:W-:-:S05]  /*17a0*/  @P1 SHF.R.U32.HI R4, RZ, R6, R3 ;  /* 0x00000006ff041219 */ /* 0x004fca0000011603 */
[----:B------:R-:W-:-:S04]  /*17b0*/  IMAD.IADD R3, R93, 0x1, R4 ;  /* 0x000000015d037824 */ /* 0x000fc800078e0204 */
[----:B------:R-:W-:Y:S01]  /*17c0*/  VIADD R4, R3, -UR4 ;  /* 0x8000000403047c36 */ /* 0x000fe20008000000 */
[----:B------:R-:W-:Y:S06]  /*17d0*/  @!P2 BRA `(.L_x_1330) ;  /* 0x000000000044a947 */ /* 0x000fec0003800000 */
[----:B------:R-:W-:Y:S01]  /*17e0*/  ISETP.GT.AND P0, PT, R3, -0x1, PT ;  /* 0xffffffff0300780c */ /* 0x000fe20003f04270 */
[----:B------:R-:W-:-:S12]  /*17f0*/  BSSY B0, `(.L_x_1331) ;  /* 0x000000d000007945 */ /* 0x000fd80003800000 */
[----:B------:R-:W-:Y:S05]  /*1800*/  @P0 BRA `(.L_x_1332) ;  /* 0x00000000001c0947 */ /* 0x000fea0003800000 */
[----:B------:R-:W-:Y:S02]  /*1810*/  ISETP.NE.AND P0, PT, R13, 0x1, PT ;  /* 0x000000010d00780c */ /* 0x000fe40003f05270 */
[----:B------:R-:W-:-:S11]  /*1820*/  LOP3.LUT R3, RZ, R3, RZ, 0x33, !PT ;  /* 0x00000003ff037212 */ /* 0x000fd600078e33ff */
[----:B------:R-:W1:Y:S02]  /*1830*/  @P0 LDC.64 R6, c[0x0][0x9e8] ;  /* 0x00027a00ff060b82 */ /* 0x000e640000000a00 */
[----:B-1----:R-:W-:-:S05]  /*1840*/  @P0 IMAD.HI.U32 R6, R3, R6, RZ ;  /* 0x0000000603060227 */ /* 0x002fca00078e00ff */
[----:B------:R-:W-:-:S04]  /*1850*/  @P0 SHF.R.U32.HI R3, RZ, R7, R6 ;  /* 0x00000007ff030219 */ /* 0x000fc80000011606 */
[----:B------:R-:W-:Y:S01]  /*1860*/  LOP3.LUT R3, RZ, R3, RZ, 0x33, !PT ;  /* 0x00000003ff037212 */ /* 0x000fe200078e33ff */
[----:B------:R-:W-:Y:S06]  /*1870*/  BRA `(.L_x_1333) ;  /* 0x0000000000107947 */ /* 0x000fec0003800000 */
.L_x_1332:
[----:B------:R-:W-:-:S13]  /*1880*/  ISETP.NE.AND P0, PT, R13, 0x1, PT ;  /* 0x000000010d00780c */ /* 0x000fda0003f05270 */
[----:B------:R-:W1:Y:S02]  /*1890*/  @P0 LDC.64 R6, c[0x0][0x9e8] ;  /* 0x00027a00ff060b82 */ /* 0x000e640000000a00 */
[----:B-1----:R-:W-:-:S05]  /*18a0*/  @P0 IMAD.HI.U32 R6, R3, R6, RZ ;  /* 0x0000000603060227 */ /* 0x002fca00078e00ff */
[----:B------:R-:W-:-:S07]  /*18b0*/  @P0 SHF.R.U32.HI R3, RZ, R7, R6 ;  /* 0x00000007ff030219 */ /* 0x000fce0000011606 */
.L_x_1333:
[----:B------:R-:W-:Y:S05]  /*18c0*/  BSYNC B0 ;  /* 0x0000000000007941 */ /* 0x000fea0003800000 */
.L_x_1331:
[----:B------:R-:W-:-:S05]  /*18d0*/  IMAD R3, R3, R13, RZ ;  /* 0x0000000d03037224 */ /* 0x000fca00078e02ff */
[----:B------:R-:W-:-:S07]  /*18e0*/  VIMNMX R4, R4, R3, !PT ;  /* 0x0000000304047248 */ /* 0x000fce0007fe0100 */
.L_x_1330:
[----:B------:R-:W-:Y:S01]  /*18f0*/  VIADD R0, R0, 0x7f ;  /* 0x0000007f00007836 */ /* 0x000fe20000000000 */
[----:B------:R-:W-:-:S04]  /*1900*/  SHF.R.S32.HI R5, RZ, 0x1f, R4 ;  /* 0x0000001fff057819 */ /* 0x000fc80000011404 */
[----:B------:R-:W-:Y:S02]  /*1910*/  SHF.R.S32.HI R3, RZ, 0x1f, R0 ;  /* 0x0000001fff037819 */ /* 0x000fe40000011400 */
[----:B------:R-:W-:Y:S02]  /*1920*/  LEA.HI R5, R5, R4, RZ, 0x7 ;  /* 0x0000000405057211 */ /* 0x000fe400078f38ff */
[----:B------:R-:W-:Y:S02]  /*1930*/  LEA.HI R3, R3, R0, RZ, 0x7 ;  /* 0x0000000003037211 */ /* 0x000fe400078f38ff */
[----:B------:R-:W-:Y:S02]  /*1940*/  SHF.R.S32.HI R5, RZ, 0x7, R5 ;  /* 0x00000007ff057819 */ /* 0x000fe40000011405 */
[----:B------:R-:W-:Y:S02]  /*1950*/  SHF.R.S32.HI R3, RZ, 0x7, R3 ;  /* 0x00000007ff037819 */ /* 0x000fe40000011403 */
[----:B------:R-:W-:-:S02]  /*1960*/  VIMNMX R5, RZ, R5, !PT ;  /* 0x00000005ff057248 */ /* 0x000fc40007fe0100 */
[----:B------:R-:W-:-:S03]  /*1970*/  VIMNMX R3, R92, R3, PT ;  /* 0x000000035c037248 */ /* 0x000fc60003fe0100 */
[--C-:B------:R-:W-:Y:S02]  /*1980*/  IMAD R5, R5, 0x80, -R8.reuse ;  /* 0x0000008005057824 */ /* 0x100fe400078e0a08 */
[----:B------:R-:W-:-:S03]  /*1990*/  IMAD R0, R3, 0x80, -R8 ;  /* 0x0000008003007824 */ /* 0x000fc600078e0a08 */
[----:B------:R-:W-:Y:S02]  /*19a0*/  VIMNMX R5, RZ, R5, !PT ;  /* 0x00000005ff057248 */ /* 0x000fe40007fe0100 */
[----:B------:R-:W-:Y:S02]  /*19b0*/  VIMNMX R0, R0, R29, PT ;  /* 0x0000001d00007248 */ /* 0x000fe40003fe0100 */
[----:B------:R-:W-:Y:S02]  /*19c0*/  SHF.R.U32.HI R27, RZ, 0x7, R5 ;  /* 0x00000007ff1b7819 */ /* 0x000fe40000011605 */
[----:B------:R-:W-:-:S03]  /*19d0*/  ISETP.GT.AND P0, PT, R0, R5, PT ;  /* 0x000000050000720c */ /* 0x000fc60003f04270 */
[----:B------:R-:W-:-:S10]  /*19e0*/  IMAD.MOV.U32 R26, RZ, RZ, R27 ;  /* 0x000000ffff1a7224 */ /* 0x000fd400078e001b */
[----:B------:R-:W-:-:S05]  /*19f0*/  @P0 VIADD R0, R0, 0x7f ;  /* 0x0000007f00000836 */ /* 0x000fca0000000000 */
[----:B------:R-:W-:-:S04]  /*1a00*/  @P0 SHF.R.S32.HI R3, RZ, 0x1f, R0 ;  /* 0x0000001fff030819 */ /* 0x000fc80000011400 */
[----:B------:R-:W-:-:S04]  /*1a10*/  @P0 LEA.HI R3, R3, R0, RZ, 0x7 ;  /* 0x0000000003030211 */ /* 0x000fc800078f38ff */
[----:B------:R-:W-:Y:S02]  /*1a20*/  @P0 SHF.R.S32.HI R26, RZ, 0x7, R3 ;  /* 0x00000007ff1a0819 */ /* 0x000fe40000011403 */
[----:B------:R-:W-:Y:S02]  /*1a30*/  PLOP3.LUT P0, PT, PT, PT, PT, 0x80, 0x0 ;  /* 0x000000000000781c */ /* 0x000fe40003f0f070 */
[----:B------:R-:W-:-:S13]  /*1a40*/  ISETP.GT.AND P1, PT, R26, R27, PT ;  /* 0x0000001b1a00720c */ /* 0x000fda0003f24270 */
[----:B------:R-:W-:Y:S05]  /*1a50*/  @!P1 BRA `(.L_x_1334) ;  /* 0x0000003c00a89947 */ /* 0x000fea0003800000 */
        /* <DEDUP_REMOVED lines=8> */
[----:B0-----:R0:W1:Y:S01]  /*1ae0*/  LDC.64 R14, c[0x4][R0] ;  /* 0x01000000000e7b82 */ /* 0x0010620000000a00 */
        /* <DEDUP_REMOVED lines=10> */
[----:B-1---5:R-:W-:Y:S05]  /*1b90*/  CALL.ABS.NOINC R14 ;  /* 0x000000000e007343 */ /* 0x022fea0003c00000 */
.L_x_1336:
[----:B------:R-:W-:Y:S05]  /*1ba0*/  BSYNC B6 ;  /* 0x0000000000067941 */ /* 0x000fea0003800000 */
.L_x_1335:
        /* <DEDUP_REMOVED lines=20> */
.L_x_1338:
[----:B------:R-:W-:Y:S05]  /*1cf0*/  BSYNC B6 ;  /* 0x0000000000067941 */ /* 0x000fea0003800000 */
.L_x_1337:
[----:B------:R-:W-:Y:S01]  /*1d00*/  ULDC.64 UR4, c[0x0][0x9f8] ;  /* 0x00027e0000047ab9 */ /* 0x000fe20000000a00 */
[----:B------:R-:W2:Y:S01]  /*1d10*/  LDL R38, [R1+0x38] ;  /* 0x0000380001267983 */ /* 0x000ea20000100800 */
[----:B------:R-:W-:Y:S01]  /*1d20*/  ISETP.NE.U32.AND P0, PT, RZ, UR4, PT ;  /* 0x00000004ff007c0c */ /* 0x000fe2000bf05070 */
[----:B------:R-:W1:Y:S01]  /*1d30*/  LDC.64 R74, c[0x0][0x300] ;  /* 0x0000c000ff4a7b82 */ /* 0x000e620000000a00 */
[----:B0-----:R-:W-:Y:S01]  /*1d40*/  IMAD.IADD R14, R30, 0x1, R31 ;  /* 0x000000011e0e7824 */ /* 0x001fe200078e021f */
[----:B------:R-:W3:Y:S01]  /*1d50*/  LDL.LU R43, [R1] ;  /* 0x00000000012b7983 */ /* 0x000ee20000300800 */
[----:B------:R-:W-:Y:S01]  /*1d60*/  ISETP.NE.AND.EX P0, PT, RZ, UR5, PT, P0 ;  /* 0x00000005ff007c0c */ /* 0x000fe2000bf05300 */
[----:B------:R-:W-:Y:S01]  /*1d70*/  ULDC.64 UR6, c[0x0][0xa08] ;  /* 0x0002820000067ab9 */ /* 0x000fe20000000a00 */
[----:B------:R-:W-:Y:S01]  /*1d80*/  SHF.R.S32.HI R11, RZ, 0x1f, R34 ;  /* 0x0000001fff0b7819 */ /* 0x000fe20000011422 */
[----:B------:R-:W4:Y:S01]  /*1d90*/  LDL R36, [R1+0x3c] ;  /* 0x00003c0001247983 */ /* 0x000f220000100800 */
[----:B------:R-:W0:Y:S01]  /*1da0*/  S2R R42, SR_TID.X ;  /* 0x00000000002a7919 */ /* 0x000e220000002100 */
[----:B------:R-:W-:Y:S01]  /*1db0*/  SHF.R.S32.HI R41, RZ, 0x1f, R14 ;  /* 0x0000001fff297819 */ /* 0x000fe2000001140e */
[----:B------:R-:W-:Y:S01]  /*1dc0*/  ULDC.64 UR4, c[0x0][0x308] ;  /* 0x0000c20000047ab9 */ /* 0x000fe20000000a00 */
[----:B------:R-:W0:Y:S08]  /*1dd0*/  LDC R39, c[0x0][0x3f4] ;  /* 0x0000fd00ff277b82 */ /* 0x000e300000000800 */
[----:B------:R-:W1:Y:S08]  /*1de0*/  @P0 LDC.64 R4, c[0x0][0x9f8] ;  /* 0x00027e00ff040b82 */ /* 0x000e700000000a00 */
[----:B------:R-:W3:Y:S01]  /*1df0*/  LDC.64 R72, c[0x0][0x3f8] ;  /* 0x0000fe00ff487b82 */ /* 0x000ee20000000a00 */
[----:B-1----:R-:W-:-:S05]  /*1e00*/  @P0 IMAD.WIDE R4, R35, 0x4, R4 ;  /* 0x0000000423040825 */ /* 0x002fca00078e0204 */
[----:B------:R1:W4:Y:S01]  /*1e10*/  @P0 LDG.E R35, desc[UR38][R4.64] ;  /* 0x0000002604230981 */ /* 0x000322000c1e1900 */
[-C--:B------:R-:W-:Y:S01]  /*1e20*/  IMAD R0, R41, R74.reuse, RZ ;  /* 0x0000004a29007224 */ /* 0x080fe200078e02ff */
[----:B------:R-:W-:Y:S01]  /*1e30*/  ISETP.NE.U32.AND P0, PT, RZ, UR6, PT ;  /* 0x00000006ff007c0c */ /* 0x000fe2000bf05070 */
[C---:B------:R-:W-:Y:S01]  /*1e40*/  IMAD.WIDE.U32 R6, R14.reuse, R74, RZ ;  /* 0x0000004a0e067225 */ /* 0x040fe200078e00ff */
[----:B0-----:R-:W-:Y:S02]  /*1e50*/  SHF.R.U32.HI R40, RZ, 0x7, R42 ;  /* 0x00000007ff287819 */ /* 0x001fe4000001162a */
[----:B------:R-:W-:Y:S01]  /*1e60*/  ISETP.NE.AND.EX P0, PT, RZ, UR7, PT, P0 ;  /* 0x00000007ff007c0c */ /* 0x000fe2000bf05300 */
[----:B------:R-:W-:Y:S01]  /*1e70*/  IMAD R3, R14, R75, R0 ;  /* 0x0000004b0e037224 */ /* 0x000fe200078e0200 */
[C---:B------:R-:W-:Y:S01]  /*1e80*/  ISETP.NE.AND P6, PT, R40.reuse, 0x1, PT ;  /* 0x000000012800780c */ /* 0x040fe20003fc5270 */
[----:B------:R-:W-:Y:S01]  /*1e90*/  VIADD R65, R40, 0x8 ;  /* 0x0000000828417836 */ /* 0x000fe20000000000 */
[----:B------:R-:W-:Y:S01]  /*1ea0*/  SHF.R.S32.HI R19, RZ, 0x1f, R18 ;  /* 0x0000001fff137819 */ /* 0x000fe20000011412 */
[----:B------:R-:W-:Y:S01]  /*1eb0*/  IMAD.IADD R7, R7, 0x1, R3 ;  /* 0x0000000107077824 */ /* 0x000fe200078e0203 */
[----:B------:R-:W-:Y:S01]  /*1ec0*/  SHF.R.S32.HI R32, RZ, 0x1f, R17 ;  /* 0x0000001fff207819 */ /* 0x000fe20000011411 */
[----:B------:R-:W-:Y:S01]  /*1ed0*/  IMAD R3, R11, UR4, RZ ;  /* 0x000000040b037c24 */ /* 0x000fe2000f8e02ff */
[----:B------:R-:W-:Y:S01]  /*1ee0*/  SHF.R.S32.HI R153, RZ, 0x1f, R152 ;  /* 0x0000001fff997819 */ /* 0x000fe20000011498 */
[----:B-1----:R-:W-:-:S04]  /*1ef0*/  IMAD.WIDE.U32 R4, R34, UR4, R6 ;  /* 0x0000000422047c25 */ /* 0x002fc8000f8e0006 */
[----:B------:R-:W-:Y:S01]  /*1f00*/  IMAD R3, R34, UR5, R3 ;  /* 0x0000000522037c24 */ /* 0x000fe2000f8e0203 */
[----:B------:R-:W-:Y:S01]  /*1f10*/  ULDC.64 UR4, c[0x0][0x310] ;  /* 0x0000c40000047ab9 */ /* 0x000fe20000000a00 */
[----:B------:R-:W-:-:S04]  /*1f20*/  IMAD.WIDE.U32 R6, R17, R74, R18 ;  /* 0x0000004a11067225 */ /* 0x000fc800078e0012 */
[----:B------:R-:W-:Y:S02]  /*1f30*/  IMAD.IADD R5, R5, 0x1, R3 ;  /* 0x0000000105057824 */ /* 0x000fe400078e0203 */
[----:B------:R-:W-:Y:S02]  /*1f40*/  VIADD R40, R17, 0x60 ;  /* 0x0000006011287836 */ /* 0x000fe40000000000 */
[----:B------:R-:W-:Y:S02]  /*1f50*/  VIADD R42, R42, 0xffffff80 ;  /* 0xffffff802a2a7836 */ /* 0x000fe40000000000 */
[----:B------:R-:W-:Y:S02]  /*1f60*/  IMAD.SHL.U32 R40, R40, 0x40, RZ ;  /* 0x0000004028287824 */ /* 0x000fe400078e00ff */
[----:B------:R-:W-:Y:S02]  /*1f70*/  VIADD R67, R18, 0x20 ;  /* 0x0000002012437836 */ /* 0x000fe40000000000 */
[----:B------:R-:W-:Y:S01]  /*1f80*/  IMAD.SHL.U32 R64, R39, 0x2, RZ ;  /* 0x0000000227407824 */ /* 0x000fe200078e00ff */
[----:B------:R-:W-:-:S02]  /*1f90*/  LOP3.LUT R40, R40, 0x1c0, RZ, 0xc0, !PT ;  /* 0x000001c028287812 */ /* 0x000fc400078ec0ff */
[C---:B--2---:R-:W-:Y:S01]  /*1fa0*/  LOP3.LUT P1, RZ, R38.reuse, 0x4, RZ, 0xc0, !PT ;  /* 0x0000000426ff7812 */ /* 0x044fe2000782c0ff */
[----:B------:R-:W-:Y:S02]  /*1fb0*/  IMAD.SHL.U32 R71, R38, 0x40, RZ ;  /* 0x0000004026477824 */ /* 0x000fe400078e00ff */
[----:B------:R-:W-:Y:S01]  /*1fc0*/  VIADD R38, R17, 0x60 ;  /* 0x0000006011267836 */ /* 0x000fe20000000000 */
[----:B---3--:R-:W-:Y:S02]  /*1fd0*/  LOP3.LUT R43, R43, 0xfffffffb, RZ, 0xc0, !PT ;  /* 0xfffffffb2b2b7812 */ /* 0x008fe400078ec0ff */
[----:B------:R-:W-:Y:S02]  /*1fe0*/  LOP3.LUT R71, R71, 0x1c0, RZ, 0xc0, !PT ;  /* 0x000001c047477812 */ /* 0x000fe400078ec0ff */
[----:B------:R-:W-:Y:S02]  /*1ff0*/  SHF.R.S32.HI R66, RZ, 0x1f, R38 ;  /* 0x0000001fff427819 */ /* 0x000fe40000011426 */
[----:B------:R-:W-:-:S02]  /*2000*/  SHF.R.S32.HI R38, RZ, 0x1f, R42 ;  /* 0x0000001fff267819 */ /* 0x000fc4000001142a */
[----:B------:R-:W-:Y:S02]  /*2010*/  SHF.R.U32.HI R68, RZ, 0x3, R71 ;  /* 0x00000003ff447819 */ /* 0x000fe40000011647 */
[----:B------:R-:W-:Y:S02]  /*2020*/  @P1 LOP3.LUT R43, R43, 0x4, RZ, 0xfc, !PT ;  /* 0x000000042b2b1812 */ /* 0x000fe400078efcff */
[----:B------:R-:W-:-:S03]  /*2030*/  LEA.HI R38, R38, R42, RZ, 0x5 ;  /* 0x0000002a26267211 */ /* 0x000fc600078f28ff */
[----:B------:R0:W-:Y:S01]  /*2040*/  STL [R1], R43 ;  /* 0x0000002b01007387 */ /* 0x0001e20000100800 */
[----:B------:R-:W-:Y:S02]  /*2050*/  SHF.R.S32.HI R38, RZ, 0x5, R38 ;  /* 0x00000005ff267819 */ /* 0x000fe40000011426 */
[----:B----4-:R-:W-:Y:S02]  /*2060*/  SHF.R.S32.HI R0, RZ, 0x1f, R35 ;  /* 0x0000001fff007819 */ /* 0x010fe40000011423 */
[----:B------:R-:W-:Y:S02]  /*2070*/  SEL R35, R35, RZ, !P0 ;  /* 0x000000ff23237207 */ /* 0x000fe40004000000 */
[----:B------:R-:W-:-:S03]  /*2080*/  SEL R12, R0, RZ, !P0 ;  /* 0x000000ff000c7207 */ /* 0x000fc60004000000 */
[----:B------:R-:W-:Y:S02]  /*2090*/  IMAD.WIDE.U32 R8, R35, UR4, R4 ;  /* 0x0000000423087c25 */ /* 0x000fe4000f8e0004 */
[----:B------:R-:W1:Y:S02]  /*20a0*/  LDC.64 R4, c[0x0][0x408] ;  /* 0x00010200ff047b82 */ /* 0x000e640000000a00 */
[----:B------:R-:W-:Y:S01]  /*20b0*/  IMAD R0, R12, UR4, RZ ;  /* 0x000000040c007c24 */ /* 0x000fe2000f8e02ff */
[----:B------:R-:W-:-:S03]  /*20c0*/  IADD3 R77, P0, R8, R6, RZ ;  /* 0x00000006084d7210 */ /* 0x000fc60007f1e0ff */
[----:B------:R-:W-:Y:S01]  /*20d0*/  IMAD R3, R35, UR5, R0 ;  /* 0x0000000523037c24 */ /* 0x000fe2000f8e0200 */
[----:B------:R-:W-:Y:S05]  /*20e0*/  @!P6 WARPSYNC.ALL ;  /* 0x000000000000e948 */ /* 0x000fea0003800000 */
[----:B------:R-:W-:Y:S01]  /*20f0*/  ULDC.64 UR4, c[0x0][0x330] ;  /* 0x0000cc0000047ab9 */ /* 0x000fe20000000a00 */
[----:B------:R-:W-:Y:S02]  /*2100*/  IMAD R0, R32, R74, RZ ;  /* 0x0000004a20007224 */ /* 0x000fe400078e02ff */
[----:B------:R-:W-:Y:S02]  /*2110*/  IMAD R11, R11, UR4, RZ ;  /* 0x000000040b0b7c24 */ /* 0x000fe4000f8e02ff */
[----:B------:R-:W-:Y:S01]  /*2120*/  IMAD R13, R17, R75, R0 ;  /* 0x0000004b110d7224 */ /* 0x000fe200078e0200 */
[----:B------:R-:W-:Y:S01]  /*2130*/  SHF.L.U64.HI R75, R74, 0x7, R75 ;  /* 0x000000074a4b7819 */ /* 0x000fe2000001024b */
[----:B------:R-:W-:-:S02]  /*2140*/  IMAD.IADD R78, R9, 0x1, R3 ;  /* 0x00000001094e7824 */ /* 0x000fc400078e0203 */
[C---:B------:R-:W-:Y:S02]  /*2150*/  IMAD R15, R34.reuse, UR5, R11 ;  /* 0x00000005220f7c24 */ /* 0x040fe4000f8e020b */
[----:B------:R-:W-:Y:S01]  /*2160*/  IMAD.WIDE.U32 R10, R34, UR4, R18 ;  /* 0x00000004220a7c25 */ /* 0x000fe2000f8e0012 */
[----:B------:R-:W-:Y:S01]  /*2170*/  ULDC.64 UR4, c[0x0][0x338] ;  /* 0x0000ce0000047ab9 */ /* 0x000fe20000000a00 */
[----:B------:R-:W-:Y:S02]  /*2180*/  IADD3.X R76, R78, R7, R13, P0, !PT ;  /* 0x000000074e4c7210 */ /* 0x000fe400007fe40d */
[----:B------:R-:W-:Y:S01]  /*2190*/  IMAD R3, R12, UR4, RZ ;  /* 0x000000040c037c24 */ /* 0x000fe2000f8e02ff */
[----:B------:R-:W-:Y:S01]  /*21a0*/  ISETP.GE.AND P0, PT, R18, R39, PT ;  /* 0x000000271200720c */ /* 0x000fe20003f06270 */
[----:B------:R-:W-:Y:S01]  /*21b0*/  IMAD R0, R32, R72, RZ ;  /* 0x0000004820007224 */ /* 0x000fe200078e02ff */
[----:B-1----:R-:W-:Y:S01]  /*21c0*/  SHF.L.U64.HI R70, R4, 0x7, R5 ;  /* 0x0000000704467819 */ /* 0x002fe20000010205 */
[----:B------:R-:W-:Y:S01]  /*21d0*/  IMAD R37, R35, UR5, R3 ;  /* 0x0000000523257c24 */ /* 0x000fe2000f8e0203 */
[----:B------:R-:W-:Y:S01]  /*21e0*/  SEL R3, R39, RZ, P0 ;  /* 0x000000ff27037207 */ /* 0x000fe20000000000 */
[----:B------:R-:W-:-:S02]  /*21f0*/  IMAD.IADD R11, R11, 0x1, R15 ;  /* 0x000000010b0b7824 */ /* 0x000fc400078e020f */
[----:B------:R-:W-:Y:S02]  /*2200*/  IMAD R15, R17, R73, R0 ;  /* 0x00000049110f7224 */ /* 0x000fe400078e0200 */
[----:B------:R-:W-:Y:S01]  /*2210*/  IMAD.WIDE.U32 R58, R35, UR4, R10 ;  /* 0x00000004233a7c25 */ /* 0x000fe2000f8e000a */
[----:B------:R-:W-:Y:S02]  /*2220*/  ULDC UR4, c[0x0][0x2f4] ;  /* 0x0000bd0000047ab9 */ /* 0x000fe40000000800 */
[----:B------:R-:W-:Y:S01]  /*2230*/  ISETP.GE.AND P2, PT, R67, UR4, PT ;  /* 0x0000000443007c0c */ /* 0x000fe2000bf46270 */
[----:B------:R-:W-:Y:S02]  /*2240*/  IMAD R0, R32, R4, RZ ;  /* 0x0000000420007224 */ /* 0x000fe400078e02ff */
[----:B------:R-:W-:Y:S02]  /*2250*/  IMAD.IADD R3, R18, 0x1, R3 ;  /* 0x0000000112037824 */ /* 0x000fe400078e0203 */
[----:B------:R-:W-:-:S04]  /*2260*/  IMAD.WIDE.U32 R6, R17, R72, R152 ;  /* 0x0000004811067225 */ /* 0x000fc800078e0098 */
[----:B------:R-:W-:-:S04]  /*2270*/  IMAD.WIDE.U32 R10, R17, R72, R18 ;  /* 0x00000048110a7225 */ /* 0x000fc800078e0012 */
[----:B------:R-:W-:-:S04]  /*2280*/  IMAD.WIDE.U32 R30, R17, R4, R152 ;  /* 0x00000004111e7225 */ /* 0x000fc800078e0098 */
[C---:B------:R-:W-:Y:S01]  /*2290*/  IMAD R21, R17.reuse, R5, R0 ;  /* 0x0000000511157224 */ /* 0x040fe200078e0200 */
[----:B------:R-:W-:Y:S01]  /*22a0*/  SHF.R.S32.HI R0, RZ, 0x1f, R3 ;  /* 0x0000001fff007819 */ /* 0x000fe20000011403 */
[----:B------:R-:W-:-:S03]  /*22b0*/  IMAD.WIDE.U32 R12, R17, R4, R18 ;  /* 0x00000004110c7225 */ /* 0x000fc600078e0012 */
[----:B------:R-:W-:Y:S01]  /*22c0*/  LEA.HI R0, R0, R3, RZ, 0x3 ;  /* 0x0000000300007211 */ /* 0x000fe200078f18ff */
[----:B------:R-:W-:Y:S02]  /*22d0*/  IMAD.IADD R7, R7, 0x1, R15 ;  /* 0x0000000107077824 */ /* 0x000fe400078e020f */
[----:B------:R-:W-:Y:S01]  /*22e0*/  IMAD.IADD R11, R15, 0x1, R11 ;  /* 0x000000010f0b7824 */ /* 0x000fe200078e020b */
[----:B-----5:R-:W-:Y:S01]  /*22f0*/  SHF.R.S32.HI R15, RZ, 0x1f, R24 ;  /* 0x0000001fff0f7819 */ /* 0x020fe20000011418 */
[----:B------:R-:W-:Y:S02]  /*2300*/  IMAD.IADD R31, R31, 0x1, R21 ;  /* 0x000000011f1f7824 */ /* 0x000fe400078e0215 */
[----:B------:R-:W-:Y:S02]  /*2310*/  IMAD.IADD R13, R21, 0x1, R13 ;  /* 0x00000001150d7824 */ /* 0x000fe400078e020d */
[C---:B------:R-:W-:Y:S02]  /*2320*/  IMAD R3, R15.reuse, R72, RZ ;  /* 0x000000480f037224 */ /* 0x040fe400078e02ff */
[----:B------:R-:W-:-:S02]  /*2330*/  IMAD R15, R15, R4, RZ ;  /* 0x000000040f0f7224 */ /* 0x000fc400078e02ff */
[----:B------:R-:W-:-:S04]  /*2340*/  IMAD.WIDE.U32 R30, R24, R4, R30 ;  /* 0x00000004181e7225 */ /* 0x000fc800078e001e */
[----:B------:R-:W-:-:S04]  /*2350*/  IMAD.WIDE.U32 R20, R24, R4, R12 ;  /* 0x0000000418147225 */ /* 0x000fc800078e000c */
[----:B------:R-:W-:Y:S01]  /*2360*/  IMAD.SHL.U32 R69, R4, 0x80, RZ ;  /* 0x0000008004457824 */ /* 0x000fe200078e00ff */
[----:B------:R-:W-:Y:S01]  /*2370*/  LOP3.LUT R4, R40, 0x38, R0, 0xf8, !PT ;  /* 0x0000003828047812 */ /* 0x000fe200078ef800 */
[----:B------:R-:W-:Y:S02]  /*2380*/  VIADD R40, R17, 0x60 ;  /* 0x0000006011287836 */ /* 0x000fe40000000000 */
[----:B------:R-:W-:Y:S01]  /*2390*/  IMAD R61, R24, R73, R3 ;  /* 0x00000049183d7224 */ /* 0x000fe200078e0203 */
[----:B------:R-:W-:Y:S01]  /*23a0*/  LOP3.LUT R3, R71, 0x18, R18, 0xf8, !PT ;  /* 0x0000001847037812 */ /* 0x000fe200078ef812 */
[----:B------:R-:W-:Y:S01]  /*23b0*/  IMAD.SHL.U32 R40, R40, 0x40, RZ ;  /* 0x0000004028287824 */ /* 0x000fe200078e00ff */
[----:B------:R-:W-:Y:S01]  /*23c0*/  SHF.L.U64.HI R73, R72, 0x7, R73 ;  /* 0x0000000748497819 */ /* 0x000fe20000010249 */
[----:B------:R-:W-:Y:S01]  /*23d0*/  IMAD.WIDE.U32 R34, R24, R72, R10 ;  /* 0x0000004818227225 */ /* 0x000fe200078e000a */
[----:B------:R-:W-:Y:S02]  /*23e0*/  LOP3.LUT R3, R3, R68, RZ, 0x3c, !PT ;  /* 0x0000004403037212 */ /* 0x000fe400078e3cff */
[----:B------:R-:W-:Y:S01]  /*23f0*/  LOP3.LUT R40, R40, 0x1c0, RZ, 0xc0, !PT ;  /* 0x000001c028287812 */ /* 0x000fe200078ec0ff */
[----:B------:R-:W-:Y:S01]  /*2400*/  IMAD.WIDE.U32 R56, R24, R72, R6 ;  /* 0x0000004818387225 */ /* 0x000fe200078e0006 */
[----:B------:R-:W-:-:S02]  /*2410*/  IADD3 R10, P1, R17, R14, RZ ;  /* 0x0000000e110a7210 */ /* 0x000fc40007f3e0ff */
[----:B------:R-:W-:Y:S01]  /*2420*/  SHF.R.U32.HI R40, RZ, 0x3, R40 ;  /* 0x00000003ff287819 */ /* 0x000fe20000011628 */
[----:B------:R-:W-:Y:S01]  /*2430*/  IMAD R63, R38, 0x200, R3 ;  /* 0x00000200263f7824 */ /* 0x000fe200078e0203 */
[--C-:B------:R-:W-:Y:S01]  /*2440*/  LOP3.LUT R3, R71, 0x38, R0.reuse, 0xf8, !PT ;  /* 0x0000003847037812 */ /* 0x100fe200078ef800 */
[----:B------:R-:W-:Y:S01]  /*2450*/  IMAD R15, R24, R5, R15 ;  /* 0x00000005180f7224 */ /* 0x000fe200078e020f */
[----:B------:R-:W-:Y:S01]  /*2460*/  LOP3.LUT R12, R4, R40, RZ, 0x3c, !PT ;  /* 0x00000028040c7212 */ /* 0x000fe200078e3cff */
[----:B------:R-:W-:Y:S01]  /*2470*/  IMAD.X R11, R32, 0x1, R41, P1 ;  /* 0x00000001200b7824 */ /* 0x000fe200008e0629 */
[----:B------:R-:W-:Y:S01]  /*2480*/  LOP3.LUT R3, R3, R68, RZ, 0x3c, !PT ;  /* 0x0000004403037212 */ /* 0x000fe200078e3cff */
[----:B------:R-:W-:Y:S01]  /*2490*/  IMAD.IADD R62, R57, 0x1, R61 ;  /* 0x00000001393e7824 */ /* 0x000fe200078e023d */
[----:B------:R-:W-:Y:S01]  /*24a0*/  LOP3.LUT R7, R0, 0xfffffff8, RZ, 0xc0, !PT ;  /* 0xfffffff800077812 */ /* 0x000fe200078ec0ff */
[----:B------:R-:W-:Y:S01]  /*24b0*/  IMAD.SHL.U32 R74, R74, 0x80, RZ ;  /* 0x000000804a4a7824 */ /* 0x000fe200078e00ff */
[----:B------:R-:W-:Y:S01]  /*24c0*/  SHF.R.S32.HI R6, RZ, 0x3, R0 ;  /* 0x00000003ff067819 */ /* 0x000fe20000011400 */
[----:B------:R-:W-:Y:S01]  /*24d0*/  IMAD R4, R38, 0x200, R3 ;  /* 0x0000020026047824 */ /* 0x000fe200078e0203 */
[----:B------:R-:W-:Y:S01]  /*24e0*/  ISETP.GE.AND P1, PT, R18, UR4, PT ;  /* 0x0000000412007c0c */ /* 0x000fe2000bf26270 */
[----:B------:R-:W-:Y:S01]  /*24f0*/  IMAD.SHL.U32 R72, R72, 0x80, RZ ;  /* 0x0000008048487824 */ /* 0x000fe200078e00ff */
[----:B------:R-:W-:Y:S01]  /*2500*/  SHF.R.S32.HI R5, RZ, 0x1f, R7 ;  /* 0x0000001fff057819 */ /* 0x000fe20000011407 */
[----:B------:R-:W-:-:S02]  /*2510*/  IMAD.IADD R61, R61, 0x1, R35 ;  /* 0x000000013d3d7824 */ /* 0x000fc400078e0223 */
[----:B------:R-:W-:Y:S02]  /*2520*/  IMAD.IADD R60, R31, 0x1, R15 ;  /* 0x000000011f3c7824 */ /* 0x000fe400078e020f */
[----:B------:R-:W-:Y:S02]  /*2530*/  IMAD.IADD R32, R15, 0x1, R21 ;  /* 0x000000010f207824 */ /* 0x000fe400078e0215 */
[----:B------:R-:W-:Y:S02]  /*2540*/  IMAD.IADD R3, R36, 0x1, R12 ;  /* 0x0000000124037824 */ /* 0x000fe400078e020c */
[----:B------:R-:W-:Y:S01]  /*2550*/  IMAD.IADD R0, R59, 0x1, R37 ;  /* 0x000000013b007824 */ /* 0x000fe200078e0225 */
[----:B0-----:R-:W-:Y:S06]  /*2560*/  @!P6 BAR.SYNC.DEFER_BLOCKING 0x9, 0x100 ;  /* 0x024400000000eb1d */ /* 0x001fec0000010000 */
.L_x_1388:
[----:B------:R-:W2:Y:S01]  /*2570*/  LDL R39, [R1+0x38] ;  /* 0x0000380001277983 */ /* 0x000ea20000100800 */
[----:B0-----:R-:W0:Y:S03]  /*2580*/  LDC.64 R86, c[0x0][0x300] ;  /* 0x0000c000ff567b82 */ /* 0x001e260000000a00 */
[----:B------:R-:W3:Y:S01]  /*2590*/  LDL.LU R38, [R1] ;  /* 0x0000000001267983 */ /* 0x000ee20000300800 */
[----:B------:R-:W-:Y:S01]  /*25a0*/  VIADD R36, R26, 0xffffffff ;  /* 0xffffffff1a247836 */ /* 0x000fe20000000000 */
[----:B------:R-:W-:Y:S05]  /*25b0*/  YIELD ;  /* 0x0000000000007946 */ /* 0x000fea0003800000 */
[----:B------:R-:W1:Y:S01]  /*25c0*/  LDC.64 R80, c[0x0][0x2e8] ;  /* 0x0000ba00ff507b82 */ /* 0x000e620000000a00 */
[----:B------:R-:W-:Y:S01]  /*25d0*/  SHF.R.S32.HI R79, RZ, 0x1f, R36 ;  /* 0x0000001fff4f7819 */ /* 0x000fe20000011424 */
[-C--:B------:R-:W-:Y:S01]  /*25e0*/  IMAD R13, R75, R36.reuse, RZ ;  /* 0x000000244b0d7224 */ /* 0x080fe200078e02ff */
[----:B------:R-:W-:Y:S01]  /*25f0*/  BSSY B0, `(.L_x_1339) ;  /* 0x00002d6000007945 */ /* 0x000fe20003800000 */
[----:B------:R-:W-:-:S04]  /*2600*/  IMAD.WIDE.U32 R14, R74, R36, RZ ;  /* 0x000000244a0e7225 */ /* 0x000fc800078e00ff */
[----:B------:R-:W-:Y:S01]  /*2610*/  IMAD R13, R79, R74, R13 ;  /* 0x0000004a4f0d7224 */ /* 0x000fe200078e020d */
[----:B------:R-:W-:Y:S01]  /*2620*/  IADD3 R26, P3, R77, R14, RZ ;  /* 0x0000000e4d1a7210 */ /* 0x000fe20007f7e0ff */
[----:B------:R-:W-:Y:S01]  /*2630*/  IMAD.MOV.U32 R84, RZ, RZ, R14 ;  /* 0x000000ffff547224 */ /* 0x000fe200078e000e */
[----:B------:R-:W4:Y:S01]  /*2640*/  LDC R88, c[0x0][0x3f4] ;  /* 0x0000fd00ff587b82 */ /* 0x000f220000000800 */
[----:B------:R-:W-:Y:S02]  /*2650*/  IMAD.IADD R85, R15, 0x1, R13 ;  /* 0x000000010f557824 */ /* 0x000fe400078e020d */
[----:B0-----:R-:W-:Y:S02]  /*2660*/  IMAD R37, R87, 0x60, RZ ;  /* 0x0000006057257824 */ /* 0x001fe400078e02ff */
[----:B------:R-:W-:-:S03]  /*2670*/  IMAD.WIDE.U32 R12, R86, 0x60, R84 ;  /* 0x00000060560c7825 */ /* 0x000fc600078e0054 */
[----:B------:R-:W-:Y:S01]  /*2680*/  IADD3 R15, P4, R77, R12, RZ ;  /* 0x0000000c4d0f7210 */ /* 0x000fe20007f9e0ff */
[----:B------:R-:W-:-:S03]  /*2690*/  IMAD R12, R22, 0x2000, R63 ;  /* 0x00002000160c7824 */ /* 0x000fc600078e023f */
[----:B------:R-:W-:Y:S01]  /*26a0*/  IADD3.X R14, R76, R13, R37, P4, !PT ;  /* 0x0000000d4c0e7210 */ /* 0x000fe200027fe425 */
[----:B------:R-:W-:Y:S01]  /*26b0*/  IMAD.X R13, R85, 0x1, R76, P3 ;  /* 0x00000001550d7824 */ /* 0x000fe200018e064c */
[CC--:B-1----:R-:W-:Y:S01]  /*26c0*/  LEA R40, P4, R15.reuse, R80.reuse, 0x1 ;  /* 0x000000500f287211 */ /* 0x0c2fe200078808ff */
[----:B------:R-:W-:Y:S01]  /*26d0*/  VIADD R82, R12, 0x20 ;  /* 0x000000200c527836 */ /* 0x000fe20000000000 */
[----:B------:R-:W-:Y:S01]  /*26e0*/  LEA R42, P3, R26, R80, 0x1 ;  /* 0x000000501a2a7211 */ /* 0x000fe200078608ff */
[----:B------:R-:W-:Y:S01]  /*26f0*/  IMAD R83, R12, 0x2, R25 ;  /* 0x000000020c537824 */ /* 0x000fe200078e0219 */
[----:B------:R-:W-:Y:S02]  /*2700*/  LEA.HI.X R41, R15, R81, R14, 0x1, P4 ;  /* 0x000000510f297211 */ /* 0x000fe400020f0c0e */
[----:B------:R-:W-:Y:S02]  /*2710*/  ISETP.GT.AND P4, PT, R36, R27, PT ;  /* 0x0000001b2400720c */ /* 0x000fe40003f84270 */
[----:B------:R-:W-:Y:S01]  /*2720*/  LEA.HI.X R43, R26, R81, R13, 0x1, P3 ;  /* 0x000000511a2b7211 */ /* 0x000fe200018f0c0d */
[----:B------:R-:W-:Y:S01]  /*2730*/  IMAD.MOV.U32 R26, RZ, RZ, R36 ;  /* 0x000000ffff1a7224 */ /* 0x000fe200078e0024 */
[----:B----4-:R-:W-:-:S02]  /*2740*/  ISETP.GE.AND P3, PT, R88, 0x1, PT ;  /* 0x000000015800780c */ /* 0x010fc40003f66270 */
[----:B--2---:R-:W-:Y:S02]  /*2750*/  LOP3.LUT P5, RZ, R39, 0x4, RZ, 0xc0, !PT ;  /* 0x0000000427ff7812 */ /* 0x004fe400078ac0ff */
[----:B---3--:R-:W-:-:S05]  /*2760*/  LOP3.LUT R38, R38, 0xfffffffd, RZ, 0xc0, !PT ;  /* 0xfffffffd26267812 */ /* 0x008fca00078ec0ff */
[----:B------:R-:W-:-:S05]  /*2770*/  @P4 LOP3.LUT R38, R38, 0x2, RZ, 0xfc, !PT ;  /* 0x0000000226264812 */ /* 0x000fca00078efcff */
[----:B------:R0:W-:Y:S01]  /*2780*/  STL [R1], R38 ;  /* 0x0000002601007387 */ /* 0x0001e20000100800 */
[----:B------:R-:W-:-:S04]  /*2790*/  @P5 VIADD R82, R12, 0xffffffe0 ;  /* 0xffffffe00c525836 */ /* 0x000fc80000000000 */
[----:B------:R-:W-:Y:S01]  /*27a0*/  IMAD R82, R82, 0x2, R25 ;  /* 0x0000000252527824 */ /* 0x000fe200078e0219 */
[----:B------:R-:W-:Y:S06]  /*27b0*/  @!P3 BRA `(.L_x_1340) ;  /* 0x000000280074b947 */ /* 0x000fec0003800000 */
[----:B------:R-:W-:Y:S01]  /*27c0*/  ULDC.U8 UR4, c[0x0][0x410] ;  /* 0x0001040000047ab9 */ /* 0x000fe20000000000 */
[-C--:B------:R-:W-:Y:S01]  /*27d0*/  IMAD R13, R73, R36.reuse, RZ ;  /* 0x00000024490d7224 */ /* 0x080fe200078e02ff */
[----:B------:R-:W-:Y:S01]  /*27e0*/  ISETP.NE.AND P3, PT, RZ, UR4, PT ;  /* 0x00000004ff007c0c */ /* 0x000fe2000bf65270 */
[----:B------:R-:W-:Y:S02]  /*27f0*/  IMAD R12, R70, R36, RZ ;  /* 0x00000024460c7224 */ /* 0x000fe400078e02ff */
[C---:B------:R-:W-:Y:S02]  /*2800*/  IMAD R13, R79.reuse, R72, R13 ;  /* 0x000000484f0d7224 */ /* 0x040fe400078e020d */
[----:B------:R-:W-:Y:S02]  /*2810*/  IMAD R90, R26, -0x80, R29 ;  /* 0xffffff801a5a7824 */ /* 0x000fe400078e021d */
[----:B------:R-:W-:Y:S02]  /*2820*/  IMAD R79, R79, R69, R12 ;  /* 0x000000454f4f7224 */ /* 0x000fe400078e020c */
[----:B------:R-:W-:Y:S01]  /*2830*/  IMAD.WIDE.U32 R50, R72, R36, RZ ;  /* 0x0000002448327225 */ /* 0x000fe200078e00ff */
[----:B------:R-:W-:-:S03]  /*2840*/  VIMNMX R90, R90, 0x80, PT ;  /* 0x000000805a5a7848 */ /* 0x000fc60003fe0100 */
[----:B------:R-:W-:-:S04]  /*2850*/  IMAD.WIDE.U32 R48, R69, R36, RZ ;  /* 0x0000002445307225 */ /* 0x000fc800078e00ff */
[----:B------:R-:W-:Y:S02]  /*2860*/  IMAD.IADD R89, R51, 0x1, R13 ;  /* 0x0000000133597824 */ /* 0x000fe400078e020d */
[----:B------:R-:W-:Y:S01]  /*2870*/  IMAD.IADD R79, R49, 0x1, R79 ;  /* 0x00000001314f7824 */ /* 0x000fe200078e024f */
[----:B------:R-:W-:Y:S06]  /*2880*/  @!P3 BRA `(.L_x_1341) ;  /* 0x0000001000c8b947 */ /* 0x000fec0003800000 */
[----:B------:R1:W5:Y:S01]  /*2890*/  LDL R91, [R1+0x14] ;  /* 0x00001400015b7983 */ /* 0x0003620000100800 */
[----:B------:R-:W-:Y:S01]  /*28a0*/  ISETP.GE.AND P4, PT, R17, R90, PT ;  /* 0x0000005a1100720c */ /* 0x000fe20003f86270 */
[----:B------:R-:W-:Y:S01]  /*28b0*/  BSSY B1, `(.L_x_1342) ;  /* 0x000001e000017945 */ /* 0x000fe20003800000 */
[----:B------:R-:W-:Y:S02]  /*28c0*/  CS2R R36, SRZ ;  /* 0x0000000000247805 */ /* 0x000fe4000001ff00 */
[----:B------:R-:W-:Y:S02]  /*28d0*/  CS2R R52, SRZ ;  /* 0x0000000000347805 */ /* 0x000fe4000001ff00 */
[----:B------:R-:W-:Y:S02]  /*28e0*/  CS2R R80, SRZ ;  /* 0x0000000000507805 */ /* 0x000fe4000001ff00 */
[----:B------:R-:W-:Y:S02]  /*28f0*/  CS2R R54, SRZ ;  /* 0x0000000000367805 */ /* 0x000fe4000001ff00 */
[----:B------:R-:W-:-:S02]  /*2900*/  CS2R R44, SRZ ;  /* 0x00000000002c7805 */ /* 0x000fc4000001ff00 */
[----:B0-----:R-:W-:Y:S02]  /*2910*/  CS2R R38, SRZ ;  /* 0x0000000000267805 */ /* 0x001fe4000001ff00 */
[----:B------:R-:W-:Y:S02]  /*2920*/  CS2R R46, SRZ ;  /* 0x00000000002e7805 */ /* 0x000fe4000001ff00 */
[----:B------:R-:W-:Y:S01]  /*2930*/  CS2R R84, SRZ ;  /* 0x0000000000547805 */ /* 0x000fe2000001ff00 */
[----:B-1----:R-:W-:Y:S06]  /*2940*/  @P4 BRA `(.L_x_1343) ;  /* 0x0000000000504947 */ /* 0x002fec0003800000 */
        /* <DEDUP_REMOVED lines=16> */
[----:B------:R0:W5:Y:S02]  /*2a50*/  @!P3 LDG.E.64 R84, desc[UR38][R14.64] ;  /* 0x000000260e54b981 */ /* 0x000164000c1e1b00 */
[----:B-----5:R-:W-:-:S13]  /*2a60*/  ISETP.GE.AND P3, PT, R91, R88, PT ;  /* 0x000000585b00720c */ /* 0x020fda0003f66270 */
[----:B------:R0:W5:Y:S04]  /*2a70*/  @!P3 LDG.E.64 R52, desc[UR38][R12.64+0x20] ;  /* 0x000020260c34b981 */ /* 0x000168000c1e1b00 */
[----:B------:R0:W5:Y:S02]  /*2a80*/  @!P3 LDG.E.64 R54, desc[UR38][R14.64+0x20] ;  /* 0x000020260e36b981 */ /* 0x000164000c1e1b00 */
.L_x_1343:
[----:B------:R-:W-:Y:S05]  /*2a90*/  BSYNC B1 ;  /* 0x0000000000017941 */ /* 0x000fea0003800000 */
.L_x_1342:
[----:B0-----:R-:W-:Y:S01]  /*2aa0*/  VIADD R12, R17, 0x60 ;  /* 0x00000060110c7836 */ /* 0x001fe20000000000 */
[----:B------:R-:W-:Y:S01]  /*2ab0*/  BSSY B1, `(.L_x_1344) ;  /* 0x0000021000017945 */ /* 0x000fe20003800000 */
[----:B-----5:R-:W-:Y:S02]  /*2ac0*/  IMAD.MOV.U32 R86, RZ, RZ, R52 ;  /* 0x000000ffff567224 */ /* 0x020fe400078e0034 */
[----:B------:R-:W-:Y:S01]  /*2ad0*/  IMAD.MOV.U32 R87, RZ, RZ, R53 ;  /* 0x000000ffff577224 */ /* 0x000fe200078e0035 */
[----:B------:R-:W-:-:S13]  /*2ae0*/  ISETP.GE.AND P5, PT, R12, R90, PT ;  /* 0x0000005a0c00720c */ /* 0x000fda0003fa6270 */
[----:B------:R-:W-:Y:S05]  /*2af0*/  @P5 BRA `(.L_x_1345) ;  /* 0x0000000000705947 */ /* 0x000fea0003800000 */
[----:B------:R-:W0:Y:S01]  /*2b00*/  LDC.64 R12, c[0x0][0x3f8] ;  /* 0x0000fe00ff0c7b82 */ /* 0x000e220000000a00 */
[----:B------:R-:W-:Y:S01]  /*2b10*/  IMAD.MOV.U32 R51, RZ, RZ, R89 ;  /* 0x000000ffff337224 */ /* 0x000fe200078e0059 */
[----:B------:R-:W-:Y:S01]  /*2b20*/  ULDC.64 UR4, c[0x0][0x3e8] ;  /* 0x0000fa0000047ab9 */ /* 0x000fe20000000a00 */
[----:B------:R-:W-:Y:S01]  /*2b30*/  IMAD.MOV.U32 R49, RZ, RZ, R79 ;  /* 0x000000ffff317224 */ /* 0x000fe200078e004f */
        /* <DEDUP_REMOVED lines=24> */
.L_x_1345:
[----:B------:R-:W-:Y:S05]  /*2cc0*/  BSYNC B1 ;  /* 0x0000000000017941 */ /* 0x000fea0003800000 */
.L_x_1344:
[----:B0-----:R-:W-:Y:S01]  /*2cd0*/  IMAD.MOV.U32 R12, RZ, RZ, R80 ;  /* 0x000000ffff0c7224 */ /* 0x001fe200078e0050 */
[----:B------:R-:W-:Y:S01]  /*2ce0*/  UISETP.NE.AND UP0, UPT, UR37, 0x3, UPT ;  /* 0x000000032500788c */ /* 0x000fe2000bf05270 */
[----:B------:R-:W-:Y:S01]  /*2cf0*/  IMAD.MOV.U32 R13, RZ, RZ, R81 ;  /* 0x000000ffff0d7224 */ /* 0x000fe200078e0051 */
[----:B------:R-:W-:Y:S01]  /*2d00*/  PRMT R87, R87, 0x5410, R86 ;  /* 0x0000541057577816 */ /* 0x000fe20000000056 */
[----:B------:R-:W-:Y:S02]  /*2d10*/  IMAD.MOV.U32 R14, RZ, RZ, R84 ;  /* 0x000000ffff0e7224 */ /* 0x000fe400078e0054 */
[----:B------:R-:W-:Y:S01]  /*2d20*/  IMAD.MOV.U32 R15, RZ, RZ, R85 ;  /* 0x000000ffff0f7224 */ /* 0x000fe200078e0055 */
[----:B------:R-:W-:Y:S01]  /*2d30*/  PRMT R97, R12, 0x5410, R13 ;  /* 0x000054100c617816 */ /* 0x000fe2000000000d */
[----:B------:R-:W-:Y:S01]  /*2d40*/  IMAD.MOV.U32 R12, RZ, RZ, R54 ;  /* 0x000000ffff0c7224 */ /* 0x000fe200078e0036 */
[----:B------:R-:W-:Y:S01]  /*2d50*/  PRMT R86, R87, 0x7610, R86 ;  /* 0x0000761057567816 */ /* 0x000fe20000000056 */
[----:B------:R-:W-:Y:S01]  /*2d60*/  IMAD.MOV.U32 R13, RZ, RZ, R55 ;  /* 0x000000ffff0d7224 */ /* 0x000fe200078e0037 */
[----:B------:R-:W-:-:S02]  /*2d70*/  PLOP3.LUT P3, PT, PT, PT, UP0, 0x80, 0x0 ;  /* 0x000000000000781c */ /* 0x000fc40003f6f008 */
[----:B------:R-:W-:Y:S01]  /*2d80*/  PRMT R87, R12, 0x7610, R87 ;  /* 0x000076100c577816 */ /* 0x000fe20000000057 */
[----:B-----5:R-:W-:Y:S01]  /*2d90*/  IMAD.MOV.U32 R12, RZ, RZ, R36 ;  /* 0x000000ffff0c7224 */ /* 0x020fe200078e0024 */
[----:B------:R-:W-:Y:S01]  /*2da0*/  PRMT R86, R86, 0x5410, R13 ;  /* 0x0000541056567816 */ /* 0x000fe2000000000d */
[----:B------:R-:W-:Y:S01]  /*2db0*/  IMAD.MOV.U32 R13, RZ, RZ, R37 ;  /* 0x000000ffff0d7224 */ /* 0x000fe200078e0025 */
[----:B------:R-:W-:Y:S01]  /*2dc0*/  PRMT R101, R14, 0x5410, R15 ;  /* 0x000054100e657816 */ /* 0x000fe2000000000f */
[----:B------:R-:W-:Y:S02]  /*2dd0*/  IMAD.MOV.U32 R14, RZ, RZ, R44 ;  /* 0x000000ffff0e7224 */ /* 0x000fe400078e002c */
[----:B------:R-:W-:Y:S01]  /*2de0*/  IMAD.MOV.U32 R15, RZ, RZ, R45 ;  /* 0x000000ffff0f7224 */ /* 0x000fe200078e002d */
[----:B------:R-:W-:Y:S01]  /*2df0*/  PRMT R48, R12, 0x5410, R13 ;  /* 0x000054100c307816 */ /* 0x000fe2000000000d */
[----:B------:R-:W-:Y:S02]  /*2e00*/  IMAD.MOV.U32 R12, RZ, RZ, R38 ;  /* 0x000000ffff0c7224 */ /* 0x000fe400078e0026 */
[----:B------:R-:W-:Y:S01]  /*2e10*/  IMAD.MOV.U32 R13, RZ, RZ, R39 ;  /* 0x000000ffff0d7224 */ /* 0x000fe200078e0027 */
[----:B------:R-:W-:Y:S01]  /*2e20*/  PRMT R50, R14, 0x5410, R15 ;  /* 0x000054100e327816 */ /* 0x000fe2000000000f */
[----:B------:R-:W-:-:S02]  /*2e30*/  IMAD.MOV.U32 R14, RZ, RZ, R46 ;  /* 0x000000ffff0e7224 */ /* 0x000fc400078e002e */
[----:B------:R-:W-:Y:S01]  /*2e40*/  IMAD.MOV.U32 R15, RZ, RZ, R47 ;  /* 0x000000ffff0f7224 */ /* 0x000fe200078e002f */
[----:B------:R-:W-:-:S04]  /*2e50*/  PRMT R49, R12, 0x5410, R13 ;  /* 0x000054100c317816 */ /* 0x000fc8000000000d */
[----:B------:R-:W-:Y:S01]  /*2e60*/  PRMT R51, R14, 0x5410, R15 ;  /* 0x000054100e337816 */ /* 0x000fe2000000000f */
[----:B------:R-:W-:Y:S06]  /*2e70*/  @!P3 BRA `(.L_x_1346) ;  /* 0x000000000004b947 */ /* 0x000fec0003800000 */
[----:B------:R-:W-:Y:S01]  /*2e80*/  BPT.TRAP 0x1 ;  /* 0x000000040000795c */ /* 0x000fe20000300000 */
.L_x_1346:
[----:B------:R-:W2:Y:S01]  /*2e90*/  LDL R12, [R1+0x10] ;  /* 0x00001000010c7983 */ /* 0x000ea20000100800 */
[----:B------:R-:W-:Y:S01]  /*2ea0*/  IMAD R79, R22, 0x8, R2 ;  /* 0x00000008164f7824 */ /* 0x000fe200078e0202 */
[----:B------:R-:W-:Y:S01]  /*2eb0*/  BSSY B1, `(.L_x_1347) ;  /* 0x0000004000017945 */ /* 0x000fe20003800000 */
[----:B--2---:R-:W-:-:S04]  /*2ec0*/  SHF.L.U32 R91, R12, 0x1f, RZ ;  /* 0x0000001f0c5b7819 */ /* 0x004fc800000006ff */
[----:B------:R-:W0:Y:S02]  /*2ed0*/  SYNCS.PHASECHK.TRANS64.TRYWAIT P6, [R79+URZ+0x16890], R91 ;  /* 0x0168905b4f0075a7 */ /* 0x000e2400080c017f */
[----:B0-----:R-:W-:Y:S05]  /*2ee0*/  @!P6 BRA `(.L_x_1348) ;  /* 0x000001a40090e947 */ /* 0x001fea0003800000 */
.L_x_1673:
[----:B------:R-:W-:Y:S05]  /*2ef0*/  BSYNC B1 ;  /* 0x0000000000017941 */ /* 0x000fea0003800000 */
.L_x_1347:
        /* <DEDUP_REMOVED lines=20> */
[----:B------:R-:W-:Y:S02]  /*3040*/  HADD2.F32 R15, -RZ, R15.H0_H0 ;  /* 0x2000000fff0f7230 */ /* 0x000fe40000004100 */
[----:B------:R-:W-:Y:S01]  /*3050*/  FMUL.FTZ R85, R13, R85 ;  /* 0x000000550d557220 */ /* 0x000fe20000410000 */
[----:B------:R-:W-:Y:S02]  /*3060*/  HADD2.F32 R94, -RZ, R94.H0_H0 ;  /* 0x2000005eff5e7230 */ /* 0x000fe40000004100 */
[----:B------:R-:W-:Y:S01]  /*3070*/  FMUL.FTZ R100, R81, R96 ;  /* 0x0000006051647220 */ /* 0x000fe20000410000 */
[----:B------:R-:W-:Y:S01]  /*3080*/  FFMA.FTZ R98, R13, R84, -R98 ;  /* 0x000000540d627223 */ /* 0x000fe20000010862 */
[----:B------:R-:W-:Y:S01]  /*3090*/  FMUL.FTZ R96, R15, R96 ;  /* 0x000000600f607220 */ /* 0x000fe20000410000 */
[----:B------:R-:W-:Y:S01]  /*30a0*/  FFMA.FTZ R95, R14, R84, R85 ;  /* 0x000000540e5f7223 */ /* 0x000fe20000010055 */
[----:B------:R-:W-:-:S02]  /*30b0*/  HADD2.F32 R84, -RZ, R101.H0_H0 ;  /* 0x20000065ff547230 */ /* 0x000fc40000004100 */
[-C--:B------:R-:W-:Y:S01]  /*30c0*/  FFMA.FTZ R100, R15, R94.reuse, -R100 ;  /* 0x0000005e0f647223 */ /* 0x080fe20000010864 */
[----:B------:R-:W-:Y:S02]  /*30d0*/  HADD2.F32 R85, -RZ, R101.H1_H1 ;  /* 0x30000065ff557230 */ /* 0x000fe40000004100 */
[----:B------:R-:W-:Y:S01]  /*30e0*/  FFMA.FTZ R99, R81, R94, R96 ;  /* 0x0000005e51637223 */ /* 0x000fe20000010060 */
[----:B------:R-:W-:Y:S02]  /*30f0*/  HADD2.F32 R13, -RZ, R12.H1_H1 ;  /* 0x3000000cff0d7230 */ /* 0x000fe40000004100 */
[----:B------:R-:W-:Y:S02]  /*3100*/  HADD2.F32 R14, -RZ, R80.H1_H1 ;  /* 0x30000050ff0e7230 */ /* 0x000fe40000004100 */
[----:B------:R-:W-:Y:S02]  /*3110*/  HADD2.F32 R12, -RZ, R12.H0_H0 ;  /* 0x2000000cff0c7230 */ /* 0x000fe40000004100 */
[----:B------:R-:W-:Y:S01]  /*3120*/  FMUL.FTZ R89, R13, R84 ;  /* 0x000000540d597220 */ /* 0x000fe20000410000 */
[----:B------:R-:W-:-:S02]  /*3130*/  HADD2.F32 R80, -RZ, R80.H0_H0 ;  /* 0x20000050ff507230 */ /* 0x000fc40000004100 */
[--C-:B------:R-:W-:Y:S02]  /*3140*/  HADD2.F32 R15, -RZ, R97.reuse.H0_H0 ;  /* 0x20000061ff0f7230 */ /* 0x100fe40000004100 */
[----:B------:R-:W-:Y:S01]  /*3150*/  FMUL.FTZ R84, R12, R84 ;  /* 0x000000540c547220 */ /* 0x000fe20000410000 */
[----:B------:R-:W-:Y:S02]  /*3160*/  HADD2.F32 R81, -RZ, R97.H1_H1 ;  /* 0x30000061ff517230 */ /* 0x000fe40000004100 */
[-C--:B------:R-:W-:Y:S01]  /*3170*/  FMUL.FTZ R97, R14, R85.reuse ;  /* 0x000000550e617220 */ /* 0x080fe20000410000 */
        /* <DEDUP_REMOVED lines=9> */
.L_x_1354:
[----:B------:R-:W-:Y:S05]  /*3210*/  BSYNC B3 ;  /* 0x0000000000037941 */ /* 0x000fea0003800000 */
.L_x_1353:
[----:B--2---:R1:W-:Y:S02]  /*3220*/  STG.E.128 desc[UR38][R42.64], R12 ;  /* 0x0000000c2a007986 */ /* 0x0043e4000c101d26 */
.L_x_1352:
[----:B------:R-:W-:Y:S05]  /*3230*/  BSYNC B2 ;  /* 0x0000000000027941 */ /* 0x000fea0003800000 */
.L_x_1351:
[----:B------:R-:W-:Y:S05]  /*3240*/  @P2 BRA `(.L_x_1350) ;  /* 0x0000000000c02947 */ /* 0x000fea0003800000 */
[----:B------:R-:W2:Y:S01]  /*3250*/  LDL R80, [R1+0x14] ;  /* 0x0000140001507983 */ /* 0x000ea20000100800 */
[----:B------:R-:W-:Y:S03]  /*3260*/  BSSY B2, `(.L_x_1355) ;  /* 0x000002d000027945 */ /* 0x000fe60003800000 */
[----:B-1----:R1:W3:Y:S01]  /*3270*/  LDS.128 R12, [R82+0xe000] ;  /* 0x00e00000520c7984 */ /* 0x0022e20000000c00 */
[----:B--2---:R-:W-:-:S13]  /*3280*/  ISETP.GE.AND P4, PT, R80, R88, PT ;  /* 0x000000585000720c */ /* 0x004fda0003f86270 */
[----:B-1-3--:R-:W-:Y:S05]  /*3290*/  @P4 BRA `(.L_x_1356) ;  /* 0x0000000000a44947 */ /* 0x00afea0003800000 */
[--C-:B------:R-:W-:Y:S01]  /*32a0*/  SHF.R.U64 R81, R52, 0x10, R53.reuse ;  /* 0x0000001034517819 */ /* 0x100fe20000001235 */
[----:B------:R-:W-:Y:S01]  /*32b0*/  IMAD.MOV.U32 R52, RZ, RZ, R14 ;  /* 0x000000ffff347224 */ /* 0x000fe200078e000e */
        /* <DEDUP_REMOVED lines=39> */
.L_x_1356:
[----:B------:R-:W-:Y:S05]  /*3530*/  BSYNC B2 ;  /* 0x0000000000027941 */ /* 0x000fea0003800000 */
.L_x_1355:
[----:B------:R2:W-:Y:S02]  /*3540*/  STG.E.128 desc[UR38][R42.64+0x40], R12 ;  /* 0x0000400c2a007986 */ /* 0x0005e4000c101d26 */
.L_x_1350:
[----:B------:R-:W-:Y:S05]  /*3550*/  BSYNC B1 ;  /* 0x0000000000017941 */ /* 0x000fea0003800000 */
.L_x_1349:
        /* <DEDUP_REMOVED lines=48> */
.L_x_1361:
[----:B------:R-:W-:Y:S05]  /*3860*/  BSYNC B2 ;  /* 0x0000000000027941 */ /* 0x000fea0003800000 */
.L_x_1360:
[----:B--2---:R3:W-:Y:S02]  /*3870*/  STG.E.128 desc[UR38][R40.64], R12 ;  /* 0x0000000c28007986 */ /* 0x0047e4000c101d26 */
.L_x_1359:
[----:B------:R-:W-:Y:S05]  /*3880*/  BSYNC B1 ;  /* 0x0000000000017941 */ /* 0x000fea0003800000 */
.L_x_1358:
[----:B------:R-:W-:Y:S05]  /*3890*/  @P2 BRA `(.L_x_1357) ;  /* 0x0000001800ac2947 */ /* 0x000fea0003800000 */
[----:B-12---:R-:W2:Y:S01]  /*38a0*/  LDL R42, [R1+0x14] ;  /* 0x00001400012a7983 */ /* 0x006ea20000100800 */
[----:B------:R-:W-:Y:S03]  /*38b0*/  BSSY B1, `(.L_x_1362) ;  /* 0x000002d000017945 */ /* 0x000fe60003800000 */
[----:B---3--:R1:W3:Y:S01]  /*38c0*/  LDS.128 R12, [R82+0x11000] ;  /* 0x01100000520c7984 */ /* 0x0082e20000000c00 */
        /* <DEDUP_REMOVED lines=43> */
.L_x_1363:
[----:B------:R-:W-:Y:S05]  /*3b80*/  BSYNC B1 ;  /* 0x0000000000017941 */ /* 0x000fea0003800000 */
.L_x_1362:
[----:B------:R4:W-:Y:S01]  /*3b90*/  STG.E.128 desc[UR38][R40.64+0x40], R12 ;  /* 0x0000400c28007986 */ /* 0x0009e2000c101d26 */
[----:B------:R-:W-:Y:S05]  /*3ba0*/  BRA `(.L_x_1357) ;  /* 0x0000001400e87947 */ /* 0x000fea0003800000 */
.L_x_1341:
[C---:B------:R-:W-:Y:S02]  /*3bb0*/  ISETP.GE.AND P3, PT, R17.reuse, R90, PT ;  /* 0x0000005a1100720c */ /* 0x040fe40003f66270 */
[----:B0-----:R-:W-:Y:S02]  /*3bc0*/  CS2R R38, SRZ ;  /* 0x0000000000267805 */ /* 0x001fe4000001ff00 */
[----:B------:R-:W-:Y:S01]  /*3bd0*/  CS2R R36, SRZ ;  /* 0x0000000000247805 */ /* 0x000fe2000001ff00 */
[----:B------:R-:W-:Y:S01]  /*3be0*/  VIADD R44, R17, 0x60 ;  /* 0x00000060112c7836 */ /* 0x000fe20000000000 */
        /* <DEDUP_REMOVED lines=26> */
[----:B------:R-:W-:Y:S01]  /*3d90*/  ULDC.64 UR4, c[0x0][0x3e8] ;  /* 0x0000fa0000047ab9 */ /* 0x000fe20000000a00 */
[----:B------:R-:W-:Y:S02]  /*3da0*/  IMAD.MOV.U32 R49, RZ, RZ, R79 ;  /* 0x000000ffff317224 */ /* 0x000fe400078e004f */
        /* <DEDUP_REMOVED lines=16> */
.L_x_1365:
[----:B------:R-:W-:Y:S05]  /*3eb0*/  BSYNC B1 ;  /* 0x0000000000017941 */ /* 0x000fea0003800000 */
.L_x_1364:
[----:B-----5:R-:W-:Y:S01]  /*3ec0*/  IMAD.MOV.U32 R48, RZ, RZ, R42 ;  /* 0x000000ffff307224 */ /* 0x020fe200078e002a */
[----:B------:R-:W-:Y:S01]  /*3ed0*/  UISETP.NE.AND UP0, UPT, UR37, 0x3, UPT ;  /* 0x000000032500788c */ /* 0x000fe2000bf05270 */
[----:B------:R-:W-:Y:S02]  /*3ee0*/  IMAD.MOV.U32 R49, RZ, RZ, R43 ;  /* 0x000000ffff317224 */ /* 0x000fe400078e002b */
[----:B------:R-:W-:Y:S02]  /*3ef0*/  IMAD.MOV.U32 R50, RZ, RZ, R40 ;  /* 0x000000ffff327224 */ /* 0x000fe400078e0028 */
[----:B------:R-:W-:Y:S01]  /*3f00*/  IMAD.MOV.U32 R51, RZ, RZ, R41 ;  /* 0x000000ffff337224 */ /* 0x000fe200078e0029 */
[----:B------:R-:W-:Y:S02]  /*3f10*/  PLOP3.LUT P3, PT, PT, PT, UP0, 0x80, 0x0 ;  /* 0x000000000000781c */ /* 0x000fe40003f6f008 */
[----:B------:R-:W-:Y:S01]  /*3f20*/  PRMT R100, R50, 0x5410, R49 ;  /* 0x0000541032647816 */ /* 0x000fe20000000031 */
[----:B------:R-:W-:Y:S01]  /*3f30*/  IMAD.MOV.U32 R49, RZ, RZ, R47 ;  /* 0x000000ffff317224 */ /* 0x000fe200078e002f */
[----:B------:R-:W-:Y:S01]  /*3f40*/  PRMT R102, R48, 0x5410, R51 ;  /* 0x0000541030667816 */ /* 0x000fe20000000033 */
[----:B------:R-:W-:-:S02]  /*3f50*/  IMAD.MOV.U32 R48, RZ, RZ, R46 ;  /* 0x000000ffff307224 */ /* 0x000fc400078e002e */
[----:B------:R-:W-:Y:S02]  /*3f60*/  IMAD.MOV.U32 R50, RZ, RZ, R44 ;  /* 0x000000ffff327224 */ /* 0x000fe400078e002c */
[----:B------:R-:W-:-:S03]  /*3f70*/  IMAD.MOV.U32 R51, RZ, RZ, R45 ;  /* 0x000000ffff337224 */ /* 0x000fc600078e002d */
[----:B------:R-:W-:Y:S01]  /*3f80*/  PRMT R101, R50, 0x5410, R48 ;  /* 0x0000541032657816 */ /* 0x000fe20000000030 */
        /* <DEDUP_REMOVED lines=16> */
[----:B------:R-:W-:Y:S01]  /*4090*/  PRMT R111, R51, 0x7610, R111 ;  /* 0x00007610336f7816 */ /* 0x000fe2000000006f */
[----:B------:R-:W-:Y:S06]  /*40a0*/  @!P3 BRA `(.L_x_1366) ;  /* 0x000000000004b947 */ /* 0x000fec0003800000 */
[----:B------:R-:W-:Y:S01]  /*40b0*/  BPT.TRAP 0x1 ;  /* 0x000000040000795c */ /* 0x000fe20000300000 */
.L_x_1366:
[----:B------:R-:W2:Y:S01]  /*40c0*/  LDL R48, [R1+0x10] ;  /* 0x0000100001307983 */ /* 0x000ea20000100800 */
[----:B------:R-:W-:Y:S01]  /*40d0*/  IMAD R79, R22, 0x8, R2 ;  /* 0x00000008164f7824 */ /* 0x000fe200078e0202 */
[----:B------:R-:W0:Y:S01]  /*40e0*/  LDC R95, c[0x0][0x2f4] ;  /* 0x0000bd00ff5f7b82 */ /* 0x000e220000000800 */
[----:B------:R-:W-:Y:S01]  /*40f0*/  BSSY B1, `(.L_x_1367) ;  /* 0x0000005000017945 */ /* 0x000fe20003800000 */
[----:B0-----:R-:W-:Y:S01]  /*4100*/  IMAD.IADD R97, R95, 0x1, -R64 ;  /* 0x000000015f617824 */ /* 0x001fe200078e0a40 */
[----:B--2---:R-:W-:-:S04]  /*4110*/  SHF.L.U32 R91, R48, 0x1f, RZ ;  /* 0x0000001f305b7819 */ /* 0x004fc800000006ff */
[----:B------:R-:W0:Y:S02]  /*4120*/  SYNCS.PHASECHK.TRANS64.TRYWAIT P5, [R79+URZ+0x16890], R91 ;  /* 0x0168905b4f0075a7 */ /* 0x000e2400080a017f */
[----:B0-----:R-:W-:Y:S05]  /*4130*/  @!P5 BRA `(.L_x_1368) ;  /* 0x000001940010d947 */ /* 0x001fea0003800000 */
.L_x_1674:
[----:B------:R-:W-:Y:S05]  /*4140*/  BSYNC B1 ;  /* 0x0000000000017941 */ /* 0x000fea0003800000 */
.L_x_1367:
        /* <DEDUP_REMOVED lines=11> */
[----:B------:R-:W-:-:S05]  /*4200*/  IMAD.IADD R99, R99, 0x1, R89 ;  /* 0x0000000163637824 */ /* 0x000fca00078e0259 */
[----:B------:R-:W-:Y:S01]  /*4210*/  IADD3.X R96, R78, R99, R5, P5, P6 ;  /* 0x000000634e607210 */ /* 0x000fe20002fec405 */
[----:B-1----:R-:W-:Y:S01]  /*4220*/  VIADD R51, R49, 0xffffff80 ;  /* 0xffffff8031337836 */ /* 0x002fe20000000000 */
[----:B------:R-:W-:-:S04]  /*4230*/  SHF.R.S32.HI R49, RZ, 0x1f, R48 ;  /* 0x0000001fff317819 */ /* 0x000fc80000011430 */
[----:B------:R-:W-:Y:S02]  /*4240*/  LEA.HI R49, R49, R48, RZ, 0x4 ;  /* 0x0000003031317211 */ /* 0x000fe400078f20ff */
[----:B------:R-:W-:Y:S02]  /*4250*/  SHF.R.S32.HI R50, RZ, 0x1f, R51 ;  /* 0x0000001fff327819 */ /* 0x000fe40000011433 */
[----:B------:R-:W-:Y:S02]  /*4260*/  LEA.HI.SX32 R49, R49, R6, 0x1c ;  /* 0x0000000631317211 */ /* 0x000fe400078fe2ff */
[----:B------:R-:W-:-:S03]  /*4270*/  LEA.HI R50, R50, R51, RZ, 0x5 ;  /* 0x0000003332327211 */ /* 0x000fc600078f28ff */
[----:B------:R-:W-:Y:S01]  /*4280*/  IMAD.SHL.U32 R98, R49, 0x8, RZ ;  /* 0x0000000831627824 */ /* 0x000fe200078e00ff */
[----:B------:R-:W-:-:S04]  /*4290*/  SHF.R.S32.HI R50, RZ, 0x5, R50 ;  /* 0x00000005ff327819 */ /* 0x000fc80000011432 */
[----:B------:R-:W-:-:S04]  /*42a0*/  LOP3.LUT R49, R71, 0x38, R98, 0xf8, !PT ;  /* 0x0000003847317812 */ /* 0x000fc800078ef862 */
[----:B------:R-:W-:-:S05]  /*42b0*/  LOP3.LUT R49, R49, R68, RZ, 0x3c, !PT ;  /* 0x0000004431317212 */ /* 0x000fca00078e3cff */
[----:B------:R-:W-:Y:S02]  /*42c0*/  IMAD R51, R50, 0x200, R49 ;  /* 0x0000020032337824 */ /* 0x000fe400078e0231 */
[C---:B------:R-:W-:Y:S02]  /*42d0*/  IMAD R49, R22.reuse, 0x2000, R4 ;  /* 0x0000200016317824 */ /* 0x040fe400078e0204 */
[----:B------:R-:W-:Y:S02]  /*42e0*/  IMAD R51, R22, 0x2000, R51 ;  /* 0x0000200016337824 */ /* 0x000fe400078e0233 */
[--C-:B------:R-:W-:Y:S02]  /*42f0*/  IMAD R49, R49, 0x2, R2.reuse ;  /* 0x0000000231317824 */ /* 0x100fe400078e0202 */
[----:B------:R-:W-:-:S04]  /*4300*/  IMAD R52, R51, 0x2, R2 ;  /* 0x0000000233347824 */ /* 0x000fc800078e0202 */
[----:B------:R-:W1:Y:S04]  /*4310*/  LDS.128 R48, [R49+0xe400] ;  /* 0x00e4000031307984 */ /* 0x000e680000000c00 */
[----:B------:R-:W2:Y:S01]  /*4320*/  LDS.128 R52, [R52+0xe400] ;  /* 0x00e4000034347984 */ /* 0x000ea20000000c00 */
[----:B------:R-:W-:Y:S05]  /*4330*/  @P4 BRA `(.L_x_1372) ;  /* 0x0000000400484947 */ /* 0x000fea0003800000 */
[--C-:B------:R-:W-:Y:S01]  /*4340*/  SHF.R.U64 R12, R12, 0x10, R13.reuse ;  /* 0x000000100c0c7819 */ /* 0x100fe2000000120d */
[----:B------:R-:W-:Y:S01]  /*4350*/  HADD2.F32 R111, -RZ, R111.H0_H0 ;  /* 0x2000006fff6f7230 */ /* 0x000fe20000004100 */
[----:B------:R-:W-:Y:S01]  /*4360*/  SHF.R.U32.HI R104, RZ, 0x10, R13 ;  /* 0x00000010ff687819 */ /* 0x000fe2000001160d */
[--C-:B--2---:R-:W-:Y:S01]  /*4370*/  HADD2.F32 R108, -RZ, R53.reuse.H0_H0 ;  /* 0x20000035ff6c7230 */ /* 0x104fe20000004100 */
[--C-:B------:R-:W-:Y:S01]  /*4380*/  SHF.R.U64 R13, R36, 0x10, R37.reuse ;  /* 0x00000010240d7819 */ /* 0x100fe20000001225 */
[----:B------:R-:W-:Y:S01]  /*4390*/  HADD2.F32 R53, -RZ, R53.H1_H1 ;  /* 0x30000035ff357230 */ /* 0x000fe20000004100 */
[----:B------:R-:W-:Y:S01]  /*43a0*/  SHF.R.U32.HI R37, RZ, 0x10, R37 ;  /* 0x00000010ff257819 */ /* 0x000fe20000011625 */
[----:B------:R-:W-:Y:S01]  /*43b0*/  HADD2.F32 R109, -RZ, R109.H0_H0 ;  /* 0x2000006dff6d7230 */ /* 0x000fe20000004100 */
[--C-:B------:R-:W-:Y:S01]  /*43c0*/  SHF.R.U64 R14, R14, 0x10, R15.reuse ;  /* 0x000000100e0e7819 */ /* 0x100fe2000000120f */
[----:B------:R-:W-:Y:S01]  /*43d0*/  HADD2.F32 R104, -RZ, R104.H0_H0 ;  /* 0x20000068ff687230 */ /* 0x000fe20000004100 */
[----:B------:R-:W-:Y:S01]  /*43e0*/  SHF.R.U32.HI R36, RZ, 0x10, R15 ;  /* 0x00000010ff247819 */ /* 0x000fe2000001160f */
[----:B------:R-:W-:Y:S01]  /*43f0*/  HADD2.F32 R110, -RZ, R37.H0_H0 ;  /* 0x20000025ff6e7230 */ /* 0x000fe20000004100 */
[----:B------:R-:W-:Y:S01]  /*4400*/  SHF.R.U64 R15, R38, 0x10, R39 ;  /* 0x00000010260f7819 */ /* 0x000fe20000001227 */
[----:B-1----:R-:W-:-:S02]  /*4410*/  HADD2.F32 R38, -RZ, R49.H0_H0 ;  /* 0x20000031ff267230 */ /* 0x002fc40000004100 */
[-C--:B------:R-:W-:Y:S01]  /*4420*/  FMUL.FTZ R37, R108, R111.reuse ;  /* 0x0000006f6c257220 */ /* 0x080fe20000410000 */
[----:B------:R-:W-:Y:S02]  /*4430*/  HADD2.F32 R49, -RZ, R49.H1_H1 ;  /* 0x30000031ff317230 */ /* 0x000fe40000004100 */
[-C--:B------:R-:W-:Y:S01]  /*4440*/  FMUL.FTZ R112, R53, R110.reuse ;  /* 0x0000006e35707220 */ /* 0x080fe20000410000 */
[----:B------:R-:W-:Y:S01]  /*4450*/  SHF.R.U32.HI R39, RZ, 0x10, R39 ;  /* 0x00000010ff277819 */ /* 0x000fe20000011627 */
[C---:B------:R-:W-:Y:S01]  /*4460*/  FMUL.FTZ R111, R38.reuse, R111 ;  /* 0x0000006f266f7220 */ /* 0x040fe20000410000 */
[-C--:B------:R-:W-:Y:S01]  /*4470*/  FFMA.FTZ R38, R38, R109.reuse, -R37 ;  /* 0x0000006d26267223 */ /* 0x080fe20000010825 */
[C---:B------:R-:W-:Y:S01]  /*4480*/  FMUL.FTZ R110, R49.reuse, R110 ;  /* 0x0000006e316e7220 */ /* 0x040fe20000410000 */
[----:B------:R-:W-:Y:S01]  /*4490*/  FFMA.FTZ R49, R49, R104, -R112 ;  /* 0x0000006831317223 */ /* 0x000fe20000010870 */
[----:B------:R-:W-:Y:S01]  /*44a0*/  FFMA.FTZ R37, R108, R109, R111 ;  /* 0x0000006d6c257223 */ /* 0x000fe2000001006f */
[----:B------:R-:W-:-:S02]  /*44b0*/  HADD2.F32 R108, -RZ, R107.H1_H1 ;  /* 0x3000006bff6c7230 */ /* 0x000fc40000004100 */
[----:B------:R-:W-:Y:S01]  /*44c0*/  FFMA.FTZ R104, R53, R104, R110 ;  /* 0x0000006835687223 */ /* 0x000fe2000001006e */
[----:B------:R-:W-:Y:S01]  /*44d0*/  HADD2.F32 R112, -RZ, R107.H0_H0 ;  /* 0x2000006bff707230 */ /* 0x000fe20000004100 */
[----:B------:R-:W-:Y:S01]  /*44e0*/  F2FP.F16.F32.PACK_AB R49, R49, R38 ;  /* 0x000000263131723e */ /* 0x000fe200000000ff */
[--C-:B------:R-:W-:Y:S02]  /*44f0*/  HADD2.F32 R107, -RZ, R55.reuse.H0_H0 ;  /* 0x20000037ff6b7230 */ /* 0x100fe40000004100 */
[----:B------:R-:W-:Y:S01]  /*4500*/  HADD2.F32 R55, -RZ, R55.H1_H1 ;  /* 0x30000037ff377230 */ /* 0x000fe20000004100 */
[----:B------:R-:W-:Y:S01]  /*4510*/  F2FP.F16.F32.PACK_AB R37, R104, R37 ;  /* 0x000000256825723e */ /* 0x000fe200000000ff */
[----:B------:R-:W-:Y:S02]  /*4520*/  HADD2.F32 R53, -RZ, R51.H0_H0 ;  /* 0x20000033ff357230 */ /* 0x000fe40000004100 */
[----:B------:R-:W-:Y:S02]  /*4530*/  HADD2.F32 R114, -RZ, R39.H0_H0 ;  /* 0x20000027ff727230 */ /* 0x000fe40000004100 */
[----:B------:R-:W-:-:S02]  /*4540*/  HADD2.F32 R51, -RZ, R51.H1_H1 ;  /* 0x30000033ff337230 */ /* 0x000fc40000004100 */
[----:B------:R-:W-:Y:S02]  /*4550*/  HADD2.F32 R110, -RZ, R36.H0_H0 ;  /* 0x20000024ff6e7230 */ /* 0x000fe40000004100 */
[-C--:B------:R-:W-:Y:S01]  /*4560*/  FMUL.FTZ R36, R107, R112.reuse ;  /* 0x000000706b247220 */ /* 0x080fe20000410000 */
[----:B------:R-:W-:Y:S01]  /*4570*/  FMUL.FTZ R112, R53, R112 ;  /* 0x0000007035707220 */ /* 0x000fe20000410000 */
[-C--:B------:R-:W-:Y:S01]  /*4580*/  FMUL.FTZ R116, R55, R114.reuse ;  /* 0x0000007237747220 */ /* 0x080fe20000410000 */
[----:B------:R-:W-:Y:S01]  /*4590*/  FMUL.FTZ R114, R51, R114 ;  /* 0x0000007233727220 */ /* 0x000fe20000410000 */
[-C--:B------:R-:W-:Y:S01]  /*45a0*/  FFMA.FTZ R36, R53, R108.reuse, -R36 ;  /* 0x0000006c35247223 */ /* 0x080fe20000010824 */
[----:B------:R-:W-:Y:S01]  /*45b0*/  FFMA.FTZ R39, R107, R108, R112 ;  /* 0x0000006c6b277223 */ /* 0x000fe20000010070 */
[-C--:B------:R-:W-:Y:S01]  /*45c0*/  FFMA.FTZ R51, R51, R110.reuse, -R116 ;  /* 0x0000006e33337223 */ /* 0x080fe20000010874 */
[----:B------:R-:W-:Y:S01]  /*45d0*/  FFMA.FTZ R108, R55, R110, R114 ;  /* 0x0000006e376c7223 */ /* 0x000fe20000010072 */
[----:B------:R-:W-:-:S02]  /*45e0*/  HADD2.F32 R110, -RZ, R106.H1_H1 ;  /* 0x3000006aff6e7230 */ /* 0x000fc40000004100 */
[----:B------:R-:W-:Y:S01]  /*45f0*/  HADD2.F32 R106, -RZ, R106.H0_H0 ;  /* 0x2000006aff6a7230 */ /* 0x000fe20000004100 */
[----:B------:R-:W-:Y:S01]  /*4600*/  F2FP.F16.F32.PACK_AB R51, R51, R36 ;  /* 0x000000243333723e */ /* 0x000fe200000000ff */
[----:B------:R-:W-:Y:S02]  /*4610*/  HADD2.F32 R107, -RZ, R13.H0_H0 ;  /* 0x2000000dff6b7230 */ /* 0x000fe40000004100 */
[----:B------:R-:W-:Y:S02]  /*4620*/  HADD2.F32 R53, -RZ, R52.H0_H0 ;  /* 0x20000034ff357230 */ /* 0x000fe40000004100 */
[----:B------:R-:W-:Y:S02]  /*4630*/  HADD2.F32 R13, -RZ, R48.H0_H0 ;  /* 0x20000030ff0d7230 */ /* 0x000fe40000004100 */
[----:B------:R-:W-:Y:S02]  /*4640*/  HADD2.F32 R52, -RZ, R52.H1_H1 ;  /* 0x30000034ff347230 */ /* 0x000fe40000004100 */
[----:B------:R-:W-:-:S02]  /*4650*/  HADD2.F32 R48, -RZ, R48.H1_H1 ;  /* 0x30000030ff307230 */ /* 0x000fc40000004100 */
[----:B------:R-:W-:Y:S02]  /*4660*/  HADD2.F32 R55, -RZ, R12.H0_H0 ;  /* 0x2000000cff377230 */ /* 0x000fe40000004100 */
[-C--:B------:R-:W-:Y:S01]  /*4670*/  FMUL.FTZ R12, R53, R106.reuse ;  /* 0x0000006a350c7220 */ /* 0x080fe20000410000 */
[C---:B------:R-:W-:Y:S01]  /*4680*/  FMUL.FTZ R106, R13.reuse, R106 ;  /* 0x0000006a0d6a7220 */ /* 0x040fe20000410000 */
[-C--:B------:R-:W-:Y:S01]  /*4690*/  FMUL.FTZ R109, R52, R107.reuse ;  /* 0x0000006b346d7220 */ /* 0x080fe20000410000 */
[C---:B------:R-:W-:Y:S01]  /*46a0*/  FMUL.FTZ R107, R48.reuse, R107 ;  /* 0x0000006b306b7220 */ /* 0x040fe20000410000 */
[-C--:B------:R-:W-:Y:S01]  /*46b0*/  FFMA.FTZ R12, R13, R110.reuse, -R12 ;  /* 0x0000006e0d0c7223 */ /* 0x080fe2000001080c */
[----:B------:R-:W-:Y:S01]  /*46c0*/  FFMA.FTZ R13, R53, R110, R106 ;  /* 0x0000006e350d7223 */ /* 0x000fe2000001006a */
[-C--:B------:R-:W-:Y:S01]  /*46d0*/  FFMA.FTZ R53, R48, R55.reuse, -R109 ;  /* 0x0000003730357223 */ /* 0x080fe2000001086d */
[----:B------:R-:W-:Y:S01]  /*46e0*/  FFMA.FTZ R48, R52, R55, R107 ;  /* 0x0000003734307223 */ /* 0x000fe2000001006b */
[----:B------:R-:W-:-:S02]  /*46f0*/  HADD2.F32 R107, -RZ, R15.H0_H0 ;  /* 0x2000000fff6b7230 */ /* 0x000fc40000004100 */
[----:B------:R-:W-:Y:S01]  /*4700*/  HADD2.F32 R52, -RZ, R54.H0_H0 ;  /* 0x20000036ff347230 */ /* 0x000fe20000004100 */
[----:B------:R-:W-:Y:S01]  /*4710*/  F2FP.F16.F32.PACK_AB R12, R53, R12 ;  /* 0x0000000c350c723e */ /* 0x000fe200000000ff */
[----:B------:R-:W-:Y:S02]  /*4720*/  HADD2.F32 R15, -RZ, R50.H0_H0 ;  /* 0x20000032ff0f7230 */ /* 0x000fe40000004100 */
[----:B------:R-:W-:Y:S02]  /*4730*/  HADD2.F32 R54, -RZ, R54.H1_H1 ;  /* 0x30000036ff367230 */ /* 0x000fe40000004100 */
[--C-:B------:R-:W-:Y:S02]  /*4740*/  HADD2.F32 R106, -RZ, R105.reuse.H1_H1 ;  /* 0x30000069ff6a7230 */ /* 0x100fe40000004100 */
[----:B------:R-:W-:Y:S02]  /*4750*/  HADD2.F32 R50, -RZ, R50.H1_H1 ;  /* 0x30000032ff327230 */ /* 0x000fe40000004100 */
[----:B------:R-:W-:Y:S01]  /*4760*/  FMUL.FTZ R111, R54, R107 ;  /* 0x0000006b366f7220 */ /* 0x000fe20000410000 */
[----:B------:R-:W-:-:S02]  /*4770*/  HADD2.F32 R55, -RZ, R105.H0_H0 ;  /* 0x20000069ff377230 */ /* 0x000fc40000004100 */
[CC--:B------:R-:W-:Y:S01]  /*4780*/  FMUL.FTZ R109, R15.reuse, R106.reuse ;  /* 0x0000006a0f6d7220 */ /* 0x0c0fe20000410000 */
[----:B------:R-:W-:Y:S02]  /*4790*/  HADD2.F32 R105, -RZ, R14.H0_H0 ;  /* 0x2000000eff697230 */ /* 0x000fe40000004100 */
[----:B------:R-:W-:Y:S01]  /*47a0*/  FMUL.FTZ R14, R52, R106 ;  /* 0x0000006a340e7220 */ /* 0x000fe20000410000 */
[----:B------:R-:W-:Y:S01]  /*47b0*/  FMUL.FTZ R107, R50, R107 ;  /* 0x0000006b326b7220 */ /* 0x000fe20000410000 */
[----:B------:R-:W-:Y:S01]  /*47c0*/  FFMA.FTZ R109, R52, R55, R109 ;  /* 0x00000037346d7223 */ /* 0x000fe2000001006d */
[----:B------:R-:W-:Y:S01]  /*47d0*/  F2FP.F16.F32.PACK_AB R52, R48, R13 ;  /* 0x0000000d3034723e */ /* 0x000fe200000000ff */
[----:B------:R-:W-:Y:S01]  /*47e0*/  FFMA.FTZ R14, R15, R55, -R14 ;  /* 0x000000370f0e7223 */ /* 0x000fe2000001080e */
[-C--:B------:R-:W-:Y:S01]  /*47f0*/  FFMA.FTZ R111, R50, R105.reuse, -R111 ;  /* 0x00000069326f7223 */ /* 0x080fe2000001086f */
[----:B------:R-:W-:Y:S01]  /*4800*/  FFMA.FTZ R54, R54, R105, R107 ;  /* 0x0000006936367223 */ /* 0x000fe2000001006b */
[----:B------:R-:W-:Y:S01]  /*4810*/  F2FP.F16.F32.PACK_AB R55, R108, R39 ;  /* 0x000000276c37723e */ /* 0x000fe200000000ff */
[----:B------:R-:W-:-:S02]  /*4820*/  IMAD.MOV.U32 R48, RZ, RZ, R12 ;  /* 0x000000ffff307224 */ /* 0x000fc400078e000c */
[----:B------:R-:W-:Y:S01]  /*4830*/  F2FP.F16.F32.PACK_AB R50, R111, R14 ;  /* 0x0000000e6f32723e */ /* 0x000fe200000000ff */
[----:B------:R-:W-:Y:S01]  /*4840*/  IMAD.MOV.U32 R53, RZ, RZ, R37 ;  /* 0x000000ffff357224 */ /* 0x000fe200078e0025 */
[----:B------:R-:W-:-:S07]  /*4850*/  F2FP.F16.F32.PACK_AB R54, R54, R109 ;  /* 0x0000006d3636723e */ /* 0x000fce00000000ff */
.L_x_1372:
[----:B------:R-:W-:Y:S05]  /*4860*/  BSYNC B2 ;  /* 0x0000000000027941 */ /* 0x000fea0003800000 */
.L_x_1371:
[----:B------:R-:W-:Y:S02]  /*4870*/  ISETP.GE.AND P5, PT, R98, R95, PT ;  /* 0x0000005f6200720c */ /* 0x000fe40003fa6270 */
[----:B------:R-:W-:-:S11]  /*4880*/  P2R R13, PR, RZ, 0x1 ;  /* 0x00000001ff0d7803 */ /* 0x000fd60000000000 */
[--C-:B------:R-:W-:Y:S02]  /*4890*/  @!P5 SHF.R.S32.HI R12, RZ, 0x1f, R98.reuse ;  /* 0x0000001fff0cd819 */ /* 0x100fe40000011462 */
[----:B------:R-:W-:-:S04]  /*48a0*/  @!P5 IADD3 R88, P0, P6, R8, R88, R98 ;  /* 0x000000580858d210 */ /* 0x000fc80007e1e062 */
[----:B------:R-:W-:Y:S02]  /*48b0*/  @!P5 IADD3.X R99, R78, R99, R12, P0, P6 ;  /* 0x000000634e63d210 */ /* 0x000fe400007ec40c */
[CC--:B------:R-:W-:Y:S02]  /*48c0*/  LEA R12, P6, R94.reuse, R80.reuse, 0x1 ;  /* 0x000000505e0c7211 */ /* 0x0c0fe400078c08ff */
[----:B------:R-:W-:Y:S02]  /*48d0*/  ISETP.NE.AND P0, PT, R13, RZ, PT ;  /* 0x000000ff0d00720c */ /* 0x000fe40003f05270 */
[----:B------:R-:W-:Y:S02]  /*48e0*/  LEA.HI.X R13, R94, R81, R96, 0x1, P6 ;  /* 0x000000515e0d7211 */ /* 0x000fe400030f0c60 */
[----:B------:R-:W-:-:S03]  /*48f0*/  @!P5 LEA R14, P6, R88, R80, 0x1 ;  /* 0x00000050580ed211 */ /* 0x000fc600078c08ff */
[----:B-1----:R1:W-:Y:S01]  /*4900*/  STG.E.128 desc[UR38][R12.64], R48 ;  /* 0x000000300c007986 */ /* 0x0023e2000c101d26 */
[----:B------:R-:W-:-:S05]  /*4910*/  @!P5 LEA.HI.X R15, R88, R81, R99, 0x1, P6 ;  /* 0x00000051580fd211 */ /* 0x000fca00030f0c63 */
[----:B--2---:R1:W-:Y:S04]  /*4920*/  @!P5 STG.E.128 desc[UR38][R14.64], R52 ;  /* 0x000000340e00d986 */ /* 0x0043e8000c101d26 */
.L_x_1370:
[----:B------:R-:W-:Y:S05]  /*4930*/  BSYNC B1 ;  /* 0x0000000000017941 */ /* 0x000fea0003800000 */
.L_x_1369:
        /* <DEDUP_REMOVED lines=9> */
[C---:B------:R-:W-:Y:S01]  /*49d0*/  VIADD R15, R17.reuse, 0x60 ;  /* 0x00000060110f7836 */ /* 0x040fe20000000000 */
[----:B------:R-:W-:Y:S01]  /*49e0*/  SEL R97, R64, R97, !P0 ;  /* 0x0000006140617207 */ /* 0x000fe20004000000 */
[----:B------:R-:W-:Y:S01]  /*49f0*/  VIADD R36, R17, 0x60 ;  /* 0x0000006011247836 */ /* 0x000fe20000000000 */
[----:B------:R-:W-:Y:S01]  /*4a00*/  IADD3.X R13, R78, R51, R5, P5, P6 ;  /* 0x000000334e0d7210 */ /* 0x000fe20002fec405 */
[----:B------:R-:W-:Y:S01]  /*4a10*/  IMAD.SHL.U32 R15, R15, 0x40, RZ ;  /* 0x000000400f0f7824 */ /* 0x000fe200078e00ff */
[----:B------:R-:W-:Y:S01]  /*4a20*/  LEA R48, P5, R12, R80, 0x1 ;  /* 0x000000500c307211 */ /* 0x000fe200078a08ff */
[----:B------:R-:W-:Y:S01]  /*4a30*/  IMAD.SHL.U32 R36, R36, 0x40, RZ ;  /* 0x0000004024247824 */ /* 0x000fe200078e00ff */
[----:B------:R-:W-:Y:S02]  /*4a40*/  BSSY B1, `(.L_x_1373) ;  /* 0x000006a000017945 */ /* 0x000fe40003800000 */
[----:B------:R-:W-:Y:S01]  /*4a50*/  LEA.HI.X R49, R12, R81, R13, 0x1, P5 ;  /* 0x000000510c317211 */ /* 0x000fe200028f0c0d */
[----:B------:R-:W-:Y:S01]  /*4a60*/  IMAD R13, R22, 0x2000, R3 ;  /* 0x00002000160d7824 */ /* 0x000fe200078e0203 */
[----:B------:R-:W-:-:S02]  /*4a70*/  SHF.R.S32.HI R12, RZ, 0x1f, R97 ;  /* 0x0000001fff0c7819 */ /* 0x000fc40000011461 */
[----:B------:R-:W-:Y:S01]  /*4a80*/  LOP3.LUT R15, R15, 0x1c0, RZ, 0xc0, !PT ;  /* 0x000001c00f0f7812 */ /* 0x000fe200078ec0ff */
[----:B------:R-:W-:Y:S01]  /*4a90*/  IMAD R13, R13, 0x2, R2 ;  /* 0x000000020d0d7824 */ /* 0x000fe200078e0202 */
[----:B------:R-:W-:Y:S02]  /*4aa0*/  LEA.HI R97, R12, R97, RZ, 0x4 ;  /* 0x000000610c617211 */ /* 0x000fe400078f20ff */
[----:B------:R-:W-:Y:S02]  /*4ab0*/  LOP3.LUT R36, R36, 0x1c0, RZ, 0xc0, !PT ;  /* 0x000001c024247812 */ /* 0x000fe400078ec0ff */
[----:B------:R-:W-:Y:S02]  /*4ac0*/  LEA.HI.SX32 R53, R97, R6, 0x1c ;  /* 0x0000000661357211 */ /* 0x000fe400078fe2ff */
[----:B------:R-:W-:-:S03]  /*4ad0*/  SHF.R.U32.HI R15, RZ, 0x3, R15 ;  /* 0x00000003ff0f7819 */ /* 0x000fc6000001160f */
        /* <DEDUP_REMOVED lines=10> */
[----:B------:R-:W-:Y:S01]  /*4b80*/  HADD2.F32 R55, -RZ, R103.H1_H1 ;  /* 0x30000067ff377230 */ /* 0x000fe20000004100 */
[----:B------:R-:W-:Y:S01]  /*4b90*/  SHF.R.U64 R40, R42, 0x10, R43 ;  /* 0x000000102a287819 */ /* 0x000fe2000000122b */
[----:B-1----:R-:W-:Y:S01]  /*4ba0*/  IMAD.MOV.U32 R42, RZ, RZ, R12 ;  /* 0x000000ffff2a7224 */ /* 0x002fe200078e000c */
[----:B------:R-:W-:Y:S01]  /*4bb0*/  SHF.R.U32.HI R52, RZ, 0x10, R45 ;  /* 0x00000010ff347819 */ /* 0x000fe2000001162d */
[----:B--2---:R-:W-:Y:S01]  /*4bc0*/  IMAD.MOV.U32 R12, RZ, RZ, R37 ;  /* 0x000000ffff0c7224 */ /* 0x004fe200078e0025 */
[----:B------:R-:W-:Y:S01]  /*4bd0*/  SHF.R.U64 R44, R44, 0x10, R45 ;  /* 0x000000102c2c7819 */ /* 0x000fe2000000122d */
[----:B------:R-:W-:Y:S01]  /*4be0*/  IMAD.MOV.U32 R45, RZ, RZ, R39 ;  /* 0x000000ffff2d7224 */ /* 0x000fe200078e0027 */
[----:B------:R-:W-:Y:S01]  /*4bf0*/  SHF.R.U32.HI R87, RZ, 0x10, R43 ;  /* 0x00000010ff577819 */ /* 0x000fe2000001162b */
[----:B------:R-:W-:Y:S01]  /*4c00*/  IMAD.MOV.U32 R43, RZ, RZ, R36 ;  /* 0x000000ffff2b7224 */ /* 0x000fe200078e0024 */
[----:B------:R-:W-:Y:S01]  /*4c10*/  SHF.R.U32.HI R54, RZ, 0x10, R41 ;  /* 0x00000010ff367819 */ /* 0x000fe20000011629 */
[--C-:B------:R-:W-:Y:S01]  /*4c20*/  HADD2.F32 R36, -RZ, R12.reuse.H0_H0 ;  /* 0x2000000cff247230 */ /* 0x100fe20000004100 */
[--C-:B------:R-:W-:Y:S01]  /*4c30*/  SHF.R.U64 R41, R46, 0x10, R47.reuse ;  /* 0x000000102e297819 */ /* 0x100fe2000000122f */
[----:B------:R-:W-:Y:S01]  /*4c40*/  HADD2.F32 R39, -RZ, R12.H1_H1 ;  /* 0x3000000cff277230 */ /* 0x000fe20000004100 */
[----:B------:R-:W-:Y:S01]  /*4c50*/  SHF.R.U32.HI R86, RZ, 0x10, R47 ;  /* 0x00000010ff567819 */ /* 0x000fe2000001162f */
[----:B------:R-:W-:-:S02]  /*4c60*/  IMAD.MOV.U32 R37, RZ, RZ, R15 ;  /* 0x000000ffff257224 */ /* 0x000fc400078e000f */
[--C-:B------:R-:W-:Y:S02]  /*4c70*/  HADD2.F32 R12, -RZ, R13.reuse.H0_H0 ;  /* 0x2000000dff0c7230 */ /* 0x100fe40000004100 */
[----:B------:R-:W-:Y:S02]  /*4c80*/  HADD2.F32 R52, -RZ, R52.H0_H0 ;  /* 0x20000034ff347230 */ /* 0x000fe40000004100 */
[----:B------:R-:W-:Y:S02]  /*4c90*/  HADD2.F32 R15, -RZ, R13.H1_H1 ;  /* 0x3000000dff0f7230 */ /* 0x000fe40000004100 */
[-C--:B------:R-:W-:Y:S01]  /*4ca0*/  FMUL.FTZ R13, R36, R55.reuse ;  /* 0x00000037240d7220 */ /* 0x080fe20000410000 */
[----:B------:R-:W-:Y:S02]  /*4cb0*/  HADD2.F32 R47, -RZ, R102.H1_H1 ;  /* 0x30000066ff2f7230 */ /* 0x000fe40000004100 */
[----:B------:R-:W-:Y:S01]  /*4cc0*/  FMUL.FTZ R55, R12, R55 ;  /* 0x000000370c377220 */ /* 0x000fe20000410000 */
[----:B------:R-:W-:-:S02]  /*4cd0*/  HADD2.F32 R46, -RZ, R54.H0_H0 ;  /* 0x20000036ff2e7230 */ /* 0x000fc40000004100 */
[-C--:B------:R-:W-:Y:S01]  /*4ce0*/  FMUL.FTZ R54, R39, R52.reuse ;  /* 0x0000003427367220 */ /* 0x080fe20000410000 */
[C---:B------:R-:W-:Y:S01]  /*4cf0*/  FMUL.FTZ R52, R15.reuse, R52 ;  /* 0x000000340f347220 */ /* 0x040fe20000410000 */
[-C--:B------:R-:W-:Y:S01]  /*4d00*/  FFMA.FTZ R12, R12, R47.reuse, -R13 ;  /* 0x0000002f0c0c7223 */ /* 0x080fe2000001080d */
[----:B------:R-:W-:Y:S01]  /*4d10*/  FFMA.FTZ R13, R36, R47, R55 ;  /* 0x0000002f240d7223 */ /* 0x000fe20000010037 */
[-C--:B------:R-:W-:Y:S01]  /*4d20*/  FFMA.FTZ R15, R15, R46.reuse, -R54 ;  /* 0x0000002e0f0f7223 */ /* 0x080fe20000010836 */
[----:B------:R-:W-:Y:S01]  /*4d30*/  FFMA.FTZ R36, R39, R46, R52 ;  /* 0x0000002e27247223 */ /* 0x000fe20000010034 */
[----:B------:R-:W-:Y:S02]  /*4d40*/  HADD2.F32 R103, -RZ, R103.H0_H0 ;  /* 0x20000067ff677230 */ /* 0x000fe40000004100 */
[--C-:B------:R-:W-:Y:S01]  /*4d50*/  HADD2.F32 R46, -RZ, R45.reuse.H0_H0 ;  /* 0x2000002dff2e7230 */ /* 0x100fe20000004100 */
[----:B------:R-:W-:Y:S01]  /*4d60*/  F2FP.F16.F32.PACK_AB R15, R15, R12 ;  /* 0x0000000c0f0f723e */ /* 0x000fe200000000ff */
[----:B------:R-:W-:-:S02]  /*4d70*/  HADD2.F32 R47, -RZ, R45.H1_H1 ;  /* 0x3000002dff2f7230 */ /* 0x000fc40000004100 */
[----:B------:R-:W-:Y:S02]  /*4d80*/  HADD2.F32 R86, -RZ, R86.H0_H0 ;  /* 0x20000056ff567230 */ /* 0x000fe40000004100 */
[-C--:B------:R-:W-:Y:S01]  /*4d90*/  FMUL.FTZ R88, R46, R103.reuse ;  /* 0x000000672e587220 */ /* 0x080fe20000410000 */
[--C-:B------:R-:W-:Y:S02]  /*4da0*/  HADD2.F32 R39, -RZ, R37.reuse.H0_H0 ;  /* 0x20000025ff277230 */ /* 0x100fe40000004100 */
[----:B------:R-:W-:Y:S02]  /*4db0*/  HADD2.F32 R45, -RZ, R37.H1_H1 ;  /* 0x30000025ff2d7230 */ /* 0x000fe40000004100 */
[----:B------:R-:W-:Y:S01]  /*4dc0*/  FMUL.FTZ R94, R47, R86 ;  /* 0x000000562f5e7220 */ /* 0x000fe20000410000 */
[----:B------:R-:W-:Y:S02]  /*4dd0*/  HADD2.F32 R52, -RZ, R100.H1_H1 ;  /* 0x30000064ff347230 */ /* 0x000fe40000004100 */
[----:B------:R-:W-:Y:S01]  /*4de0*/  FMUL.FTZ R103, R39, R103 ;  /* 0x0000006727677220 */ /* 0x000fe20000410000 */
[----:B------:R-:W-:-:S02]  /*4df0*/  HADD2.F32 R54, -RZ, R87.H0_H0 ;  /* 0x20000057ff367230 */ /* 0x000fc40000004100 */
[----:B------:R-:W-:Y:S01]  /*4e00*/  FMUL.FTZ R86, R45, R86 ;  /* 0x000000562d567220 */ /* 0x000fe20000410000 */
[----:B------:R-:W-:Y:S02]  /*4e10*/  HADD2.F32 R100, -RZ, R100.H0_H0 ;  /* 0x20000064ff647230 */ /* 0x000fe40000004100 */
[-C--:B------:R-:W-:Y:S01]  /*4e20*/  FFMA.FTZ R37, R39, R52.reuse, -R88 ;  /* 0x0000003427257223 */ /* 0x080fe20000010858 */
[----:B------:R-:W-:Y:S01]  /*4e30*/  FFMA.FTZ R39, R46, R52, R103 ;  /* 0x000000342e277223 */ /* 0x000fe20000010067 */
[-C--:B------:R-:W-:Y:S01]  /*4e40*/  FFMA.FTZ R94, R45, R54.reuse, -R94 ;  /* 0x000000362d5e7223 */ /* 0x080fe2000001085e */
[----:B------:R-:W-:Y:S01]  /*4e50*/  FFMA.FTZ R86, R47, R54, R86 ;  /* 0x000000362f567223 */ /* 0x000fe20000010056 */
[----:B------:R-:W-:Y:S02]  /*4e60*/  HADD2.F32 R46, -RZ, R101.H0_H0 ;  /* 0x20000065ff2e7230 */ /* 0x000fe40000004100 */
[----:B------:R-:W-:Y:S01]  /*4e70*/  HADD2.F32 R47, -RZ, R44.H0_H0 ;  /* 0x2000002cff2f7230 */ /* 0x000fe20000004100 */
[----:B------:R-:W-:Y:S01]  /*4e80*/  F2FP.F16.F32.PACK_AB R94, R94, R37 ;  /* 0x000000255e5e723e */ /* 0x000fe200000000ff */
[--C-:B------:R-:W-:Y:S01]  /*4e90*/  HADD2.F32 R45, -RZ, R43.reuse.H0_H0 ;  /* 0x2000002bff2d7230 */ /* 0x100fe20000004100 */
[----:B------:R-:W-:Y:S01]  /*4ea0*/  F2FP.F16.F32.PACK_AB R37, R36, R13 ;  /* 0x0000000d2425723e */ /* 0x000fe200000000ff */
[----:B------:R-:W-:Y:S01]  /*4eb0*/  HADD2.F32 R44, -RZ, R42.H0_H0 ;  /* 0x2000002aff2c7230 */ /* 0x000fe20000004100 */
[----:B------:R-:W-:Y:S01]  /*4ec0*/  F2FP.F16.F32.PACK_AB R39, R86, R39 ;  /* 0x000000275627723e */ /* 0x000fe200000000ff */
[----:B------:R-:W-:-:S02]  /*4ed0*/  HADD2.F32 R43, -RZ, R43.H1_H1 ;  /* 0x3000002bff2b7230 */ /* 0x000fc40000004100 */
[-C--:B------:R-:W-:Y:S01]  /*4ee0*/  FMUL.FTZ R55, R45, R46.reuse ;  /* 0x0000002e2d377220 */ /* 0x080fe20000410000 */
[----:B------:R-:W-:Y:S02]  /*4ef0*/  HADD2.F32 R42, -RZ, R42.H1_H1 ;  /* 0x3000002aff2a7230 */ /* 0x000fe40000004100 */
[C---:B------:R-:W-:Y:S01]  /*4f00*/  FMUL.FTZ R46, R44.reuse, R46 ;  /* 0x0000002e2c2e7220 */ /* 0x040fe20000410000 */
[----:B------:R-:W-:Y:S02]  /*4f10*/  HADD2.F32 R50, -RZ, R50.H0_H0 ;  /* 0x20000032ff327230 */ /* 0x000fe40000004100 */
[-C--:B------:R-:W-:Y:S01]  /*4f20*/  FMUL.FTZ R87, R43, R47.reuse ;  /* 0x0000002f2b577220 */ /* 0x080fe20000410000 */
[-C--:B------:R-:W-:Y:S01]  /*4f30*/  FFMA.FTZ R55, R44, R100.reuse, -R55 ;  /* 0x000000642c377223 */ /* 0x080fe20000010837 */
[C---:B------:R-:W-:Y:S01]  /*4f40*/  FMUL.FTZ R52, R42.reuse, R47 ;  /* 0x0000002f2a347220 */ /* 0x040fe20000410000 */
[----:B------:R-:W-:Y:S01]  /*4f50*/  FFMA.FTZ R46, R45, R100, R46 ;  /* 0x000000642d2e7223 */ /* 0x000fe2000001002e */
[----:B------:R-:W-:Y:S01]  /*4f60*/  FFMA.FTZ R44, R42, R50, -R87 ;  /* 0x000000322a2c7223 */ /* 0x000fe20000010857 */
[----:B------:R-:W-:-:S02]  /*4f70*/  HADD2.F32 R45, -RZ, R41.H0_H0 ;  /* 0x20000029ff2d7230 */ /* 0x000fc40000004100 */
[----:B------:R-:W-:Y:S01]  /*4f80*/  FFMA.FTZ R47, R43, R50, R52 ;  /* 0x000000322b2f7223 */ /* 0x000fe20000010034 */
[----:B------:R-:W-:Y:S02]  /*4f90*/  HADD2.F32 R42, -RZ, R38.H0_H0 ;  /* 0x20000026ff2a7230 */ /* 0x000fe40000004100 */
[----:B------:R-:W-:Y:S01]  /*4fa0*/  HADD2.F32 R101, -RZ, R101.H1_H1 ;  /* 0x30000065ff657230 */ /* 0x000fe20000004100 */
[----:B------:R-:W-:Y:S01]  /*4fb0*/  F2FP.F16.F32.PACK_AB R12, R44, R55 ;  /* 0x000000372c0c723e */ /* 0x000fe200000000ff */
[----:B------:R-:W-:Y:S01]  /*4fc0*/  HADD2.F32 R41, -RZ, R14.H0_H0 ;  /* 0x2000000eff297230 */ /* 0x000fe20000004100 */
[----:B------:R-:W-:Y:S01]  /*4fd0*/  F2FP.F16.F32.PACK_AB R36, R47, R46 ;  /* 0x0000002e2f24723e */ /* 0x000fe200000000ff */
[----:B------:R-:W-:Y:S02]  /*4fe0*/  HADD2.F32 R38, -RZ, R38.H1_H1 ;  /* 0x30000026ff267230 */ /* 0x000fe40000004100 */
[----:B------:R-:W-:Y:S02]  /*4ff0*/  HADD2.F32 R14, -RZ, R14.H1_H1 ;  /* 0x3000000eff0e7230 */ /* 0x000fe40000004100 */
[----:B------:R-:W-:-:S02]  /*5000*/  HADD2.F32 R43, -RZ, R40.H0_H0 ;  /* 0x20000028ff2b7230 */ /* 0x000fc40000004100 */
[----:B------:R-:W-:Y:S01]  /*5010*/  FMUL.FTZ R40, R42, R101 ;  /* 0x000000652a287220 */ /* 0x000fe20000410000 */
[----:B------:R-:W-:Y:S02]  /*5020*/  HADD2.F32 R102, -RZ, R102.H0_H0 ;  /* 0x20000066ff667230 */ /* 0x000fe40000004100 */
[----:B------:R-:W-:Y:S01]  /*5030*/  FMUL.FTZ R87, R38, R45 ;  /* 0x0000002d26577220 */ /* 0x000fe20000410000 */
[C---:B------:R-:W-:Y:S01]  /*5040*/  FMUL.FTZ R101, R41.reuse, R101 ;  /* 0x0000006529657220 */ /* 0x040fe20000410000 */
[----:B------:R-:W-:Y:S01]  /*5050*/  FMUL.FTZ R45, R14, R45 ;  /* 0x0000002d0e2d7220 */ /* 0x000fe20000410000 */
[----:B------:R-:W-:Y:S02]  /*5060*/  IMAD.MOV.U32 R13, RZ, RZ, R15 ;  /* 0x000000ffff0d7224 */ /* 0x000fe400078e000f */
[-C--:B------:R-:W-:Y:S01]  /*5070*/  FFMA.FTZ R40, R41, R102.reuse, -R40 ;  /* 0x0000006629287223 */ /* 0x080fe20000010828 */
[----:B------:R-:W-:Y:S01]  /*5080*/  FFMA.FTZ R101, R42, R102, R101 ;  /* 0x000000662a657223 */ /* 0x000fe20000010065 */
[-C--:B------:R-:W-:Y:S01]  /*5090*/  FFMA.FTZ R87, R14, R43.reuse, -R87 ;  /* 0x0000002b0e577223 */ /* 0x080fe20000010857 */
[----:B------:R-:W-:Y:S01]  /*50a0*/  FFMA.FTZ R38, R38, R43, R45 ;  /* 0x0000002b26267223 */ /* 0x000fe2000001002d */
[----:B------:R-:W-:-:S03]  /*50b0*/  IMAD.MOV.U32 R15, RZ, RZ, R94 ;  /* 0x000000ffff0f7224 */ /* 0x000fc600078e005e */
[----:B------:R-:W-:Y:S02]  /*50c0*/  F2FP.F16.F32.PACK_AB R14, R87, R40 ;  /* 0x00000028570e723e */ /* 0x000fe400000000ff */
[----:B------:R-:W-:-:S07]  /*50d0*/  F2FP.F16.F32.PACK_AB R38, R38, R101 ;  /* 0x000000652626723e */ /* 0x000fce00000000ff */
.L_x_1374:
[----:B------:R-:W-:Y:S05]  /*50e0*/  BSYNC B1 ;  /* 0x0000000000017941 */ /* 0x000fea0003800000 */
.L_x_1373:
[----:B-1----:R1:W-:Y:S01]  /*50f0*/  STG.E.128 desc[UR38][R48.64], R12 ;  /* 0x0000000c30007986 */ /* 0x0023e2000c101d26 */
[----:B------:R-:W-:-:S13]  /*5100*/  ISETP.GE.AND P4, PT, R53, R95, PT ;  /* 0x0000005f3500720c */ /* 0x000fda0003f86270 */
[----:B------:R-:W-:Y:S05]  /*5110*/  @P4 BRA `(.L_x_1357) ;  /* 0x00000000008c4947 */ /* 0x000fea0003800000 */
[--C-:B-1----:R-:W-:Y:S02]  /*5120*/  SHF.R.S32.HI R12, RZ, 0x1f, R53.reuse ;  /* 0x0000001fff0c7819 */ /* 0x102fe40000011435 */
[----:B------:R-:W-:-:S04]  /*5130*/  IADD3 R53, P4, P5, R8, R84, R53 ;  /* 0x0000005408357210 */ /* 0x000fc80007d9e035 */
[----:B------:R-:W-:Y:S02]  /*5140*/  IADD3.X R12, R78, R51, R12, P4, P5 ;  /* 0x000000334e0c7210 */ /* 0x000fe400027ea40c */
[----:B------:R-:W-:-:S04]  /*5150*/  LEA R80, P4, R53, R80, 0x1 ;  /* 0x0000005035507211 */ /* 0x000fc800078808ff */
[----:B------:R-:W-:-:S05]  /*5160*/  LEA.HI.X R81, R53, R81, R12, 0x1, P4 ;  /* 0x0000005135517211 */ /* 0x000fca00020f0c0c */
[----:B--2---:R1:W-:Y:S01]  /*5170*/  STG.E.128 desc[UR38][R80.64], R36 ;  /* 0x0000002450007986 */ /* 0x0043e2000c101d26 */
[----:B------:R-:W-:Y:S05]  /*5180*/  BRA `(.L_x_1357) ;  /* 0x0000000000707947 */ /* 0x000fea0003800000 */
.L_x_1340:
[----:B------:R-:W-:-:S06]  /*5190*/  UISETP.NE.AND UP0, UPT, UR37, 0x3, UPT ;  /* 0x000000032500788c */ /* 0x000fcc000bf05270 */
[----:B------:R-:W-:-:S13]  /*51a0*/  PLOP3.LUT P3, PT, PT, PT, UP0, 0x80, 0x0 ;  /* 0x000000000000781c */ /* 0x000fda0003f6f008 */
[----:B------:R-:W-:Y:S05]  /*51b0*/  @!P3 BRA `(.L_x_1375) ;  /* 0x000000000004b947 */ /* 0x000fea0003800000 */
[----:B------:R-:W-:Y:S01]  /*51c0*/  BPT.TRAP 0x1 ;  /* 0x000000040000795c */ /* 0x000fe20000300000 */
.L_x_1375:
[----:B------:R-:W2:Y:S01]  /*51d0*/  LDL R12, [R1+0x10] ;  /* 0x00001000010c7983 */ /* 0x000ea20000100800 */
[----:B------:R-:W-:Y:S01]  /*51e0*/  IMAD R79, R22, 0x8, R2 ;  /* 0x00000008164f7824 */ /* 0x000fe200078e0202 */
[----:B------:R-:W-:Y:S01]  /*51f0*/  BSSY B1, `(.L_x_1376) ;  /* 0x0000006000017945 */ /* 0x000fe20003800000 */
[----:B------:R-:W-:-:S05]  /*5200*/  IMAD R90, R26, -0x80, R29 ;  /* 0xffffff801a5a7824 */ /* 0x000fca00078e021d */
[----:B------:R-:W-:Y:S02]  /*5210*/  VIMNMX R90, R90, 0x80, PT ;  /* 0x000000805a5a7848 */ /* 0x000fe40003fe0100 */
[----:B--2---:R-:W-:-:S04]  /*5220*/  SHF.L.U32 R91, R12, 0x1f, RZ ;  /* 0x0000001f0c5b7819 */ /* 0x004fc800000006ff */
[----:B------:R-:W1:Y:S02]  /*5230*/  SYNCS.PHASECHK.TRANS64.TRYWAIT P4, [R79+URZ+0x16890], R91 ;  /* 0x0168905b4f0075a7 */ /* 0x000e64000808017f */
[----:B-1----:R-:W-:Y:S05]  /*5240*/  @!P4 BRA `(.L_x_1377) ;  /* 0x0000018000e0c947 */ /* 0x002fea0003800000 */
.L_x_1675:
[----:B------:R-:W-:Y:S05]  /*5250*/  BSYNC B1 ;  /* 0x0000000000017941 */ /* 0x000fea0003800000 */
.L_x_1376:
[----:B------:R-:W-:Y:S01]  /*5260*/  ISETP.GE.AND P4, PT, R17, R90, PT ;  /* 0x0000005a1100720c */ /* 0x000fe20003f86270 */
[----:B------:R-:W-:-:S12]  /*5270*/  BSSY B1, `(.L_x_1378) ;  /* 0x0000006000017945 */ /* 0x000fd80003800000 */
[----:B------:R-:W-:Y:S05]  /*5280*/  @P4 BRA `(.L_x_1379) ;  /* 0x0000000000104947 */ /* 0x000fea0003800000 */
[----:B------:R-:W2:Y:S04]  /*5290*/  @!P1 LDS.128 R12, [R83+0xe000] ;  /* 0x00e00000530c9984 */ /* 0x000ea80000000c00 */
[----:B0-----:R-:W0:Y:S04]  /*52a0*/  @!P2 LDS.128 R36, [R82+0xe000] ;  /* 0x00e000005224a984 */ /* 0x001e280000000c00 */
[----:B--2---:R2:W-:Y:S04]  /*52b0*/  @!P1 STG.E.128 desc[UR38][R42.64], R12 ;  /* 0x0000000c2a009986 */ /* 0x0045e8000c101d26 */
[----:B0-----:R2:W-:Y:S02]  /*52c0*/  @!P2 STG.E.128 desc[UR38][R42.64+0x40], R36 ;  /* 0x000040242a00a986 */ /* 0x0015e4000c101d26 */
.L_x_1379:
[----:B------:R-:W-:Y:S05]  /*52d0*/  BSYNC B1 ;  /* 0x0000000000017941 */ /* 0x000fea0003800000 */
.L_x_1378:
[----:B--2---:R-:W-:-:S05]  /*52e0*/  VIADD R12, R17, 0x60 ;  /* 0x00000060110c7836 */ /* 0x004fca0000000000 */
[----:B------:R-:W-:-:S13]  /*52f0*/  ISETP.GE.AND P4, PT, R12, R90, PT ;  /* 0x0000005a0c00720c */ /* 0x000fda0003f86270 */
[----:B------:R-:W-:Y:S05]  /*5300*/  @P4 BRA `(.L_x_1357) ;  /* 0x0000000000104947 */ /* 0x000fea0003800000 */
[----:B------:R-:W2:Y:S04]  /*5310*/  @!P1 LDS.128 R12, [R83+0x11000] ;  /* 0x01100000530c9984 */ /* 0x000ea80000000c00 */
[----:B0-----:R-:W0:Y:S04]  /*5320*/  @!P2 LDS.128 R36, [R82+0x11000] ;  /* 0x011000005224a984 */ /* 0x001e280000000c00 */
[----:B--2---:R2:W-:Y:S04]  /*5330*/  @!P1 STG.E.128 desc[UR38][R40.64], R12 ;  /* 0x0000000c28009986 */ /* 0x0045e8000c101d26 */
[----:B0-----:R2:W-:Y:S02]  /*5340*/  @!P2 STG.E.128 desc[UR38][R40.64+0x40], R36 ;  /* 0x000040242800a986 */ /* 0x0015e4000c101d26 */
.L_x_1357:
[----:B------:R-:W-:Y:S05]  /*5350*/  BSYNC B0 ;  /* 0x0000000000007941 */ /* 0x000fea0003800000 */
.L_x_1339:
[----:B-1234-:R-:W1:Y:S01]  /*5360*/  S2R R12, SR_TID.X ;  /* 0x00000000000c7919 */ /* 0x01ee620000002100 */
        /* <DEDUP_REMOVED lines=16> */
.L_x_1381:
[----:B------:R-:W-:Y:S05]  /*5470*/  BSYNC B0 ;  /* 0x0000000000007941 */ /* 0x000fea0003800000 */
.L_x_1380:
[----:B------:R-:W2:Y:S01]  /*5480*/  SYNCS.PHASECHK.TRANS64.TRYWAIT P3, [R79+URZ+0x168b0], R91 ;  /* 0x0168b05b4f0075a7 */ /* 0x000ea2000806017f */
[----:B------:R-:W-:Y:S01]  /*5490*/  ULDC UR40, c[0x0][0x2f4] ;  /* 0x0000bd0000287ab9 */ /* 0x000fe20000000800 */
[----:B------:R-:W-:Y:S01]  /*54a0*/  ULDC.64 UR44, c[0x0][0x328] ;  /* 0x0000ca00002c7ab9 */ /* 0x000fe20000000a00 */
[----:B------:R-:W-:Y:S01]  /*54b0*/  ULDC.64 UR42, c[0x0][0x318] ;  /* 0x0000c600002a7ab9 */ /* 0x000fe20000000a00 */
[----:B------:R-:W-:Y:S01]  /*54c0*/  BSSY B0, `(.L_x_1382) ;  /* 0x0000003000007945 */ /* 0x000fe20003800000 */
[----:B------:R-:W-:-:S03]  /*54d0*/  IMAD.WIDE R36, R26, 0x80, R10 ;  /* 0x000000801a247825 */ /* 0x000fc600078e020a */
[----:B--2---:R-:W-:Y:S05]  /*54e0*/  @!P3 BRA `(.L_x_1383) ;  /* 0x00000180004cb947 */ /* 0x004fea0003800000 */
.L_x_1676:
[----:B------:R-:W-:Y:S05]  /*54f0*/  BSYNC B0 ;  /* 0x0000000000007941 */ /* 0x000fea0003800000 */
.L_x_1382:
        /* <DEDUP_REMOVED lines=9> */
[----:B0-----:R-:W-:-:S04]  /*5590*/  LEA R38, P3, R12, UR42, 0x1 ;  /* 0x0000002a0c267c11 */ /* 0x001fc8000f8608ff */
[----:B------:R-:W-:Y:S02]  /*55a0*/  LEA.HI.X R39, R12, UR43, R13, 0x1, P3 ;  /* 0x0000002b0c277c11 */ /* 0x000fe400098f0c0d */
[----:B------:R-:W-:-:S13]  /*55b0*/  ISETP.GE.AND P3, PT, R18, UR40, PT ;  /* 0x0000002812007c0c */ /* 0x000fda000bf66270 */
[----:B------:R-:W0:Y:S04]  /*55c0*/  @!P3 LDS.128 R12, [R83] ;  /* 0x00000000530cb984 */ /* 0x000e280000000c00 */
[----:B0-----:R-:W-:Y:S01]  /*55d0*/  @!P3 STG.E.128 desc[UR38][R38.64], R12 ;  /* 0x0000000c2600b986 */ /* 0x001fe2000c101d26 */
[----:B------:R-:W-:-:S13]  /*55e0*/  ISETP.GE.AND P3, PT, R67, UR40, PT ;  /* 0x0000002843007c0c */ /* 0x000fda000bf66270 */
[----:B------:R-:W0:Y:S04]  /*55f0*/  @!P3 LDS.128 R12, [R82] ;  /* 0x00000000520cb984 */ /* 0x000e280000000c00 */
[----:B0-----:R3:W-:Y:S02]  /*5600*/  @!P3 STG.E.128 desc[UR38][R38.64+0x40], R12 ;  /* 0x0000400c2600b986 */ /* 0x0017e4000c101d26 */
.L_x_1385:
[----:B------:R-:W-:Y:S05]  /*5610*/  BSYNC B0 ;  /* 0x0000000000007941 */ /* 0x000fea0003800000 */
.L_x_1384:
[----:B-1-3--:R-:W-:Y:S01]  /*5620*/  VIADD R12, R17, 0x60 ;  /* 0x00000060110c7836 */ /* 0x00afe20000000000 */
[----:B------:R-:W-:Y:S04]  /*5630*/  BSSY B0, `(.L_x_1386) ;  /* 0x0000013000007945 */ /* 0x000fe80003800000 */
        /* <DEDUP_REMOVED lines=18> */
.L_x_1387:
[----:B------:R-:W-:Y:S05]  /*5760*/  BSYNC B0 ;  /* 0x0000000000007941 */ /* 0x000fea0003800000 */
.L_x_1386:
[----:B-1----:R-:W3:Y:S04]  /*5770*/  LDL R12, [R1] ;  /* 0x00000000010c7983 */ /* 0x002ee80000100800 */
[----:B------:R-:W4:Y:S01]  /*5780*/  LDL.LU R13, [R1+0x10] ;  /* 0x00001000010d7983 */ /* 0x000f220000300800 */
[----:B------:R-:W-:Y:S02]  /*5790*/  VIADD R22, R22, 0x1 ;  /* 0x0000000116167836 */ /* 0x000fe40000000000 */
[----:B0-2---:R-:W-:Y:S01]  /*57a0*/  @!P4 VIADD R79, R79, 0x168c0 ;  /* 0x000168c04f4fc836 */ /* 0x005fe20000000000 */
        /* <DEDUP_REMOVED lines=13> */
[----:B----4-:R-:W-:-:S05]  /*5880*/  LOP3.LUT R13, R13, R12, RZ, 0x3c, !PT ;  /* 0x0000000c0d0d7212 */ /* 0x010fca00078e3cff */
[----:B------:R0:W-:Y:S02]  /*5890*/  STL [R1+0x10], R13 ;  /* 0x0000100d01007387 */ /* 0x0001e40000100800 */
[----:B------:R-:W-:Y:S05]  /*58a0*/  @P5 BRA `(.L_x_1388) ;  /* 0xffffffcc00305947 */ /* 0x000fea000383ffff */
[----:B0-----:R-:W0:Y:S01]  /*58b0*/  S2R R13, SR_TID.X ;  /* 0x00000000000d7919 */ /* 0x001e220000002100 */
[----:B------:R-:W-:Y:S02]  /*58c0*/  PLOP3.LUT P0, PT, PT, PT, PT, 0x8, 0x0 ;  /* 0x000000000000781c */ /* 0x000fe40003f0e170 */
[----:B0-----:R-:W-:-:S04]  /*58d0*/  SHF.R.U32.HI R13, RZ, 0x7, R13 ;  /* 0x00000007ff0d7819 */ /* 0x001fc8000001160d */
[----:B------:R-:W-:-:S13]  /*58e0*/  ISETP.NE.AND P5, PT, R13, 0x1, PT ;  /* 0x000000010d00780c */ /* 0x000fda0003fa5270 */
[----:B------:R-:W-:Y:S06]  /*58f0*/  @!P5 BAR.ARV 0x9, 0x100 ;  /* 0x024400000000db1d */ /* 0x000fec0000002000 */
.L_x_1334:
[----:B------:R-:W2:Y:S01]  /*5900*/  LDL R10, [R1+0x18] ;  /* 0x00001800010a7983 */ /* 0x000ea20000100800 */
[----:B------:R-:W1:Y:S08]  /*5910*/  LDC R0, c[0x0][0x448] ;  /* 0x00011200ff007b82 */ /* 0x000e700000000800 */
[----:B------:R-:W3:Y:S01]  /*5920*/  LDC.64 R6, c[0x0][0x9e0] ;  /* 0x00027800ff067b82 */ /* 0x000ee20000000a00 */
[----:B-1----:R-:W-:-:S02]  /*5930*/  ISETP.NE.AND P1, PT, R0, 0x1, PT ;  /* 0x000000010000780c */ /* 0x002fc40003f25270 */
[----:B---3--:R-:W-:-:S11]  /*5940*/  ISETP.GE.AND P2, PT, R7, 0x1, PT ;  /* 0x000000010700780c */ /* 0x008fd60003f46270 */
[----:B------:R-:W1:Y:S08]  /*5950*/  @P1 LDC R0, c[0x0][0x44c] ;  /* 0x00011300ff001b82 */ /* 0x000e700000000800 */
[----:B------:R-:W3:Y:S01]  /*5960*/  @P1 LDC R5, c[0x0][0x450] ;  /* 0x00011400ff051b82 */ /* 0x000ee20000000800 */
[----:B--2---:R-:W-:-:S04]  /*5970*/  VIADD R3, R10, 0xbf ;  /* 0x000000bf0a037836 */ /* 0x004fc80000000000 */
[----:B-1----:R-:W-:-:S05]  /*5980*/  @P1 IMAD.HI.U32 R0, R3, R0, RZ ;  /* 0x0000000003001227 */ /* 0x002fca00078e00ff */
[----:B---3--:R-:W-:-:S05]  /*5990*/  @P1 SHF.R.U32.HI R3, RZ, R5, R0 ;  /* 0x00000005ff031219 */ /* 0x008fca0000011600 */
[----:B------:R-:W-:Y:S01]  /*59a0*/  IMAD.IADD R5, R28, 0x1, R3 ;  /* 0x000000011c057824 */ /* 0x000fe200078e0203 */
[----:B------:R-:W-:Y:S06]  /*59b0*/  @P0 BRA `(.L_x_1389) ;  /* 0x00000000000c0947 */ /* 0x000fec0003800000 */
[----:B------:R-:W1:Y:S01]  /*59c0*/  FENCE.VIEW.ASYNC.G ;  /* 0x00000000000073c6 */ /* 0x000e620000000100 */
[----:B------:R-:W-:Y:S05]  /*59d0*/  WARPSYNC.ALL ;  /* 0x0000000000007948 */ /* 0x000fea0003800000 */
[----:B-1----:R-:W-:Y:S06]  /*59e0*/  BAR.ARV 0xc, 0x200 ;  /* 0x0308000000007b1d */ /* 0x002fec0000002000 */
.L_x_1389:
[----:B------:R-:W-:Y:S01]  /*59f0*/  IMAD.IADD R0, R5, 0x1, R6 ;  /* 0x0000000105007824 */ /* 0x000fe200078e0206 */
[----:B------:R-:W-:Y:S06]  /*5a00*/  @!P2 BRA `(.L_x_1390) ;  /* 0x000000000048a947 */ /* 0x000fec0003800000 */
        /* <DEDUP_REMOVED lines=11> */
.L_x_1392:
[----:B------:R-:W-:-:S13]  /*5ac0*/  ISETP.NE.AND P0, PT, R7, 0x1, PT ;  /* 0x000000010700780c */ /* 0x000fda0003f05270 */
[----:B------:R-:W1:Y:S02]  /*5ad0*/  @P0 LDC.64 R4, c[0x0][0x9e8] ;  /* 0x00027a00ff040b82 */ /* 0x000e640000000a00 */
[----:B-1----:R-:W-:-:S05]  /*5ae0*/  @P0 IMAD.HI.U32 R4, R3, R4, RZ ;  /* 0x0000000403040227 */ /* 0x002fca00078e00ff */
[----:B------:R-:W-:-:S07]  /*5af0*/  @P0 SHF.R.U32.HI R3, RZ, R5, R4 ;  /* 0x00000005ff030219 */ /* 0x000fce0000011604 */
.L_x_1393:
[----:B------:R-:W-:Y:S05]  /*5b00*/  BSYNC B0 ;  /* 0x0000000000007941 */ /* 0x000fea0003800000 */
.L_x_1391:
[----:B------:R-:W-:-:S05]  /*5b10*/  IMAD R3, R3, R7, R7 ;  /* 0x0000000703037224 */ /* 0x000fca00078e0207 */
[----:B------:R-:W-:-:S07]  /*5b20*/  VIMNMX R0, R0, R3, PT ;  /* 0x0000000300007248 */ /* 0x000fce0003fe0100 */
.L_x_1390:
[----:B------:R-:W1:Y:S01]  /*5b30*/  @P1 LDC R4, c[0x0][0x44c] ;  /* 0x00011300ff041b82 */ /* 0x000e620000000800 */
[----:B------:R-:W-:Y:S01]  /*5b40*/  VIADD R0, R0, 0x7f ;  /* 0x0000007f00007836 */ /* 0x000fe20000000000 */
[----:B------:R-:W-:-:S04]  /*5b50*/  ULDC UR4, c[0x0][0x9dc] ;  /* 0x0002770000047ab9 */ /* 0x000fc80000000800 */
[----:B------:R-:W-:Y:S02]  /*5b60*/  SHF.R.S32.HI R3, RZ, 0x1f, R0 ;  /* 0x0000001fff037819 */ /* 0x000fe40000011400 */
[----:B------:R-:W2:Y:S02]  /*5b70*/  @P1 LDC R6, c[0x0][0x450] ;  /* 0x00011400ff061b82 */ /* 0x000ea40000000800 */
[----:B------:R-:W-:-:S04]  /*5b80*/  LEA.HI R3, R3, R0, RZ, 0x7 ;  /* 0x0000000003037211 */ /* 0x000fc800078f38ff */
[----:B------:R-:W-:-:S04]  /*5b90*/  SHF.R.S32.HI R3, RZ, 0x7, R3 ;  /* 0x00000007ff037819 */ /* 0x000fc80000011403 */
[----:B------:R-:W-:Y:S01]  /*5ba0*/  VIMNMX R92, R92, R3, PT ;  /* 0x000000035c5c7248 */ /* 0x000fe20003fe0100 */
[----:B-1----:R-:W-:-:S04]  /*5bb0*/  @P1 IMAD.HI.U32 R5, R10, R4, RZ ;  /* 0x000000040a051227 */ /* 0x002fc800078e00ff */
[----:B------:R-:W-:Y:S01]  /*5bc0*/  IMAD.MOV.U32 R4, RZ, RZ, R10 ;  /* 0x000000ffff047224 */ /* 0x000fe200078e000a */
        /* <DEDUP_REMOVED lines=14> */
.L_x_1396:
[----:B------:R-:W-:-:S13]  /*5cb0*/  ISETP.NE.AND P0, PT, R7, 0x1, PT ;  /* 0x000000010700780c */ /* 0x000fda0003f05270 */
[----:B------:R-:W1:Y:S02]  /*5cc0*/  @P0 LDC.64 R4, c[0x0][0x9e8] ;  /* 0x00027a00ff040b82 */ /* 0x000e640000000a00 */
[----:B-1----:R-:W-:-:S05]  /*5cd0*/  @P0 IMAD.HI.U32 R4, R0, R4, RZ ;  /* 0x0000000400040227 */ /* 0x002fca00078e00ff */
[----:B------:R-:W-:-:S07]  /*5ce0*/  @P0 SHF.R.U32.HI R0, RZ, R5, R4 ;  /* 0x00000005ff000219 */ /* 0x000fce0000011604 */
.L_x_1397:
[----:B------:R-:W-:Y:S05]  /*5cf0*/  BSYNC B0 ;  /* 0x0000000000007941 */ /* 0x000fea0003800000 */
.L_x_1395:
[----:B------:R-:W-:-:S05]  /*5d00*/  IMAD R0, R0, R7, RZ ;  /* 0x0000000700007224 */ /* 0x000fca00078e02ff */
[----:B------:R-:W-:-:S07]  /*5d10*/  VIMNMX R3, R3, R0, !PT ;  /* 0x0000000003037248 */ /* 0x000fce0007fe0100 */
.L_x_1394:
[----:B------:R-:W-:Y:S02]  /*5d20*/  SHF.R.S32.HI R0, RZ, 0x1f, R3 ;  /* 0x0000001fff007819 */ /* 0x000fe40000011403 */
[----:B------:R-:W-:Y:S02]  /*5d30*/  CS2R R20, SRZ ;  /* 0x0000000000147805 */ /* 0x000fe4000001ff00 */
[----:B------:R-:W-:Y:S02]  /*5d40*/  PLOP3.LUT P0, PT, PT, PT, PT, 0x80, 0x0 ;  /* 0x000000000000781c */ /* 0x000fe40003f0f070 */
[----:B0-----:R-:W-:Y:S02]  /*5d50*/  CS2R R14, SRZ ;  /* 0x00000000000e7805 */ /* 0x001fe4000001ff00 */
[----:B------:R-:W-:Y:S01]  /*5d60*/  LEA.HI R0, R0, R3, RZ, 0x7 ;  /* 0x0000000300007211 */ /* 0x000fe200078f38ff */
[----:B------:R-:W-:Y:S01]  /*5d70*/  IMAD.MOV.U32 R118, RZ, RZ, RZ ;  /* 0x000000ffff767224 */ /* 0x000fe200078e00ff */
[----:B------:R-:W-:Y:S01]  /*5d80*/  CS2R R114, SRZ ;  /* 0x0000000000727805 */ /* 0x000fe2000001ff00 */
[----:B------:R-:W-:Y:S01]  /*5d90*/  IMAD.MOV.U32 R31, RZ, RZ, RZ ;  /* 0x000000ffff1f7224 */ /* 0x000fe200078e00ff */
[----:B------:R-:W-:-:S02]  /*5da0*/  SHF.R.S32.HI R0, RZ, 0x7, R0 ;  /* 0x00000007ff007819 */ /* 0x000fc40000011400 */
[----:B------:R-:W-:Y:S02]  /*5db0*/  CS2R R112, SRZ ;  /* 0x0000000000707805 */ /* 0x000fe4000001ff00 */
[----:B------:R-:W-:Y:S02]  /*5dc0*/  CS2R R110, SRZ ;  /* 0x00000000006e7805 */ /* 0x000fe4000001ff00 */
[----:B------:R-:W-:Y:S02]  /*5dd0*/  CS2R R108, SRZ ;  /* 0x00000000006c7805 */ /* 0x000fe4000001ff00 */
[----:B------:R-:W-:Y:S02]  /*5de0*/  VIMNMX R4, RZ, R0, !PT ;  /* 0x00000000ff047248 */ /* 0x000fe40007fe0100 */
[----:B------:R-:W-:Y:S02]  /*5df0*/  CS2R R106, SRZ ;  /* 0x00000000006a7805 */ /* 0x000fe4000001ff00 */
[----:B------:R-:W-:-:S02]  /*5e00*/  CS2R R104, SRZ ;  /* 0x0000000000687805 */ /* 0x000fc4000001ff00 */
[----:B------:R-:W-:Y:S02]  /*5e10*/  CS2R R102, SRZ ;  /* 0x0000000000667805 */ /* 0x000fe4000001ff00 */
[----:B------:R-:W-:Y:S01]  /*5e20*/  ISETP.GT.AND P1, PT, R92, R4, PT ;  /* 0x000000045c00720c */ /* 0x000fe20003f24270 */
[----:B------:R0:W-:Y:S01]  /*5e30*/  STL [R1+0x30], R4 ;  /* 0x0000300401007387 */ /* 0x0001e20000100800 */
[----:B------:R-:W-:Y:S02]  /*5e40*/  CS2R R100, SRZ ;  /* 0x0000000000647805 */ /* 0x000fe4000001ff00 */
[----:B------:R-:W-:Y:S02]  /*5e50*/  CS2R R98, SRZ ;  /* 0x0000000000627805 */ /* 0x000fe4000001ff00 */
[----:B------:R-:W-:Y:S02]  /*5e60*/  CS2R R96, SRZ ;  /* 0x0000000000607805 */ /* 0x000fe4000001ff00 */
[----:B------:R-:W-:Y:S01]  /*5e70*/  CS2R R10, SRZ ;  /* 0x00000000000a7805 */ /* 0x000fe2000001ff00 */
[----:B------:R-:W-:Y:S01]  /*5e80*/  IMAD.MOV.U32 R94, RZ, RZ, RZ ;  /* 0x000000ffff5e7224 */ /* 0x000fe200078e00ff */
[----:B------:R-:W-:Y:S01]  /*5e90*/  CS2R R90, SRZ ;  /* 0x00000000005a7805 */ /* 0x000fe2000001ff00 */
[----:B------:R-:W-:Y:S01]  /*5ea0*/  IMAD.MOV.U32 R27, RZ, RZ, RZ ;  /* 0x000000ffff1b7224 */ /* 0x000fe200078e00ff */
[----:B------:R-:W-:Y:S01]  /*5eb0*/  CS2R R88, SRZ ;  /* 0x0000000000587805 */ /* 0x000fe2000001ff00 */
[----:B0-----:R-:W-:Y:S06]  /*5ec0*/  @!P1 BRA `(.L_x_1398) ;  /* 0x000000ec00f49947 */ /* 0x001fec0003800000 */
        /* <DEDUP_REMOVED lines=9> */
.L_x_1679:
[----:B------:R-:W1:Y:S01]  /*5f60*/  LDL R3, [R1+0x1c] ;  /* 0x00001c0001037983 */ /* 0x000e620000100800 */
[----:B------:R-:W-:Y:S01]  /*5f70*/  BSSY B6, `(.L_x_1400) ;  /* 0x000001b000067945 */ /* 0x000fe20003800000 */
[----:B-1----:R-:W-:-:S05]  /*5f80*/  IMAD.HI R0, R3, 0x55555556, RZ ;  /* 0x5555555603007827 */ /* 0x002fca00078e02ff */
[----:B------:R-:W-:-:S05]  /*5f90*/  LEA.HI R0, R0, R0, RZ, 0x1 ;  /* 0x0000000000007211 */ /* 0x000fca00078f08ff */
[----:B------:R-:W-:Y:S02]  /*5fa0*/  IMAD R0, R0, -0x3, R3 ;  /* 0xfffffffd00007824 */ /* 0x000fe400078e0203 */
[----:B------:R-:W-:-:S04]  /*5fb0*/  VIADD R3, R2, 0x8400 ;  /* 0x0000840002037836 */ /* 0x000fc80000000000 */
[----:B------:R-:W-:Y:S01]  /*5fc0*/  IMAD R0, R0, 0x2000, R3 ;  /* 0x0000200000007824 */ /* 0x000fe200078e0203 */
[----:B------:R-:W-:-:S04]  /*5fd0*/  LOP3.LUT P0, RZ, R3, 0x3ff, RZ, 0xc0, !PT ;  /* 0x000003ff03ff7812 */ /* 0x000fc8000780c0ff */
[----:B------:R-:W-:Y:S02]  /*5fe0*/  SHF.R.U32.HI R0, RZ, 0x4, R0 ;  /* 0x00000004ff007819 */ /* 0x000fe40000011600 */
[----:B------:R-:W-:Y:S02]  /*5ff0*/  P2R R25, PR, RZ, 0x1 ;  /* 0x00000001ff197803 */ /* 0x000fe40000000000 */
[----:B------:R-:W-:-:S05]  /*6000*/  LOP3.LUT R30, R0, 0x3fff, RZ, 0xc0, !PT ;  /* 0x00003fff001e7812 */ /* 0x000fca00078ec0ff */
        /* <DEDUP_REMOVED lines=17> */
.L_x_1401:
[----:B------:R-:W-:Y:S05]  /*6120*/  BSYNC B6 ;  /* 0x0000000000067941 */ /* 0x000fea0003800000 */
.L_x_1400:
        /* <DEDUP_REMOVED lines=13> */
.L_x_1405:
[----:B--2---:R2:W3:Y:S02]  /*6200*/  SYNCS.PHASECHK.TRANS64.TRYWAIT P0, [R2+URZ+0x16800], R3 ;  /* 0x01680003020075a7 */ /* 0x0044e4000800017f */
[----:B---3--:R-:W-:Y:S05]  /*6210*/  @!P0 NANOSLEEP.SYNCS 0x989680 ;  /* 0x009896800000895d */ /* 0x008fea0003900000 */
[----:B------:R-:W3:Y:S02]  /*6220*/  @!P0 SYNCS.PHASECHK.TRANS64 P0, [R2+URZ+0x16800], R3 ;  /* 0x01680003020085a7 */ /* 0x000ee4000800007f */
[----:B---3--:R-:W-:Y:S05]  /*6230*/  @!P0 BRA `(.L_x_1405) ;  /* 0xfffffffc00f08947 */ /* 0x008fea000383ffff */
.L_x_1404:
[----:B------:R-:W-:Y:S05]  /*6240*/  BSYNC B0 ;  /* 0x0000000000007941 */ /* 0x000fea0003800000 */
.L_x_1403:
[----:B------:R-:W-:Y:S05]  /*6250*/  BRA `(.L_x_1406) ;  /* 0x0000002c00947947 */ /* 0x000fea0003800000 */
.L_x_1402:
[----:B------:R-:W-:Y:S01]  /*6260*/  ISETP.NE.AND P0, PT, R25, RZ, PT ;  /* 0x000000ff1900720c */ /* 0x000fe20003f05270 */
[----:B------:R-:W-:Y:S01]  /*6270*/  ULDC.64 UR4, c[0x0][0x3f8] ;  /* 0x0000fe0000047ab9 */ /* 0x000fe20000000a00 */
[----:B-----5:R-:W-:Y:S01]  /*6280*/  SHF.R.S32.HI R0, RZ, 0x1f, R24 ;  /* 0x0000001fff007819 */ /* 0x020fe20000011418 */
[----:B------:R-:W-:Y:S01]  /*6290*/  ULDC.64 UR6, c[0x0][0x408] ;  /* 0x0001020000067ab9 */ /* 0x000fe20000000a00 */
[----:B------:R-:W-:Y:S01]  /*62a0*/  IMAD.WIDE.U32 R26, R24, UR4, RZ ;  /* 0x00000004181a7c25 */ /* 0x000fe2000f8e00ff */
[----:B------:R-:W-:Y:S03]  /*62b0*/  BSSY B6, `(.L_x_1407) ;  /* 0x0000019000067945 */ /* 0x000fe60003800000 */
[C---:B------:R-:W-:Y:S02]  /*62c0*/  IMAD R3, R0.reuse, UR4, RZ ;  /* 0x0000000400037c24 */ /* 0x040fe4000f8e02ff */
[----:B------:R-:W-:-:S02]  /*62d0*/  IMAD R5, R0, UR6, RZ ;  /* 0x0000000600057c24 */ /* 0x000fc4000f8e02ff */
[C---:B------:R-:W-:Y:S02]  /*62e0*/  IMAD R3, R24.reuse, UR5, R3 ;  /* 0x0000000518037c24 */ /* 0x040fe4000f8e0203 */
[C---:B------:R-:W-:Y:S02]  /*62f0*/  IMAD R5, R24.reuse, UR7, R5 ;  /* 0x0000000718057c24 */ /* 0x040fe4000f8e0205 */
[----:B------:R-:W-:-:S04]  /*6300*/  IMAD.WIDE.U32 R24, R24, UR6, RZ ;  /* 0x0000000618187c25 */ /* 0x000fc8000f8e00ff */
[----:B------:R-:W-:Y:S02]  /*6310*/  IMAD.IADD R29, R3, 0x1, R27 ;  /* 0x00000001031d7824 */ /* 0x000fe400078e021b */
[----:B------:R-:W-:Y:S01]  /*6320*/  IMAD.IADD R31, R5, 0x1, R25 ;  /* 0x00000001051f7824 */ /* 0x000fe200078e0219 */
[----:B------:R-:W-:Y:S06]  /*6330*/  @!P0 BRA `(.L_x_1408) ;  /* 0x0000000000408947 */ /* 0x000fec0003800000 */
        /* <DEDUP_REMOVED lines=16> */
.L_x_1408:
[----:B------:R-:W-:Y:S05]  /*6440*/  BSYNC B6 ;  /* 0x0000000000067941 */ /* 0x000fea0003800000 */
.L_x_1407:
[----:B------:R-:W2:Y:S01]  /*6450*/  LDL R20, [R1+0x18] ;  /* 0x0000180001147983 */ /* 0x000ea20000100800 */
[----:B------:R-:W-:Y:S01]  /*6460*/  ULDC.U8 UR4, c[0x0][0x410] ;  /* 0x0001040000047ab9 */ /* 0x000fe20000000000 */
[----:B------:R-:W-:Y:S01]  /*6470*/  BSSY B0, `(.L_x_1409) ;  /* 0x00002bb000007945 */ /* 0x000fe20003800000 */
[----:B------:R-:W-:Y:S01]  /*6480*/  ISETP.NE.AND P0, PT, RZ, UR4, PT ;  /* 0x00000004ff007c0c */ /* 0x000fe2000bf05270 */
[----:B--2---:R-:W-:-:S12]  /*6490*/  IMAD.IADD R39, R17, 0x1, R20 ;  /* 0x0000000111277824 */ /* 0x004fd800078e0214 */
[----:B------:R-:W-:Y:S05]  /*64a0*/  @!P0 BRA `(.L_x_1410) ;  /* 0x0000001400a08947 */ /* 0x000fea0003800000 */
[----:B------:R-:W2:Y:S01]  /*64b0*/  LDL R43, [R1+0x14] ;  /* 0x00001400012b7983 */ /* 0x000ea20000100800 */
[----:B------:R-:W1:Y:S01]  /*64c0*/  LDC R32, c[0x0][0x448] ;  /* 0x00011200ff207b82 */ /* 0x000e620000000800 */
[----:B------:R-:W-:Y:S01]  /*64d0*/  ULDC.64 UR4, c[0x0][0x3f8] ;  /* 0x0000fe0000047ab9 */ /* 0x000fe20000000a00 */
[----:B------:R-:W-:Y:S01]  /*64e0*/  ULDC.64 UR6, c[0x0][0x408] ;  /* 0x0001020000067ab9 */ /* 0x000fe20000000a00 */
[----:B------:R-:W3:Y:S01]  /*64f0*/  S2R R20, SR_TID.X ;  /* 0x0000000000147919 */ /* 0x000ee20000002100 */
[----:B-1----:R-:W-:Y:S01]  /*6500*/  ISETP.NE.AND P0, PT, R32, 0x1, PT ;  /* 0x000000012000780c */ /* 0x002fe20003f05270 */
[----:B---3--:R-:W-:-:S12]  /*6510*/  VIADD R21, R20, 0xffffff80 ;  /* 0xffffff8014157836 */ /* 0x008fd80000000000 */
[----:B------:R-:W1:Y:S01]  /*6520*/  @P0 LDC R0, c[0x0][0x44c] ;  /* 0x00011300ff000b82 */ /* 0x000e620000000800 */
[----:B------:R-:W-:-:S07]  /*6530*/  SHF.R.S32.HI R20, RZ, 0x1f, R21 ;  /* 0x0000001fff147819 */ /* 0x000fce0000011415 */
[----:B------:R-:W3:Y:S01]  /*6540*/  @P0 LDC R5, c[0x0][0x450] ;  /* 0x00011400ff050b82 */ /* 0x000ee20000000800 */
[----:B------:R-:W-:-:S04]  /*6550*/  LEA.HI R20, R20, R21, RZ, 0x2 ;  /* 0x0000001514147211 */ /* 0x000fc800078f10ff */
[----:B------:R-:W-:-:S05]  /*6560*/  LOP3.LUT R20, R20, 0xfffffffc, RZ, 0xc0, !PT ;  /* 0xfffffffc14147812 */ /* 0x000fca00078ec0ff */
[----:B------:R-:W-:-:S04]  /*6570*/  IMAD.IADD R20, R21, 0x1, -R20 ;  /* 0x0000000115147824 */ /* 0x000fc800078e0a14 */
[----:B------:R-:W-:-:S04]  /*6580*/  IMAD R3, R20, 0x60, R39 ;  /* 0x0000006014037824 */ /* 0x000fc800078e0227 */
[----:B-1----:R-:W-:-:S05]  /*6590*/  @P0 IMAD.HI.U32 R0, R3, R0, RZ ;  /* 0x0000000003000227 */ /* 0x002fca00078e00ff */
[----:B---3--:R-:W-:-:S04]  /*65a0*/  @P0 SHF.R.U32.HI R3, RZ, R5, R0 ;  /* 0x00000005ff030219 */ /* 0x008fc80000011600 */
[----:B------:R-:W-:Y:S01]  /*65b0*/  SHF.R.S32.HI R0, RZ, 0x1f, R3 ;  /* 0x0000001fff007819 */ /* 0x000fe20000011403 */
[----:B------:R-:W-:Y:S02]  /*65c0*/  IMAD.MOV.U32 R6, RZ, RZ, R26 ;  /* 0x000000ffff067224 */ /* 0x000fe400078e001a */
[----:B------:R-:W-:Y:S02]  /*65d0*/  IMAD.MOV.U32 R7, RZ, RZ, R29 ;  /* 0x000000ffff077224 */ /* 0x000fe400078e001d */
[C---:B------:R-:W-:Y:S02]  /*65e0*/  IMAD R4, R0.reuse, UR4, RZ ;  /* 0x0000000400047c24 */ /* 0x040fe4000f8e02ff */
[----:B------:R-:W-:Y:S02]  /*65f0*/  IMAD.MOV.U32 R8, RZ, RZ, R24 ;  /* 0x000000ffff087224 */ /* 0x000fe400078e0018 */
[----:B------:R-:W-:Y:S02]  /*6600*/  IMAD.MOV.U32 R9, RZ, RZ, R31 ;  /* 0x000000ffff097224 */ /* 0x000fe400078e001f */
[----:B------:R-:W-:-:S02]  /*6610*/  IMAD R0, R0, UR6, RZ ;  /* 0x0000000600007c24 */ /* 0x000fc4000f8e02ff */
[----:B------:R-:W-:-:S04]  /*6620*/  IMAD.WIDE.U32 R6, R3, UR4, R6 ;  /* 0x0000000403067c25 */ /* 0x000fc8000f8e0006 */
[C---:B------:R-:W-:Y:S01]  /*6630*/  IMAD R5, R3.reuse, UR5, R4 ;  /* 0x0000000503057c24 */ /* 0x040fe2000f8e0204 */
[----:B------:R-:W-:Y:S01]  /*6640*/  ULDC.64 UR4, c[0x0][0x3e8] ;  /* 0x0000fa0000047ab9 */ /* 0x000fe20000000a00 */
[----:B------:R-:W-:-:S04]  /*6650*/  IMAD.WIDE.U32 R8, R3, UR6, R8 ;  /* 0x0000000603087c25 */ /* 0x000fc8000f8e0008 */
[----:B------:R-:W-:Y:S01]  /*6660*/  IMAD R3, R3, UR7, R0 ;  /* 0x0000000703037c24 */ /* 0x000fe2000f8e0200 */
[----:B------:R-:W-:Y:S01]  /*6670*/  ULDC.64 UR6, c[0x0][0x400] ;  /* 0x0001000000067ab9 */ /* 0x000fe20000000a00 */
[----:B------:R-:W-:Y:S01]  /*6680*/  IMAD.IADD R5, R7, 0x1, R5 ;  /* 0x0000000107057824 */ /* 0x000fe200078e0205 */
[----:B------:R-:W-:Y:S01]  /*6690*/  LEA R4, P0, R6, UR4, 0x1 ;  /* 0x0000000406047c11 */ /* 0x000fe2000f8008ff */
[----:B------:R-:W-:Y:S01]  /*66a0*/  IMAD.IADD R3, R9, 0x1, R3 ;  /* 0x0000000109037824 */ /* 0x000fe200078e0203 */
[----:B------:R-:W-:Y:S01]  /*66b0*/  LEA R7, P1, R8, UR6, 0x1 ;  /* 0x0000000608077c11 */ /* 0x000fe2000f8208ff */
[----:B------:R-:W-:Y:S01]  /*66c0*/  UMOV UR4, 0xffffffff ;  /* 0xffffffff00047882 */ /* 0x000fe20000000000 */
[----:B------:R-:W-:Y:S02]  /*66d0*/  LEA.HI.X R6, R6, UR5, R5, 0x1, P0 ;  /* 0x0000000506067c11 */ /* 0x000fe400080f0c05 */
[----:B------:R-:W-:Y:S02]  /*66e0*/  LEA.HI.X R8, R8, UR7, R3, 0x1, P1 ;  /* 0x0000000708087c11 */ /* 0x000fe400088f0c03 */
[----:B--2---:R-:W-:Y:S01]  /*66f0*/  SHF.R.S32.HI R38, RZ, 0x1f, R43 ;  /* 0x0000001fff267819 */ /* 0x004fe2000001142b */
[----:B------:R-:W-:Y:S06]  /*6700*/  BRA.DIV UR4, `(.L_x_1411) ;  /* 0x0000017204187947 */ /* 0x000fec000b800000 */
[----:B------:R1:W2:Y:S04]  /*6710*/  SHFL.IDX PT, R3, R6, RZ, 0x1c1f ;  /* 0x001c1fff06037589 */ /* 0x0002a800000e0000 */
[----:B------:R1:W3:Y:S04]  /*6720*/  SHFL.IDX PT, R0, R4, RZ, 0x1c1f ;  /* 0x001c1fff04007589 */ /* 0x0002e800000e0000 */
[----:B------:R1:W4:Y:S04]  /*6730*/  SHFL.IDX PT, R5, R8, RZ, 0x1c1f ;  /* 0x001c1fff08057589 */ /* 0x00032800000e0000 */
[----:B0-----:R1:W0:Y:S02]  /*6740*/  SHFL.IDX PT, R14, R7, RZ, 0x1c1f ;  /* 0x001c1fff070e7589 */ /* 0x00122400000e0000 */
.L_x_1685:
[----:B------:R-:W5:Y:S01]  /*6750*/  LDL R9, [R1+0x4] ;  /* 0x0000040001097983 */ /* 0x000f620000100800 */
[----:B------:R-:W-:Y:S01]  /*6760*/  BSSY B1, `(.L_x_1412) ;  /* 0x000001e000017945 */ /* 0x000fe20003800000 */
[----:B------:R-:W-:Y:S02]  /*6770*/  CS2R R34, SRZ ;  /* 0x0000000000227805 */ /* 0x000fe4000001ff00 */
[----:B------:R-:W-:Y:S02]  /*6780*/  CS2R R20, SRZ ;  /* 0x0000000000147805 */ /* 0x000fe4000001ff00 */
[----:B------:R-:W-:Y:S02]  /*6790*/  CS2R R28, SRZ ;  /* 0x00000000001c7805 */ /* 0x000fe4000001ff00 */
[----:B------:R-:W-:Y:S01]  /*67a0*/  CS2R R24, SRZ ;  /* 0x0000000000187805 */ /* 0x000fe2000001ff00 */
[----:B-----5:R-:W-:-:S05]  /*67b0*/  IMAD R32, R9, R32, RZ ;  /* 0x0000002009207224 */ /* 0x020fca00078e02ff */
[----:B------:R-:W-:-:S13]  /*67c0*/  ISETP.GE.AND P0, PT, R39, R32, PT ;  /* 0x000000202700720c */ /* 0x000fda0003f06270 */
[----:B------:R-:W-:Y:S05]  /*67d0*/  @P0 BRA `(.L_x_1413) ;  /* 0x0000000000580947 */ /* 0x000fea0003800000 */
[----:B------:R-:W-:Y:S01]  /*67e0*/  ULDC UR4, c[0x0][0x3f4] ;  /* 0x0000fd0000047ab9 */ /* 0x000fe20000000800 */
[----:B---3--:R-:W-:Y:S01]  /*67f0*/  IMAD.MOV.U32 R10, RZ, RZ, R0 ;  /* 0x000000ffff0a7224 */ /* 0x008fe200078e0000 */
[----:B------:R-:W-:Y:S01]  /*6800*/  ISETP.GE.AND P3, PT, R43, UR4, PT ;  /* 0x000000042b007c0c */ /* 0x000fe2000bf66270 */
[----:B--2---:R-:W-:Y:S01]  /*6810*/  IMAD.MOV.U32 R11, RZ, RZ, R3 ;  /* 0x000000ffff0b7224 */ /* 0x004fe200078e0003 */
[----:B------:R-:W-:Y:S01]  /*6820*/  ISETP.GE.AND P2, PT, R152, UR4, PT ;  /* 0x0000000498007c0c */ /* 0x000fe2000bf46270 */
[----:B----4-:R-:W-:Y:S01]  /*6830*/  IMAD.MOV.U32 R15, RZ, RZ, R5 ;  /* 0x000000ffff0f7224 */ /* 0x010fe200078e0005 */
[----:B------:R-:W-:-:S09]  /*6840*/  CS2R R28, SRZ ;  /* 0x00000000001c7805 */ /* 0x000fd2000001ff00 */
[C---:B------:R-:W-:Y:S01]  /*6850*/  @!P3 IMAD.SHL.U32 R37, R43.reuse, 0x2, RZ ;  /* 0x000000022b25b824 */ /* 0x040fe200078e00ff */
[----:B------:R-:W-:Y:S02]  /*6860*/  @!P3 SHF.L.U64.HI R20, R43, 0x1, R38 ;  /* 0x000000012b14b819 */ /* 0x000fe40000010226 */
[----:B------:R-:W-:Y:S02]  /*6870*/  CS2R R34, SRZ ;  /* 0x0000000000227805 */ /* 0x000fe4000001ff00 */
[----:B------:R-:W-:Y:S01]  /*6880*/  CS2R R24, SRZ ;  /* 0x0000000000187805 */ /* 0x000fe2000001ff00 */
[----:B------:R-:W-:Y:S01]  /*6890*/  @!P2 IMAD.WIDE R10, R152, 0x2, R10 ;  /* 0x00000002980aa825 */ /* 0x000fe200078e020a */
[-C--:B------:R-:W-:Y:S02]  /*68a0*/  @!P3 IADD3 R26, P0, R0, R37.reuse, RZ ;  /* 0x00000025001ab210 */ /* 0x080fe40007f1e0ff */
[----:B0-----:R-:W-:Y:S01]  /*68b0*/  @!P3 IADD3 R36, P1, R14, R37, RZ ;  /* 0x000000250e24b210 */ /* 0x001fe20007f3e0ff */
[----:B------:R-:W-:Y:S01]  /*68c0*/  @!P2 IMAD.WIDE R12, R152, 0x2, R14 ;  /* 0x00000002980ca825 */ /* 0x000fe200078e020e */
[----:B------:R0:W5:Y:S03]  /*68d0*/  @!P2 LD.E.64 R28, desc[UR38][R10.64] ;  /* 0x000000260a1ca980 */ /* 0x000166000c101b00 */
[--C-:B------:R-:W-:Y:S01]  /*68e0*/  @!P3 IMAD.X R27, R3, 0x1, R20.reuse, P0 ;  /* 0x00000001031bb824 */ /* 0x100fe200000e0614 */
[----:B------:R0:W5:Y:S01]  /*68f0*/  @!P2 LD.E.64 R34, desc[UR38][R12.64] ;  /* 0x000000260c22a980 */ /* 0x000162000c101b00 */
[----:B------:R-:W-:Y:S01]  /*6900*/  @!P3 IMAD.X R37, R5, 0x1, R20, P1 ;  /* 0x000000010525b824 */ /* 0x000fe200008e0614 */
[----:B------:R-:W-:-:S02]  /*6910*/  CS2R R20, SRZ ;  /* 0x0000000000147805 */ /* 0x000fc4000001ff00 */
[----:B------:R0:W5:Y:S04]  /*6920*/  @!P3 LD.E.64 R24, desc[UR38][R26.64] ;  /* 0x000000261a18b980 */ /* 0x000168000c101b00 */
[----:B------:R0:W5:Y:S02]  /*6930*/  @!P3 LD.E.64 R20, desc[UR38][R36.64] ;  /* 0x000000262414b980 */ /* 0x000164000c101b00 */
.L_x_1413:
[----:B------:R-:W-:Y:S05]  /*6940*/  BSYNC B1 ;  /* 0x0000000000017941 */ /* 0x000fea0003800000 */
.L_x_1412:
[----:B---3-5:R-:W-:Y:S01]  /*6950*/  IMAD.MOV.U32 R0, RZ, RZ, R34 ;  /* 0x000000ffff007224 */ /* 0x028fe200078e0022 */
[----:B------:R-:W-:Y:S01]  /*6960*/  UMOV UR4, 0xffffffff ;  /* 0xffffffff00047882 */ /* 0x000fe20000000000 */
[----:B--2---:R-:W-:Y:S01]  /*6970*/  IMAD.MOV.U32 R3, RZ, RZ, R35 ;  /* 0x000000ffff037224 */ /* 0x004fe200078e0023 */
[----:B0-----:R-:W-:Y:S01]  /*6980*/  CS2R R26, SRZ ;  /* 0x00000000001a7805 */ /* 0x001fe2000001ff00 */
[----:B----4-:R-:W-:Y:S01]  /*6990*/  IMAD.MOV.U32 R5, RZ, RZ, R20 ;  /* 0x000000ffff057224 */ /* 0x010fe200078e0014 */
        /* <DEDUP_REMOVED lines=8> */
[----:B------:R-:W-:-:S03]  /*6a20*/  IMAD.MOV.U32 R9, RZ, RZ, R25 ;  /* 0x000000ffff097224 */ /* 0x000fc600078e0019 */
[----:B------:R-:W-:Y:S02]  /*6a30*/  PRMT R48, R3, 0x5410, R5 ;  /* 0x0000541003307816 */ /* 0x000fe40000000005 */
[----:B------:R-:W-:Y:S01]  /*6a40*/  PRMT R36, R9, 0x7610, R36 ;  /* 0x0000761009247816 */ /* 0x000fe20000000024 */
[----:B------:R-:W-:Y:S06]  /*6a50*/  BRA.DIV UR4, `(.L_x_1414) ;  /* 0x0000016e04b47947 */ /* 0x000fec000b800000 */
[----:B------:R0:W2:Y:S04]  /*6a60*/  SHFL.IDX PT, R3, R6, 0x1, 0x1c1f ;  /* 0x003c1f0006037f89 */ /* 0x0000a800000e0000 */
[----:B------:R0:W3:Y:S04]  /*6a70*/  SHFL.IDX PT, R0, R4, 0x1, 0x1c1f ;  /* 0x003c1f0004007f89 */ /* 0x0000e800000e0000 */
[----:B------:R0:W4:Y:S04]  /*6a80*/  SHFL.IDX PT, R5, R8, 0x1, 0x1c1f ;  /* 0x003c1f0008057f89 */ /* 0x00012800000e0000 */
[----:B------:R0:W0:Y:S02]  /*6a90*/  SHFL.IDX PT, R14, R7, 0x1, 0x1c1f ;  /* 0x003c1f00070e7f89 */ /* 0x00002400000e0000 */
.L_x_1691:
[----:B01----:R-:W5:Y:S04]  /*6aa0*/  LDL R6, [R1+0x48] ;  /* 0x0000480001067983 */ /* 0x003f680000100800 */
[----:B------:R-:W2:Y:S01]  /*6ab0*/  LDL R42, [R1+0x38] ;  /* 0x00003800012a7983 */ /* 0x000ea20000100800 */
[----:B------:R-:W-:Y:S01]  /*6ac0*/  VIADD R39, R39, 0x60 ;  /* 0x0000006027277836 */ /* 0x000fe20000000000 */
[----:B------:R-:W-:Y:S01]  /*6ad0*/  BSSY B1, `(.L_x_1415) ;  /* 0x0000021000017945 */ /* 0x000fe20003800000 */
[----:B------:R-:W-:Y:S02]  /*6ae0*/  CS2R R8, SRZ ;  /* 0x0000000000087805 */ /* 0x000fe4000001ff00 */
[----:B------:R-:W-:Y:S02]  /*6af0*/  CS2R R12, SRZ ;  /* 0x00000000000c7805 */ /* 0x000fe4000001ff00 */
[----:B------:R-:W-:-:S02]  /*6b00*/  CS2R R10, SRZ ;  /* 0x00000000000a7805 */ /* 0x000fc4000001ff00 */
[----:B------:R-:W-:Y:S02]  /*6b10*/  ISETP.GE.AND P0, PT, R39, R32, PT ;  /* 0x000000202700720c */ /* 0x000fe40003f06270 */
[----:B-----5:R-:W-:-:S04]  /*6b20*/  LEA.HI R4, R6, R6, RZ, 0x1 ;  /* 0x0000000606047211 */ /* 0x020fc800078f08ff */
[----:B------:R-:W-:Y:S01]  /*6b30*/  LOP3.LUT R4, R4, 0xfffffffe, RZ, 0xc0, !PT ;  /* 0xfffffffe04047812 */ /* 0x000fe200078ec0ff */
[----:B--2---:R-:W-:-:S04]  /*6b40*/  IMAD.SHL.U32 R31, R42, 0x40, RZ ;  /* 0x000000402a1f7824 */ /* 0x004fc800078e00ff */
[----:B------:R-:W-:-:S05]  /*6b50*/  IMAD.IADD R4, R6, 0x1, -R4 ;  /* 0x0000000106047824 */ /* 0x000fca00078e0a04 */
[----:B------:R-:W-:Y:S01]  /*6b60*/  SHF.L.U32 R41, R4, 0x1f, RZ ;  /* 0x0000001f04297819 */ /* 0x000fe200000006ff */
[----:B------:R-:W-:Y:S06]  /*6b70*/  @P0 BRA `(.L_x_1416) ;  /* 0x0000000000580947 */ /* 0x000fec0003800000 */
[----:B------:R-:W-:Y:S01]  /*6b80*/  ULDC UR4, c[0x0][0x3f4] ;  /* 0x0000fd0000047ab9 */ /* 0x000fe20000000800 */
[----:B---3--:R-:W-:Y:S01]  /*6b90*/  IMAD.MOV.U32 R6, RZ, RZ, R0 ;  /* 0x000000ffff067224 */ /* 0x008fe200078e0000 */
[----:B------:R-:W-:Y:S01]  /*6ba0*/  ISETP.GE.AND P3, PT, R43, UR4, PT ;  /* 0x000000042b007c0c */ /* 0x000fe2000bf66270 */
[----:B------:R-:W-:Y:S01]  /*6bb0*/  IMAD.MOV.U32 R7, RZ, RZ, R3 ;  /* 0x000000ffff077224 */ /* 0x000fe200078e0003 */
        /* <DEDUP_REMOVED lines=9> */
[----:B------:R-:W-:Y:S01]  /*6c50*/  @!P3 IADD3 R4, P1, R14, R9, RZ ;  /* 0x000000090e04b210 */ /* 0x000fe20007f3e0ff */
        /* <DEDUP_REMOVED lines=8> */
.L_x_1416:
[----:B------:R-:W-:Y:S05]  /*6ce0*/  BSYNC B1 ;  /* 0x0000000000017941 */ /* 0x000fea0003800000 */
.L_x_1415:
[----:B0-----:R-:W0:Y:S01]  /*6cf0*/  S2R R7, SR_TID.X ;  /* 0x0000000000077919 */ /* 0x001e220000002100 */
[----:B------:R-:W1:Y:S01]  /*6d00*/  SYNCS.PHASECHK.TRANS64.TRYWAIT P0, [R2+URZ+0x16800], R41 ;  /* 0x01680029020075a7 */ /* 0x000e62000800017f */
[----:B------:R-:W-:Y:S01]  /*6d10*/  LOP3.LUT R31, R31, 0x1c0, RZ, 0xc0, !PT ;  /* 0x000001c01f1f7812 */ /* 0x000fe200078ec0ff */
[----:B-----5:R-:W-:Y:S01]  /*6d20*/  IMAD.MOV.U32 R3, RZ, RZ, R26 ;  /* 0x000000ffff037224 */ /* 0x020fe200078e001a */
[----:B------:R-:W-:Y:S01]  /*6d30*/  BSSY B1, `(.L_x_1417) ;  /* 0x000001e000017945 */ /* 0x000fe20003800000 */
[----:B------:R-:W-:Y:S01]  /*6d40*/  IMAD R32, R33, -0xc0, R32 ;  /* 0xffffff4021207824 */ /* 0x000fe200078e0220 */
[----:B---3--:R-:W-:Y:S01]  /*6d50*/  LOP3.LUT R0, R31, 0x18, R18, 0xf8, !PT ;  /* 0x000000181f007812 */ /* 0x008fe200078ef812 */
[----:B------:R-:W-:Y:S01]  /*6d60*/  IMAD.MOV.U32 R4, RZ, RZ, R8 ;  /* 0x000000ffff047224 */ /* 0x000fe200078e0008 */
[----:B------:R-:W-:Y:S01]  /*6d70*/  SHF.R.U32.HI R31, RZ, 0x3, R31 ;  /* 0x00000003ff1f7819 */ /* 0x000fe2000001161f */
[----:B----4-:R-:W-:Y:S01]  /*6d80*/  IMAD.MOV.U32 R5, RZ, RZ, R9 ;  /* 0x000000ffff057224 */ /* 0x010fe200078e0009 */
[----:B------:R-:W-:Y:S01]  /*6d90*/  PRMT R33, R3, 0x7610, R33 ;  /* 0x0000761003217816 */ /* 0x000fe20000000021 */
[----:B------:R-:W-:Y:S01]  /*6da0*/  IMAD.MOV.U32 R3, RZ, RZ, R27 ;  /* 0x000000ffff037224 */ /* 0x000fe200078e001b */
[----:B------:R-:W-:Y:S01]  /*6db0*/  LOP3.LUT R0, R0, R31, RZ, 0x3c, !PT ;  /* 0x0000001f00007212 */ /* 0x000fe200078e3cff */
[----:B------:R-:W-:Y:S01]  /*6dc0*/  IMAD.MOV.U32 R6, RZ, RZ, R12 ;  /* 0x000000ffff067224 */ /* 0x000fe200078e000c */
[----:B------:R-:W-:Y:S01]  /*6dd0*/  PRMT R14, R4, 0x5410, R5 ;  /* 0x00005410040e7816 */ /* 0x000fe20000000005 */
[----:B------:R-:W-:Y:S01]  /*6de0*/  IMAD.MOV.U32 R4, RZ, RZ, R10 ;  /* 0x000000ffff047224 */ /* 0x000fe200078e000a */
[----:B------:R-:W-:Y:S01]  /*6df0*/  PRMT R31, R3, 0x7610, R31 ;  /* 0x00007610031f7816 */ /* 0x000fe2000000001f */
[----:B------:R-:W-:Y:S01]  /*6e00*/  IMAD.MOV.U32 R5, RZ, RZ, R11 ;  /* 0x000000ffff057224 */ /* 0x000fe200078e000b */
[----:B------:R-:W-:-:S02]  /*6e10*/  VIMNMX R32, R32, 0xc0, PT ;  /* 0x000000c020207848 */ /* 0x000fc40003fe0100 */
[----:B------:R-:W-:Y:S02]  /*6e20*/  PRMT R15, R4, 0x7610, R15 ;  /* 0x00007610040f7816 */ /* 0x000fe4000000000f */
[----:B------:R-:W-:Y:S02]  /*6e30*/  PRMT R33, R33, 0x5410, R6 ;  /* 0x0000541021217816 */ /* 0x000fe40000000006 */
[----:B------:R-:W-:Y:S02]  /*6e40*/  LOP3.LUT P2, RZ, R42, 0x4, RZ, 0xc0, !PT ;  /* 0x000000042aff7812 */ /* 0x000fe4000784c0ff */
[----:B------:R-:W-:Y:S01]  /*6e50*/  ISETP.GE.AND P1, PT, R17, R32, PT ;  /* 0x000000201100720c */ /* 0x000fe20003f26270 */
[----:B0-----:R-:W-:-:S05]  /*6e60*/  VIADD R38, R7, 0xffffff80 ;  /* 0xffffff8007267836 */ /* 0x001fca0000000000 */
[----:B------:R-:W-:-:S04]  /*6e70*/  SHF.R.S32.HI R7, RZ, 0x1f, R38 ;  /* 0x0000001fff077819 */ /* 0x000fc80000011426 */
[----:B------:R-:W-:-:S04]  /*6e80*/  LEA.HI R7, R7, R38, RZ, 0x5 ;  /* 0x0000002607077211 */ /* 0x000fc800078f28ff */
[----:B------:R-:W-:-:S05]  /*6e90*/  SHF.R.S32.HI R7, RZ, 0x5, R7 ;  /* 0x00000005ff077819 */ /* 0x000fca0000011407 */
[----:B------:R-:W-:Y:S02]  /*6ea0*/  IMAD R3, R7, 0x200, R0 ;  /* 0x0000020007037824 */ /* 0x000fe400078e0200 */
[----:B------:R-:W-:Y:S02]  /*6eb0*/  IMAD.MOV.U32 R0, RZ, RZ, R13 ;  /* 0x000000ffff007224 */ /* 0x000fe400078e000d */
[----:B------:R-:W-:-:S03]  /*6ec0*/  IMAD R3, R3, 0x2, R2 ;  /* 0x0000000203037824 */ /* 0x000fc600078e0202 */
[----:B------:R-:W-:Y:S01]  /*6ed0*/  PRMT R31, R31, 0x5410, R0 ;  /* 0x000054101f1f7816 */ /* 0x000fe20000000000 */
[C---:B------:R-:W-:Y:S02]  /*6ee0*/  VIADD R4, R3.reuse, 0x8400 ;  /* 0x0000840003047836 */ /* 0x040fe40000000000 */
[----:B------:R-:W-:Y:S01]  /*6ef0*/  VIADD R0, R3, 0x8440 ;  /* 0x0000844003007836 */ /* 0x000fe20000000000 */
[----:B-1----:R-:W-:Y:S06]  /*6f00*/  @!P0 BRA `(.L_x_1418) ;  /* 0x0000016800f88947 */ /* 0x002fec0003800000 */
.L_x_1692:
[----:B------:R-:W-:Y:S05]  /*6f10*/  BSYNC B1 ;  /* 0x0000000000017941 */ /* 0x000fea0003800000 */
.L_x_1417:
[----:B------:R-:W-:Y:S01]  /*6f20*/  BSSY B1, `(.L_x_1419) ;  /* 0x0000060000017945 */ /* 0x000fe20003800000 */
[----:B------:R-:W-:Y:S01]  /*6f30*/  PRMT R15, R15, 0x5410, R5 ;  /* 0x000054100f0f7816 */ /* 0x000fe20000000005 */
[----:B------:R-:W-:Y:S02]  /*6f40*/  @P2 VIADD R0, R4, 0xffffffc0 ;  /* 0xffffffc004002836 */ /* 0x000fe40000000000 */
[----:B------:R-:W-:Y:S05]  /*6f50*/  @P1 BRA `(.L_x_1420) ;  /* 0x0000000400701947 */ /* 0x000fea0003800000 */
[----:B------:R-:W2:Y:S01]  /*6f60*/  LDL R6, [R1+0x14] ;  /* 0x0000140001067983 */ /* 0x000ea20000100800 */
[----:B------:R-:W1:Y:S01]  /*6f70*/  LDC R5, c[0x0][0x3f4] ;  /* 0x0000fd00ff057b82 */ /* 0x000e620000000800 */
[----:B------:R-:W-:Y:S01]  /*6f80*/  BSSY B2, `(.L_x_1421) ;  /* 0x000002e000027945 */ /* 0x000fe20003800000 */
[-C--:B-1----:R-:W-:Y:S02]  /*6f90*/  ISETP.GE.AND P0, PT, R152, R5.reuse, PT ;  /* 0x000000059800720c */ /* 0x082fe40003f06270 */
[----:B--2---:R-:W-:-:S11]  /*6fa0*/  ISETP.GE.AND P1, PT, R6, R5, PT ;  /* 0x000000050600720c */ /* 0x004fd60003f26270 */
[----:B------:R-:W-:Y:S05]  /*6fb0*/  @P0 BRA `(.L_x_1422) ;  /* 0x0000000000a80947 */ /* 0x000fea0003800000 */
[----:B------:R-:W1:Y:S01]  /*6fc0*/  LDS.128 R4, [R3+0x8400] ;  /* 0x0084000003047984 */ /* 0x000e620000000c00 */
[----:B------:R-:W-:Y:S01]  /*6fd0*/  SHF.R.U32.HI R39, RZ, 0x10, R29 ;  /* 0x00000010ff277819 */ /* 0x000fe2000001161d */
[--C-:B------:R-:W-:Y:S01]  /*6fe0*/  HADD2.F32 R38, -RZ, R40.reuse.H1_H1 ;  /* 0x30000028ff267230 */ /* 0x100fe20000004100 */
[--C-:B0-----:R-:W-:Y:S01]  /*6ff0*/  SHF.R.U32.HI R41, RZ, 0x10, R35.reuse ;  /* 0x00000010ff297819 */ /* 0x101fe20000011623 */
[----:B------:R-:W-:Y:S01]  /*7000*/  HADD2.F32 R40, -RZ, R40.H0_H0 ;  /* 0x20000028ff287230 */ /* 0x000fe20000004100 */
[----:B------:R-:W-:Y:S01]  /*7010*/  SHF.R.U64 R45, R34, 0x10, R35 ;  /* 0x00000010222d7819 */ /* 0x000fe20000001223 */
[----:B------:R-:W-:Y:S01]  /*7020*/  HADD2.F32 R39, -RZ, R39.H0_H0 ;  /* 0x20000027ff277230 */ /* 0x000fe20000004100 */
[----:B------:R-:W-:Y:S01]  /*7030*/  SHF.R.U64 R47, R28, 0x10, R29 ;  /* 0x000000101c2f7819 */ /* 0x000fe2000000121d */
[----:B------:R-:W-:Y:S02]  /*7040*/  HADD2.F32 R41, -RZ, R41.H0_H0 ;  /* 0x20000029ff297230 */ /* 0x000fe40000004100 */
[----:B-1----:R-:W-:-:S02]  /*7050*/  HADD2.F32 R34, -RZ, R7.H0_H0 ;  /* 0x20000007ff227230 */ /* 0x002fc40000004100 */
[----:B------:R-:W-:Y:S02]  /*7060*/  HADD2.F32 R35, -RZ, R7.H1_H1 ;  /* 0x30000007ff237230 */ /* 0x000fe40000004100 */
[--C-:B------:R-:W-:Y:S02]  /*7070*/  HADD2.F32 R7, -RZ, R4.reuse.H0_H0 ;  /* 0x20000004ff077230 */ /* 0x100fe40000004100 */
[----:B------:R-:W-:Y:S02]  /*7080*/  HADD2.F32 R4, -RZ, R4.H1_H1 ;  /* 0x30000004ff047230 */ /* 0x000fe40000004100 */
[C---:B------:R-:W-:Y:S01]  /*7090*/  FMUL.FTZ R44, R35.reuse, R39 ;  /* 0x00000027232c7220 */ /* 0x040fe20000410000 */
[-C--:B------:R-:W-:Y:S01]  /*70a0*/  FMUL.FTZ R43, R35, R41.reuse ;  /* 0x00000029232b7220 */ /* 0x080fe20000410000 */
[--C-:B------:R-:W-:Y:S02]  /*70b0*/  HADD2.F32 R28, -RZ, R6.reuse.H0_H0 ;  /* 0x20000006ff1c7230 */ /* 0x100fe40000004100 */
[----:B------:R-:W-:Y:S01]  /*70c0*/  FMUL.FTZ R42, R4, R40 ;  /* 0x00000028042a7220 */ /* 0x000fe20000410000 */
[----:B------:R-:W-:Y:S01]  /*70d0*/  FFMA.FTZ R46, R34, R41, R44 ;  /* 0x00000029222e7223 */ /* 0x000fe2000001002c */
[----:B------:R-:W-:-:S02]  /*70e0*/  HADD2.F32 R29, -RZ, R6.H1_H1 ;  /* 0x30000006ff1d7230 */ /* 0x000fc40000004100 */
[-C--:B------:R-:W-:Y:S01]  /*70f0*/  FMUL.FTZ R44, R4, R38.reuse ;  /* 0x00000026042c7220 */ /* 0x080fe20000410000 */
[C---:B------:R-:W-:Y:S01]  /*7100*/  FFMA.FTZ R42, R7.reuse, R38, -R42 ;  /* 0x00000026072a7223 */ /* 0x040fe2000001082a */
[----:B------:R-:W-:Y:S02]  /*7110*/  HADD2.F32 R6, -RZ, R5.H0_H0 ;  /* 0x20000005ff067230 */ /* 0x000fe40000004100 */
[----:B------:R-:W-:Y:S01]  /*7120*/  FFMA.FTZ R43, R34, R39, -R43 ;  /* 0x00000027222b7223 */ /* 0x000fe2000001082b */
[----:B------:R-:W-:Y:S02]  /*7130*/  HADD2.F32 R38, -RZ, R37.H1_H1 ;  /* 0x30000025ff267230 */ /* 0x000fe40000004100 */
[----:B------:R-:W-:Y:S01]  /*7140*/  FFMA.FTZ R39, R7, R40, R44 ;  /* 0x0000002807277223 */ /* 0x000fe2000001002c */
[----:B------:R-:W-:Y:S02]  /*7150*/  HADD2.F32 R5, -RZ, R5.H1_H1 ;  /* 0x30000005ff057230 */ /* 0x000fe40000004100 */
[----:B------:R-:W-:-:S02]  /*7160*/  HADD2.F32 R34, -RZ, R48.H0_H0 ;  /* 0x20000030ff227230 */ /* 0x000fc40000004100 */
[C---:B------:R-:W-:Y:S01]  /*7170*/  FMUL.FTZ R41, R29.reuse, R38 ;  /* 0x000000261d297220 */ /* 0x040fe20000410000 */
[----:B------:R-:W-:Y:S02]  /*7180*/  HADD2.F32 R35, -RZ, R45.H0_H0 ;  /* 0x2000002dff237230 */ /* 0x000fe40000004100 */
[----:B------:R-:W-:Y:S02]  /*7190*/  HADD2.F32 R4, -RZ, R47.H0_H0 ;  /* 0x2000002fff047230 */ /* 0x000fe40000004100 */
[-C--:B------:R-:W-:Y:S01]  /*71a0*/  FMUL.FTZ R29, R29, R34.reuse ;  /* 0x000000221d1d7220 */ /* 0x080fe20000410000 */
[C---:B------:R-:W-:Y:S01]  /*71b0*/  FFMA.FTZ R41, R28.reuse, R34, -R41 ;  /* 0x000000221c297223 */ /* 0x040fe20000010829 */
[C---:B------:R-:W-:Y:S01]  /*71c0*/  FMUL.FTZ R7, R5.reuse, R35 ;  /* 0x0000002305077220 */ /* 0x040fe20000410000 */
[----:B------:R-:W-:Y:S01]  /*71d0*/  FMUL.FTZ R40, R5, R4 ;  /* 0x0000000405287220 */ /* 0x000fe20000410000 */
[----:B------:R-:W-:Y:S02]  /*71e0*/  FFMA.FTZ R28, R28, R38, R29 ;  /* 0x000000261c1c7223 */ /* 0x000fe4000001001d */
[----:B------:R-:W-:Y:S01]  /*71f0*/  FFMA.FTZ R5, R6, R4, -R7 ;  /* 0x0000000406057223 */ /* 0x000fe20000010807 */
[----:B------:R-:W-:Y:S01]  /*7200*/  F2FP.F16.F32.PACK_AB R7, R46, R43 ;  /* 0x0000002b2e07723e */ /* 0x000fe200000000ff */
[----:B------:R-:W-:Y:S01]  /*7210*/  FFMA.FTZ R40, R6, R35, R40 ;  /* 0x0000002306287223 */ /* 0x000fe20000010028 */
[----:B------:R-:W-:-:S02]  /*7220*/  F2FP.F16.F32.PACK_AB R4, R39, R42 ;  /* 0x0000002a2704723e */ /* 0x000fc400000000ff */
[----:B------:R-:W-:Y:S02]  /*7230*/  F2FP.F16.F32.PACK_AB R6, R28, R41 ;  /* 0x000000291c06723e */ /* 0x000fe400000000ff */
[----:B------:R-:W-:-:S05]  /*7240*/  F2FP.F16.F32.PACK_AB R5, R40, R5 ;  /* 0x000000052805723e */ /* 0x000fca00000000ff */
[----:B------:R1:W-:Y:S02]  /*7250*/  STS.128 [R3+0x8400], R4 ;  /* 0x0084000403007388 */ /* 0x0003e40000000c00 */
.L_x_1422:
[----:B------:R-:W-:Y:S05]  /*7260*/  BSYNC B2 ;  /* 0x0000000000027941 */ /* 0x000fea0003800000 */
.L_x_1421:
[----:B------:R-:W-:Y:S05]  /*7270*/  @P1 BRA `(.L_x_1420) ;  /* 0x0000000000a81947 */ /* 0x000fea0003800000 */
[----:B-1----:R-:W1:Y:S01]  /*7280*/  LDS.128 R4, [R0] ;  /* 0x0000000000047984 */ /* 0x002e620000000c00 */
[----:B------:R-:W-:Y:S01]  /*7290*/  SHF.R.U32.HI R34, RZ, 0x10, R21 ;  /* 0x00000010ff227819 */ /* 0x000fe20000011615 */
[----:B------:R-:W-:Y:S01]  /*72a0*/  HADD2.F32 R28, -RZ, R48.H1_H1 ;  /* 0x30000030ff1c7230 */ /* 0x000fe20000004100 */
[--C-:B------:R-:W-:Y:S01]  /*72b0*/  SHF.R.U32.HI R29, RZ, 0x10, R25.reuse ;  /* 0x00000010ff1d7819 */ /* 0x100fe20000011619 */
[----:B------:R-:W-:Y:S01]  /*72c0*/  HADD2.F32 R37, -RZ, R37.H0_H0 ;  /* 0x20000025ff257230 */ /* 0x000fe20000004100 */
[----:B0-----:R-:W-:Y:S01]  /*72d0*/  SHF.R.U64 R41, R24, 0x10, R25 ;  /* 0x0000001018297819 */ /* 0x001fe20000001219 */
[----:B------:R-:W-:Y:S01]  /*72e0*/  HADD2.F32 R34, -RZ, R34.H0_H0 ;  /* 0x20000022ff227230 */ /* 0x000fe20000004100 */
[----:B------:R-:W-:Y:S01]  /*72f0*/  SHF.R.U64 R39, R20, 0x10, R21 ;  /* 0x0000001014277819 */ /* 0x000fe20000001215 */
[----:B------:R-:W-:Y:S02]  /*7300*/  HADD2.F32 R29, -RZ, R29.H0_H0 ;  /* 0x2000001dff1d7230 */ /* 0x000fe40000004100 */
[----:B-1----:R-:W-:-:S02]  /*7310*/  HADD2.F32 R25, -RZ, R7.H1_H1 ;  /* 0x30000007ff197230 */ /* 0x002fc40000004100 */
[----:B------:R-:W-:Y:S02]  /*7320*/  HADD2.F32 R24, -RZ, R7.H0_H0 ;  /* 0x20000007ff187230 */ /* 0x000fe40000004100 */
[--C-:B------:R-:W-:Y:S02]  /*7330*/  HADD2.F32 R7, -RZ, R4.reuse.H0_H0 ;  /* 0x20000004ff077230 */ /* 0x100fe40000004100 */
[CC--:B------:R-:W-:Y:S01]  /*7340*/  FMUL.FTZ R35, R25.reuse, R34.reuse ;  /* 0x0000002219237220 */ /* 0x0c0fe20000410000 */
[----:B------:R-:W-:Y:S01]  /*7350*/  FMUL.FTZ R25, R25, R29 ;  /* 0x0000001d19197220 */ /* 0x000fe20000410000 */
[----:B------:R-:W-:Y:S02]  /*7360*/  HADD2.F32 R4, -RZ, R4.H1_H1 ;  /* 0x30000004ff047230 */ /* 0x000fe40000004100 */
[--C-:B------:R-:W-:Y:S02]  /*7370*/  HADD2.F32 R20, -RZ, R6.reuse.H0_H0 ;  /* 0x20000006ff147230 */ /* 0x100fe40000004100 */
[----:B------:R-:W-:Y:S01]  /*7380*/  FFMA.FTZ R40, R24, R34, R25 ;  /* 0x0000002218287223 */ /* 0x000fe20000010019 */
[----:B------:R-:W-:-:S02]  /*7390*/  HADD2.F32 R21, -RZ, R6.H1_H1 ;  /* 0x30000006ff157230 */ /* 0x000fc40000004100 */
[----:B------:R-:W-:Y:S01]  /*73a0*/  FMUL.FTZ R38, R4, R37 ;  /* 0x0000002504267220 */ /* 0x000fe20000410000 */
[--C-:B------:R-:W-:Y:S02]  /*73b0*/  HADD2.F32 R25, -RZ, R36.reuse.H1_H1 ;  /* 0x30000024ff197230 */ /* 0x100fe40000004100 */
[----:B------:R-:W-:Y:S01]  /*73c0*/  FFMA.FTZ R35, R24, R29, -R35 ;  /* 0x0000001d18237223 */ /* 0x000fe20000010823 */
[--C-:B------:R-:W-:Y:S02]  /*73d0*/  HADD2.F32 R6, -RZ, R5.reuse.H0_H0 ;  /* 0x20000005ff067230 */ /* 0x100fe40000004100 */
[-C--:B------:R-:W-:Y:S01]  /*73e0*/  FMUL.FTZ R34, R4, R28.reuse ;  /* 0x0000001c04227220 */ /* 0x080fe20000410000 */
[----:B------:R-:W-:Y:S02]  /*73f0*/  HADD2.F32 R36, -RZ, R36.H0_H0 ;  /* 0x20000024ff247230 */ /* 0x000fe40000004100 */
[----:B------:R-:W-:Y:S01]  /*7400*/  FFMA.FTZ R38, R7, R28, -R38 ;  /* 0x0000001c07267223 */ /* 0x000fe20000010826 */
[----:B------:R-:W-:-:S02]  /*7410*/  HADD2.F32 R5, -RZ, R5.H1_H1 ;  /* 0x30000005ff057230 */ /* 0x000fc40000004100 */
[----:B------:R-:W-:Y:S01]  /*7420*/  FFMA.FTZ R37, R7, R37, R34 ;  /* 0x0000002507257223 */ /* 0x000fe20000010022 */
[----:B------:R-:W-:Y:S02]  /*7430*/  HADD2.F32 R24, -RZ, R39.H0_H0 ;  /* 0x20000027ff187230 */ /* 0x000fe40000004100 */
[CC--:B------:R-:W-:Y:S01]  /*7440*/  FMUL.FTZ R29, R21.reuse, R25.reuse ;  /* 0x00000019151d7220 */ /* 0x0c0fe20000410000 */
[----:B------:R-:W-:Y:S02]  /*7450*/  HADD2.F32 R4, -RZ, R41.H0_H0 ;  /* 0x20000029ff047230 */ /* 0x000fe40000004100 */
[----:B------:R-:W-:Y:S01]  /*7460*/  FMUL.FTZ R28, R21, R36 ;  /* 0x00000024151c7220 */ /* 0x000fe20000410000 */
[C---:B------:R-:W-:Y:S01]  /*7470*/  FMUL.FTZ R7, R5.reuse, R24 ;  /* 0x0000001805077220 */ /* 0x040fe20000410000 */
[C---:B------:R-:W-:Y:S01]  /*7480*/  FFMA.FTZ R29, R20.reuse, R36, -R29 ;  /* 0x00000024141d7223 */ /* 0x040fe2000001081d */
[-C--:B------:R-:W-:Y:S01]  /*7490*/  FMUL.FTZ R21, R5, R4.reuse ;  /* 0x0000000405157220 */ /* 0x080fe20000410000 */
[----:B------:R-:W-:Y:S01]  /*74a0*/  FFMA.FTZ R28, R20, R25, R28 ;  /* 0x00000019141c7223 */ /* 0x000fe2000001001c */
[----:B------:R-:W-:Y:S01]  /*74b0*/  FFMA.FTZ R5, R6, R4, -R7 ;  /* 0x0000000406057223 */ /* 0x000fe20000010807 */
[----:B------:R-:W-:Y:S01]  /*74c0*/  F2FP.F16.F32.PACK_AB R7, R40, R35 ;  /* 0x000000232807723e */ /* 0x000fe200000000ff */
[----:B------:R-:W-:Y:S01]  /*74d0*/  FFMA.FTZ R24, R6, R24, R21 ;  /* 0x0000001806187223 */ /* 0x000fe20000010015 */
[----:B------:R-:W-:-:S02]  /*74e0*/  F2FP.F16.F32.PACK_AB R4, R37, R38 ;  /* 0x000000262504723e */ /* 0x000fc400000000ff */
[----:B------:R-:W-:Y:S02]  /*74f0*/  F2FP.F16.F32.PACK_AB R6, R28, R29 ;  /* 0x0000001d1c06723e */ /* 0x000fe400000000ff */
[----:B------:R-:W-:-:S05]  /*7500*/  F2FP.F16.F32.PACK_AB R5, R24, R5 ;  /* 0x000000051805723e */ /* 0x000fca00000000ff */
[----:B------:R2:W-:Y:S02]  /*7510*/  STS.128 [R0], R4 ;  /* 0x0000000400007388 */ /* 0x0005e40000000c00 */
.L_x_1420:
[----:B------:R-:W-:Y:S05]  /*7520*/  BSYNC B1 ;  /* 0x0000000000017941 */ /* 0x000fea0003800000 */
.L_x_1419:
[----:B-12---:R-:W-:-:S05]  /*7530*/  VIADD R4, R17, 0x60 ;  /* 0x0000006011047836 */ /* 0x006fca0000000000 */
[----:B------:R-:W-:-:S13]  /*7540*/  ISETP.GE.AND P0, PT, R4, R32, PT ;  /* 0x000000200400720c */ /* 0x000fda0003f06270 */
        /* <DEDUP_REMOVED lines=8> */
[--C-:B------:R-:W-:Y:S01]  /*75d0*/  SHF.R.U64 R29, R26, 0x10, R27.reuse ;  /* 0x000000101a1d7819 */ /* 0x100fe2000000121b */
[--C-:B------:R-:W-:Y:S01]  /*75e0*/  HADD2.F32 R24, -RZ, R33.reuse.H1_H1 ;  /* 0x30000021ff187230 */ /* 0x100fe20000004100 */
[----:B------:R-:W-:Y:S01]  /*75f0*/  SHF.R.U32.HI R26, RZ, 0x10, R27 ;  /* 0x00000010ff1a7819 */ /* 0x000fe2000001161b */
[----:B------:R-:W-:Y:S01]  /*7600*/  HADD2.F32 R33, -RZ, R33.H0_H0 ;  /* 0x20000021ff217230 */ /* 0x000fe20000004100 */
[--C-:B------:R-:W-:Y:S02]  /*7610*/  SHF.R.U32.HI R25, RZ, 0x10, R13.reuse ;  /* 0x00000010ff197819 */ /* 0x100fe4000001160d */
[----:B------:R-:W-:Y:S01]  /*7620*/  SHF.R.U64 R34, R12, 0x10, R13 ;  /* 0x000000100c227819 */ /* 0x000fe2000000120d */
[----:B------:R-:W-:Y:S02]  /*7630*/  HADD2.F32 R26, -RZ, R26.H0_H0 ;  /* 0x2000001aff1a7230 */ /* 0x000fe40000004100 */
[----:B------:R-:W-:-:S02]  /*7640*/  HADD2.F32 R25, -RZ, R25.H0_H0 ;  /* 0x20000019ff197230 */ /* 0x000fc40000004100 */
[--C-:B-1----:R-:W-:Y:S02]  /*7650*/  HADD2.F32 R21, -RZ, R7.reuse.H1_H1 ;  /* 0x30000007ff157230 */ /* 0x102fe40000004100 */
[----:B------:R-:W-:Y:S02]  /*7660*/  HADD2.F32 R20, -RZ, R7.H0_H0 ;  /* 0x20000007ff147230 */ /* 0x000fe40000004100 */
[--C-:B------:R-:W-:Y:S02]  /*7670*/  HADD2.F32 R7, -RZ, R4.reuse.H0_H0 ;  /* 0x20000004ff077230 */ /* 0x100fe40000004100 */
[C---:B------:R-:W-:Y:S01]  /*7680*/  FMUL.FTZ R27, R21.reuse, R26 ;  /* 0x0000001a151b7220 */ /* 0x040fe20000410000 */
[----:B------:R-:W-:Y:S01]  /*7690*/  FMUL.FTZ R21, R21, R25 ;  /* 0x0000001915157220 */ /* 0x000fe20000410000 */
[----:B------:R-:W-:Y:S02]  /*76a0*/  HADD2.F32 R4, -RZ, R4.H1_H1 ;  /* 0x30000004ff047230 */ /* 0x000fe40000004100 */
[----:B------:R-:W-:-:S02]  /*76b0*/  HADD2.F32 R12, -RZ, R6.H0_H0 ;  /* 0x20000006ff0c7230 */ /* 0x000fc40000004100 */
[----:B------:R-:W-:Y:S01]  /*76c0*/  FFMA.FTZ R32, R20, R26, R21 ;  /* 0x0000001a14207223 */ /* 0x000fe20000010015 */
[----:B------:R-:W-:Y:S02]  /*76d0*/  HADD2.F32 R13, -RZ, R6.H1_H1 ;  /* 0x30000006ff0d7230 */ /* 0x000fe40000004100 */
[----:B------:R-:W-:Y:S01]  /*76e0*/  FMUL.FTZ R28, R4, R33 ;  /* 0x00000021041c7220 */ /* 0x000fe20000410000 */
[----:B------:R-:W-:Y:S02]  /*76f0*/  HADD2.F32 R21, -RZ, R31.H0_H0 ;  /* 0x2000001fff157230 */ /* 0x000fe40000004100 */
[----:B------:R-:W-:Y:S01]  /*7700*/  FFMA.FTZ R27, R20, R25, -R27 ;  /* 0x00000019141b7223 */ /* 0x000fe2000001081b */
[----:B------:R-:W-:Y:S02]  /*7710*/  HADD2.F32 R6, -RZ, R5.H0_H0 ;  /* 0x20000005ff067230 */ /* 0x000fe40000004100 */
[----:B------:R-:W-:Y:S01]  /*7720*/  FMUL.FTZ R26, R4, R24 ;  /* 0x00000018041a7220 */ /* 0x000fe20000410000 */
[----:B------:R-:W-:-:S02]  /*7730*/  HADD2.F32 R31, -RZ, R31.H1_H1 ;  /* 0x3000001fff1f7230 */ /* 0x000fc40000004100 */
[C---:B------:R-:W-:Y:S01]  /*7740*/  FFMA.FTZ R28, R7.reuse, R24, -R28 ;  /* 0x00000018071c7223 */ /* 0x040fe2000001081c */
[----:B------:R-:W-:Y:S02]  /*7750*/  HADD2.F32 R5, -RZ, R5.H1_H1 ;  /* 0x30000005ff057230 */ /* 0x000fe40000004100 */
[----:B------:R-:W-:Y:S01]  /*7760*/  FFMA.FTZ R33, R7, R33, R26 ;  /* 0x0000002107217223 */ /* 0x000fe2000001001a */
[----:B------:R-:W-:Y:S02]  /*7770*/  HADD2.F32 R20, -RZ, R29.H0_H0 ;  /* 0x2000001dff147230 */ /* 0x000fe40000004100 */
[C---:B------:R-:W-:Y:S01]  /*7780*/  FMUL.FTZ R25, R13.reuse, R21 ;  /* 0x000000150d197220 */ /* 0x040fe20000410000 */
[----:B------:R-:W-:Y:S02]  /*7790*/  HADD2.F32 R4, -RZ, R34.H0_H0 ;  /* 0x20000022ff047230 */ /* 0x000fe40000004100 */
[-C--:B------:R-:W-:Y:S01]  /*77a0*/  FMUL.FTZ R24, R13, R31.reuse ;  /* 0x0000001f0d187220 */ /* 0x080fe20000410000 */
        /* <DEDUP_REMOVED lines=10> */
[----:B------:R1:W-:Y:S02]  /*7850*/  STS.128 [R3+0xb400], R4 ;  /* 0x00b4000403007388 */ /* 0x0003e40000000c00 */
.L_x_1425:
[----:B------:R-:W-:Y:S05]  /*7860*/  BSYNC B1 ;  /* 0x0000000000017941 */ /* 0x000fea0003800000 */
.L_x_1424:
[----:B------:R-:W-:Y:S05]  /*7870*/  @P1 BRA `(.L_x_1423) ;  /* 0x0000001400e81947 */ /* 0x000fea0003800000 */
[----:B-1----:R-:W1:Y:S01]  /*7880*/  LDS.128 R4, [R0+0x3000] ;  /* 0x0030000000047984 */ /* 0x002e620000000c00 */
[----:B------:R-:W-:Y:S01]  /*7890*/  SHF.R.U32.HI R20, RZ, 0x10, R9 ;  /* 0x00000010ff147819 */ /* 0x000fe20000011609 */
[--C-:B------:R-:W-:Y:S01]  /*78a0*/  HADD2.F32 R13, -RZ, R14.reuse.H0_H0 ;  /* 0x2000000eff0d7230 */ /* 0x100fe20000004100 */
[--C-:B------:R-:W-:Y:S01]  /*78b0*/  SHF.R.U32.HI R12, RZ, 0x10, R11.reuse ;  /* 0x00000010ff0c7819 */ /* 0x100fe2000001160b */
[----:B------:R-:W-:Y:S01]  /*78c0*/  HADD2.F32 R14, -RZ, R14.H1_H1 ;  /* 0x3000000eff0e7230 */ /* 0x000fe20000004100 */
[----:B------:R-:W-:Y:S01]  /*78d0*/  SHF.R.U64 R26, R10, 0x10, R11 ;  /* 0x000000100a1a7819 */ /* 0x000fe2000000120b */
[----:B------:R-:W-:Y:S01]  /*78e0*/  HADD2.F32 R20, -RZ, R20.H0_H0 ;  /* 0x20000014ff147230 */ /* 0x000fe20000004100 */
[----:B------:R-:W-:Y:S01]  /*78f0*/  SHF.R.U64 R25, R8, 0x10, R9 ;  /* 0x0000001008197819 */ /* 0x000fe20000001209 */
[----:B------:R-:W-:Y:S02]  /*7900*/  HADD2.F32 R12, -RZ, R12.H0_H0 ;  /* 0x2000000cff0c7230 */ /* 0x000fe40000004100 */
[----:B------:R-:W-:-:S02]  /*7910*/  HADD2.F32 R11, -RZ, R15.H0_H0 ;  /* 0x2000000fff0b7230 */ /* 0x000fc40000004100 */
[----:B------:R-:W-:Y:S02]  /*7920*/  HADD2.F32 R15, -RZ, R15.H1_H1 ;  /* 0x3000000fff0f7230 */ /* 0x000fe40000004100 */
[--C-:B-1----:R-:W-:Y:S02]  /*7930*/  HADD2.F32 R10, -RZ, R7.reuse.H1_H1 ;  /* 0x30000007ff0a7230 */ /* 0x102fe40000004100 */
[--C-:B------:R-:W-:Y:S02]  /*7940*/  HADD2.F32 R3, -RZ, R4.reuse.H0_H0 ;  /* 0x20000004ff037230 */ /* 0x100fe40000004100 */
[----:B------:R-:W-:Y:S02]  /*7950*/  HADD2.F32 R9, -RZ, R7.H0_H0 ;  /* 0x20000007ff097230 */ /* 0x000fe40000004100 */
[C---:B------:R-:W-:Y:S01]  /*7960*/  FMUL.FTZ R24, R10.reuse, R20 ;  /* 0x000000140a187220 */ /* 0x040fe20000410000 */
[----:B------:R-:W-:Y:S02]  /*7970*/  HADD2.F32 R4, -RZ, R4.H1_H1 ;  /* 0x30000004ff047230 */ /* 0x000fe40000004100 */
[----:B------:R-:W-:Y:S01]  /*7980*/  FMUL.FTZ R21, R10, R12 ;  /* 0x0000000c0a157220 */ /* 0x000fe20000410000 */
[----:B------:R-:W-:-:S02]  /*7990*/  HADD2.F32 R7, -RZ, R6.H0_H0 ;  /* 0x20000006ff077230 */ /* 0x000fc40000004100 */
[C---:B------:R-:W-:Y:S01]  /*79a0*/  FFMA.FTZ R24, R9.reuse, R12, -R24 ;  /* 0x0000000c09187223 */ /* 0x040fe20000010818 */
[----:B------:R-:W-:Y:S02]  /*79b0*/  HADD2.F32 R8, -RZ, R6.H1_H1 ;  /* 0x30000006ff087230 */ /* 0x000fe40000004100 */
[C---:B------:R-:W-:Y:S01]  /*79c0*/  FMUL.FTZ R10, R4.reuse, R13 ;  /* 0x0000000d040a7220 */ /* 0x040fe20000410000 */
[--C-:B------:R-:W-:Y:S02]  /*79d0*/  HADD2.F32 R6, -RZ, R5.reuse.H0_H0 ;  /* 0x20000005ff067230 */ /* 0x100fe40000004100 */
[----:B------:R-:W-:Y:S01]  /*79e0*/  FFMA.FTZ R21, R9, R20, R21 ;  /* 0x0000001409157223 */ /* 0x000fe20000010015 */
[-C--:B------:R-:W-:Y:S01]  /*79f0*/  FMUL.FTZ R12, R4, R11.reuse ;  /* 0x0000000b040c7220 */ /* 0x080fe20000410000 */
[----:B------:R-:W-:Y:S02]  /*7a00*/  HADD2.F32 R5, -RZ, R5.H1_H1 ;  /* 0x30000005ff057230 */ /* 0x000fe40000004100 */
[----:B------:R-:W-:Y:S01]  /*7a10*/  FFMA.FTZ R10, R3, R11, -R10 ;  /* 0x0000000b030a7223 */ /* 0x000fe2000001080a */
[----:B------:R-:W-:-:S02]  /*7a20*/  HADD2.F32 R9, -RZ, R25.H0_H0 ;  /* 0x20000019ff097230 */ /* 0x000fc40000004100 */
[----:B------:R-:W-:Y:S01]  /*7a30*/  FFMA.FTZ R3, R3, R13, R12 ;  /* 0x0000000d03037223 */ /* 0x000fe2000001000c */
[----:B------:R-:W-:Y:S02]  /*7a40*/  HADD2.F32 R4, -RZ, R26.H0_H0 ;  /* 0x2000001aff047230 */ /* 0x000fe40000004100 */
[C---:B------:R-:W-:Y:S01]  /*7a50*/  FMUL.FTZ R12, R8.reuse, R14 ;  /* 0x0000000e080c7220 */ /* 0x040fe20000410000 */
[----:B------:R-:W-:Y:S01]  /*7a60*/  FMUL.FTZ R13, R8, R15 ;  /* 0x0000000f080d7220 */ /* 0x000fe20000410000 */
[C---:B------:R-:W-:Y:S01]  /*7a70*/  FMUL.FTZ R11, R5.reuse, R9 ;  /* 0x00000009050b7220 */ /* 0x040fe20000410000 */
[----:B------:R-:W-:Y:S01]  /*7a80*/  FMUL.FTZ R8, R5, R4 ;  /* 0x0000000405087220 */ /* 0x000fe20000410000 */
[C---:B------:R-:W-:Y:S01]  /*7a90*/  FFMA.FTZ R12, R7.reuse, R15, -R12 ;  /* 0x0000000f070c7223 */ /* 0x040fe2000001080c */
[----:B------:R-:W-:Y:S01]  /*7aa0*/  FFMA.FTZ R13, R7, R14, R13 ;  /* 0x0000000e070d7223 */ /* 0x000fe2000001000d */
[C---:B------:R-:W-:Y:S01]  /*7ab0*/  FFMA.FTZ R5, R6.reuse, R4, -R11 ;  /* 0x0000000406057223 */ /* 0x040fe2000001080b */
[----:B------:R-:W-:Y:S01]  /*7ac0*/  FFMA.FTZ R8, R6, R9, R8 ;  /* 0x0000000906087223 */ /* 0x000fe20000010008 */
[----:B------:R-:W-:-:S02]  /*7ad0*/  F2FP.F16.F32.PACK_AB R7, R21, R24 ;  /* 0x000000181507723e */ /* 0x000fc400000000ff */
[----:B------:R-:W-:Y:S02]  /*7ae0*/  F2FP.F16.F32.PACK_AB R6, R13, R12 ;  /* 0x0000000c0d06723e */ /* 0x000fe400000000ff */
[----:B------:R-:W-:Y:S02]  /*7af0*/  F2FP.F16.F32.PACK_AB R4, R3, R10 ;  /* 0x0000000a0304723e */ /* 0x000fe400000000ff */
[----:B------:R-:W-:-:S05]  /*7b00*/  F2FP.F16.F32.PACK_AB R5, R8, R5 ;  /* 0x000000050805723e */ /* 0x000fca00000000ff */
[----:B------:R2:W-:Y:S01]  /*7b10*/  STS.128 [R0+0x3000], R4 ;  /* 0x0030000400007388 */ /* 0x0005e20000000c00 */
[----:B------:R-:W-:Y:S05]  /*7b20*/  BRA `(.L_x_1423) ;  /* 0x00000014003c7947 */ /* 0x000fea0003800000 */
.L_x_1410:
[----:B------:R-:W1:Y:S01]  /*7b30*/  S2R R0, SR_TID.X ;  /* 0x0000000000007919 */ /* 0x000e620000002100 */
[----:B------:R-:W2:Y:S01]  /*7b40*/  LDC R32, c[0x0][0x448] ;  /* 0x00011200ff207b82 */ /* 0x000ea20000000800 */
[----:B------:R-:W-:Y:S01]  /*7b50*/  ULDC.64 UR4, c[0x0][0x3f8] ;  /* 0x0000fe0000047ab9 */ /* 0x000fe20000000a00 */
[----:B------:R-:W-:Y:S01]  /*7b60*/  ULDC.64 UR6, c[0x0][0x408] ;  /* 0x0001020000067ab9 */ /* 0x000fe20000000a00 */
[----:B------:R-:W-:Y:S01]  /*7b70*/  IMAD.MOV.U32 R27, RZ, RZ, R29 ;  /* 0x000000ffff1b7224 */ /* 0x000fe200078e001d */
[----:B------:R-:W-:Y:S01]  /*7b80*/  SHF.R.S32.HI R43, RZ, 0x1f, R18 ;  /* 0x0000001fff2b7819 */ /* 0x000fe20000011412 */
[----:B------:R-:W-:Y:S01]  /*7b90*/  IMAD.MOV.U32 R4, RZ, RZ, R24 ;  /* 0x000000ffff047224 */ /* 0x000fe200078e0018 */
[----:B--2---:R-:W-:Y:S01]  /*7ba0*/  ISETP.NE.AND P0, PT, R32, 0x1, PT ;  /* 0x000000012000780c */ /* 0x004fe20003f05270 */
[----:B-1----:R-:W-:-:S05]  /*7bb0*/  VIADD R0, R0, 0xffffff80 ;  /* 0xffffff8000007836 */ /* 0x002fca0000000000 */
[----:B------:R-:W-:-:S07]  /*7bc0*/  SHF.R.S32.HI R3, RZ, 0x1f, R0 ;  /* 0x0000001fff037819 */ /* 0x000fce0000011400 */
[----:B------:R-:W1:Y:S01]  /*7bd0*/  @P0 LDC R5, c[0x0][0x450] ;  /* 0x00011400ff050b82 */ /* 0x000e620000000800 */
[----:B------:R-:W-:-:S04]  /*7be0*/  LEA.HI R3, R3, R0, RZ, 0x2 ;  /* 0x0000000003037211 */ /* 0x000fc800078f10ff */
[----:B------:R-:W-:-:S05]  /*7bf0*/  LOP3.LUT R3, R3, 0xfffffffc, RZ, 0xc0, !PT ;  /* 0xfffffffc03037812 */ /* 0x000fca00078ec0ff */
[----:B------:R-:W-:Y:S02]  /*7c00*/  IMAD.IADD R3, R0, 0x1, -R3 ;  /* 0x0000000100037824 */ /* 0x000fe400078e0a03 */
[----:B------:R-:W2:Y:S02]  /*7c10*/  @P0 LDC R0, c[0x0][0x44c] ;  /* 0x00011300ff000b82 */ /* 0x000ea40000000800 */
[----:B------:R-:W-:-:S04]  /*7c20*/  IMAD R3, R3, 0x60, R39 ;  /* 0x0000006003037824 */ /* 0x000fc800078e0227 */
[----:B--2---:R-:W-:-:S05]  /*7c30*/  @P0 IMAD.HI.U32 R0, R3, R0, RZ ;  /* 0x0000000003000227 */ /* 0x004fca00078e00ff */
[----:B-1----:R-:W-:Y:S01]  /*7c40*/  @P0 SHF.R.U32.HI R3, RZ, R5, R0 ;  /* 0x00000005ff030219 */ /* 0x002fe20000011600 */
[----:B------:R-:W-:-:S03]  /*7c50*/  IMAD.MOV.U32 R5, RZ, RZ, R31 ;  /* 0x000000ffff057224 */ /* 0x000fc600078e001f */
[----:B------:R-:W-:Y:S01]  /*7c60*/  SHF.R.S32.HI R0, RZ, 0x1f, R3 ;  /* 0x0000001fff007819 */ /* 0x000fe20000011403 */
[----:B------:R-:W-:-:S04]  /*7c70*/  IMAD.WIDE.U32 R26, R3, UR4, R26 ;  /* 0x00000004031a7c25 */ /* 0x000fc8000f8e001a */
[C---:B------:R-:W-:Y:S02]  /*7c80*/  IMAD R6, R0.reuse, UR4, RZ ;  /* 0x0000000400067c24 */ /* 0x040fe4000f8e02ff */
[----:B------:R-:W-:Y:S02]  /*7c90*/  IMAD R0, R0, UR6, RZ ;  /* 0x0000000600007c24 */ /* 0x000fe4000f8e02ff */
[C---:B------:R-:W-:Y:S01]  /*7ca0*/  IMAD R7, R3.reuse, UR5, R6 ;  /* 0x0000000503077c24 */ /* 0x040fe2000f8e0206 */
[----:B------:R-:W-:Y:S01]  /*7cb0*/  ULDC.64 UR4, c[0x0][0x3e8] ;  /* 0x0000fa0000047ab9 */ /* 0x000fe20000000a00 */
[C---:B------:R-:W-:Y:S01]  /*7cc0*/  IMAD.WIDE.U32 R4, R3.reuse, UR6, R4 ;  /* 0x0000000603047c25 */ /* 0x040fe2000f8e0004 */
[----:B------:R-:W-:Y:S01]  /*7cd0*/  LEA R25, P0, R26, UR4, 0x1 ;  /* 0x000000041a197c11 */ /* 0x000fe2000f8008ff */
[----:B------:R-:W-:Y:S02]  /*7ce0*/  UMOV UR4, 0xffffffff ;  /* 0xffffffff00047882 */ /* 0x000fe40000000000 */
[----:B------:R-:W-:Y:S01]  /*7cf0*/  IMAD R3, R3, UR7, R0 ;  /* 0x0000000703037c24 */ /* 0x000fe2000f8e0200 */
[----:B------:R-:W-:Y:S01]  /*7d00*/  ULDC.64 UR6, c[0x0][0x400] ;  /* 0x0001000000067ab9 */ /* 0x000fe20000000a00 */
[----:B------:R-:W-:Y:S01]  /*7d10*/  IMAD.IADD R7, R27, 0x1, R7 ;  /* 0x000000011b077824 */ /* 0x000fe200078e0207 */
[----:B------:R-:W-:Y:S01]  /*7d20*/  LEA R27, P1, R4, UR6, 0x1 ;  /* 0x00000006041b7c11 */ /* 0x000fe2000f8208ff */
[----:B------:R-:W-:-:S03]  /*7d30*/  IMAD.IADD R3, R5, 0x1, R3 ;  /* 0x0000000105037824 */ /* 0x000fc600078e0203 */
[----:B------:R-:W-:Y:S02]  /*7d40*/  LEA.HI.X R26, R26, UR5, R7, 0x1, P0 ;  /* 0x000000051a1a7c11 */ /* 0x000fe400080f0c07 */
[----:B------:R-:W-:Y:S01]  /*7d50*/  LEA.HI.X R24, R4, UR7, R3, 0x1, P1 ;  /* 0x0000000704187c11 */ /* 0x000fe200088f0c03 */
[----:B------:R-:W-:Y:S06]  /*7d60*/  BRA.DIV UR4, `(.L_x_1426) ;  /* 0x0000015e04747947 */ /* 0x000fec000b800000 */
[----:B------:R-:W2:Y:S01]  /*7d70*/  LDL R6, [R1+0x4] ;  /* 0x0000040001067983 */ /* 0x000ea20000100800 */
[----:B------:R-:W1:Y:S03]  /*7d80*/  LDC R41, c[0x0][0x3f4] ;  /* 0x0000fd00ff297b82 */ /* 0x000e660000000800 */
[----:B------:R-:W3:Y:S04]  /*7d90*/  SHFL.IDX PT, R3, R25, RZ, 0x1c1f ;  /* 0x001c1fff19037589 */ /* 0x000ee800000e0000 */
[----:B------:R-:W4:Y:S04]  /*7da0*/  SHFL.IDX PT, R0, R26, RZ, 0x1c1f ;  /* 0x001c1fff1a007589 */ /* 0x000f2800000e0000 */
[----:B0-----:R-:W0:Y:S04]  /*7db0*/  SHFL.IDX PT, R14, R27, RZ, 0x1c1f ;  /* 0x001c1fff1b0e7589 */ /* 0x001e2800000e0000 */
[----:B------:R-:W5:Y:S01]  /*7dc0*/  SHFL.IDX PT, R4, R24, RZ, 0x1c1f ;  /* 0x001c1fff18047589 */ /* 0x000f6200000e0000 */
[----:B-1----:R-:W-:Y:S01]  /*7dd0*/  ISETP.GE.AND P0, PT, R18, R41, PT ;  /* 0x000000291200720c */ /* 0x002fe20003f06270 */
[----:B--2---:R-:W-:-:S05]  /*7de0*/  IMAD R32, R6, R32, RZ ;  /* 0x0000002006207224 */ /* 0x004fca00078e02ff */
[----:B------:R-:W-:-:S13]  /*7df0*/  ISETP.GE.OR P1, PT, R39, R32, P0 ;  /* 0x000000202700720c */ /* 0x000fda0000726670 */
[C---:B------:R-:W-:Y:S01]  /*7e00*/  @!P1 IMAD.SHL.U32 R5, R18.reuse, 0x2, RZ ;  /* 0x0000000212059824 */ /* 0x040fe200078e00ff */
[----:B------:R-:W-:-:S04]  /*7e10*/  @!P1 SHF.L.U64.HI R21, R18, 0x1, R43 ;  /* 0x0000000112159819 */ /* 0x000fc8000001022b */
[----:B---3--:R-:W-:-:S05]  /*7e20*/  @!P1 IADD3 R6, P2, R3, R5, RZ ;  /* 0x0000000503069210 */ /* 0x008fca0007f5e0ff */
[----:B----4-:R-:W-:-:S05]  /*7e30*/  @!P1 IMAD.X R7, R0, 0x1, R21, P2 ;  /* 0x0000000100079824 */ /* 0x010fca00010e0615 */
[----:B------:R-:W2:Y:S01]  /*7e40*/  @!P1 LD.E.128 R8, desc[UR38][R6.64] ;  /* 0x0000002606089980 */ /* 0x000ea2000c101d00 */
[----:B0-----:R-:W-:-:S05]  /*7e50*/  @!P1 IADD3 R14, P2, R14, R5, RZ ;  /* 0x000000050e0e9210 */ /* 0x001fca0007f5e0ff */
[----:B-----5:R-:W-:-:S04]  /*7e60*/  @!P1 IMAD.X R3, R4, 0x1, R21, P2 ;  /* 0x0000000104039824 */ /* 0x020fc800010e0615 */
[----:B------:R-:W-:-:S05]  /*7e70*/  @!P1 IMAD.MOV.U32 R15, RZ, RZ, R3 ;  /* 0x000000ffff0f9224 */ /* 0x000fca00078e0003 */
[----:B------:R0:W3:Y:S01]  /*7e80*/  @!P1 LD.E.128 R4, desc[UR38][R14.64] ;  /* 0x000000260e049980 */ /* 0x0000e2000c101d00 */
[----:B------:R-:W-:Y:S02]  /*7e90*/  CS2R R34, SRZ ;  /* 0x0000000000227805 */ /* 0x000fe4000001ff00 */
[----:B------:R-:W-:Y:S02]  /*7ea0*/  CS2R R20, SRZ ;  /* 0x0000000000147805 */ /* 0x000fe4000001ff00 */
[----:B------:R-:W-:Y:S01]  /*7eb0*/  CS2R R28, SRZ ;  /* 0x00000000001c7805 */ /* 0x000fe2000001ff00 */
[----:B------:R-:W1:Y:S01]  /*7ec0*/  SHFL.IDX PT, R24, R24, 0x1, 0x1c1f ;  /* 0x003c1f0018187f89 */ /* 0x000e6200000e0000 */
[----:B------:R-:W-:-:S03]  /*7ed0*/  CS2R R36, SRZ ;  /* 0x0000000000247805 */ /* 0x000fc6000001ff00 */
[----:B0-----:R0:W4:Y:S01]  /*7ee0*/  SHFL.IDX PT, R14, R27, 0x1, 0x1c1f ;  /* 0x003c1f001b0e7f89 */ /* 0x00112200000e0000 */
[----:B--2---:R-:W-:Y:S02]  /*7ef0*/  @!P1 IMAD.MOV.U32 R34, RZ, RZ, R8 ;  /* 0x000000ffff229224 */ /* 0x004fe400078e0008 */
[----:B------:R-:W-:Y:S02]  /*7f00*/  @!P1 IMAD.MOV.U32 R35, RZ, RZ, R9 ;  /* 0x000000ffff239224 */ /* 0x000fe400078e0009 */
[----:B------:R-:W-:Y:S02]  /*7f10*/  IMAD.MOV.U32 R0, RZ, RZ, R34 ;  /* 0x000000ffff007224 */ /* 0x000fe400078e0022 */
[----:B------:R-:W-:Y:S02]  /*7f20*/  IMAD.MOV.U32 R3, RZ, RZ, R35 ;  /* 0x000000ffff037224 */ /* 0x000fe400078e0023 */
[----:B------:R-:W-:Y:S01]  /*7f30*/  @!P1 IMAD.MOV.U32 R36, RZ, RZ, R10 ;  /* 0x000000ffff249224 */ /* 0x000fe200078e000a */
[----:B------:R-:W-:Y:S01]  /*7f40*/  PRMT R42, R0, 0x7610, R42 ;  /* 0x00007610002a7816 */ /* 0x000fe2000000002a */
[----:B------:R-:W-:Y:S01]  /*7f50*/  @!P1 IMAD.MOV.U32 R37, RZ, RZ, R11 ;  /* 0x000000ffff259224 */ /* 0x000fe200078e000b */
[----:B------:R-:W-:Y:S01]  /*7f60*/  PRMT R45, R45, 0x5410, R3 ;  /* 0x000054102d2d7816 */ /* 0x000fe20000000003 */
[----:B------:R0:W2:Y:S01]  /*7f70*/  SHFL.IDX PT, R0, R26, 0x1, 0x1c1f ;  /* 0x003c1f001a007f89 */ /* 0x0000a200000e0000 */
[----:B------:R-:W-:-:S02]  /*7f80*/  IMAD.MOV.U32 R8, RZ, RZ, R36 ;  /* 0x000000ffff087224 */ /* 0x000fc400078e0024 */
[----:B---3--:R-:W-:Y:S01]  /*7f90*/  @!P1 IMAD.MOV.U32 R20, RZ, RZ, R4 ;  /* 0x000000ffff149224 */ /* 0x008fe200078e0004 */
[----:B------:R0:W3:Y:S01]  /*7fa0*/  SHFL.IDX PT, R3, R25, 0x1, 0x1c1f ;  /* 0x003c1f0019037f89 */ /* 0x0000e200000e0000 */
[----:B------:R-:W-:Y:S02]  /*7fb0*/  @!P1 IMAD.MOV.U32 R21, RZ, RZ, R5 ;  /* 0x000000ffff159224 */ /* 0x000fe400078e0005 */
[----:B------:R-:W-:Y:S02]  /*7fc0*/  @!P1 IMAD.MOV.U32 R28, RZ, RZ, R6 ;  /* 0x000000ffff1c9224 */ /* 0x000fe400078e0006 */
[----:B------:R-:W-:Y:S02]  /*7fd0*/  @!P1 IMAD.MOV.U32 R29, RZ, RZ, R7 ;  /* 0x000000ffff1d9224 */ /* 0x000fe400078e0007 */
[----:B------:R-:W-:Y:S02]  /*7fe0*/  IMAD.MOV.U32 R4, RZ, RZ, R20 ;  /* 0x000000ffff047224 */ /* 0x000fe400078e0014 */
[----:B------:R-:W-:-:S02]  /*7ff0*/  IMAD.MOV.U32 R5, RZ, RZ, R21 ;  /* 0x000000ffff057224 */ /* 0x000fc400078e0015 */
[----:B------:R-:W-:Y:S02]  /*8000*/  IMAD.MOV.U32 R6, RZ, RZ, R28 ;  /* 0x000000ffff067224 */ /* 0x000fe400078e001c */
[----:B------:R-:W-:Y:S01]  /*8010*/  IMAD.MOV.U32 R9, RZ, RZ, R37 ;  /* 0x000000ffff097224 */ /* 0x000fe200078e0025 */
[----:B------:R-:W-:Y:S01]  /*8020*/  PRMT R45, R5, 0x7610, R45 ;  /* 0x00007610052d7816 */ /* 0x000fe2000000002d */
[----:B------:R-:W-:Y:S01]  /*8030*/  IMAD.MOV.U32 R7, RZ, RZ, R29 ;  /* 0x000000ffff077224 */ /* 0x000fe200078e001d */
[----:B------:R-:W-:Y:S02]  /*8040*/  PRMT R56, R4, 0x5410, R6 ;  /* 0x0000541004387816 */ /* 0x000fe40000000006 */
[----:B------:R-:W-:Y:S02]  /*8050*/  CS2R R4, SRZ ;  /* 0x0000000000047805 */ /* 0x000fe4000001ff00 */
[----:B------:R-:W-:Y:S02]  /*8060*/  PRMT R31, R8, 0x5410, R9 ;  /* 0x00005410081f7816 */ /* 0x000fe40000000009 */
[----:B012-4-:R-:W-:-:S07]  /*8070*/  PRMT R42, R42, 0x5410, R7 ;  /* 0x000054102a2a7816 */ /* 0x017fce0000000007 */
.L_x_1702:
[----:B------:R-:W2:Y:S01]  /*8080*/  LDL R7, [R1+0x48] ;  /* 0x0000480001077983 */ /* 0x000ea20000100800 */
[----:B------:R-:W-:Y:S01]  /*8090*/  VIADD R39, R39, 0x60 ;  /* 0x0000006027277836 */ /* 0x000fe20000000000 */
[----:B------:R-:W-:Y:S01]  /*80a0*/  BSSY B1, `(.L_x_1427) ;  /* 0x0000016000017945 */ /* 0x000fe20003800000 */
[----:B------:R-:W-:Y:S02]  /*80b0*/  CS2R R8, SRZ ;  /* 0x0000000000087805 */ /* 0x000fe4000001ff00 */
[----:B------:R-:W-:Y:S02]  /*80c0*/  CS2R R10, SRZ ;  /* 0x00000000000a7805 */ /* 0x000fe4000001ff00 */
[----:B------:R-:W-:Y:S02]  /*80d0*/  ISETP.GE.AND P1, PT, R39, R32, PT ;  /* 0x000000202700720c */ /* 0x000fe40003f26270 */
[----:B--2---:R-:W-:-:S04]  /*80e0*/  LEA.HI R6, R7, R7, RZ, 0x1 ;  /* 0x0000000707067211 */ /* 0x004fc800078f08ff */
[----:B------:R-:W-:-:S05]  /*80f0*/  LOP3.LUT R6, R6, 0xfffffffe, RZ, 0xc0, !PT ;  /* 0xfffffffe06067812 */ /* 0x000fca00078ec0ff */
[----:B------:R-:W-:Y:S01]  /*8100*/  IMAD.IADD R13, R7, 0x1, -R6 ;  /* 0x00000001070d7824 */ /* 0x000fe200078e0a06 */
[----:B------:R-:W-:-:S04]  /*8110*/  CS2R R6, SRZ ;  /* 0x0000000000067805 */ /* 0x000fc8000001ff00 */
[----:B------:R-:W-:Y:S01]  /*8120*/  SHF.L.U32 R13, R13, 0x1f, RZ ;  /* 0x0000001f0d0d7819 */ /* 0x000fe200000006ff */
[----:B------:R-:W-:Y:S06]  /*8130*/  @P1 BRA `(.L_x_1428) ;  /* 0x0000000000301947 */ /* 0x000fec0003800000 */
[----:B------:R-:W-:Y:S02]  /*8140*/  CS2R R6, SRZ ;  /* 0x0000000000067805 */ /* 0x000fe4000001ff00 */
[----:B------:R-:W-:Y:S02]  /*8150*/  CS2R R8, SRZ ;  /* 0x0000000000087805 */ /* 0x000fe4000001ff00 */
[----:B------:R-:W-:Y:S01]  /*8160*/  CS2R R10, SRZ ;  /* 0x00000000000a7805 */ /* 0x000fe2000001ff00 */
[----:B------:R-:W-:Y:S06]  /*8170*/  @P0 BRA `(.L_x_1428) ;  /* 0x0000000000200947 */ /* 0x000fec0003800000 */
[C---:B------:R-:W-:Y:S01]  /*8180*/  IMAD.SHL.U32 R4, R18.reuse, 0x2, RZ ;  /* 0x0000000212047824 */ /* 0x040fe200078e00ff */
[----:B------:R-:W-:-:S04]  /*8190*/  SHF.L.U64.HI R5, R18, 0x1, R43 ;  /* 0x0000000112057819 */ /* 0x000fc8000001022b */
[-C--:B---3--:R-:W-:Y:S02]  /*81a0*/  IADD3 R8, P1, R3, R4.reuse, RZ ;  /* 0x0000000403087210 */ /* 0x088fe40007f3e0ff */
[----:B------:R-:W-:-:S03]  /*81b0*/  IADD3 R4, P2, R14, R4, RZ ;  /* 0x000000040e047210 */ /* 0x000fc60007f5e0ff */
[--C-:B------:R-:W-:Y:S02]  /*81c0*/  IMAD.X R9, R0, 0x1, R5.reuse, P1 ;  /* 0x0000000100097824 */ /* 0x100fe400008e0605 */
[----:B------:R-:W-:-:S04]  /*81d0*/  IMAD.X R5, R24, 0x1, R5, P2 ;  /* 0x0000000118057824 */ /* 0x000fc800010e0605 */
[----:B------:R-:W5:Y:S04]  /*81e0*/  LD.E.128 R8, desc[UR38][R8.64] ;  /* 0x0000002608087980 */ /* 0x000f68000c101d00 */
[----:B------:R-:W5:Y:S02]  /*81f0*/  LD.E.128 R4, desc[UR38][R4.64] ;  /* 0x0000002604047980 */ /* 0x000f64000c101d00 */
.L_x_1428:
[----:B------:R-:W-:Y:S05]  /*8200*/  BSYNC B1 ;  /* 0x0000000000017941 */ /* 0x000fea0003800000 */
.L_x_1427:
[----:B------:R-:W0:Y:S01]  /*8210*/  SYNCS.PHASECHK.TRANS64.TRYWAIT P1, [R2+URZ+0x16800], R13 ;  /* 0x0168000d020075a7 */ /* 0x000e22000802017f */
[----:B------:R-:W-:Y:S01]  /*8220*/  IMAD R32, R33, -0xc0, R32 ;  /* 0xffffff4021207824 */ /* 0x000fe200078e0220 */
[----:B------:R-:W-:Y:S01]  /*8230*/  BSSY B1, `(.L_x_1429) ;  /* 0x0000012000017945 */ /* 0x000fe20003800000 */
[C---:B------:R-:W-:Y:S02]  /*8240*/  VIADD R12, R17.reuse, 0x60 ;  /* 0x00000060110c7836 */ /* 0x040fe40000000000 */
[----:B-----5:R-:W-:Y:S01]  /*8250*/  IMAD.MOV.U32 R0, RZ, RZ, R4 ;  /* 0x000000ffff007224 */ /* 0x020fe200078e0004 */
[----:B------:R-:W-:Y:S01]  /*8260*/  VIMNMX R32, R32, 0xc0, PT ;  /* 0x000000c020207848 */ /* 0x000fe20003fe0100 */
[----:B---3--:R-:W-:Y:S02]  /*8270*/  IMAD.MOV.U32 R3, RZ, RZ, R5 ;  /* 0x000000ffff037224 */ /* 0x008fe400078e0005 */
[----:B------:R-:W-:Y:S01]  /*8280*/  IMAD.MOV.U32 R14, RZ, RZ, R9 ;  /* 0x000000ffff0e7224 */ /* 0x000fe200078e0009 */
[-C--:B------:R-:W-:Y:S01]  /*8290*/  ISETP.GE.OR P2, PT, R17, R32.reuse, P0 ;  /* 0x000000201100720c */ /* 0x080fe20000746670 */
[----:B------:R-:W-:Y:S01]  /*82a0*/  IMAD.IADD R39, R18, 0x1, R41 ;  /* 0x0000000112277824 */ /* 0x000fe200078e0229 */
[----:B------:R-:W-:Y:S01]  /*82b0*/  ISETP.GE.OR P0, PT, R12, R32, P0 ;  /* 0x000000200c00720c */ /* 0x000fe20000706670 */
        /* <DEDUP_REMOVED lines=8> */
[----:B0-----:R-:W-:Y:S06]  /*8340*/  @!P1 BRA `(.L_x_1430) ;  /* 0x0000015c00689947 */ /* 0x001fec0003800000 */
.L_x_1703:
[----:B------:R-:W-:Y:S05]  /*8350*/  BSYNC B1 ;  /* 0x0000000000017941 */ /* 0x000fea0003800000 */
.L_x_1429:
[----:B------:R-:W-:Y:S01]  /*8360*/  BSSY B1, `(.L_x_1431) ;  /* 0x0000069000017945 */ /* 0x000fe20003800000 */
[----:B------:R-:W-:Y:S01]  /*8370*/  IMAD.MOV.U32 R0, RZ, RZ, R10 ;  /* 0x000000ffff007224 */ /* 0x000fe200078e000a */
[----:B------:R-:W-:Y:S01]  /*8380*/  LOP3.LUT R39, R39, 0x38, RZ, 0xc0, !PT ;  /* 0x0000003827277812 */ /* 0x000fe200078ec0ff */
[----:B------:R-:W-:Y:S01]  /*8390*/  IMAD.MOV.U32 R3, RZ, RZ, R11 ;  /* 0x000000ffff037224 */ /* 0x000fe200078e000b */
[----:B------:R-:W-:Y:S06]  /*83a0*/  @P2 BRA `(.L_x_1432) ;  /* 0x0000000400902947 */ /* 0x000fec0003800000 */
[----:B------:R-:W2:Y:S01]  /*83b0*/  LDL R12, [R1+0x38] ;  /* 0x00003800010c7983 */ /* 0x000ea20000100800 */
[----:B------:R-:W1:Y:S02]  /*83c0*/  S2R R14, SR_TID.X ;  /* 0x00000000000e7919 */ /* 0x000e640000002100 */
[----:B-1----:R-:W-:-:S05]  /*83d0*/  VIADD R14, R14, 0xffffff80 ;  /* 0xffffff800e0e7836 */ /* 0x002fca0000000000 */
[----:B------:R-:W-:-:S04]  /*83e0*/  SHF.R.S32.HI R25, RZ, 0x1f, R14 ;  /* 0x0000001fff197819 */ /* 0x000fc8000001140e */
[----:B------:R-:W-:-:S04]  /*83f0*/  LEA.HI R25, R25, R14, RZ, 0x5 ;  /* 0x0000000e19197211 */ /* 0x000fc800078f28ff */
[----:B------:R-:W-:Y:S01]  /*8400*/  SHF.R.S32.HI R25, RZ, 0x5, R25 ;  /* 0x00000005ff197819 */ /* 0x000fe20000011419 */
[--C-:B------:R-:W-:Y:S01]  /*8410*/  HADD2.F32 R43, -RZ, R45.reuse.H1_H1 ;  /* 0x3000002dff2b7230 */ /* 0x100fe20000004100 */
[----:B------:R-:W-:Y:S01]  /*8420*/  SHF.R.U64 R55, R34, 0x10, R35 ;  /* 0x0000001022377819 */ /* 0x000fe20000001223 */
[----:B------:R-:W-:Y:S01]  /*8430*/  HADD2.F32 R45, -RZ, R45.H0_H0 ;  /* 0x2000002dff2d7230 */ /* 0x000fe20000004100 */
[--C-:B------:R-:W-:Y:S02]  /*8440*/  SHF.R.U32.HI R44, RZ, 0x10, R21.reuse ;  /* 0x00000010ff2c7819 */ /* 0x100fe40000011615 */
[----:B------:R-:W-:Y:S02]  /*8450*/  SHF.R.U64 R53, R20, 0x10, R21 ;  /* 0x0000001014357819 */ /* 0x000fe40000001215 */
[----:B------:R-:W-:Y:S01]  /*8460*/  SHF.R.U32.HI R46, RZ, 0x10, R35 ;  /* 0x00000010ff2e7819 */ /* 0x000fe20000011623 */
[----:B------:R-:W-:Y:S01]  /*8470*/  HADD2.F32 R44, -RZ, R44.H0_H0 ;  /* 0x2000002cff2c7230 */ /* 0x000fe20000004100 */
[----:B------:R-:W-:-:S02]  /*8480*/  SHF.R.U64 R54, R36, 0x10, R37 ;  /* 0x0000001024367819 */ /* 0x000fc40000001225 */
[--C-:B------:R-:W-:Y:S02]  /*8490*/  SHF.R.U32.HI R50, RZ, 0x10, R29.reuse ;  /* 0x00000010ff327819 */ /* 0x100fe4000001161d */
[----:B------:R-:W-:Y:S02]  /*84a0*/  SHF.R.U64 R51, R28, 0x10, R29 ;  /* 0x000000101c337819 */ /* 0x000fe4000000121d */
[----:B------:R-:W-:Y:S01]  /*84b0*/  SHF.R.U32.HI R52, RZ, 0x10, R37 ;  /* 0x00000010ff347819 */ /* 0x000fe20000011625 */
[----:B--2---:R-:W-:-:S05]  /*84c0*/  IMAD.SHL.U32 R12, R12, 0x40, RZ ;  /* 0x000000400c0c7824 */ /* 0x004fca00078e00ff */
[----:B------:R-:W-:-:S04]  /*84d0*/  LOP3.LUT R24, R12, 0x1c0, RZ, 0xc0, !PT ;  /* 0x000001c00c187812 */ /* 0x000fc800078ec0ff */
[----:B------:R-:W-:Y:S02]  /*84e0*/  SHF.R.U32.HI R15, RZ, 0x3, R24 ;  /* 0x00000003ff0f7819 */ /* 0x000fe40000011618 */
[----:B------:R-:W-:Y:S02]  /*84f0*/  LOP3.LUT R12, R24, 0x38, R18, 0xf8, !PT ;  /* 0x00000038180c7812 */ /* 0x000fe400078ef812 */
[----:B------:R-:W-:Y:S02]  /*8500*/  LOP3.LUT R24, R15, R39, R24, 0x1e, !PT ;  /* 0x000000270f187212 */ /* 0x000fe400078e1e18 */
[----:B------:R-:W-:-:S03]  /*8510*/  LOP3.LUT R12, R12, R15, RZ, 0x3c, !PT ;  /* 0x0000000f0c0c7212 */ /* 0x000fc600078e3cff */
[C---:B------:R-:W-:Y:S02]  /*8520*/  IMAD R41, R25.reuse, 0x200, R24 ;  /* 0x0000020019297824 */ /* 0x040fe400078e0218 */
[----:B0-----:R-:W-:Y:S02]  /*8530*/  IMAD R13, R25, 0x200, R12 ;  /* 0x00000200190d7824 */ /* 0x001fe400078e020c */
[--C-:B------:R-:W-:Y:S02]  /*8540*/  IMAD R41, R41, 0x2, R2.reuse ;  /* 0x0000000229297824 */ /* 0x100fe400078e0202 */
[----:B------:R-:W-:-:S03]  /*8550*/  IMAD R40, R13, 0x2, R2 ;  /* 0x000000020d287824 */ /* 0x000fc600078e0202 */
[----:B------:R-:W0:Y:S04]  /*8560*/  LDS.128 R24, [R41+0x8400] ;  /* 0x0084000029187984 */ /* 0x000e280000000c00 */
[----:B------:R-:W1:Y:S01]  /*8570*/  LDS.128 R12, [R40+0x8400] ;  /* 0x00840000280c7984 */ /* 0x000e620000000c00 */
[--C-:B0-----:R-:W-:Y:S02]  /*8580*/  HADD2.F32 R34, -RZ, R25.reuse.H0_H0 ;  /* 0x20000019ff227230 */ /* 0x101fe40000004100 */
[----:B------:R-:W-:Y:S02]  /*8590*/  HADD2.F32 R35, -RZ, R25.H1_H1 ;  /* 0x30000019ff237230 */ /* 0x000fe40000004100 */
[----:B-1----:R-:W-:Y:S02]  /*85a0*/  HADD2.F32 R20, -RZ, R13.H0_H0 ;  /* 0x2000000dff147230 */ /* 0x002fe40000004100 */
[C---:B------:R-:W-:Y:S01]  /*85b0*/  FMUL.FTZ R47, R34.reuse, R45 ;  /* 0x0000002d222f7220 */ /* 0x040fe20000410000 */
[----:B------:R-:W-:Y:S01]  /*85c0*/  FMUL.FTZ R49, R34, R43 ;  /* 0x0000002b22317220 */ /* 0x000fe20000410000 */
[----:B------:R-:W-:-:S02]  /*85d0*/  HADD2.F32 R34, -RZ, R46.H0_H0 ;  /* 0x2000002eff227230 */ /* 0x000fc40000004100 */
[C---:B------:R-:W-:Y:S01]  /*85e0*/  FFMA.FTZ R48, R20.reuse, R43, -R47 ;  /* 0x0000002b14307223 */ /* 0x040fe2000001082f */
[----:B------:R-:W-:Y:S02]  /*85f0*/  HADD2.F32 R21, -RZ, R13.H1_H1 ;  /* 0x3000000dff157230 */ /* 0x000fe40000004100 */
[C---:B------:R-:W-:Y:S01]  /*8600*/  FMUL.FTZ R46, R35.reuse, R44 ;  /* 0x0000002c232e7220 */ /* 0x040fe20000410000 */
[----:B------:R-:W-:Y:S02]  /*8610*/  HADD2.F32 R36, -RZ, R27.H0_H0 ;  /* 0x2000001bff247230 */ /* 0x000fe40000004100 */
[----:B------:R-:W-:Y:S02]  /*8620*/  HADD2.F32 R47, -RZ, R42.H1_H1 ;  /* 0x3000002aff2f7230 */ /* 0x000fe40000004100 */
[----:B------:R-:W-:Y:S02]  /*8630*/  HADD2.F32 R43, -RZ, R31.H1_H1 ;  /* 0x3000001fff2b7230 */ /* 0x000fe40000004100 */
[----:B------:R-:W-:Y:S01]  /*8640*/  FFMA.FTZ R49, R20, R45, R49 ;  /* 0x0000002d14317223 */ /* 0x000fe20000010031 */
[----:B------:R-:W-:Y:S01]  /*8650*/  FMUL.FTZ R20, R35, R34 ;  /* 0x0000002223147220 */ /* 0x000fe20000410000 */
[----:B------:R-:W-:-:S02]  /*8660*/  HADD2.F32 R28, -RZ, R15.H0_H0 ;  /* 0x2000000fff1c7230 */ /* 0x000fc40000004100 */
[C---:B------:R-:W-:Y:S01]  /*8670*/  FFMA.FTZ R35, R21.reuse, R34, -R46 ;  /* 0x0000002215237223 */ /* 0x040fe2000001082e */
[C---:B------:R-:W-:Y:S01]  /*8680*/  FMUL.FTZ R45, R36.reuse, R47 ;  /* 0x0000002f242d7220 */ /* 0x040fe20000410000 */
[----:B------:R-:W-:Y:S02]  /*8690*/  HADD2.F32 R37, -RZ, R27.H1_H1 ;  /* 0x3000001bff257230 */ /* 0x000fe40000004100 */
[-C--:B------:R-:W-:Y:S01]  /*86a0*/  FMUL.FTZ R36, R36, R43.reuse ;  /* 0x0000002b24247220 */ /* 0x080fe20000410000 */
[----:B------:R-:W-:Y:S02]  /*86b0*/  HADD2.F32 R46, -RZ, R50.H0_H0 ;  /* 0x20000032ff2e7230 */ /* 0x000fe40000004100 */
[----:B------:R-:W-:Y:S01]  /*86c0*/  FFMA.FTZ R44, R21, R44, R20 ;  /* 0x0000002c152c7223 */ /* 0x000fe20000010014 */
[----:B------:R-:W-:Y:S02]  /*86d0*/  HADD2.F32 R29, -RZ, R15.H1_H1 ;  /* 0x3000000fff1d7230 */ /* 0x000fe40000004100 */
[----:B------:R-:W-:Y:S01]  /*86e0*/  FFMA.FTZ R45, R28, R43, -R45 ;  /* 0x0000002b1c2d7223 */ /* 0x000fe2000001082d */
[----:B------:R-:W-:-:S02]  /*86f0*/  HADD2.F32 R20, -RZ, R52.H0_H0 ;  /* 0x20000034ff147230 */ /* 0x000fc40000004100 */
[----:B------:R-:W-:Y:S01]  /*8700*/  FFMA.FTZ R47, R28, R47, R36 ;  /* 0x0000002f1c2f7223 */ /* 0x000fe20000010024 */
[----:B------:R-:W-:Y:S02]  /*8710*/  HADD2.F32 R25, -RZ, R24.H0_H0 ;  /* 0x20000018ff197230 */ /* 0x000fe40000004100 */
[C---:B------:R-:W-:Y:S01]  /*8720*/  FMUL.FTZ R34, R37.reuse, R46 ;  /* 0x0000002e25227220 */ /* 0x040fe20000410000 */
[----:B------:R-:W-:Y:S02]  /*8730*/  HADD2.F32 R28, -RZ, R56.H0_H0 ;  /* 0x20000038ff1c7230 */ /* 0x000fe40000004100 */
[----:B------:R-:W-:Y:S02]  /*8740*/  HADD2.F32 R42, -RZ, R42.H0_H0 ;  /* 0x2000002aff2a7230 */ /* 0x000fe40000004100 */
[-C--:B------:R-:W-:Y:S01]  /*8750*/  FMUL.FTZ R52, R37, R20.reuse ;  /* 0x0000001425347220 */ /* 0x080fe20000410000 */
[----:B------:R-:W-:Y:S02]  /*8760*/  HADD2.F32 R13, -RZ, R12.H0_H0 ;  /* 0x2000000cff0d7230 */ /* 0x000fe40000004100 */
[----:B------:R-:W-:Y:S01]  /*8770*/  FFMA.FTZ R50, R29, R20, -R34 ;  /* 0x000000141d327223 */ /* 0x000fe20000010822 */
[----:B------:R-:W-:-:S02]  /*8780*/  HADD2.F32 R27, -RZ, R26.H0_H0 ;  /* 0x2000001aff1b7230 */ /* 0x000fc40000004100 */
[C---:B------:R-:W-:Y:S01]  /*8790*/  FMUL.FTZ R36, R25.reuse, R28 ;  /* 0x0000001c19247220 */ /* 0x040fe20000410000 */
[----:B------:R-:W-:Y:S02]  /*87a0*/  HADD2.F32 R34, -RZ, R56.H1_H1 ;  /* 0x30000038ff227230 */ /* 0x000fe40000004100 */
[----:B------:R-:W-:Y:S01]  /*87b0*/  FMUL.FTZ R25, R25, R42 ;  /* 0x0000002a19197220 */ /* 0x000fe20000410000 */
[----:B------:R-:W-:Y:S02]  /*87c0*/  HADD2.F32 R20, -RZ, R31.H0_H0 ;  /* 0x2000001fff147230 */ /* 0x000fe40000004100 */
[----:B------:R-:W-:Y:S01]  /*87d0*/  FFMA.FTZ R52, R29, R46, R52 ;  /* 0x0000002e1d347223 */ /* 0x000fe20000010034 */
[----:B------:R-:W-:Y:S01]  /*87e0*/  FFMA.FTZ R36, R13, R42, -R36 ;  /* 0x0000002a0d247223 */ /* 0x000fe20000010824 */
[----:B------:R-:W-:Y:S02]  /*87f0*/  HADD2.F32 R15, -RZ, R14.H0_H0 ;  /* 0x2000000eff0f7230 */ /* 0x000fe40000004100 */
[----:B------:R-:W-:Y:S01]  /*8800*/  FMUL.FTZ R46, R27, R34 ;  /* 0x000000221b2e7220 */ /* 0x000fe20000410000 */
[----:B------:R-:W-:Y:S01]  /*8810*/  FFMA.FTZ R28, R13, R28, R25 ;  /* 0x0000001c0d1c7223 */ /* 0x000fe20000010019 */
[----:B------:R-:W-:Y:S01]  /*8820*/  FMUL.FTZ R42, R27, R20 ;  /* 0x000000141b2a7220 */ /* 0x000fe20000410000 */
[----:B------:R-:W-:-:S02]  /*8830*/  HADD2.F32 R24, -RZ, R24.H1_H1 ;  /* 0x30000018ff187230 */ /* 0x000fc40000004100 */
[----:B------:R-:W-:Y:S02]  /*8840*/  HADD2.F32 R26, -RZ, R26.H1_H1 ;  /* 0x3000001aff1a7230 */ /* 0x000fe40000004100 */
[----:B------:R-:W-:Y:S02]  /*8850*/  HADD2.F32 R25, -RZ, R53.H0_H0 ;  /* 0x20000035ff197230 */ /* 0x000fe40000004100 */
[----:B------:R-:W-:Y:S02]  /*8860*/  HADD2.F32 R27, -RZ, R51.H0_H0 ;  /* 0x20000033ff1b7230 */ /* 0x000fe40000004100 */
[----:B------:R-:W-:Y:S02]  /*8870*/  HADD2.F32 R13, -RZ, R55.H0_H0 ;  /* 0x20000037ff0d7230 */ /* 0x000fe40000004100 */
[----:B------:R-:W-:Y:S02]  /*8880*/  HADD2.F32 R21, -RZ, R54.H0_H0 ;  /* 0x20000036ff157230 */ /* 0x000fe40000004100 */
[----:B------:R-:W-:Y:S01]  /*8890*/  FFMA.FTZ R46, R15, R20, -R46 ;  /* 0x000000140f2e7223 */ /* 0x000fe2000001082e */
[----:B------:R-:W-:-:S02]  /*88a0*/  HADD2.F32 R12, -RZ, R12.H1_H1 ;  /* 0x3000000cff0c7230 */ /* 0x000fc40000004100 */
[----:B------:R-:W-:Y:S01]  /*88b0*/  FFMA.FTZ R42, R15, R34, R42 ;  /* 0x000000220f2a7223 */ /* 0x000fe2000001002a */
[----:B------:R-:W-:Y:S02]  /*88c0*/  HADD2.F32 R14, -RZ, R14.H1_H1 ;  /* 0x3000000eff0e7230 */ /* 0x000fe40000004100 */
[----:B------:R-:W-:Y:S01]  /*88d0*/  FMUL.FTZ R15, R24, R25 ;  /* 0x00000019180f7220 */ /* 0x000fe20000410000 */
[----:B------:R-:W-:Y:S01]  /*88e0*/  FMUL.FTZ R37, R26, R27 ;  /* 0x0000001b1a257220 */ /* 0x000fe20000410000 */
[----:B------:R-:W-:Y:S01]  /*88f0*/  FMUL.FTZ R24, R24, R13 ;  /* 0x0000000d18187220 */ /* 0x000fe20000410000 */
[----:B------:R-:W-:Y:S01]  /*8900*/  FMUL.FTZ R26, R26, R21 ;  /* 0x000000151a1a7220 */ /* 0x000fe20000410000 */
[----:B------:R-:W-:Y:S01]  /*8910*/  FFMA.FTZ R29, R12, R13, -R15 ;  /* 0x0000000d0c1d7223 */ /* 0x000fe2000001080f */
[----:B------:R-:W-:Y:S01]  /*8920*/  FFMA.FTZ R37, R14, R21, -R37 ;  /* 0x000000150e257223 */ /* 0x000fe20000010825 */
        /* <DEDUP_REMOVED lines=12> */
.L_x_1432:
[----:B------:R-:W-:Y:S05]  /*89f0*/  BSYNC B1 ;  /* 0x0000000000017941 */ /* 0x000fea0003800000 */
.L_x_1431:
[----:B------:R-:W-:Y:S01]  /*8a00*/  PRMT R42, R0, 0x5410, R3 ;  /* 0x00005410002a7816 */ /* 0x000fe20000000003 */
[----:B------:R-:W-:Y:S06]  /*8a10*/  @P0 BRA `(.L_x_1423) ;  /* 0x0000000400800947 */ /* 0x000fec0003800000 */
[----:B------:R-:W2:Y:S01]  /*8a20*/  LDL R20, [R1+0x3c] ;  /* 0x00003c0001147983 */ /* 0x000ea20000100800 */
[C---:B-1----:R-:W-:Y:S02]  /*8a30*/  VIADD R12, R17.reuse, 0x60 ;  /* 0x00000060110c7836 */ /* 0x042fe40000000000 */
[----:B0-----:R-:W-:Y:S01]  /*8a40*/  VIADD R13, R17, 0x60 ;  /* 0x00000060110d7836 */ /* 0x001fe20000000000 */
[----:B------:R-:W3:Y:S01]  /*8a50*/  LDL R43, [R1+0x4c] ;  /* 0x00004c00012b7983 */ /* 0x000ee20000100800 */
[----:B------:R-:W-:Y:S02]  /*8a60*/  IMAD.SHL.U32 R12, R12, 0x40, RZ ;  /* 0x000000400c0c7824 */ /* 0x000fe400078e00ff */
[----:B------:R-:W-:-:S03]  /*8a70*/  IMAD.SHL.U32 R13, R13, 0x40, RZ ;  /* 0x000000400d0d7824 */ /* 0x000fc600078e00ff */
[----:B------:R-:W-:Y:S02]  /*8a80*/  LOP3.LUT R12, R12, 0x1c0, RZ, 0xc0, !PT ;  /* 0x000001c00c0c7812 */ /* 0x000fe400078ec0ff */
[----:B------:R-:W-:Y:S02]  /*8a90*/  LOP3.LUT R13, R13, 0x1c0, RZ, 0xc0, !PT ;  /* 0x000001c00d0d7812 */ /* 0x000fe400078ec0ff */
[----:B------:R-:W-:-:S04]  /*8aa0*/  SHF.R.U32.HI R12, RZ, 0x3, R12 ;  /* 0x00000003ff0c7819 */ /* 0x000fc8000001160c */
[----:B------:R-:W-:Y:S02]  /*8ab0*/  LOP3.LUT R39, R12, R39, R13, 0x1e, !PT ;  /* 0x000000270c277212 */ /* 0x000fe400078e1e0d */
[----:B------:R-:W-:Y:S01]  /*8ac0*/  SHF.R.U64 R40, R10, 0x10, R11 ;  /* 0x000000100a287819 */ /* 0x000fe2000000120b */
[--C-:B------:R-:W-:Y:S01]  /*8ad0*/  HADD2.F32 R10, -RZ, R38.reuse.H1_H1 ;  /* 0x30000026ff0a7230 */ /* 0x100fe20000004100 */
[--C-:B------:R-:W-:Y:S01]  /*8ae0*/  SHF.R.U64 R31, R6, 0x10, R7.reuse ;  /* 0x00000010061f7819 */ /* 0x100fe20000001207 */
[----:B------:R-:W-:Y:S01]  /*8af0*/  HADD2.F32 R38, -RZ, R38.H0_H0 ;  /* 0x20000026ff267230 */ /* 0x000fe20000004100 */
[----:B------:R-:W-:Y:S02]  /*8b00*/  SHF.R.U32.HI R29, RZ, 0x10, R7 ;  /* 0x00000010ff1d7819 */ /* 0x000fe40000011607 */
[----:B------:R-:W-:Y:S02]  /*8b10*/  SHF.R.U32.HI R21, RZ, 0x10, R9 ;  /* 0x00000010ff157819 */ /* 0x000fe40000011609 */
[----:B------:R-:W-:Y:S01]  /*8b20*/  SHF.R.U32.HI R37, RZ, 0x10, R11 ;  /* 0x00000010ff257819 */ /* 0x000fe2000001160b */
[--C-:B------:R-:W-:Y:S01]  /*8b30*/  HADD2.F32 R11, -RZ, R32.reuse.H0_H0 ;  /* 0x20000020ff0b7230 */ /* 0x100fe20000004100 */
[----:B------:R-:W-:Y:S01]  /*8b40*/  SHF.R.U64 R41, R8, 0x10, R9 ;  /* 0x0000001008297819 */ /* 0x000fe20000001209 */
[----:B------:R-:W-:Y:S01]  /*8b50*/  HADD2.F32 R32, -RZ, R32.H1_H1 ;  /* 0x30000020ff207230 */ /* 0x000fe20000004100 */
[----:B------:R-:W-:Y:S01]  /*8b60*/  SHF.R.U64 R35, R4, 0x10, R5 ;  /* 0x0000001004237819 */ /* 0x000fe20000001205 */
[----:B--2---:R-:W-:-:S04]  /*8b70*/  IMAD.IADD R39, R20, 0x1, R39 ;  /* 0x0000000114277824 */ /* 0x004fc800078e0227 */
[----:B------:R-:W-:Y:S01]  /*8b80*/  IMAD R39, R39, 0x2, R2 ;  /* 0x0000000227277824 */ /* 0x000fe200078e0202 */
[----:B---3--:R-:W0:Y:S04]  /*8b90*/  LDS.128 R12, [R43+0x8400] ;  /* 0x008400002b0c7984 */ /* 0x008e280000000c00 */
[----:B------:R-:W1:Y:S01]  /*8ba0*/  LDS.128 R24, [R39+0x8400] ;  /* 0x0084000027187984 */ /* 0x000e620000000c00 */
[----:B------:R-:W-:-:S05]  /*8bb0*/  SHF.R.U32.HI R20, RZ, 0x10, R5 ;  /* 0x00000010ff147819 */ /* 0x000fca0000011605 */
[----:B------:R-:W-:Y:S02]  /*8bc0*/  HADD2.F32 R20, -RZ, R20.H0_H0 ;  /* 0x20000014ff147230 */ /* 0x000fe40000004100 */
[----:B0-----:R-:W-:Y:S02]  /*8bd0*/  HADD2.F32 R3, -RZ, R13.H0_H0 ;  /* 0x2000000dff037230 */ /* 0x001fe40000004100 */
[--C-:B-1----:R-:W-:Y:S02]  /*8be0*/  HADD2.F32 R7, -RZ, R25.reuse.H0_H0 ;  /* 0x20000019ff077230 */ /* 0x102fe40000004100 */
[----:B------:R-:W-:Y:S02]  /*8bf0*/  HADD2.F32 R25, -RZ, R25.H1_H1 ;  /* 0x30000019ff197230 */ /* 0x000fe40000004100 */
[----:B------:R-:W-:Y:S02]  /*8c00*/  HADD2.F32 R6, -RZ, R24.H0_H0 ;  /* 0x20000018ff067230 */ /* 0x000fe40000004100 */
[C---:B------:R-:W-:Y:S01]  /*8c10*/  FMUL.FTZ R28, R7.reuse, R38 ;  /* 0x00000026071c7220 */ /* 0x040fe20000410000 */
[----:B------:R-:W-:Y:S01]  /*8c20*/  FMUL.FTZ R34, R7, R10 ;  /* 0x0000000a07227220 */ /* 0x000fe20000410000 */
[----:B------:R-:W-:-:S02]  /*8c30*/  HADD2.F32 R7, -RZ, R33.H1_H1 ;  /* 0x30000021ff077230 */ /* 0x000fc40000004100 */
[----:B------:R-:W-:Y:S02]  /*8c40*/  HADD2.F32 R33, -RZ, R33.H0_H0 ;  /* 0x20000021ff217230 */ /* 0x000fe40000004100 */
[C---:B------:R-:W-:Y:S01]  /*8c50*/  FFMA.FTZ R28, R3.reuse, R10, -R28 ;  /* 0x0000000a031c7223 */ /* 0x040fe2000001081c */
[----:B------:R-:W-:Y:S02]  /*8c60*/  HADD2.F32 R13, -RZ, R13.H1_H1 ;  /* 0x3000000dff0d7230 */ /* 0x000fe40000004100 */
[----:B------:R-:W-:Y:S01]  /*8c70*/  FFMA.FTZ R34, R3, R38, R34 ;  /* 0x0000002603227223 */ /* 0x000fe20000010022 */
[----:B------:R-:W-:Y:S02]  /*8c80*/  HADD2.F32 R0, -RZ, R12.H0_H0 ;  /* 0x2000000cff007230 */ /* 0x000fe40000004100 */
[----:B------:R-:W-:Y:S01]  /*8c90*/  FMUL.FTZ R36, R25, R20 ;  /* 0x0000001419247220 */ /* 0x000fe20000410000 */
[----:B------:R-:W-:Y:S02]  /*8ca0*/  HADD2.F32 R10, -RZ, R21.H0_H0 ;  /* 0x20000015ff0a7230 */ /* 0x000fe40000004100 */
[C---:B------:R-:W-:Y:S01]  /*8cb0*/  FMUL.FTZ R3, R6.reuse, R7 ;  /* 0x0000000706037220 */ /* 0x040fe20000410000 */
[----:B------:R-:W-:Y:S01]  /*8cc0*/  FMUL.FTZ R6, R6, R33 ;  /* 0x0000002106067220 */ /* 0x000fe20000410000 */
[----:B------:R-:W-:-:S02]  /*8cd0*/  HADD2.F32 R8, -RZ, R26.H0_H0 ;  /* 0x2000001aff087230 */ /* 0x000fc40000004100 */
[-C--:B------:R-:W-:Y:S01]  /*8ce0*/  FMUL.FTZ R38, R25, R10.reuse ;  /* 0x0000000a19267220 */ /* 0x080fe20000410000 */
[----:B------:R-:W-:Y:S01]  /*8cf0*/  FFMA.FTZ R21, R13, R10, -R36 ;  /* 0x0000000a0d157223 */ /* 0x000fe20000010824 */
[C---:B------:R-:W-:Y:S01]  /*8d00*/  FFMA.FTZ R33, R0.reuse, R33, -R3 ;  /* 0x0000002100217223 */ /* 0x040fe20000010803 */
[----:B------:R-:W-:Y:S02]  /*8d10*/  HADD2.F32 R9, -RZ, R27.H0_H0 ;  /* 0x2000001bff097230 */ /* 0x000fe40000004100 */
[----:B------:R-:W-:Y:S01]  /*8d20*/  FFMA.FTZ R10, R0, R7, R6 ;  /* 0x00000007000a7223 */ /* 0x000fe20000010006 */
[--C-:B------:R-:W-:Y:S02]  /*8d30*/  HADD2.F32 R3, -RZ, R42.reuse.H0_H0 ;  /* 0x2000002aff037230 */ /* 0x100fe40000004100 */
[----:B------:R-:W-:Y:S02]  /*8d40*/  HADD2.F32 R0, -RZ, R42.H1_H1 ;  /* 0x3000002aff007230 */ /* 0x000fe40000004100 */
[----:B------:R-:W-:Y:S01]  /*8d50*/  FMUL.FTZ R7, R8, R11 ;  /* 0x0000000b08077220 */ /* 0x000fe20000410000 */
[----:B------:R-:W-:-:S02]  /*8d60*/  HADD2.F32 R4, -RZ, R14.H0_H0 ;  /* 0x2000000eff047230 */ /* 0x000fc40000004100 */
[-C--:B------:R-:W-:Y:S01]  /*8d70*/  FMUL.FTZ R25, R8, R3.reuse ;  /* 0x0000000308197220 */ /* 0x080fe20000410000 */
[----:B------:R-:W-:Y:S02]  /*8d80*/  HADD2.F32 R5, -RZ, R15.H0_H0 ;  /* 0x2000000fff057230 */ /* 0x000fe40000004100 */
[C---:B------:R-:W-:Y:S01]  /*8d90*/  FMUL.FTZ R36, R9.reuse, R32 ;  /* 0x0000002009247220 */ /* 0x040fe20000410000 */
[----:B------:R-:W-:Y:S02]  /*8da0*/  HADD2.F32 R27, -RZ, R27.H1_H1 ;  /* 0x3000001bff1b7230 */ /* 0x000fe40000004100 */
[----:B------:R-:W-:Y:S01]  /*8db0*/  FMUL.FTZ R9, R9, R0 ;  /* 0x0000000009097220 */ /* 0x000fe20000410000 */
[----:B------:R-:W-:Y:S02]  /*8dc0*/  HADD2.F32 R8, -RZ, R29.H0_H0 ;  /* 0x2000001dff087230 */ /* 0x000fe40000004100 */
[----:B------:R-:W-:Y:S02]  /*8dd0*/  HADD2.F32 R6, -RZ, R37.H0_H0 ;  /* 0x20000025ff067230 */ /* 0x000fe40000004100 */
[----:B------:R-:W-:Y:S01]  /*8de0*/  FFMA.FTZ R13, R13, R20, R38 ;  /* 0x000000140d0d7223 */ /* 0x000fe20000010026 */
[----:B------:R-:W-:Y:S01]  /*8df0*/  FFMA.FTZ R20, R4, R3, -R7 ;  /* 0x0000000304147223 */ /* 0x000fe20000010807 */
[----:B------:R-:W-:-:S02]  /*8e00*/  HADD2.F32 R15, -RZ, R15.H1_H1 ;  /* 0x3000000fff0f7230 */ /* 0x000fc40000004100 */
[----:B------:R-:W-:Y:S01]  /*8e10*/  FFMA.FTZ R25, R4, R11, R25 ;  /* 0x0000000b04197223 */ /* 0x000fe20000010019 */
[----:B------:R-:W-:Y:S02]  /*8e20*/  HADD2.F32 R24, -RZ, R24.H1_H1 ;  /* 0x30000018ff187230 */ /* 0x000fe40000004100 */
[C---:B------:R-:W-:Y:S01]  /*8e30*/  FFMA.FTZ R36, R5.reuse, R0, -R36 ;  /* 0x0000000005247223 */ /* 0x040fe20000010824 */
[----:B------:R-:W-:Y:S01]  /*8e40*/  FFMA.FTZ R32, R5, R32, R9 ;  /* 0x0000002005207223 */ /* 0x000fe20000010009 */
[----:B------:R-:W-:Y:S02]  /*8e50*/  HADD2.F32 R7, -RZ, R35.H0_H0 ;  /* 0x20000023ff077230 */ /* 0x000fe40000004100 */
[C---:B------:R-:W-:Y:S01]  /*8e60*/  FMUL.FTZ R4, R27.reuse, R8 ;  /* 0x000000081b047220 */ /* 0x040fe20000410000 */
[----:B------:R-:W-:Y:S02]  /*8e70*/  HADD2.F32 R26, -RZ, R26.H1_H1 ;  /* 0x3000001aff1a7230 */ /* 0x000fe40000004100 */
[----:B------:R-:W-:Y:S01]  /*8e80*/  FMUL.FTZ R0, R27, R6 ;  /* 0x000000061b007220 */ /* 0x000fe20000410000 */
[----:B------:R-:W-:-:S02]  /*8e90*/  HADD2.F32 R3, -RZ, R41.H0_H0 ;  /* 0x20000029ff037230 */ /* 0x000fc40000004100 */
[----:B------:R-:W-:Y:S02]  /*8ea0*/  HADD2.F32 R9, -RZ, R31.H0_H0 ;  /* 0x2000001fff097230 */ /* 0x000fe40000004100 */
[----:B------:R-:W-:Y:S02]  /*8eb0*/  HADD2.F32 R5, -RZ, R40.H0_H0 ;  /* 0x20000028ff057230 */ /* 0x000fe40000004100 */
[C---:B------:R-:W-:Y:S01]  /*8ec0*/  FFMA.FTZ R27, R15.reuse, R6, -R4 ;  /* 0x000000060f1b7223 */ /* 0x040fe20000010804 */
[----:B------:R-:W-:Y:S02]  /*8ed0*/  HADD2.F32 R12, -RZ, R12.H1_H1 ;  /* 0x3000000cff0c7230 */ /* 0x000fe40000004100 */
[----:B------:R-:W-:Y:S01]  /*8ee0*/  FFMA.FTZ R29, R15, R8, R0 ;  /* 0x000000080f1d7223 */ /* 0x000fe20000010000 */
[----:B------:R-:W-:Y:S02]  /*8ef0*/  HADD2.F32 R14, -RZ, R14.H1_H1 ;  /* 0x3000000eff0e7230 */ /* 0x000fe40000004100 */
        /* <DEDUP_REMOVED lines=18> */
.L_x_1423:
[----:B------:R-:W-:Y:S05]  /*9020*/  BSYNC B0 ;  /* 0x0000000000007941 */ /* 0x000fea0003800000 */
.L_x_1409:
[----:B------:R-:W-:Y:S01]  /*9030*/  @!PT LDS RZ, [RZ] ;  /* 0x00000000fffff984 */ /* 0x000fe20000000800 */
[----:B------:R-:W-:Y:S01]  /*9040*/  @!PT LDS RZ, [RZ] ;  /* 0x00000000fffff984 */ /* 0x000fe20000000800 */
[----:B------:R-:W-:Y:S01]  /*9050*/  @!PT LDS RZ, [RZ] ;  /* 0x00000000fffff984 */ /* 0x000fe20000000800 */
[----:B------:R-:W-:Y:S01]  /*9060*/  @!PT LDS RZ, [RZ] ;  /* 0x00000000fffff984 */ /* 0x000fe20000000800 */
[----:B------:R4:W-:Y:S06]  /*9070*/  MEMBAR.ALL.CTA ;  /* 0x0000000000007992 */ /* 0x0009ec0000008000 */
[----:B----4-:R-:W4:Y:S01]  /*9080*/  FENCE.VIEW.ASYNC.S ;  /* 0x00000000000073c6 */ /* 0x010f220000000000 */
[----:B------:R-:W-:Y:S05]  /*9090*/  WARPSYNC.ALL ;  /* 0x0000000000007948 */ /* 0x000fea0003800000 */
[----:B----4-:R-:W-:Y:S06]  /*90a0*/  BAR.SYNC.DEFER_BLOCKING 0xd, 0x180 ;  /* 0x0346000000007b1d */ /* 0x010fec0000010000 */
.L_x_1406:
[----:B--2---:R-:W-:-:S05]  /*90b0*/  IMAD.U32 R0, RZ, RZ, UR37 ;  /* 0x00000025ff007e24 */ /* 0x004fca000f8e00ff */
[----:B------:R-:W-:-:S13]  /*90c0*/  ISETP.NE.AND P0, PT, R0, 0x3, PT ;  /* 0x000000030000780c */ /* 0x000fda0003f05270 */
[----:B------:R-:W-:Y:S05]  /*90d0*/  @!P0 BRA `(.L_x_1433) ;  /* 0x0000000000048947 */ /* 0x000fea0003800000 */
[----:B------:R-:W-:Y:S01]  /*90e0*/  BPT.TRAP 0x1 ;  /* 0x000000040000795c */ /* 0x000fe20000300000 */
.L_x_1433:
[----:B-1-3--:R-:W-:Y:S01]  /*90f0*/  IMAD R7, R16, 0x8, R2 ;  /* 0x0000000810077824 */ /* 0x00afe200078e0202 */
[----:B------:R-:W-:-:S04]  /*9100*/  SHF.L.U32 R0, R23, 0x1f, RZ ;  /* 0x0000001f17007819 */ /* 0x000fc800000006ff */
[----:B------:R1:W2:Y:S01]  /*9110*/  SYNCS.PHASECHK.TRANS64.TRYWAIT P2, [R7+URZ+0x16830], R0 ;  /* 0x01683000070075a7 */ /* 0x0002a2000804017f */
[----:B------:R-:W-:Y:S05]  /*9120*/  @!P0 BRA `(.L_x_1434) ;  /* 0x0000000000048947 */ /* 0x000fea0003800000 */
[----:B------:R-:W-:Y:S01]  /*9130*/  BPT.TRAP 0x1 ;  /* 0x000000040000795c */ /* 0x000fe20000300000 */
.L_x_1434:
[----:B------:R-:W3:Y:S02]  /*9140*/  S2R R3, SR_TID.X ;  /* 0x0000000000037919 */ /* 0x000ee40000002100 */
[----:B---3--:R-:W-:-:S04]  /*9150*/  LOP3.LUT R3, R3, 0x7f, RZ, 0xc0, !PT ;  /* 0x0000007f03037812 */ /* 0x008fc800078ec0ff */
[----:B------:R-:W-:Y:S01]  /*9160*/  ISETP.NE.AND P1, PT, R3, RZ, PT ;  /* 0x000000ff0300720c */ /* 0x000fe20003f25270 */
[----:B--2---:R-:W-:-:S12]  /*9170*/  @P2 BRA `(.L_x_1435) ;  /* 0x0000000000082947 */ /* 0x004fd80003800000 */
[----:B------:R-:W2:Y:S02]  /*9180*/  SYNCS.PHASECHK.TRANS64.TRYWAIT P2, [R7+URZ+0x16830], R0 ;  /* 0x01683000070075a7 */ /* 0x000ea4000804017f */
[----:B--2---:R-:W-:Y:S05]  /*9190*/  @!P2 BRA `(.L_x_1436) ;  /* 0x0000014c00e8a947 */ /* 0x004fea0003800000 */
.L_x_1435:
[----:B------:R-:W-:Y:S05]  /*91a0*/  WARPSYNC.ALL ;  /* 0x0000000000007948 */ /* 0x000fea0003800000 */
[----:B-12---:R-:W-:Y:S01]  /*91b0*/  VIADD R0, R2, 0xe400 ;  /* 0x0000e40002007836 */ /* 0x006fe20000000000 */
[----:B------:R-:W-:-:S04]  /*91c0*/  LOP3.LUT R8, R30, 0x10000, RZ, 0xfc, !PT ;  /* 0x000100001e087812 */ /* 0x000fc800078efcff */
[----:B------:R-:W-:-:S04]  /*91d0*/  SHF.R.U32.HI R0, RZ, 0x4, R0 ;  /* 0x00000004ff007819 */ /* 0x000fc80000011600 */
[----:B------:R-:W-:-:S04]  /*91e0*/  LOP3.LUT R0, R0, 0x3fff, RZ, 0xc0, !PT ;  /* 0x00003fff00007812 */ /* 0x000fc800078ec0ff */
[----:B------:R-:W-:Y:S01]  /*91f0*/  LOP3.LUT R3, R0, 0x10000, RZ, 0xfc, !PT ;  /* 0x0001000000037812 */ /* 0x000fe200078efcff */
[----:B------:R-:W-:Y:S02]  /*9200*/  IMAD.MOV.U32 R9, RZ, RZ, 0x40000040 ;  /* 0x40000040ff097424 */ /* 0x000fe400078e00ff */
[----:B------:R-:W-:Y:S01]  /*9210*/  IMAD.MOV.U32 R5, RZ, RZ, 0x40000040 ;  /* 0x40000040ff057424 */ /* 0x000fe200078e00ff */
[----:B------:R-:W-:Y:S01]  /*9220*/  R2UR UR4, R8 ;  /* 0x00000000080472ca */ /* 0x000fe200000e0000 */
[----:B------:R-:W-:Y:S01]  /*9230*/  IMAD R4, R16, 0x400, R3 ;  /* 0x0000040010047824 */ /* 0x000fe200078e0203 */
[----:B------:R-:W-:Y:S01]  /*9240*/  R2UR UR5, R9 ;  /* 0x00000000090572ca */ /* 0x000fe200000e0000 */
[----:B0----5:R-:W-:Y:S01]  /*9250*/  WARPGROUP.ARRIVE ;  /* 0x00000000000079c5 */ /* 0x021fe20000000000 */
[----:B------:R-:W-:Y:S01]  /*9260*/  R2UR UR7, R5 ;  /* 0x00000000050772ca */ /* 0x000fe200000e0000 */
[----:B------:R-:W-:Y:S01]  /*9270*/  VIADD R156, R8, 0x2 ;  /* 0x00000002089c7836 */ /* 0x000fe20000000000 */
[C---:B------:R-:W-:Y:S01]  /*9280*/  R2UR UR6, R4.reuse ;  /* 0x00000000040672ca */ /* 0x040fe200000e0000 */
[----:B------:R-:W-:Y:S01]  /*9290*/  IMAD.MOV.U32 R157, RZ, RZ, 0x40000040 ;  /* 0x40000040ff9d7424 */ /* 0x000fe200078e00ff */
[----:B------:R0:W-:Y:S01]  /*92a0*/  STL [R1+0x20], R3 ;  /* 0x0000200301007387 */ /* 0x0001e20000100800 */
[----:B------:R-:W-:Y:S01]  /*92b0*/  VIADD R10, R4, 0x2 ;  /* 0x00000002040a7836 */ /* 0x000fe20000000000 */
[----:B------:R-:W1:Y:S01]  /*92c0*/  LDC R0, c[0x0][0x448] ;  /* 0x00011200ff007b82 */ /* 0x000e620000000800 */
[----:B------:R-:W-:Y:S01]  /*92d0*/  IMAD.MOV.U32 R11, RZ, RZ, 0x40000040 ;  /* 0x40000040ff0b7424 */ /* 0x000fe200078e00ff */
[----:B------:R-:W2:Y:S04]  /*92e0*/  LDL R88, [R1+0x18] ;  /* 0x0000180001587983 */ /* 0x000ea80000100800 */
[----:B------:R-:W3:Y:S03]  /*92f0*/  LDL R21, [R1+0xc] ;  /* 0x00000c0001157983 */ /* 0x000ee60000100800 */
[----:B------:R-:W-:Y:S01]  /*9300*/  HGMMA.64x128x16.F32 R24, gdesc[UR4], RZ, !UPT, gsb0 ;  /* 0x01e00000041879f0 */ /* 0x000fe2000c0008ff */
[----:B------:R-:W-:Y:S01]  /*9310*/  R2UR UR4, R156 ;  /* 0x000000009c0472ca */ /* 0x000fe200000e0000 */
[----:B0-----:R-:W2:Y:S01]  /*9320*/  LDL R3, [R1+0x28] ;  /* 0x0000280001037983 */ /* 0x001ea20000100800 */
[----:B------:R-:W-:-:S02]  /*9330*/  R2UR UR5, R157 ;  /* 0x000000009d0572ca */ /* 0x000fc400000e0000 */
[----:B------:R-:W-:Y:S01]  /*9340*/  R2UR UR6, R10 ;  /* 0x000000000a0672ca */ /* 0x000fe200000e0000 */
[----:B------:R-:W4:Y:S01]  /*9350*/  LDL R90, [R1+0x8] ;  /* 0x00000800015a7983 */ /* 0x000f220000100800 */
[----:B------:R-:W-:-:S03]  /*9360*/  R2UR UR7, R11 ;  /* 0x000000000b0772ca */ /* 0x000fc600000e0000 */
[----:B------:R-:W4:Y:S01]  /*9370*/  LDL R89, [R1+0x4] ;  /* 0x0000040001597983 */ /* 0x000f220000100800 */
[----:B------:R-:W-:Y:S02]  /*9380*/  VIADD R154, R8, 0x4 ;  /* 0x00000004089a7836 */ /* 0x000fe40000000000 */
[----:B------:R-:W-:Y:S02]  /*9390*/  VIADD R10, R4, 0x4 ;  /* 0x00000004040a7836 */ /* 0x000fe40000000000 */
[----:B------:R-:W-:Y:S02]  /*93a0*/  IMAD.MOV.U32 R155, RZ, RZ, 0x40000040 ;  /* 0x40000040ff9b7424 */ /* 0x000fe400078e00ff */
[----:B------:R-:W-:Y:S01]  /*93b0*/  IMAD.MOV.U32 R11, RZ, RZ, 0x40000040 ;  /* 0x40000040ff0b7424 */ /* 0x000fe200078e00ff */
[----:B------:R-:W-:Y:S02]  /*93c0*/  WARPGROUP.DEPBAR.LE gsb0, 0x0 ;  /* 0x00008000000079c5 */ /* 0x000fe40000010000 */
[----:B------:R-:W-:-:S06]  /*93d0*/  WARPGROUP.ARRIVE ;  /* 0x00000000000079c5 */ /* 0x000fcc0000000000 */
[----:B------:R-:W-:Y:S01]  /*93e0*/  HGMMA.64x128x16.F32 R24, gdesc[UR4], R24, gsb0 ;  /* 0x01e00000041879f0 */ /* 0x000fe20008000818 */
[----:B------:R-:W-:Y:S02]  /*93f0*/  R2UR UR4, R154 ;  /* 0x000000009a0472ca */ /* 0x000fe400000e0000 */
[----:B------:R-:W-:Y:S02]  /*9400*/  R2UR UR5, R155 ;  /* 0x000000009b0572ca */ /* 0x000fe400000e0000 */
[----:B------:R-:W-:Y:S02]  /*9410*/  R2UR UR6, R10 ;  /* 0x000000000a0672ca */ /* 0x000fe400000e0000 */
[----:B------:R-:W-:Y:S01]  /*9420*/  R2UR UR7, R11 ;  /* 0x000000000b0772ca */ /* 0x000fe200000e0000 */
[----:B------:R-:W-:Y:S02]  /*9430*/  VIADD R12, R8, 0x6 ;  /* 0x00000006080c7836 */ /* 0x000fe40000000000 */
[----:B------:R-:W-:-:S02]  /*9440*/  VIADD R4, R4, 0x6 ;  /* 0x0000000604047836 */ /* 0x000fc40000000000 */
        /* <DEDUP_REMOVED lines=8> */
[----:B------:R-:W-:Y:S02]  /*94d0*/  R2UR UR7, R5 ;  /* 0x00000000050772ca */ /* 0x000fe400000e0000 */
[----:B-1----:R-:W-:-:S13]  /*94e0*/  ISETP.NE.AND P2, PT, R0, 0x1, PT ;  /* 0x000000010000780c */ /* 0x002fda0003f45270 */
[----:B------:R-:W0:Y:S08]  /*94f0*/  @P2 LDC R0, c[0x0][0x44c] ;  /* 0x00011300ff002b82 */ /* 0x000e300000000800 */
[----:B------:R-:W1:Y:S01]  /*9500*/  @P2 LDC R5, c[0x0][0x450] ;  /* 0x00011400ff052b82 */ /* 0x000e620000000800 */
[----:B--2---:R-:W-:-:S04]  /*9510*/  IMAD.IADD R3, R3, 0x1, R88 ;  /* 0x0000000103037824 */ /* 0x004fc800078e0258 */
[----:B0-----:R-:W-:Y:S01]  /*9520*/  @P2 IMAD.HI.U32 R0, R3, R0, RZ ;  /* 0x0000000003002227 */ /* 0x001fe200078e00ff */
[----:B------:R-:W-:Y:S02]  /*9530*/  WARPGROUP.DEPBAR.LE gsb0, 0x0 ;  /* 0x00008000000079c5 */ /* 0x000fe40000010000 */
[----:B------:R-:W-:-:S06]  /*9540*/  WARPGROUP.ARRIVE ;  /* 0x00000000000079c5 */ /* 0x000fcc0000000000 */
[----:B------:R-:W-:Y:S01]  /*9550*/  HGMMA.64x128x16.F32 R24, gdesc[UR4], R24, gsb0 ;  /* 0x01e00000041879f0 */ /* 0x000fe20008000818 */
[----:B-1----:R-:W-:Y:S01]  /*9560*/  @P2 SHF.R.U32.HI R3, RZ, R5, R0 ;  /* 0x00000005ff032219 */ /* 0x002fe20000011600 */
[----:B------:R-:W-:Y:S01]  /*9570*/  IMAD.MOV.U32 R5, RZ, RZ, -0x80 ;  /* 0xffffff80ff057424 */ /* 0x000fe200078e00ff */
[----:B------:R-:W-:Y:S01]  /*9580*/  ULDC.64 UR4, c[0x0][0x9e0] ;  /* 0x0002780000047ab9 */ /* 0x000fe20000000a00 */
[----:B------:R-:W-:Y:S02]  /*9590*/  ULDC UR6, c[0x0][0x9dc] ;  /* 0x0002770000067ab9 */ /* 0x000fe40000000800 */
[----:B------:R-:W0:Y:S01]  /*95a0*/  SHFL.IDX PT, R15, R3, RZ, 0x1c1f ;  /* 0x001c1fff030f7589 */ /* 0x000e2200000e0000 */
[----:B------:R-:W-:Y:S01]  /*95b0*/  IMAD R0, R92, R5, 0x80 ;  /* 0x000000805c007424 */ /* 0x000fe200078e0205 */
[----:B------:R-:W-:-:S03]  /*95c0*/  UISETP.GE.AND UP0, UPT, UR5, 0x1, UPT ;  /* 0x000000010500788c */ /* 0x000fc6000bf06270 */
[----:B------:R-:W-:Y:S02]  /*95d0*/  VIADD R5, R0, 0x1 ;  /* 0x0000000100057836 */ /* 0x000fe40000000000 */
[----:B------:R-:W-:Y:S01]  /*95e0*/  @!P1 VIADD R4, R7, 0x16840 ;  /* 0x0001684007049836 */ /* 0x000fe20000000000 */
[----:B------:R-:W-:Y:S01]  /*95f0*/  PLOP3.LUT P3, PT, PT, PT, UP0, 0x40, 0x0 ;  /* 0x000000000000781c */ /* 0x000fe20003f6e808 */
[----:B---3--:R-:W-:Y:S02]  /*9600*/  IMAD R5, R21, -0x2, R5 ;  /* 0xfffffffe15057824 */ /* 0x008fe400078e0205 */
[----:B------:R-:W-:Y:S01]  /*9610*/  IMAD.U32 R10, RZ, RZ, UR6 ;  /* 0x00000006ff0a7e24 */ /* 0x000fe2000f8e00ff */
[----:B------:R-:W-:Y:S01]  /*9620*/  @!P1 PRMT R4, RZ, 0x654, R4 ;  /* 0x00000654ff049816 */ /* 0x000fe20000000004 */
[----:B----4-:R-:W-:Y:S01]  /*9630*/  IMAD.IADD R7, R90, 0x1, R0 ;  /* 0x000000015a077824 */ /* 0x010fe200078e0200 */
[----:B------:R-:W-:Y:S02]  /*9640*/  IADD3 R5, -R89, R5, R90 ;  /* 0x0000000559057210 */ /* 0x000fe40007ffe15a */
[----:B------:R-:W-:Y:S01]  /*9650*/  LOP3.LUT R6, RZ, R10, RZ, 0x33, !PT ;  /* 0x0000000aff067212 */ /* 0x000fe200078e33ff */
[----:B------:R-:W-:-:S04]  /*9660*/  IMAD R7, R21, -0x2, R7 ;  /* 0xfffffffe15077824 */ /* 0x000fc800078e0207 */
[----:B------:R-:W-:-:S04]  /*9670*/  IMAD.IADD R6, R5, 0x1, R6 ;  /* 0x0000000105067824 */ /* 0x000fc800078e0206 */
[----:B0-----:R-:W-:Y:S01]  /*9680*/  IMAD.IADD R11, R6, 0x1, R15 ;  /* 0x00000001060b7824 */ /* 0x001fe200078e020f */
[----:B------:R-:W-:Y:S02]  /*9690*/  WARPGROUP.DEPBAR.LE gsb0, 0x0 ;  /* 0x00008000000079c5 */ /* 0x000fe40000010000 */
[----:B------:R0:W-:Y:S02]  /*96a0*/  @!P1 SYNCS.ARRIVE.TRANS64.RED.A1T0 RZ, [R4+URZ], RZ ;  /* 0x000000ff04ff99a7 */ /* 0x0001e4000810043f */
[----:B0-----:R-:W-:Y:S01]  /*96b0*/  VIADD R4, R5, UR4 ;  /* 0x0000000405047c36 */ /* 0x001fe20008000000 */
[----:B------:R-:W-:-:S04]  /*96c0*/  LEA R5, R92, 0xffffff80, 0x7 ;  /* 0xffffff805c057811 */ /* 0x000fc800078e38ff */
[----:B------:R-:W-:Y:S01]  /*96d0*/  VIADDMNMX R14, R15, R4, R7, PT ;  /* 0x000000040f0e7246 */ /* 0x000fe20003800107 */
[----:B------:R-:W-:Y:S06]  /*96e0*/  @P3 BRA `(.L_x_1437) ;  /* 0x0000000000583947 */ /* 0x000fec0003800000 */
[----:B------:R-:W-:Y:S01]  /*96f0*/  IADD3 R20, -R89, R90, R15 ;  /* 0x0000005a59147210 */ /* 0x000fe20007ffe10f */
[----:B------:R-:W-:Y:S03]  /*9700*/  BSSY B0, `(.L_x_1438) ;  /* 0x0000010000007945 */ /* 0x000fe60003800000 */
        /* <DEDUP_REMOVED lines=10> */
.L_x_1439:
[----:B------:R-:W-:-:S06]  /*97b0*/  UISETP.NE.AND UP1, UPT, UR5, 0x1, UPT ;  /* 0x000000010500788c */ /* 0x000fcc000bf25270 */
[----:B------:R-:W-:-:S05]  /*97c0*/  PLOP3.LUT P3, PT, PT, PT, UP1, 0x80, 0x0 ;  /* 0x000000000000781c */ /* 0x000fca0003f6f018 */
[----:B------:R-:W-:-:S08]  /*97d0*/  @UP1 ULDC.64 UR6, c[0x0][0x9e8] ;  /* 0x00027a0000061ab9 */ /* 0x000fd00000000a00 */
[----:B------:R-:W-:-:S05]  /*97e0*/  @P3 IMAD.HI.U32 R15, R20, UR6, RZ ;  /* 0x00000006140f3c27 */ /* 0x000fca000f8e00ff */
[----:B------:R-:W-:-:S07]  /*97f0*/  @P3 SHF.R.U32.HI R20, RZ, UR7, R15 ;  /* 0x00000007ff143c19 */ /* 0x000fce000801160f */
.L_x_1440:
[----:B------:R-:W-:Y:S05]  /*9800*/  BSYNC B0 ;  /* 0x0000000000007941 */ /* 0x000fea0003800000 */
.L_x_1438:
[----:B------:R-:W-:-:S04]  /*9810*/  IMAD R20, R20, UR5, -R5 ;  /* 0x0000000514147c24 */ /* 0x000fc8000f8e0a05 */
[----:B------:R-:W-:-:S05]  /*9820*/  IMAD R20, R21, -0x2, R20 ;  /* 0xfffffffe15147824 */ /* 0x000fca00078e0214 */
[----:B------:R-:W-:Y:S02]  /*9830*/  VIMNMX R11, R11, R20, !PT ;  /* 0x000000140b0b7248 */ /* 0x000fe40007fe0100 */
[----:B------:R-:W-:-:S07]  /*9840*/  VIADDMNMX R14, R20, UR5, R14, PT ;  /* 0x00000005140e7c46 */ /* 0x000fce000b80010e */
.L_x_1437:
[----:B------:R-:W2:Y:S01]  /*9850*/  LDL.LU R15, [R1] ;  /* 0x00000000010f7983 */ /* 0x000ea20000300800 */
[C---:B------:R-:W-:Y:S02]  /*9860*/  ISETP.GE.AND P3, PT, R0.reuse, 0x2, PT ;  /* 0x000000020000780c */ /* 0x040fe40003f66270 */
[----:B------:R-:W-:Y:S01]  /*9870*/  ISETP.GE.AND P5, PT, R0, 0x9, PT ;  /* 0x000000090000780c */ /* 0x000fe20003fa6270 */
[----:B------:R-:W0:Y:S01]  /*9880*/  SHFL.IDX PT, R3, R3, 0x1, 0x1c1f ;  /* 0x003c1f0003037f89 */ /* 0x000e2200000e0000 */
        /* <DEDUP_REMOVED lines=8> */
[----:B------:R-:W-:Y:S02]  /*9910*/  ISETP.GE.AND P5, PT, R0, 0xa, PT ;  /* 0x0000000a0000780c */ /* 0x000fe40003fa6270 */
[----:B------:R-:W-:Y:S02]  /*9920*/  LOP3.LUT R15, R15, 0xfffffffb, RZ, 0xc0, !PT ;  /* 0xfffffffb0f0f7812 */ /* 0x000fe400078ec0ff */
[----:B------:R-:W-:-:S04]  /*9930*/  ISETP.GT.AND P4, PT, R11, 0x9, !P5 ;  /* 0x000000090b00780c */ /* 0x000fc80006f84270 */
[----:B------:R-:W-:-:S04]  /*9940*/  ISETP.LT.OR P4, PT, R14, 0xa, P4 ;  /* 0x0000000a0e00780c */ /* 0x000fc80002781670 */
[----:B------:R-:W-:Y:S02]  /*9950*/  FSEL R29, R29, -INF , !P4 ;  /* 0xff8000001d1d7808 */ /* 0x000fe40006000000 */
        /* <DEDUP_REMOVED lines=167> */
[----:B0-----:R-:W-:Y:S01]  /*a3d0*/  VIADDMNMX R0, R3, R4, R7, PT ;  /* 0x0000000403007246 */ /* 0x001fe20003800107 */
[----:B------:R-:W-:-:S10]  /*a3e0*/  IMAD.IADD R4, R6, 0x1, R3 ;  /* 0x0000000106047824 */ /* 0x000fd400078e0203 */
[----:B------:R-:W-:Y:S02]  /*a3f0*/  @P6 LOP3.LUT R15, R15, 0x10000000, RZ, 0xfc, !PT ;  /* 0x100000000f0f6812 */ /* 0x000fe400078efcff */
[----:B------:R-:W-:-:S03]  /*a400*/  ISETP.GT.AND P6, PT, R11, 0x79, !P6 ;  /* 0x000000790b00780c */ /* 0x000fc600077c4270 */
[----:B------:R0:W-:Y:S01]  /*a410*/  STL [R1], R15 ;  /* 0x0000000f01007387 */ /* 0x0001e20000100800 */
[----:B------:R-:W-:-:S04]  /*a420*/  ISETP.LT.OR P6, PT, R14, 0x7a, P6 ;  /* 0x0000007a0e00780c */ /* 0x000fc800037c1670 */
[----:B------:R-:W-:Y:S02]  /*a430*/  FSEL R85, R85, -INF , !P6 ;  /* 0xff80000055557808 */ /* 0x000fe40007000000 */
[----:B------:R-:W-:-:S13]  /*a440*/  PLOP3.LUT P6, PT, PT, PT, UP0, 0x40, 0x0 ;  /* 0x000000000000781c */ /* 0x000fda0003fce808 */
[----:B0-----:R-:W-:Y:S05]  /*a450*/  @P6 BRA `(.L_x_1441) ;  /* 0x0000000000606947 */ /* 0x001fea0003800000 */
        /* <DEDUP_REMOVED lines=13> */
.L_x_1443:
[----:B------:R-:W-:-:S06]  /*a530*/  UISETP.NE.AND UP1, UPT, UR5, 0x1, UPT ;  /* 0x000000010500788c */ /* 0x000fcc000bf25270 */
[----:B------:R-:W-:-:S05]  /*a540*/  PLOP3.LUT P6, PT, PT, PT, UP1, 0x80, 0x0 ;  /* 0x000000000000781c */ /* 0x000fca0003fcf018 */
[----:B------:R-:W-:-:S08]  /*a550*/  @UP1 ULDC.64 UR6, c[0x0][0x9e8] ;  /* 0x00027a0000061ab9 */ /* 0x000fd00000000a00 */
[----:B------:R-:W-:Y:S01]  /*a560*/  @P6 IMAD.HI.U32 R3, R6, UR6, RZ ;  /* 0x0000000606036c27 */ /* 0x000fe2000f8e00ff */
[----:B------:R-:W-:-:S13]  /*a570*/  PLOP3.LUT P6, PT, PT, PT, UP1, 0x80, 0x0 ;  /* 0x000000000000781c */ /* 0x000fda0003fcf018 */
[----:B------:R-:W-:-:S07]  /*a580*/  @P6 SHF.R.U32.HI R6, RZ, UR7, R3 ;  /* 0x00000007ff066c19 */ /* 0x000fce0008011603 */
.L_x_1444:
[----:B------:R-:W-:Y:S05]  /*a590*/  BSYNC B0 ;  /* 0x0000000000007941 */ /* 0x000fea0003800000 */
.L_x_1442:
[----:B------:R-:W-:-:S04]  /*a5a0*/  IMAD R5, R6, UR5, -R5 ;  /* 0x0000000506057c24 */ /* 0x000fc8000f8e0a05 */
[----:B------:R-:W-:-:S05]  /*a5b0*/  IMAD R5, R21, -0x2, R5 ;  /* 0xfffffffe15057824 */ /* 0x000fca00078e0205 */
[----:B------:R-:W-:Y:S02]  /*a5c0*/  VIMNMX R4, R4, R5, !PT ;  /* 0x0000000504047248 */ /* 0x000fe40007fe0100 */
[----:B------:R-:W-:-:S07]  /*a5d0*/  VIADDMNMX R0, R5, UR5, R0, PT ;  /* 0x0000000505007c46 */ /* 0x000fce000b800100 */
.L_x_1441:
[----:B------:R-:W-:Y:S01]  /*a5e0*/  ISETP.GT.AND P3, PT, R4, 0x1, !P3 ;  /* 0x000000010400780c */ /* 0x000fe20005f64270 */
[----:B------:R-:W-:Y:S01]  /*a5f0*/  ULDC UR41, c[0x0][0x988] ;  /* 0x0002620000297ab9 */ /* 0x000fe20000000800 */
[----:B------:R-:W-:Y:S02]  /*a600*/  LOP3.LUT P6, RZ, R15, 0x2000000, RZ, 0xc0, !PT ;  /* 0x020000000fff7812 */ /* 0x000fe400078cc0ff */
        /* <DEDUP_REMOVED lines=31> */
[----:B------:R-:W-:Y:S02]  /*a800*/  ISETP.GT.AND P3, PT, R4, 0x18, !P6 ;  /* 0x000000180400780c */ /* 0x000fe40007764270 */
[----:B------:R-:W-:Y:S02]  /*a810*/  LOP3.LUT P6, RZ, R15, 0x4000, RZ, 0xc0, !PT ;  /* 0x000040000fff7812 */ /* 0x000fe400078cc0ff */
        /* <DEDUP_REMOVED lines=43> */
[----:B------:R-:W-:Y:S01]  /*aad0*/  ISETP.GT.AND P4, PT, R4, 0x71, !P4 ;  /* 0x000000710400780c */ /* 0x000fe20006784270 */
[----:B------:R-:W0:Y:S01]  /*aae0*/  SHFL.BFLY PT, R6, R5, 0x2, 0x1f ;  /* 0x0c401f0005067f89 */ /* 0x000e2200000e0000 */
[----:B------:R-:W-:Y:S02]  /*aaf0*/  FSEL R50, R50, -INF , !P3 ;  /* 0xff80000032327808 */ /* 0x000fe40005800000 */
[----:B------:R-:W-:Y:S02]  /*ab00*/  LOP3.LUT P3, RZ, R15, 0x40000, RZ, 0xc0, !PT ;  /* 0x000400000fff7812 */ /* 0x000fe4000786c0ff */
[C---:B------:R-:W-:Y:S02]  /*ab10*/  ISETP.GT.AND P5, PT, R4.reuse, 0x78, !P5 ;  /* 0x000000780400780c */ /* 0x040fe40006fa4270 */
[----:B------:R-:W-:Y:S02]  /*ab20*/  ISETP.GT.AND P3, PT, R4, 0x31, !P3 ;  /* 0x000000310400780c */ /* 0x000fe40005f64270 */
[----:B------:R-:W-:-:S02]  /*ab30*/  ISETP.LT.OR P4, PT, R0, 0x72, P4 ;  /* 0x000000720000780c */ /* 0x000fc40002781670 */
[C---:B------:R-:W-:Y:S02]  /*ab40*/  ISETP.LT.OR P3, PT, R0.reuse, 0x32, P3 ;  /* 0x000000320000780c */ /* 0x040fe40001f61670 */
[----:B------:R-:W-:Y:S02]  /*ab50*/  ISETP.LT.OR P5, PT, R0, 0x79, P5 ;  /* 0x000000790000780c */ /* 0x000fe40002fa1670 */
[----:B------:R-:W-:Y:S02]  /*ab60*/  FSEL R51, R51, -INF , !P3 ;  /* 0xff80000033337808 */ /* 0x000fe40005800000 */
[----:B------:R-:W-:Y:S02]  /*ab70*/  LOP3.LUT P3, RZ, R15, 0x20000, RZ, 0xc0, !PT ;  /* 0x000200000fff7812 */ /* 0x000fe4000786c0ff */
[----:B------:R-:W-:Y:S02]  /*ab80*/  FSEL R83, R83, -INF , !P4 ;  /* 0xff80000053537808 */ /* 0x000fe40006000000 */
[----:B------:R-:W-:-:S02]  /*ab90*/  ISETP.GT.AND P3, PT, R4, 0x38, !P3 ;  /* 0x000000380400780c */ /* 0x000fc40005f64270 */
[----:B------:R-:W-:Y:S02]  /*aba0*/  FSEL R86, R86, -INF , !P5 ;  /* 0xff80000056567808 */ /* 0x000fe40006800000 */
[----:B------:R-:W-:Y:S02]  /*abb0*/  ISETP.LT.OR P3, PT, R0, 0x39, P3 ;  /* 0x000000390000780c */ /* 0x000fe40001f61670 */
[----:B0-----:R-:W-:Y:S02]  /*abc0*/  FMNMX.FTZ R7, R5, R6, !PT ;  /* 0x0000000605077209 */ /* 0x001fe40007810000 */
[----:B------:R-:W-:Y:S02]  /*abd0*/  FSEL R54, R54, -INF , !P3 ;  /* 0xff80000036367808 */ /* 0x000fe40005800000 */
[----:B------:R-:W-:Y:S01]  /*abe0*/  LOP3.LUT P3, RZ, R15, 0x10000, RZ, 0xc0, !PT ;  /* 0x000100000fff7812 */ /* 0x000fe2000786c0ff */
[----:B------:R-:W0:Y:S03]  /*abf0*/  SHFL.BFLY PT, R6, R7, 0x1, 0x1f ;  /* 0x0c201f0007067f89 */ /* 0x000e2600000e0000 */
[----:B------:R-:W-:-:S04]  /*ac00*/  ISETP.GT.AND P3, PT, R4, 0x39, !P3 ;  /* 0x000000390400780c */ /* 0x000fc80005f64270 */
[----:B------:R-:W-:-:S04]  /*ac10*/  ISETP.LT.OR P3, PT, R0, 0x3a, P3 ;  /* 0x0000003a0000780c */ /* 0x000fc80001f61670 */
[----:B------:R-:W-:Y:S02]  /*ac20*/  FSEL R55, R55, -INF , !P3 ;  /* 0xff80000037377808 */ /* 0x000fe40005800000 */
[----:B------:R-:W-:-:S04]  /*ac30*/  LOP3.LUT P3, RZ, R15, 0x8000, RZ, 0xc0, !PT ;  /* 0x000080000fff7812 */ /* 0x000fc8000786c0ff */
[----:B------:R-:W-:-:S04]  /*ac40*/  ISETP.GT.AND P3, PT, R4, 0x40, !P3 ;  /* 0x000000400400780c */ /* 0x000fc80005f64270 */
[----:B------:R-:W-:Y:S02]  /*ac50*/  ISETP.LT.OR P3, PT, R0, 0x41, P3 ;  /* 0x000000410000780c */ /* 0x000fe40001f61670 */
[----:B0-----:R-:W-:Y:S02]  /*ac60*/  FMNMX.FTZ R3, R7, R6, !PT ;  /* 0x0000000607037209 */ /* 0x001fe40007810000 */
[----:B------:R-:W-:Y:S02]  /*ac70*/  FSEL R58, R58, -INF , !P3 ;  /* 0xff8000003a3a7808 */ /* 0x000fe40005800000 */
[----:B------:R-:W-:Y:S01]  /*ac80*/  ISETP.GT.AND P3, PT, R4, 0x41, !P6 ;  /* 0x000000410400780c */ /* 0x000fe20007764270 */
[----:B------:R-:W-:Y:S01]  /*ac90*/  FMUL.FTZ R6, R3, UR41 ;  /* 0x0000002903067c20 */ /* 0x000fe20008410000 */
[----:B------:R-:W-:Y:S02]  /*aca0*/  LOP3.LUT P6, RZ, R15, 0x8, RZ, 0xc0, !PT ;  /* 0x000000080fff7812 */ /* 0x000fe400078cc0ff */
        /* <DEDUP_REMOVED lines=54> */
[--C-:B------:R-:W-:Y:S01]  /*b010*/  FFMA.FTZ R37, R37, UR41, -R6.reuse ;  /* 0x0000002925257c23 */ /* 0x100fe20008010806 */
[----:B------:R-:W-:Y:S01]  /*b020*/  FSEL R26, R26, -INF , !P3 ;  /* 0xff8000001a1a7808 */ /* 0x000fe20005800000 */
[--C-:B------:R-:W-:Y:S01]  /*b030*/  FFMA.FTZ R41, R41, UR41, -R6.reuse ;  /* 0x0000002929297c23 */ /* 0x100fe20008010806 */
[----:B------:R-:W-:Y:S01]  /*b040*/  ISETP.GT.AND P3, PT, R4, 0x79, !P6 ;  /* 0x000000790400780c */ /* 0x000fe20007764270 */
        /* <DEDUP_REMOVED lines=24> */
[----:B------:R-:W0:Y:S01]  /*b1d0*/  MUFU.EX2 R148, R148 ;  /* 0x0000009400947308 */ /* 0x000e220000000800 */
        /* <DEDUP_REMOVED lines=9> */
[----:B------:R-:W-:Y:S01]  /*b270*/  FFMA.FTZ R122, R84, UR41, -R6 ;  /* 0x00000029547a7c23 */ /* 0x000fe20008010806 */
[----:B------:R-:W1:Y:S02]  /*b280*/  @P2 LDC R44, c[0x0][0x450] ;  /* 0x00011400ff2c2b82 */ /* 0x000e640000000800 */
[----:B------:R-:W-:-:S03]  /*b290*/  FMNMX.FTZ R14, R46, R21, !PT ;  /* 0x000000152e0e7209 */ /* 0x000fc60007810000 */
[----:B------:R-:W2:Y:S01]  /*b2a0*/  MUFU.EX2 R150, R150 ;  /* 0x0000009600967308 */ /* 0x000ea20000000800 */
[----:B------:R-:W-:-:S04]  /*b2b0*/  FMNMX.FTZ R21, R47, R14, !PT ;  /* 0x0000000e2f157209 */ /* 0x000fc80007810000 */
[----:B------:R-:W-:-:S03]  /*b2c0*/  FMNMX.FTZ R14, R50, R21, !PT ;  /* 0x00000015320e7209 */ /* 0x000fc60007810000 */
[----:B------:R-:W-:Y:S01]  /*b2d0*/  MUFU.EX2 R21, R41 ;  /* 0x0000002900157308 */ /* 0x000fe20000000800 */
[----:B------:R-:W-:-:S04]  /*b2e0*/  FMNMX.FTZ R25, R51, R14, !PT ;  /* 0x0000000e33197209 */ /* 0x000fc80007810000 */
[----:B------:R-:W-:-:S03]  /*b2f0*/  FMNMX.FTZ R14, R54, R25, !PT ;  /* 0x00000019360e7209 */ /* 0x000fc60007810000 */
[----:B------:R-:W3:Y:S01]  /*b300*/  MUFU.EX2 R7, R7 ;  /* 0x0000000700077308 */ /* 0x000ee20000000800 */
[----:B------:R-:W-:-:S04]  /*b310*/  FMNMX.FTZ R25, R55, R14, !PT ;  /* 0x0000000e37197209 */ /* 0x000fc80007810000 */
[----:B------:R-:W-:-:S03]  /*b320*/  FMNMX.FTZ R14, R58, R25, !PT ;  /* 0x000000193a0e7209 */ /* 0x000fc60007810000 */
[----:B------:R4:W-:Y:S01]  /*b330*/  MUFU.EX2 R25, R45 ;  /* 0x0000002d00197308 */ /* 0x0009e20000000800 */
[----:B------:R-:W-:-:S04]  /*b340*/  FMNMX.FTZ R29, R59, R14, !PT ;  /* 0x0000000e3b1d7209 */ /* 0x000fc80007810000 */
[----:B------:R-:W-:-:S03]  /*b350*/  FMNMX.FTZ R14, R62, R29, !PT ;  /* 0x0000001d3e0e7209 */ /* 0x000fc60007810000 */
[----:B------:R-:W5:Y:S01]  /*b360*/  MUFU.EX2 R144, R144 ;  /* 0x0000009000907308 */ /* 0x000f620000000800 */
[----:B------:R-:W-:Y:S01]  /*b370*/  FMNMX.FTZ R29, R63, R14, !PT ;  /* 0x0000000e3f1d7209 */ /* 0x000fe20007810000 */
[----:B----4-:R-:W-:-:S03]  /*b380*/  FFMA.FTZ R45, R65, UR41, -R6 ;  /* 0x00000029412d7c23 */ /* 0x010fc60008010806 */
[----:B------:R-:W-:-:S03]  /*b390*/  FMNMX.FTZ R14, R66, R29, !PT ;  /* 0x0000001d420e7209 */ /* 0x000fc60007810000 */
[----:B------:R4:W-:Y:S01]  /*b3a0*/  MUFU.EX2 R29, R49 ;  /* 0x00000031001d7308 */ /* 0x0009e20000000800 */
[----:B------:R-:W-:-:S04]  /*b3b0*/  FMNMX.FTZ R33, R67, R14, !PT ;  /* 0x0000000e43217209 */ /* 0x000fc80007810000 */
[----:B------:R-:W-:-:S03]  /*b3c0*/  FMNMX.FTZ R14, R70, R33, !PT ;  /* 0x00000021460e7209 */ /* 0x000fc60007810000 */
[----:B------:R-:W1:Y:S01]  /*b3d0*/  MUFU.EX2 R146, R146 ;  /* 0x0000009200927308 */ /* 0x000e620000000800 */
[----:B------:R-:W-:Y:S01]  /*b3e0*/  FMNMX.FTZ R33, R71, R14, !PT ;  /* 0x0000000e47217209 */ /* 0x000fe20007810000 */
[----:B----4-:R-:W-:-:S03]  /*b3f0*/  FFMA.FTZ R49, R69, UR41, -R6 ;  /* 0x0000002945317c23 */ /* 0x010fc60008010806 */
[----:B------:R-:W-:-:S03]  /*b400*/  FMNMX.FTZ R14, R74, R33, !PT ;  /* 0x000000214a0e7209 */ /* 0x000fc60007810000 */
[----:B------:R-:W-:Y:S01]  /*b410*/  MUFU.EX2 R33, R53 ;  /* 0x0000003500217308 */ /* 0x000fe20000000800 */
[----:B------:R-:W-:-:S04]  /*b420*/  FMNMX.FTZ R37, R75, R14, !PT ;  /* 0x0000000e4b257209 */ /* 0x000fc80007810000 */
[----:B------:R-:W-:-:S03]  /*b430*/  FMNMX.FTZ R14, R78, R37, !PT ;  /* 0x000000254e0e7209 */ /* 0x000fc60007810000 */
[----:B------:R-:W-:Y:S01]  /*b440*/  MUFU.EX2 R140, R140 ;  /* 0x0000008c008c7308 */ /* 0x000fe20000000800 */
[----:B------:R-:W-:-:S04]  /*b450*/  FMNMX.FTZ R37, R79, R14, !PT ;  /* 0x0000000e4f257209 */ /* 0x000fc80007810000 */
[----:B------:R-:W-:-:S03]  /*b460*/  FMNMX.FTZ R4, R82, R37, !PT ;  /* 0x0000002552047209 */ /* 0x000fc60007810000 */
[----:B------:R4:W-:Y:S01]  /*b470*/  MUFU.EX2 R37, R57 ;  /* 0x0000003900257308 */ /* 0x0009e20000000800 */
[----:B------:R-:W-:-:S04]  /*b480*/  FMNMX.FTZ R41, R83, R4, !PT ;  /* 0x0000000453297209 */ /* 0x000fc80007810000 */
[----:B------:R-:W-:Y:S01]  /*b490*/  FMNMX.FTZ R0, R86, R41, !PT ;  /* 0x0000002956007209 */ /* 0x000fe20007810000 */
[--C-:B------:R-:W-:Y:S01]  /*b4a0*/  FFMA.FTZ R41, R61, UR41, -R6.reuse ;  /* 0x000000293d297c23 */ /* 0x100fe20008010806 */
[--C-:B------:R-:W-:Y:S01]  /*b4b0*/  FFMA.FTZ R61, R81, UR41, -R6.reuse ;  /* 0x00000029513d7c23 */ /* 0x100fe20008010806 */
[----:B------:R-:W-:Y:S01]  /*b4c0*/  MUFU.EX2 R142, R142 ;  /* 0x0000008e008e7308 */ /* 0x000fe20000000800 */
[----:B------:R-:W-:Y:S01]  /*b4d0*/  FMNMX.FTZ R0, R87, R0, !PT ;  /* 0x0000000057007209 */ /* 0x000fe20007810000 */
[----:B----4-:R-:W-:-:S04]  /*b4e0*/  FFMA.FTZ R57, R77, UR41, -R6 ;  /* 0x000000294d397c23 */ /* 0x010fc80008010806 */
[----:B------:R-:W4:Y:S02]  /*b4f0*/  SHFL.BFLY PT, R53, R0, 0x2, 0x1f ;  /* 0x0c401f0000357f89 */ /* 0x000f2400000e0000 */
[----:B------:R-:W-:Y:S08]  /*b500*/  MUFU.EX2 R136, R136 ;  /* 0x0000008800887308 */ /* 0x000ff00000000800 */
[----:B------:R-:W-:Y:S08]  /*b510*/  MUFU.EX2 R138, R138 ;  /* 0x0000008a008a7308 */ /* 0x000ff00000000800 */
[----:B------:R-:W-:Y:S01]  /*b520*/  MUFU.EX2 R132, R132 ;  /* 0x0000008400847308 */ /* 0x000fe20000000800 */
[----:B----4-:R-:W-:Y:S01]  /*b530*/  FMNMX.FTZ R4, R0, R53, !PT ;  /* 0x0000003500047209 */ /* 0x010fe20007810000 */
[----:B------:R-:W-:-:S06]  /*b540*/  FFMA.FTZ R53, R73, UR41, -R6 ;  /* 0x0000002949357c23 */ /* 0x000fcc0008010806 */
[----:B------:R-:W-:Y:S01]  /*b550*/  MUFU.EX2 R134, R134 ;  /* 0x0000008600867308 */ /* 0x000fe20000000800 */
[----:B------:R-:W4:Y:S07]  /*b560*/  SHFL.BFLY PT, R65, R4, 0x1, 0x1f ;  /* 0x0c201f0004417f89 */ /* 0x000f2e00000e0000 */
[----:B------:R-:W-:Y:S08]  /*b570*/  MUFU.EX2 R41, R41 ;  /* 0x0000002900297308 */ /* 0x000ff00000000800 */
[----:B------:R-:W-:Y:S08]  /*b580*/  MUFU.EX2 R128, R128 ;  /* 0x0000008000807308 */ /* 0x000ff00000000800 */
[----:B------:R-:W-:Y:S01]  /*b590*/  MUFU.EX2 R45, R45 ;  /* 0x0000002d002d7308 */ /* 0x000fe20000000800 */
[----:B----4-:R-:W-:Y:S01]  /*b5a0*/  FMNMX.FTZ R0, R4, R65, !PT ;  /* 0x0000004104007209 */ /* 0x010fe20007810000 */
        /* <DEDUP_REMOVED lines=10> */
[----:B0-----:R-:W-:Y:S01]  /*b650*/  FADD.FTZ R27, R148, R5 ;  /* 0x00000005941b7221 */ /* 0x001fe20000010000 */
[--C-:B------:R-:W-:Y:S01]  /*b660*/  FFMA.FTZ R14, R31, UR41, -R6.reuse ;  /* 0x000000291f0e7c23 */ /* 0x100fe20008010806 */
[--C-:B------:R-:W-:Y:S01]  /*b670*/  FFMA.FTZ R145, R34, UR41, -R6.reuse ;  /* 0x0000002922917c23 */ /* 0x100fe20008010806 */
[--C-:B------:R-:W-:Y:S01]  /*b680*/  FFMA.FTZ R20, R35, UR41, -R6.reuse ;  /* 0x0000002923147c23 */ /* 0x100fe20008010806 */
[----:B------:R-:W-:Y:S01]  /*b690*/  MUFU.EX2 R149, R149 ;  /* 0x0000009500957308 */ /* 0x000fe20000000800 */
[----:B--2---:R-:W-:Y:S01]  /*b6a0*/  FADD.FTZ R34, R150, R27 ;  /* 0x0000001b96227221 */ /* 0x004fe20000010000 */
[--C-:B------:R-:W-:Y:S01]  /*b6b0*/  FFMA.FTZ R147, R38, UR41, -R6.reuse ;  /* 0x0000002926937c23 */ /* 0x100fe20008010806 */
[----:B------:R-:W-:Y:S01]  /*b6c0*/  FFMA.FTZ R24, R39, UR41, -R6 ;  /* 0x0000002927187c23 */ /* 0x000fe20008010806 */
[----:B------:R-:W0:Y:S01]  /*b6d0*/  @P2 LDC R35, c[0x0][0x44c] ;  /* 0x00011300ff232b82 */ /* 0x000e220000000800 */
[----:B---3--:R-:W-:Y:S01]  /*b6e0*/  FADD.FTZ R27, R7, R34 ;  /* 0x00000022071b7221 */ /* 0x008fe20000010000 */
[--C-:B------:R-:W-:Y:S01]  /*b6f0*/  FFMA.FTZ R141, R42, UR41, -R6.reuse ;  /* 0x000000292a8d7c23 */ /* 0x100fe20008010806 */
[--C-:B------:R-:W-:Y:S01]  /*b700*/  FFMA.FTZ R26, R43, UR41, -R6.reuse ;  /* 0x000000292b1a7c23 */ /* 0x100fe20008010806 */
[----:B------:R-:W2:Y:S01]  /*b710*/  MUFU.EX2 R4, R4 ;  /* 0x0000000400047308 */ /* 0x000ea20000000800 */
[----:B-----5:R-:W-:Y:S01]  /*b720*/  FADD.FTZ R36, R144, R27 ;  /* 0x0000001b90247221 */ /* 0x020fe20000010000 */
[--C-:B------:R-:W-:Y:S01]  /*b730*/  FFMA.FTZ R143, R46, UR41, -R6.reuse ;  /* 0x000000292e8f7c23 */ /* 0x100fe20008010806 */
[--C-:B------:R-:W-:Y:S01]  /*b740*/  FFMA.FTZ R28, R47, UR41, -R6.reuse ;  /* 0x000000292f1c7c23 */ /* 0x100fe20008010806 */
[----:B------:R-:W-:Y:S01]  /*b750*/  FFMA.FTZ R137, R50, UR41, -R6 ;  /* 0x0000002932897c23 */ /* 0x000fe20008010806 */
[----:B------:R-:W-:Y:S01]  /*b760*/  FADD.FTZ R27, R11, R36 ;  /* 0x000000240b1b7221 */ /* 0x000fe20000010000 */
[--C-:B------:R-:W-:Y:S01]  /*b770*/  FFMA.FTZ R30, R51, UR41, -R6.reuse ;  /* 0x00000029331e7c23 */ /* 0x100fe20008010806 */
[----:B------:R-:W-:Y:S01]  /*b780*/  FFMA.FTZ R139, R54, UR41, -R6 ;  /* 0x00000029368b7c23 */ /* 0x000fe20008010806 */
[----:B------:R-:W3:Y:S01]  /*b790*/  MUFU.EX2 R151, R151 ;  /* 0x0000009700977308 */ /* 0x000ee20000000800 */
[----:B-1----:R-:W-:Y:S01]  /*b7a0*/  FADD.FTZ R36, R146, R27 ;  /* 0x0000001b92247221 */ /* 0x002fe20000010000 */
[----:B------:R-:W-:-:S02]  /*b7b0*/  IMAD.MOV.U32 R50, RZ, RZ, R88 ;  /* 0x000000ffff327224 */ /* 0x000fc400078e0058 */
[--C-:B------:R-:W-:Y:S01]  /*b7c0*/  FFMA.FTZ R32, R55, UR41, -R6.reuse ;  /* 0x0000002937207c23 */ /* 0x100fe20008010806 */
[----:B------:R-:W-:Y:S01]  /*b7d0*/  FFMA.FTZ R133, R58, UR41, -R6 ;  /* 0x000000293a857c23 */ /* 0x000fe20008010806 */
[----:B------:R-:W-:Y:S01]  /*b7e0*/  FADD.FTZ R31, R15, R36 ;  /* 0x000000240f1f7221 */ /* 0x000fe20000010000 */
[--C-:B------:R-:W-:Y:S01]  /*b7f0*/  FFMA.FTZ R34, R59, UR41, -R6.reuse ;  /* 0x000000293b227c23 */ /* 0x100fe20008010806 */
[----:B------:R-:W-:Y:S01]  /*b800*/  FFMA.FTZ R135, R62, UR41, -R6 ;  /* 0x000000293e877c23 */ /* 0x000fe20008010806 */
[----:B------:R-:W1:Y:S01]  /*b810*/  MUFU.EX2 R14, R14 ;  /* 0x0000000e000e7308 */ /* 0x000e620000000800 */
[----:B--2---:R-:W-:Y:S01]  /*b820*/  FADD.FTZ R38, R149, R4 ;  /* 0x0000000495267221 */ /* 0x004fe20000010000 */
[----:B------:R-:W-:Y:S01]  /*b830*/  FADD.FTZ R40, R140, R31 ;  /* 0x0000001f8c287221 */ /* 0x000fe20000010000 */
[----:B------:R-:W-:Y:S01]  /*b840*/  FFMA.FTZ R36, R63, UR41, -R6 ;  /* 0x000000293f247c23 */ /* 0x000fe20008010806 */
[----:B0-----:R-:W-:-:S04]  /*b850*/  @P2 IMAD.HI.U32 R35, R88, R35, RZ ;  /* 0x0000002358232227 */ /* 0x001fc800078e00ff */
[----:B------:R-:W-:Y:S01]  /*b860*/  FFMA.FTZ R129, R66, UR41, -R6 ;  /* 0x0000002942817c23 */ /* 0x000fe20008010806 */
[----:B------:R-:W-:Y:S01]  /*b870*/  FADD.FTZ R31, R21, R40 ;  /* 0x00000028151f7221 */ /* 0x000fe20000010000 */
[----:B------:R-:W-:Y:S01]  /*b880*/  FFMA.FTZ R131, R70, UR41, -R6 ;  /* 0x0000002946837c23 */ /* 0x000fe20008010806 */
[----:B------:R-:W0:Y:S01]  /*b890*/  MUFU.EX2 R145, R145 ;  /* 0x0000009100917308 */ /* 0x000e220000000800 */
[----:B---3--:R-:W-:Y:S01]  /*b8a0*/  FADD.FTZ R27, R151, R38 ;  /* 0x00000026971b7221 */ /* 0x008fe20000010000 */
[----:B------:R-:W-:Y:S01]  /*b8b0*/  @P2 SHF.R.U32.HI R50, RZ, R44, R35 ;  /* 0x0000002cff322219 */ /* 0x000fe20000011623 */
[--C-:B------:R-:W-:Y:S01]  /*b8c0*/  FFMA.FTZ R125, R74, UR41, -R6.reuse ;  /* 0x000000294a7d7c23 */ /* 0x100fe20008010806 */
[--C-:B------:R-:W-:Y:S01]  /*b8d0*/  FFMA.FTZ R127, R78, UR41, -R6.reuse ;  /* 0x000000294e7f7c23 */ /* 0x100fe20008010806 */
[--C-:B------:R-:W-:Y:S01]  /*b8e0*/  FFMA.FTZ R82, R82, UR41, -R6.reuse ;  /* 0x0000002952527c23 */ /* 0x100fe20008010806 */
[--C-:B------:R-:W-:Y:S01]  /*b8f0*/  FFMA.FTZ R83, R83, UR41, -R6.reuse ;  /* 0x0000002953537c23 */ /* 0x100fe20008010806 */
[--C-:B------:R-:W-:Y:S01]  /*b900*/  FFMA.FTZ R86, R86, UR41, -R6.reuse ;  /* 0x0000002956567c23 */ /* 0x100fe20008010806 */
[----:B------:R-:W2:Y:S01]  /*b910*/  MUFU.EX2 R20, R20 ;  /* 0x0000001400147308 */ /* 0x000ea20000000800 */
[----:B-1----:R-:W-:Y:S01]  /*b920*/  FADD.FTZ R38, R14, R27 ;  /* 0x0000001b0e267221 */ /* 0x002fe20000010000 */
[----:B------:R-:W-:Y:S01]  /*b930*/  FFMA.FTZ R87, R87, UR41, -R6 ;  /* 0x0000002957577c23 */ /* 0x000fe20008010806 */
[----:B------:R-:W-:Y:S01]  /*b940*/  F2FP.F16.F32.PACK_AB R148, R5, R148 ;  /* 0x000000940594723e */ /* 0x000fe200000000ff */
[----:B------:R-:W-:Y:S01]  /*b950*/  IMAD.IADD R93, R93, 0x1, R50 ;  /* 0x000000015d5d7824 */ /* 0x000fe200078e0232 */
[----:B------:R-:W-:-:S02]  /*b960*/  F2FP.F16.F32.PACK_AB R150, R7, R150 ;  /* 0x000000960796723e */ /* 0x000fc400000000ff */
[----:B------:R-:W-:Y:S01]  /*b970*/  F2FP.F16.F32.PACK_AB R149, R4, R149 ;  /* 0x000000950495723e */ /* 0x000fe200000000ff */
[----:B------:R-:W1:Y:S01]  /*b980*/  MUFU.EX2 R147, R147 ;  /* 0x0000009300937308 */ /* 0x000e620000000800 */
[----:B0-----:R-:W-:Y:S01]  /*b990*/  FADD.FTZ R27, R145, R38 ;  /* 0x00000026911b7221 */ /* 0x001fe20000010000 */
[----:B------:R-:W-:Y:S01]  /*b9a0*/  FADD.FTZ R38, R142, R31 ;  /* 0x0000001f8e267221 */ /* 0x000fe20000010000 */
[----:B------:R-:W-:Y:S02]  /*b9b0*/  F2FP.F16.F32.PACK_AB R144, R11, R144 ;  /* 0x000000900b90723e */ /* 0x000fe400000000ff */
[----:B------:R-:W-:Y:S01]  /*b9c0*/  F2FP.F16.F32.PACK_AB R146, R15, R146 ;  /* 0x000000920f92723e */ /* 0x000fe200000000ff */
[----:B------:R-:W-:Y:S01]  /*b9d0*/  FADD.FTZ R31, R25, R38 ;  /* 0x00000026191f7221 */ /* 0x000fe20000010000 */
[----:B------:R-:W-:Y:S01]  /*b9e0*/  FFMA.FTZ R38, R67, UR41, -R6 ;  /* 0x0000002943267c23 */ /* 0x000fe20008010806 */
[----:B------:R-:W0:Y:S01]  /*b9f0*/  MUFU.EX2 R24, R24 ;  /* 0x0000001800187308 */ /* 0x000e220000000800 */
[----:B--2---:R-:W-:Y:S01]  /*ba00*/  FADD.FTZ R40, R20, R27 ;  /* 0x0000001b14287221 */ /* 0x004fe20000010000 */
[----:B------:R-:W-:Y:S01]  /*ba10*/  FADD.FTZ R42, R136, R31 ;  /* 0x0000001f882a7221 */ /* 0x000fe20000010000 */
[----:B------:R-:W-:-:S02]  /*ba20*/  F2FP.F16.F32.PACK_AB R140, R21, R140 ;  /* 0x0000008c158c723e */ /* 0x000fc400000000ff */
[----:B------:R-:W-:Y:S01]  /*ba30*/  F2FP.F16.F32.PACK_AB R142, R25, R142 ;  /* 0x0000008e198e723e */ /* 0x000fe200000000ff */
[C---:B------:R-:W-:Y:S01]  /*ba40*/  FADD.FTZ R31, R29.reuse, R42 ;  /* 0x0000002a1d1f7221 */ /* 0x040fe20000010000 */
[----:B------:R-:W-:Y:S01]  /*ba50*/  F2FP.F16.F32.PACK_AB R136, R29, R136 ;  /* 0x000000881d88723e */ /* 0x000fe200000000ff */
[----:B------:R-:W2:Y:S01]  /*ba60*/  MUFU.EX2 R141, R141 ;  /* 0x0000008d008d7308 */ /* 0x000ea20000000800 */
[----:B-1----:R-:W-:Y:S01]  /*ba70*/  FADD.FTZ R27, R147, R40 ;  /* 0x00000028931b7221 */ /* 0x002fe20000010000 */
[----:B------:R-:W-:Y:S01]  /*ba80*/  FADD.FTZ R42, R138, R31 ;  /* 0x0000001f8a2a7221 */ /* 0x000fe20000010000 */
[C---:B------:R-:W-:Y:S02]  /*ba90*/  F2FP.F16.F32.PACK_AB R138, R33.reuse, R138 ;  /* 0x0000008a218a723e */ /* 0x040fe400000000ff */
[----:B------:R-:W-:Y:S01]  /*baa0*/  F2FP.F16.F32.PACK_AB R151, R14, R151 ;  /* 0x000000970e97723e */ /* 0x000fe200000000ff */
[----:B------:R-:W-:Y:S01]  /*bab0*/  FADD.FTZ R31, R33, R42 ;  /* 0x0000002a211f7221 */ /* 0x000fe20000010000 */
[----:B------:R-:W-:Y:S01]  /*bac0*/  FFMA.FTZ R42, R75, UR41, -R6 ;  /* 0x000000294b2a7c23 */ /* 0x000fe20008010806 */
[----:B------:R-:W1:Y:S01]  /*bad0*/  MUFU.EX2 R26, R26 ;  /* 0x0000001a001a7308 */ /* 0x000e620000000800 */
[----:B0-----:R-:W-:Y:S01]  /*bae0*/  FADD.FTZ R40, R24, R27 ;  /* 0x0000001b18287221 */ /* 0x001fe20000010000 */
[----:B------:R-:W-:-:S02]  /*baf0*/  F2FP.F16.F32.PACK_AB R145, R20, R145 ;  /* 0x000000911491723e */ /* 0x000fc400000000ff */
[----:B------:R-:W-:-:S04]  /*bb00*/  F2FP.F16.F32.PACK_AB R147, R24, R147 ;  /* 0x000000931893723e */ /* 0x000fc800000000ff */
[----:B------:R-:W0:Y:S01]  /*bb10*/  MUFU.EX2 R143, R143 ;  /* 0x0000008f008f7308 */ /* 0x000e220000000800 */
[----:B--2---:R-:W-:Y:S01]  /*bb20*/  FADD.FTZ R27, R141, R40 ;  /* 0x000000288d1b7221 */ /* 0x004fe20000010000 */
[----:B------:R-:W-:-:S06]  /*bb30*/  FFMA.FTZ R40, R71, UR41, -R6 ;  /* 0x0000002947287c23 */ /* 0x000fcc0008010806 */
[----:B------:R-:W2:Y:S01]  /*bb40*/  MUFU.EX2 R28, R28 ;  /* 0x0000001c001c7308 */ /* 0x000ea20000000800 */
[C---:B-1----:R-:W-:Y:S01]  /*bb50*/  FADD.FTZ R44, R26.reuse, R27 ;  /* 0x0000001b1a2c7221 */ /* 0x042fe20000010000 */
[----:B------:R-:W-:-:S06]  /*bb60*/  F2FP.F16.F32.PACK_AB R141, R26, R141 ;  /* 0x0000008d1a8d723e */ /* 0x000fcc00000000ff */
[----:B------:R-:W1:Y:S01]  /*bb70*/  MUFU.EX2 R137, R137 ;  /* 0x0000008900897308 */ /* 0x000e620000000800 */
[----:B0-----:R-:W-:Y:S01]  /*bb80*/  FADD.FTZ R27, R143, R44 ;  /* 0x0000002c8f1b7221 */ /* 0x001fe20000010000 */
[----:B------:R-:W-:Y:S01]  /*bb90*/  FADD.FTZ R44, R132, R31 ;  /* 0x0000001f842c7221 */ /* 0x000fe20000010000 */
[----:B------:R-:W-:-:S03]  /*bba0*/  F2FP.F16.F32.PACK_AB R132, R37, R132 ;  /* 0x000000842584723e */ /* 0x000fc600000000ff */
[----:B------:R-:W-:Y:S01]  /*bbb0*/  FADD.FTZ R31, R37, R44 ;  /* 0x0000002c251f7221 */ /* 0x000fe20000010000 */
[----:B------:R-:W-:Y:S01]  /*bbc0*/  FFMA.FTZ R44, R79, UR41, -R6 ;  /* 0x000000294f2c7c23 */ /* 0x000fe20008010806 */
[----:B------:R-:W0:Y:S01]  /*bbd0*/  MUFU.EX2 R30, R30 ;  /* 0x0000001e001e7308 */ /* 0x000e220000000800 */
[----:B--2---:R-:W-:Y:S01]  /*bbe0*/  FADD.FTZ R46, R28, R27 ;  /* 0x0000001b1c2e7221 */ /* 0x004fe20000010000 */
[----:B------:R-:W-:Y:S01]  /*bbf0*/  FADD.FTZ R48, R134, R31 ;  /* 0x0000001f86307221 */ /* 0x000fe20000010000 */
[C---:B------:R-:W-:Y:S02]  /*bc00*/  F2FP.F16.F32.PACK_AB R134, R41.reuse, R134 ;  /* 0x000000862986723e */ /* 0x040fe400000000ff */
[----:B------:R-:W-:Y:S01]  /*bc10*/  F2FP.F16.F32.PACK_AB R143, R28, R143 ;  /* 0x0000008f1c8f723e */ /* 0x000fe200000000ff */
[----:B------:R-:W-:Y:S02]  /*bc20*/  FADD.FTZ R31, R41, R48 ;  /* 0x00000030291f7221 */ /* 0x000fe40000010000 */
[----:B------:R-:W2:Y:S01]  /*bc30*/  MUFU.EX2 R139, R139 ;  /* 0x0000008b008b7308 */ /* 0x000ea20000000800 */
[----:B-1----:R-:W-:-:S07]  /*bc40*/  FADD.FTZ R27, R137, R46 ;  /* 0x0000002e891b7221 */ /* 0x002fce0000010000 */
[----:B------:R-:W1:Y:S01]  /*bc50*/  MUFU.EX2 R32, R32 ;  /* 0x0000002000207308 */ /* 0x000e620000000800 */
[C---:B0-----:R-:W-:Y:S01]  /*bc60*/  FADD.FTZ R46, R30.reuse, R27 ;  /* 0x0000001b1e2e7221 */ /* 0x041fe20000010000 */
[----:B------:R-:W-:-:S06]  /*bc70*/  F2FP.F16.F32.PACK_AB R137, R30, R137 ;  /* 0x000000891e89723e */ /* 0x000fcc00000000ff */
[----:B------:R-:W0:Y:S01]  /*bc80*/  MUFU.EX2 R133, R133 ;  /* 0x0000008500857308 */ /* 0x000e220000000800 */
[----:B--2---:R-:W-:Y:S01]  /*bc90*/  FADD.FTZ R27, R139, R46 ;  /* 0x0000002e8b1b7221 */ /* 0x004fe20000010000 */
[----:B------:R-:W-:Y:S01]  /*bca0*/  FADD.FTZ R46, R128, R31 ;  /* 0x0000001f802e7221 */ /* 0x000fe20000010000 */
[----:B------:R-:W-:-:S05]  /*bcb0*/  F2FP.F16.F32.PACK_AB R128, R45, R128 ;  /* 0x000000802d80723e */ /* 0x000fca00000000ff */
[----:B------:R-:W2:Y:S01]  /*bcc0*/  MUFU.EX2 R34, R34 ;  /* 0x0000002200227308 */ /* 0x000ea20000000800 */
[C---:B-1----:R-:W-:Y:S01]  /*bcd0*/  FADD.FTZ R6, R32.reuse, R27 ;  /* 0x0000001b20067221 */ /* 0x042fe20000010000 */
[----:B------:R-:W-:Y:S01]  /*bce0*/  FADD.FTZ R27, R45, R46 ;  /* 0x0000002e2d1b7221 */ /* 0x000fe20000010000 */
[----:B------:R-:W-:-:S03]  /*bcf0*/  F2FP.F16.F32.PACK_AB R139, R32, R139 ;  /* 0x0000008b208b723e */ /* 0x000fc600000000ff */
[----:B------:R-:W-:Y:S01]  /*bd00*/  FADD.FTZ R46, R130, R27 ;  /* 0x0000001b822e7221 */ /* 0x000fe20000010000 */
[----:B------:R-:W-:Y:S01]  /*bd10*/  F2FP.F16.F32.PACK_AB R130, R49, R130 ;  /* 0x000000823182723e */ /* 0x000fe200000000ff */
[----:B------:R-:W1:Y:S01]  /*bd20*/  MUFU.EX2 R135, R135 ;  /* 0x0000008700877308 */ /* 0x000e620000000800 */
[----:B0-----:R-:W-:Y:S01]  /*bd30*/  FADD.FTZ R5, R133, R6 ;  /* 0x0000000685057221 */ /* 0x001fe20000010000 */
[----:B------:R-:W-:-:S06]  /*bd40*/  FADD.FTZ R7, R49, R46 ;  /* 0x0000002e31077221 */ /* 0x000fcc0000010000 */
        /* <DEDUP_REMOVED lines=11> */
[----:B-1----:R-:W-:-:S07]  /*be00*/  FADD.FTZ R5, R129, R6 ;  /* 0x0000000681057221 */ /* 0x002fce0000010000 */
[----:B------:R-:W1:Y:S01]  /*be10*/  MUFU.EX2 R126, R126 ;  /* 0x0000007e007e7308 */ /* 0x000e620000000800 */
[C---:B0-----:R-:W-:Y:S01]  /*be20*/  FADD.FTZ R7, R53.reuse, R46 ;  /* 0x0000002e35077221 */ /* 0x041fe20000010000 */
[----:B------:R-:W-:-:S06]  /*be30*/  F2FP.F16.F32.PACK_AB R124, R53, R124 ;  /* 0x0000007c357c723e */ /* 0x000fcc00000000ff */
[----:B------:R-:W0:Y:S01]  /*be40*/  MUFU.EX2 R131, R131 ;  /* 0x0000008300837308 */ /* 0x000e220000000800 */
[C---:B--2---:R-:W-:Y:S01]  /*be50*/  FADD.FTZ R6, R38.reuse, R5 ;  /* 0x0000000526067221 */ /* 0x044fe20000010000 */
[----:B------:R-:W-:-:S06]  /*be60*/  F2FP.F16.F32.PACK_AB R129, R38, R129 ;  /* 0x000000812681723e */ /* 0x000fcc00000000ff */
[----:B------:R-:W2:Y:S01]  /*be70*/  MUFU.EX2 R57, R57 ;  /* 0x0000003900397308 */ /* 0x000ea20000000800 */
[----:B-1----:R-:W-:-:S07]  /*be80*/  FADD.FTZ R46, R126, R7 ;  /* 0x000000077e2e7221 */ /* 0x002fce0000010000 */
[----:B------:R-:W1:Y:S01]  /*be90*/  MUFU.EX2 R40, R40 ;  /* 0x0000002800287308 */ /* 0x000e620000000800 */
[----:B0-----:R-:W-:-:S07]  /*bea0*/  FADD.FTZ R5, R131, R6 ;  /* 0x0000000683057221 */ /* 0x001fce0000010000 */
[----:B------:R-:W0:Y:S01]  /*beb0*/  MUFU.EX2 R120, R120 ;  /* 0x0000007800787308 */ /* 0x000e220000000800 */
[C---:B--2---:R-:W-:Y:S01]  /*bec0*/  FADD.FTZ R7, R57.reuse, R46 ;  /* 0x0000002e39077221 */ /* 0x044fe20000010000 */
[----:B------:R-:W-:-:S06]  /*bed0*/  F2FP.F16.F32.PACK_AB R126, R57, R126 ;  /* 0x0000007e397e723e */ /* 0x000fcc00000000ff */
[----:B------:R-:W2:Y:S01]  /*bee0*/  MUFU.EX2 R125, R125 ;  /* 0x0000007d007d7308 */ /* 0x000ea20000000800 */
[C---:B-1----:R-:W-:Y:S01]  /*bef0*/  FADD.FTZ R6, R40.reuse, R5 ;  /* 0x0000000528067221 */ /* 0x042fe20000010000 */
[----:B------:R-:W-:-:S06]  /*bf00*/  F2FP.F16.F32.PACK_AB R131, R40, R131 ;  /* 0x000000832883723e */ /* 0x000fcc00000000ff */
[----:B------:R-:W1:Y:S01]  /*bf10*/  MUFU.EX2 R61, R61 ;  /* 0x0000003d003d7308 */ /* 0x000e620000000800 */
[----:B0-----:R-:W-:-:S07]  /*bf20*/  FADD.FTZ R46, R120, R7 ;  /* 0x00000007782e7221 */ /* 0x001fce0000010000 */
[----:B------:R-:W0:Y:S01]  /*bf30*/  MUFU.EX2 R42, R42 ;  /* 0x0000002a002a7308 */ /* 0x000e220000000800 */
[----:B--2---:R-:W-:-:S07]  /*bf40*/  FADD.FTZ R5, R125, R6 ;  /* 0x000000067d057221 */ /* 0x004fce0000010000 */
[----:B------:R-:W2:Y:S01]  /*bf50*/  MUFU.EX2 R127, R127 ;  /* 0x0000007f007f7308 */ /* 0x000ea20000000800 */
[C---:B-1----:R-:W-:Y:S01]  /*bf60*/  FADD.FTZ R7, R61.reuse, R46 ;  /* 0x0000002e3d077221 */ /* 0x042fe20000010000 */
[----:B------:R-:W-:-:S06]  /*bf70*/  F2FP.F16.F32.PACK_AB R120, R61, R120 ;  /* 0x000000783d78723e */ /* 0x000fcc00000000ff */
        /* <DEDUP_REMOVED lines=16> */
[----:B0-----:R-:W-:Y:S01]  /*c080*/  FADD.FTZ R6, R122, R7 ;  /* 0x000000077a067221 */ /* 0x001fe20000010000 */
[----:B------:R-:W-:Y:S02]  /*c090*/  VIADD R7, R93, UR4 ;  /* 0x000000045d077c36 */ /* 0x000fe40008000000 */
[C---:B--2---:R-:W-:Y:S01]  /*c0a0*/  FADD.FTZ R5, R87.reuse, R4 ;  /* 0x0000000457057221 */ /* 0x044fe20000010000 */
[----:B------:R-:W-:Y:S01]  /*c0b0*/  F2FP.F16.F32.PACK_AB R123, R87, R86 ;  /* 0x00000056577b723e */ /* 0x000fe200000000ff */
[----:B------:R-:W-:Y:S02]  /*c0c0*/  VIADD R4, R92, 0xfffffffe ;  /* 0xfffffffe5c047836 */ /* 0x000fe40000000000 */
[C---:B-1----:R-:W-:Y:S01]  /*c0d0*/  FADD.FTZ R6, R65.reuse, R6 ;  /* 0x0000000641067221 */ /* 0x042fe20000010000 */
[----:B------:R-:W-:Y:S01]  /*c0e0*/  F2FP.F16.F32.PACK_AB R122, R65, R122 ;  /* 0x0000007a417a723e */ /* 0x000fe200000000ff */
[----:B------:R-:W-:Y:S06]  /*c0f0*/  @P3 BRA `(.L_x_1445) ;  /* 0x0000000000543947 */ /* 0x000fec0003800000 */
[C---:B------:R-:W-:Y:S01]  /*c100*/  ISETP.GT.AND P3, PT, R93.reuse, RZ, PT ;  /* 0x000000ff5d00720c */ /* 0x040fe20003f64270 */
[----:B------:R-:W-:Y:S01]  /*c110*/  BSSY B0, `(.L_x_1446) ;  /* 0x0000010000007945 */ /* 0x000fe20003800000 */
[----:B------:R-:W-:-:S11]  /*c120*/  VIADD R11, R93, 0xffffffff ;  /* 0xffffffff5d0b7836 */ /* 0x000fd60000000000 */
[----:B------:R-:W-:Y:S05]  /*c130*/  @P3 BRA `(.L_x_1447) ;  /* 0x0000000000203947 */ /* 0x000fea0003800000 */
[----:B------:R-:W-:Y:S01]  /*c140*/  UISETP.NE.AND UP1, UPT, UR5, 0x1, UPT ;  /* 0x000000010500788c */ /* 0x000fe2000bf25270 */
[----:B------:R-:W-:-:S05]  /*c150*/  IMAD.MOV R11, RZ, RZ, -R93 ;  /* 0x000000ffff0b7224 */ /* 0x000fca00078e0a5d */
[----:B------:R-:W-:-:S05]  /*c160*/  PLOP3.LUT P3, PT, PT, PT, UP1, 0x80, 0x0 ;  /* 0x000000000000781c */ /* 0x000fca0003f6f018 */
[----:B------:R-:W-:-:S08]  /*c170*/  @UP1 ULDC.64 UR6, c[0x0][0x9e8] ;  /* 0x00027a0000061ab9 */ /* 0x000fd00000000a00 */
[----:B------:R-:W-:-:S05]  /*c180*/  @P3 IMAD.HI.U32 R14, R11, UR6, RZ ;  /* 0x000000060b0e3c27 */ /* 0x000fca000f8e00ff */
[----:B------:R-:W-:-:S04]  /*c190*/  @P3 SHF.R.U32.HI R11, RZ, UR7, R14 ;  /* 0x00000007ff0b3c19 */ /* 0x000fc8000801160e */
[----:B------:R-:W-:Y:S01]  /*c1a0*/  LOP3.LUT R11, RZ, R11, RZ, 0x33, !PT ;  /* 0x0000000bff0b7212 */ /* 0x000fe200078e33ff */
[----:B------:R-:W-:Y:S06]  /*c1b0*/  BRA `(.L_x_1448) ;  /* 0x0000000000147947 */ /* 0x000fec0003800000 */
.L_x_1447:
[----:B------:R-:W-:-:S06]  /*c1c0*/  UISETP.NE.AND UP1, UPT, UR5, 0x1, UPT ;  /* 0x000000010500788c */ /* 0x000fcc000bf25270 */
[----:B------:R-:W-:-:S05]  /*c1d0*/  PLOP3.LUT P3, PT, PT, PT, UP1, 0x80, 0x0 ;  /* 0x000000000000781c */ /* 0x000fca0003f6f018 */
[----:B------:R-:W-:-:S08]  /*c1e0*/  @UP1 ULDC.64 UR6, c[0x0][0x9e8] ;  /* 0x00027a0000061ab9 */ /* 0x000fd00000000a00 */
[----:B------:R-:W-:-:S05]  /*c1f0*/  @P3 IMAD.HI.U32 R14, R11, UR6, RZ ;  /* 0x000000060b0e3c27 */ /* 0x000fca000f8e00ff */
[----:B------:R-:W-:-:S07]  /*c200*/  @P3 SHF.R.U32.HI R11, RZ, UR7, R14 ;  /* 0x00000007ff0b3c19 */ /* 0x000fce000801160e */
.L_x_1448:
[----:B------:R-:W-:Y:S05]  /*c210*/  BSYNC B0 ;  /* 0x0000000000007941 */ /* 0x000fea0003800000 */
.L_x_1446:
[----:B------:R-:W-:-:S04]  /*c220*/  IMAD.U32 R14, RZ, RZ, UR5 ;  /* 0x00000005ff0e7e24 */ /* 0x000fc8000f8e00ff */
[----:B------:R-:W-:-:S05]  /*c230*/  IMAD R14, R11, UR5, R14 ;  /* 0x000000050b0e7c24 */ /* 0x000fca000f8e020e */
[----:B------:R-:W-:-:S07]  /*c240*/  VIMNMX R7, R7, R14, PT ;  /* 0x0000000e07077248 */ /* 0x000fce0003fe0100 */
.L_x_1445:
[----:B------:R-:W2:Y:S01]  /*c250*/  LDL R11, [R1+0x30] ;  /* 0x00003000010b7983 */ /* 0x000ea20000100800 */
[----:B------:R-:W-:Y:S01]  /*c260*/  SHF.R.S32.HI R14, RZ, 0x1f, R7 ;  /* 0x0000001fff0e7819 */ /* 0x000fe20000011407 */
[----:B------:R-:W-:Y:S01]  /*c270*/  ULDC UR24, c[0x0][0x9e4] ;  /* 0x0002790000187ab9 */ /* 0x000fe20000000800 */
[----:B------:R-:W-:Y:S01]  /*c280*/  ULDC UR4, c[0x0][0x9e4] ;  /* 0x0002790000047ab9 */ /* 0x000fe20000000800 */
[----:B------:R-:W-:Y:S01]  /*c290*/  ULDC UR25, c[0x0][0x9dc] ;  /* 0x0002770000197ab9 */ /* 0x000fe20000000800 */
[----:B------:R-:W-:Y:S01]  /*c2a0*/  LEA.HI R14, R14, R7, RZ, 0x7 ;  /* 0x000000070e0e7211 */ /* 0x000fe200078f38ff */
[----:B------:R-:W-:Y:S01]  /*c2b0*/  ULDC UR27, c[0x0][0x9dc] ;  /* 0x00027700001b7ab9 */ /* 0x000fe20000000800 */
[----:B------:R-:W-:Y:S01]  /*c2c0*/  ULDC UR5, c[0x0][0x988] ;  /* 0x0002620000057ab9 */ /* 0x000fe20000000800 */
[----:B------:R-:W-:Y:S01]  /*c2d0*/  ULDC UR7, c[0x0][0x988] ;  /* 0x0002620000077ab9 */ /* 0x000fe20000000800 */
[----:B------:R-:W-:Y:S01]  /*c2e0*/  SHF.R.S32.HI R14, RZ, 0x7, R14 ;  /* 0x00000007ff0e7819 */ /* 0x000fe2000001140e */
[----:B------:R-:W-:Y:S01]  /*c2f0*/  ULDC UR6, c[0x0][0x988] ;  /* 0x0002620000067ab9 */ /* 0x000fe20000000800 */
[----:B------:R-:W-:Y:S01]  /*c300*/  ULDC UR28, c[0x0][0x9e0] ;  /* 0x00027800001c7ab9 */ /* 0x000fe20000000800 */
[----:B------:R-:W-:Y:S01]  /*c310*/  ULDC UR26, c[0x0][0x9e0] ;  /* 0x00027800001a7ab9 */ /* 0x000fe20000000800 */
        /* <DEDUP_REMOVED lines=16> */
[----:B--2---:R-:W-:-:S04]  /*c420*/  VIMNMX R21, R11, R14, !PT ;  /* 0x0000000e0b157248 */ /* 0x004fc80007fe0100 */
[----:B------:R-:W-:-:S13]  /*c430*/  ISETP.GE.AND P3, PT, R4, R21, PT ;  /* 0x000000150400720c */ /* 0x000fda0003f66270 */
[----:B------:R-:W-:Y:S05]  /*c440*/  @!P3 BRA `(.L_x_1449) ;  /* 0x0000002c00fcb947 */ /* 0x000fea0003800000 */
[----:B------:R-:W-:-:S07]  /*c450*/  IMAD.MOV.U32 R119, RZ, RZ, RZ ;  /* 0x000000ffff777224 */ /* 0x000fce00078e00ff */
.L_x_1467:
        /* <DEDUP_REMOVED lines=11> */
.L_x_1451:
[----:B------:R-:W-:Y:S01]  /*c510*/  IMAD R11, R7, 0x8, R2 ;  /* 0x00000008070b7824 */ /* 0x000fe200078e0202 */
[----:B------:R-:W-:-:S04]  /*c520*/  SHF.L.U32 R10, R20, 0x1f, RZ ;  /* 0x0000001f140a7819 */ /* 0x000fc800000006ff */
[----:B------:R0:W1:Y:S01]  /*c530*/  SYNCS.PHASECHK.TRANS64.TRYWAIT P4, [R11+URZ+0x16830], R10 ;  /* 0x0168300a0b0075a7 */ /* 0x000062000808017f */
[----:B------:R-:W-:Y:S05]  /*c540*/  @!P0 BRA `(.L_x_1452) ;  /* 0x0000000000048947 */ /* 0x000fea0003800000 */
[----:B------:R-:W-:Y:S01]  /*c550*/  BPT.TRAP 0x1 ;  /* 0x000000040000795c */ /* 0x000fe20000300000 */
.L_x_1452:
[----:B------:R-:W-:Y:S04]  /*c560*/  BSSY B0, `(.L_x_1450) ;  /* 0x0000004000007945 */ /* 0x000fe80003800000 */
[----:B-1----:R-:W-:Y:S05]  /*c570*/  @P4 BRA `(.L_x_1453) ;  /* 0x0000000000084947 */ /* 0x002fea0003800000 */
[----:B------:R-:W1:Y:S02]  /*c580*/  SYNCS.PHASECHK.TRANS64.TRYWAIT P4, [R11+URZ+0x16830], R10 ;  /* 0x0168300a0b0075a7 */ /* 0x000e64000808017f */
[----:B-1----:R-:W-:Y:S05]  /*c590*/  @!P4 BRA `(.L_x_1454) ;  /* 0x0000011800fcc947 */ /* 0x002fea0003800000 */
.L_x_1453:
[----:B------:R-:W-:Y:S05]  /*c5a0*/  BSYNC B0 ;  /* 0x0000000000007941 */ /* 0x000fea0003800000 */
.L_x_1450:
[----:B01----:R-:W2:Y:S01]  /*c5b0*/  LDL R11, [R1+0x20] ;  /* 0x00002000010b7983 */ /* 0x003ea20000100800 */
[----:B------:R-:W0:Y:S01]  /*c5c0*/  S2R R10, SR_TID.X ;  /* 0x00000000000a7919 */ /* 0x000e220000002100 */
[----:B------:R-:W-:Y:S05]  /*c5d0*/  WARPSYNC.ALL ;  /* 0x0000000000007948 */ /* 0x000fea0003800000 */
[----:B------:R-:W-:Y:S01]  /*c5e0*/  IMAD.MOV.U32 R25, RZ, RZ, 0x40000040 ;  /* 0x40000040ff197424 */ /* 0x000fe200078e00ff */
[----:B0-----:R-:W-:Y:S02]  /*c5f0*/  SHF.R.U32.HI R10, RZ, 0x7, R10 ;  /* 0x00000007ff0a7819 */ /* 0x001fe4000001160a */
[----:B------:R-:W-:-:S02]  /*c600*/  R2UR UR8, R8 ;  /* 0x00000000080872ca */ /* 0x000fc400000e0000 */
[----:B------:R-:W-:Y:S02]  /*c610*/  R2UR UR9, R9 ;  /* 0x00000000090972ca */ /* 0x000fe400000e0000 */
[C---:B------:R-:W-:Y:S02]  /*c620*/  R2UR UR11, R25.reuse ;  /* 0x00000000190b72ca */ /* 0x040fe400000e0000 */
[----:B------:R-:W-:Y:S01]  /*c630*/  R2UR UR23, R25 ;  /* 0x00000000191772ca */ /* 0x000fe200000e0000 */
[----:B------:R-:W-:Y:S01]  /*c640*/  IMAD.MOV.U32 R15, RZ, RZ, 0x40000040 ;  /* 0x40000040ff0f7424 */ /* 0x000fe200078e00ff */
[----:B------:R-:W-:Y:S02]  /*c650*/  R2UR UR12, R156 ;  /* 0x000000009c0c72ca */ /* 0x000fe400000e0000 */
[----:B------:R-:W-:Y:S02]  /*c660*/  R2UR UR13, R157 ;  /* 0x000000009d0d72ca */ /* 0x000fe400000e0000 */
[----:B------:R-:W-:Y:S01]  /*c670*/  R2UR UR15, R15 ;  /* 0x000000000f0f72ca */ /* 0x000fe200000e0000 */
[----:B--2---:R-:W-:-:S02]  /*c680*/  IMAD R24, R7, 0x400, R11 ;  /* 0x0000040007187824 */ /* 0x004fc400078e020b */
[----:B------:R-:W-:-:S05]  /*c690*/  VIADD R11, R10, 0x8 ;  /* 0x000000080a0b7836 */ /* 0x000fca0000000000 */
[----:B------:R0:W-:Y:S01]  /*c6a0*/  BAR.SYNC.DEFER_BLOCKING R11, 0x100 ;  /* 0x0004000b0000751d */ /* 0x0001e20000010000 */
[C---:B------:R-:W-:Y:S01]  /*c6b0*/  R2UR UR10, R24.reuse ;  /* 0x00000000180a72ca */ /* 0x040fe200000e0000 */
[C---:B------:R-:W-:Y:S02]  /*c6c0*/  VIADD R14, R24.reuse, 0x2 ;  /* 0x00000002180e7836 */ /* 0x040fe40000000000 */
[C---:B------:R-:W-:Y:S02]  /*c6d0*/  VIADD R10, R24.reuse, 0x4 ;  /* 0x00000004180a7836 */ /* 0x040fe40000000000 */
[----:B------:R-:W-:-:S05]  /*c6e0*/  VIADD R24, R24, 0x6 ;  /* 0x0000000618187836 */ /* 0x000fca0000000000 */
[----:B------:R-:W-:Y:S02]  /*c6f0*/  R2UR UR22, R24 ;  /* 0x00000000181672ca */ /* 0x000fe400000e0000 */
[----:B------:R-:W-:-:S06]  /*c700*/  WARPGROUP.ARRIVE ;  /* 0x00000000000079c5 */ /* 0x000fcc0000000000 */
[----:B------:R-:W-:Y:S01]  /*c710*/  HGMMA.64x128x16.F32 R24, gdesc[UR8], RZ, !UPT, gsb0 ;  /* 0x01e00000081879f0 */ /* 0x000fe2000c0008ff */
[----:B------:R-:W-:Y:S01]  /*c720*/  R2UR UR14, R14 ;  /* 0x000000000e0e72ca */ /* 0x000fe200000e0000 */
[----:B0-----:R-:W-:Y:S01]  /*c730*/  IMAD.MOV.U32 R11, RZ, RZ, 0x40000040 ;  /* 0x40000040ff0b7424 */ /* 0x001fe200078e00ff */
[----:B------:R-:W-:Y:S02]  /*c740*/  R2UR UR18, R10 ;  /* 0x000000000a1272ca */ /* 0x000fe400000e0000 */
[----:B------:R-:W-:Y:S02]  /*c750*/  R2UR UR16, R154 ;  /* 0x000000009a1072ca */ /* 0x000fe400000e0000 */
[----:B------:R-:W-:Y:S02]  /*c760*/  R2UR UR19, R11 ;  /* 0x000000000b1372ca */ /* 0x000fe400000e0000 */
[----:B------:R-:W-:Y:S01]  /*c770*/  R2UR UR17, R155 ;  /* 0x000000009b1172ca */ /* 0x000fe200000e0000 */
[----:B------:R-:W-:-:S02]  /*c780*/  WARPGROUP.DEPBAR.LE gsb0, 0x0 ;  /* 0x00008000000079c5 */ /* 0x000fc40000010000 */
[----:B------:R-:W-:-:S06]  /*c790*/  WARPGROUP.ARRIVE ;  /* 0x00000000000079c5 */ /* 0x000fcc0000000000 */
[----:B------:R-:W-:Y:S01]  /*c7a0*/  HGMMA.64x128x16.F32 R24, gdesc[UR12], R24, gsb0 ;  /* 0x01e000000c1879f0 */ /* 0x000fe20008000818 */
[----:B------:R-:W-:Y:S02]  /*c7b0*/  R2UR UR20, R12 ;  /* 0x000000000c1472ca */ /* 0x000fe400000e0000 */
[----:B------:R-:W-:Y:S01]  /*c7c0*/  R2UR UR21, R13 ;  /* 0x000000000d1572ca */ /* 0x000fe200000e0000 */
[----:B------:R-:W-:Y:S02]  /*c7d0*/  WARPGROUP.DEPBAR.LE gsb0, 0x0 ;  /* 0x00008000000079c5 */ /* 0x000fe40000010000 */
[----:B------:R-:W-:-:S06]  /*c7e0*/  WARPGROUP.ARRIVE ;  /* 0x00000000000079c5 */ /* 0x000fcc0000000000 */
[----:B------:R-:W-:Y:S03]  /*c7f0*/  HGMMA.64x128x16.F32 R24, gdesc[UR16], R24, gsb0 ;  /* 0x01e00000101879f0 */ /* 0x000fe60008000818 */
[----:B------:R-:W-:Y:S02]  /*c800*/  WARPGROUP.DEPBAR.LE gsb0, 0x0 ;  /* 0x00008000000079c5 */ /* 0x000fe40000010000 */
[----:B------:R-:W-:-:S07]  /*c810*/  WARPGROUP.ARRIVE ;  /* 0x00000000000079c5 */ /* 0x000fce0000000000 */
[----:B------:R-:W-:Y:S03]  /*c820*/  HGMMA.64x128x16.F32 R24, gdesc[UR20], R24, gsb0 ;  /* 0x01e00000141879f0 */ /* 0x000fe60008000818 */
[----:B------:R-:W-:Y:S02]  /*c830*/  WARPGROUP.DEPBAR.LE gsb0, 0x0 ;  /* 0x00008000000079c5 */ /* 0x000fe40000010000 */
[----:B------:R-:W-:Y:S05]  /*c840*/  @P3 BRA `(.L_x_1455) ;  /* 0x0000000000283947 */ /* 0x000fea0003800000 */
[----:B------:R-:W-:Y:S05]  /*c850*/  @!P0 BRA `(.L_x_1456) ;  /* 0x0000000000048947 */ /* 0x000fea0003800000 */
[----:B------:R-:W-:Y:S01]  /*c860*/  BPT.TRAP 0x1 ;  /* 0x000000040000795c */ /* 0x000fe20000300000 */
.L_x_1456:
[----:B------:R-:W-:Y:S01]  /*c870*/  SHF.L.U32 R10, R23, 0x1f, RZ ;  /* 0x0000001f170a7819 */ /* 0x000fe200000006ff */
[----:B------:R-:W-:-:S04]  /*c880*/  IMAD R11, R16, 0x8, R2 ;  /* 0x00000008100b7824 */ /* 0x000fc800078e0202 */
[----:B------:R0:W1:Y:S01]  /*c890*/  SYNCS.PHASECHK.TRANS64.TRYWAIT P3, [R11+URZ+0x16850], R10 ;  /* 0x0168500a0b0075a7 */ /* 0x000062000806017f */
[----:B------:R-:W-:Y:S05]  /*c8a0*/  @!P0 BRA `(.L_x_1457) ;  /* 0x0000000000048947 */ /* 0x000fea0003800000 */
[----:B------:R-:W-:Y:S01]  /*c8b0*/  BPT.TRAP 0x1 ;  /* 0x000000040000795c */ /* 0x000fe20000300000 */
.L_x_1457:
[----:B-1----:R-:W-:Y:S05]  /*c8c0*/  @P3 BRA `(.L_x_1455) ;  /* 0x0000000000083947 */ /* 0x002fea0003800000 */
[----:B------:R-:W1:Y:S02]  /*c8d0*/  SYNCS.PHASECHK.TRANS64.TRYWAIT P3, [R11+URZ+0x16850], R10 ;  /* 0x0168500a0b0075a7 */ /* 0x000e64000806017f */
[----:B-1----:R-:W-:Y:S05]  /*c8e0*/  @!P3 BRA `(.L_x_1458) ;  /* 0x00000118003cb947 */ /* 0x002fea0003800000 */
.L_x_1455:
[----:B01----:R-:W-:Y:S01]  /*c8f0*/  VIADD R10, R2, 0x400 ;  /* 0x00000400020a7836 */ /* 0x003fe20000000000 */
[----:B------:R-:W2:Y:S01]  /*c900*/  LDL R23, [R1+0x28] ;  /* 0x0000280001177983 */ /* 0x000ea20000100800 */
[----:B------:R-:W-:Y:S01]  /*c910*/  IMAD.MOV.U32 R11, RZ, RZ, 0x40000040 ;  /* 0x40000040ff0b7424 */ /* 0x000fe200078e00ff */
[----:B------:R-:W-:Y:S05]  /*c920*/  WARPSYNC.ALL ;  /* 0x0000000000007948 */ /* 0x000fea0003800000 */
[----:B------:R-:W-:Y:S01]  /*c930*/  SHF.R.U32.HI R10, RZ, 0x4, R10 ;  /* 0x00000004ff0a7819 */ /* 0x000fe2000001160a */
[----:B------:R-:W-:Y:S01]  /*c940*/  WARPGROUP.ARRIVE ;  /* 0x00000000000079c5 */ /* 0x000fe20000000000 */
[----:B------:R-:W-:-:S02]  /*c950*/  R2UR UR11, R11 ;  /* 0x000000000b0b72ca */ /* 0x000fc400000e0000 */
[----:B------:R-:W-:-:S05]  /*c960*/  LOP3.LUT R10, R10, 0x3fff, RZ, 0xc0, !PT ;  /* 0x00003fff0a0a7812 */ /* 0x000fca00078ec0ff */
[----:B------:R-:W-:-:S05]  /*c970*/  IMAD R10, R16, 0x400, R10 ;  /* 0x00000400100a7824 */ /* 0x000fca00078e020a */
[----:B------:R-:W-:-:S13]  /*c980*/  R2UR UR10, R10 ;  /* 0x000000000a0a72ca */ /* 0x000fda00000e0000 */
[----:B------:R-:W-:Y:S01]  /*c990*/  HGMMA.64x64x16.F32 R88, R148, gdesc[UR8].tnspB, R88, gsb0 ;  /* 0x40e0000894587df0 */ /* 0x000fe20008000858 */
[----:B------:R-:W-:Y:S02]  /*c9a0*/  VIADD R14, R10, 0x80 ;  /* 0x000000800a0e7836 */ /* 0x000fe40000000000 */
[----:B------:R-:W-:-:S03]  /*c9b0*/  IMAD.MOV.U32 R15, RZ, RZ, 0x40000040 ;  /* 0x40000040ff0f7424 */ /* 0x000fc600078e00ff */
[----:B------:R-:W-:Y:S02]  /*c9c0*/  R2UR UR10, R14 ;  /* 0x000000000e0a72ca */ /* 0x000fe400000e0000 */
[----:B------:R-:W-:Y:S01]  /*c9d0*/  R2UR UR11, R15 ;  /* 0x000000000f0b72ca */ /* 0x000fe200000e0000 */
[----:B------:R-:W-:Y:S02]  /*c9e0*/  VIADD R14, R10, 0x100 ;  /* 0x000001000a0e7836 */ /* 0x000fe40000000000 */
[----:B------:R-:W-:Y:S01]  /*c9f0*/  IMAD.MOV.U32 R15, RZ, RZ, 0x40000040 ;  /* 0x40000040ff0f7424 */ /* 0x000fe200078e00ff */
[----:B------:R-:W-:Y:S02]  /*ca00*/  WARPGROUP.DEPBAR.LE gsb0, 0x0 ;  /* 0x00008000000079c5 */ /* 0x000fe40000010000 */
[----:B------:R-:W-:Y:S01]  /*ca10*/  WARPGROUP.ARRIVE ;  /* 0x00000000000079c5 */ /* 0x000fe20000000000 */
[----:B------:R-:W3:Y:S04]  /*ca20*/  LDL R151, [R1+0xc] ;  /* 0x00000c0001977983 */ /* 0x000ee80000100800 */
[----:B------:R-:W4:Y:S02]  /*ca30*/  LDL R149, [R1+0x8] ;  /* 0x0000080001957983 */ /* 0x000f240000100800 */
[----:B------:R-:W-:Y:S01]  /*ca40*/  HGMMA.64x64x16.F32 R88, R144, gdesc[UR8].tnspB, R88, gsb0 ;  /* 0x40e0000890587df0 */ /* 0x000fe20008000858 */
[----:B------:R-:W-:-:S02]  /*ca50*/  R2UR UR10, R14 ;  /* 0x000000000e0a72ca */ /* 0x000fc400000e0000 */
[----:B------:R-:W-:Y:S01]  /*ca60*/  R2UR UR11, R15 ;  /* 0x000000000f0b72ca */ /* 0x000fe200000e0000 */
[----:B------:R-:W-:Y:S01]  /*ca70*/  VIADD R14, R10, 0x180 ;  /* 0x000001800a0e7836 */ /* 0x000fe20000000000 */
[----:B------:R-:W4:Y:S01]  /*ca80*/  LDL R150, [R1+0x4] ;  /* 0x0000040001967983 */ /* 0x000f220000100800 */
[----:B------:R-:W-:Y:S01]  /*ca90*/  IMAD.MOV.U32 R15, RZ, RZ, 0x40000040 ;  /* 0x40000040ff0f7424 */ /* 0x000fe200078e00ff */
[----:B------:R-:W-:Y:S02]  /*caa0*/  WARPGROUP.DEPBAR.LE gsb0, 0x0 ;  /* 0x00008000000079c5 */ /* 0x000fe40000010000 */
[----:B------:R-:W-:Y:S01]  /*cab0*/  WARPGROUP.ARRIVE ;  /* 0x00000000000079c5 */ /* 0x000fe20000000000 */
[----:B------:R-:W2:Y:S06]  /*cac0*/  LDL R147, [R1+0x18] ;  /* 0x0000180001937983 */ /* 0x000eac0000100800 */
[----:B------:R-:W-:Y:S01]  /*cad0*/  HGMMA.64x64x16.F32 R88, R140, gdesc[UR8].tnspB, R88, gsb0 ;  /* 0x40e000088c587df0 */ /* 0x000fe20008000858 */
[----:B------:R-:W-:-:S02]  /*cae0*/  R2UR UR10, R14 ;  /* 0x000000000e0a72ca */ /* 0x000fc400000e0000 */
[----:B------:R-:W-:Y:S01]  /*caf0*/  R2UR UR11, R15 ;  /* 0x000000000f0b72ca */ /* 0x000fe200000e0000 */
[----:B------:R-:W-:Y:S02]  /*cb00*/  VIADD R14, R10, 0x200 ;  /* 0x000002000a0e7836 */ /* 0x000fe40000000000 */
[----:B------:R-:W-:Y:S01]  /*cb10*/  IMAD.MOV.U32 R15, RZ, RZ, 0x40000040 ;  /* 0x40000040ff0f7424 */ /* 0x000fe200078e00ff */
[----:B------:R-:W-:Y:S02]  /*cb20*/  WARPGROUP.DEPBAR.LE gsb0, 0x0 ;  /* 0x00008000000079c5 */ /* 0x000fe40000010000 */
[----:B------:R-:W-:-:S07]  /*cb30*/  WARPGROUP.ARRIVE ;  /* 0x00000000000079c5 */ /* 0x000fce0000000000 */
[----:B------:R-:W-:Y:S01]  /*cb40*/  HGMMA.64x64x16.F32 R88, R136, gdesc[UR8].tnspB, R88, gsb0 ;  /* 0x40e0000888587df0 */ /* 0x000fe20008000858 */
[----:B------:R-:W-:Y:S02]  /*cb50*/  R2UR UR10, R14 ;  /* 0x000000000e0a72ca */ /* 0x000fe400000e0000 */
        /* <DEDUP_REMOVED lines=22> */
[----:B------:R-:W0:Y:S01]  /*ccc0*/  S2R R148, SR_TID.X ;  /* 0x0000000000947919 */ /* 0x000e220000002100 */
[----:B------:R-:W1:Y:S08]  /*ccd0*/  @P2 LDC R10, c[0x0][0x44c] ;  /* 0x00011300ff0a2b82 */ /* 0x000e700000000800 */
[----:B------:R-:W5:Y:S01]  /*cce0*/  @P2 LDC R11, c[0x0][0x450] ;  /* 0x00011400ff0b2b82 */ /* 0x000f620000000800 */
[----:B------:R-:W-:-:S02]  /*ccf0*/  WARPGROUP.DEPBAR.LE gsb0, 0x0 ;  /* 0x00008000000079c5 */ /* 0x000fc40000010000 */
[----:B------:R-:W-:-:S06]  /*cd00*/  WARPGROUP.ARRIVE ;  /* 0x00000000000079c5 */ /* 0x000fcc0000000000 */
[----:B------:R-:W-:Y:S01]  /*cd10*/  HGMMA.64x64x16.F32 R88, R120, gdesc[UR8].tnspB, R88, gsb0 ;  /* 0x40e0000878587df0 */ /* 0x000fe20008000858 */
[----:B0-----:R-:W-:Y:S02]  /*cd20*/  ISETP.GE.U32.AND P3, PT, R148, 0x180, PT ;  /* 0x000001809400780c */ /* 0x001fe40003f66070 */
[----:B------:R-:W-:Y:S02]  /*cd30*/  WARPGROUP.DEPBAR.LE gsb0, 0x0 ;  /* 0x00008000000079c5 */ /* 0x000fe40000010000 */
[----:B--2---:R-:W-:Y:S01]  /*cd40*/  IMAD.IADD R123, R23, 0x1, R147 ;  /* 0x00000001177b7824 */ /* 0x004fe200078e0293 */
[----:B------:R-:W-:-:S03]  /*cd50*/  SHF.R.U32.HI R23, RZ, 0x7, R148 ;  /* 0x00000007ff177819 */ /* 0x000fc60000011694 */
[----:B-1----:R-:W-:-:S05]  /*cd60*/  @P2 IMAD.HI.U32 R10, R123, R10, RZ ;  /* 0x0000000a7b0a2227 */ /* 0x002fca00078e00ff */
[----:B-----5:R-:W-:Y:S01]  /*cd70*/  @P2 SHF.R.U32.HI R123, RZ, R11, R10 ;  /* 0x0000000bff7b2219 */ /* 0x020fe2000001160a */
[----:B------:R-:W-:Y:S02]  /*cd80*/  @!P1 IMAD R10, R7, 0x8, R2 ;  /* 0x00000008070a9824 */ /* 0x000fe400078e0202 */
[----:B------:R-:W-:Y:S02]  /*cd90*/  VIADD R15, R23, 0x9 ;  /* 0x00000009170f7836 */ /* 0x000fe40000000000 */
[----:B------:R-:W-:Y:S01]  /*cda0*/  IMAD.SHL.U32 R11, R4, 0x80, RZ ;  /* 0x00000080040b7824 */ /* 0x000fe200078e00ff */
[----:B------:R-:W0:Y:S01]  /*cdb0*/  SHFL.IDX PT, R124, R123, RZ, 0x1c1f ;  /* 0x001c1fff7b7c7589 */ /* 0x000e2200000e0000 */
[----:B------:R-:W-:Y:S01]  /*cdc0*/  @!P1 VIADD R10, R10, 0x16840 ;  /* 0x000168400a0a9836 */ /* 0x000fe20000000000 */
[----:B------:R-:W-:Y:S02]  /*cdd0*/  SEL R15, R15, 0x9, !P3 ;  /* 0x000000090f0f7807 */ /* 0x000fe40005800000 */
[----:B------:R-:W-:-:S02]  /*cde0*/  IADD3 R14, -R11, 0x1, RZ ;  /* 0x000000010b0e7810 */ /* 0x000fc40007ffe1ff */
[----:B------:R-:W-:Y:S01]  /*cdf0*/  @!P1 PRMT R10, RZ, 0x654, R10 ;  /* 0x00000654ff0a9816 */ /* 0x000fe2000000000a */
[----:B------:R1:W-:Y:S06]  /*ce00*/  BAR.ARV R15, 0x100 ;  /* 0x0004000f0000751d */ /* 0x0003ec0000002000 */
[----:B------:R2:W-:Y:S01]  /*ce10*/  @!P1 SYNCS.ARRIVE.TRANS64.RED.A1T0 RZ, [R10+URZ], RZ ;  /* 0x000000ff0aff99a7 */ /* 0x0005e2000810043f */
[----:B---3--:R-:W-:Y:S01]  /*ce20*/  IMAD R14, R151, -0x2, R14 ;  /* 0xfffffffe970e7824 */ /* 0x008fe200078e020e */
[----:B------:R-:W-:Y:S01]  /*ce30*/  PLOP3.LUT P3, PT, PT, PT, UP0, 0x40, 0x0 ;  /* 0x000000000000781c */ /* 0x000fe20003f6e808 */
[----:B--2---:R-:W-:-:S03]  /*ce40*/  IMAD.U32 R10, RZ, RZ, UR25 ;  /* 0x00000019ff0a7e24 */ /* 0x004fc6000f8e00ff */
[----:B----4-:R-:W-:Y:S02]  /*ce50*/  IADD3 R121, -R150, R14, R149 ;  /* 0x0000000e96797210 */ /* 0x010fe40007ffe195 */
[----:B------:R-:W-:-:S03]  /*ce60*/  LOP3.LUT R14, RZ, R10, RZ, 0x33, !PT ;  /* 0x0000000aff0e7212 */ /* 0x000fc600078e33ff */
[----:B------:R-:W-:Y:S02]  /*ce70*/  VIADD R122, R121, UR28 ;  /* 0x0000001c797a7c36 */ /* 0x000fe40008000000 */
[----:B------:R-:W-:Y:S02]  /*ce80*/  IMAD.IADD R121, R14, 0x1, R121 ;  /* 0x000000010e797824 */ /* 0x000fe400078e0279 */
[--C-:B0-----:R-:W-:Y:S02]  /*ce90*/  IMAD.IADD R120, R122, 0x1, R124.reuse ;  /* 0x000000017a787824 */ /* 0x101fe400078e027c */
[----:B------:R-:W-:Y:S01]  /*cea0*/  IMAD.IADD R23, R121, 0x1, R124 ;  /* 0x0000000179177824 */ /* 0x000fe200078e027c */
[----:B-1----:R-:W-:Y:S06]  /*ceb0*/  @P3 BRA `(.L_x_1459) ;  /* 0x0000000000583947 */ /* 0x002fec0003800000 */
[----:B------:R-:W-:Y:S01]  /*cec0*/  IADD3 R124, -R150, R149, R124 ;  /* 0x00000095967c7210 */ /* 0x000fe20007ffe17c */
[----:B------:R-:W-:Y:S03]  /*ced0*/  BSSY B0, `(.L_x_1460) ;  /* 0x0000010000007945 */ /* 0x000fe60003800000 */
        /* <DEDUP_REMOVED lines=10> */
.L_x_1461:
[----:B------:R-:W-:-:S05]  /*cf80*/  IMAD.U32 R125, RZ, RZ, UR24 ;  /* 0x00000018ff7d7e24 */ /* 0x000fca000f8e00ff */
[----:B------:R-:W-:-:S13]  /*cf90*/  ISETP.NE.AND P3, PT, R125, 0x1, PT ;  /* 0x000000017d00780c */ /* 0x000fda0003f65270 */
[----:B------:R-:W0:Y:S02]  /*cfa0*/  @P3 LDC.64 R14, c[0x0][0x9e8] ;  /* 0x00027a00ff0e3b82 */ /* 0x000e240000000a00 */
[----:B0-----:R-:W-:-:S05]  /*cfb0*/  @P3 IMAD.HI.U32 R14, R124, R14, RZ ;  /* 0x0000000e7c0e3227 */ /* 0x001fca00078e00ff */
[----:B------:R-:W-:-:S07]  /*cfc0*/  @P3 SHF.R.U32.HI R124, RZ, R15, R14 ;  /* 0x0000000fff7c3219 */ /* 0x000fce000001160e */
.L_x_1462:
[----:B------:R-:W-:Y:S05]  /*cfd0*/  BSYNC B0 ;  /* 0x0000000000007941 */ /* 0x000fea0003800000 */
.L_x_1460:
[----:B------:R-:W-:-:S04]  /*cfe0*/  IMAD R124, R124, R125, -R11 ;  /* 0x0000007d7c7c7224 */ /* 0x000fc800078e0a0b */
[----:B------:R-:W-:-:S05]  /*cff0*/  IMAD R124, R151, -0x2, R124 ;  /* 0xfffffffe977c7824 */ /* 0x000fca00078e027c */
[----:B------:R-:W-:Y:S02]  /*d000*/  VIMNMX R23, R23, R124, !PT ;  /* 0x0000007c17177248 */ /* 0x000fe40007fe0100 */
[----:B------:R-:W-:-:S07]  /*d010*/  VIADDMNMX R120, R124, R125, R120, PT ;  /* 0x0000007d7c787246 */ /* 0x000fce0003800178 */
.L_x_1459:
[----:B------:R-:W-:Y:S01]  /*d020*/  ISETP.GT.AND P3, PT, R4, -0x1, PT ;  /* 0xffffffff0400780c */ /* 0x000fe20003f64270 */
[----:B------:R-:W0:Y:S03]  /*d030*/  SHFL.IDX PT, R123, R123, 0x1, 0x1c1f ;  /* 0x003c1f007b7b7f89 */ /* 0x000e2600000e0000 */
[C---:B------:R-:W-:Y:S02]  /*d040*/  ISETP.GT.AND P4, PT, R23.reuse, RZ, P3 ;  /* 0x000000ff1700720c */ /* 0x040fe40001f84270 */
[----:B------:R-:W-:Y:S02]  /*d050*/  ISETP.GT.AND P5, PT, R23, 0x1, P3 ;  /* 0x000000011700780c */ /* 0x000fe40001fa4270 */
[C---:B------:R-:W-:Y:S02]  /*d060*/  ISETP.LT.OR P4, PT, R120.reuse, 0x1, P4 ;  /* 0x000000017800780c */ /* 0x040fe40002781670 */
[----:B------:R-:W-:-:S02]  /*d070*/  ISETP.LT.OR P5, PT, R120, 0x2, P5 ;  /* 0x000000027800780c */ /* 0x000fc40002fa1670 */
[----:B------:R-:W-:Y:S02]  /*d080*/  FSEL R24, R24, -INF , !P4 ;  /* 0xff80000018187808 */ /* 0x000fe40006000000 */
[----:B------:R-:W-:Y:S02]  /*d090*/  ISETP.GT.AND P4, PT, R23, 0x8, P3 ;  /* 0x000000081700780c */ /* 0x000fe40001f84270 */
[----:B------:R-:W-:Y:S02]  /*d0a0*/  FSEL R25, R25, -INF , !P5 ;  /* 0xff80000019197808 */ /* 0x000fe40006800000 */
[----:B------:R-:W-:Y:S02]  /*d0b0*/  ISETP.LT.OR P4, PT, R120, 0x9, P4 ;  /* 0x000000097800780c */ /* 0x000fe40002781670 */
[----:B------:R-:W-:Y:S02]  /*d0c0*/  ISETP.GT.AND P5, PT, R23, 0x9, P3 ;  /* 0x000000091700780c */ /* 0x000fe40001fa4270 */
[----:B------:R-:W-:-:S02]  /*d0d0*/  FSEL R28, R28, -INF , !P4 ;  /* 0xff8000001c1c7808 */ /* 0x000fc40006000000 */
[----:B------:R-:W-:Y:S01]  /*d0e0*/  ISETP.GT.AND P4, PT, R23, 0x10, P3 ;  /* 0x000000101700780c */ /* 0x000fe20001f84270 */
[--C-:B0-----:R-:W-:Y:S01]  /*d0f0*/  IMAD.IADD R122, R122, 0x1, R123.reuse ;  /* 0x000000017a7a7824 */ /* 0x101fe200078e027b */
[C---:B------:R-:W-:Y:S01]  /*d100*/  ISETP.LT.OR P5, PT, R120.reuse, 0xa, P5 ;  /* 0x0000000a7800780c */ /* 0x040fe20002fa1670 */
[----:B------:R-:W-:Y:S01]  /*d110*/  IMAD.IADD R121, R121, 0x1, R123 ;  /* 0x0000000179797824 */ /* 0x000fe200078e027b */
[----:B------:R-:W-:Y:S02]  /*d120*/  ISETP.LT.OR P4, PT, R120, 0x11, P4 ;  /* 0x000000117800780c */ /* 0x000fe40002781670 */
[----:B------:R-:W-:Y:S02]  /*d130*/  FSEL R29, R29, -INF , !P5 ;  /* 0xff8000001d1d7808 */ /* 0x000fe40006800000 */
[----:B------:R-:W-:Y:S02]  /*d140*/  FSEL R32, R32, -INF , !P4 ;  /* 0xff80000020207808 */ /* 0x000fe40006000000 */
[----:B------:R-:W-:-:S02]  /*d150*/  ISETP.GT.AND P4, PT, R23, 0x18, P3 ;  /* 0x000000181700780c */ /* 0x000fc40001f84270 */
[C---:B------:R-:W-:Y:S02]  /*d160*/  ISETP.GT.AND P5, PT, R23.reuse, 0x11, P3 ;  /* 0x000000111700780c */ /* 0x040fe40001fa4270 */
[C---:B------:R-:W-:Y:S02]  /*d170*/  ISETP.LT.OR P4, PT, R120.reuse, 0x19, P4 ;  /* 0x000000197800780c */ /* 0x040fe40002781670 */
[----:B------:R-:W-:Y:S02]  /*d180*/  ISETP.LT.OR P5, PT, R120, 0x12, P5 ;  /* 0x000000127800780c */ /* 0x000fe40002fa1670 */
[----:B------:R-:W-:Y:S02]  /*d190*/  FSEL R36, R36, -INF , !P4 ;  /* 0xff80000024247808 */ /* 0x000fe40006000000 */
[----:B------:R-:W-:Y:S02]  /*d1a0*/  ISETP.GT.AND P4, PT, R23, 0x20, P3 ;  /* 0x000000201700780c */ /* 0x000fe40001f84270 */
[----:B------:R-:W-:-:S02]  /*d1b0*/  FSEL R33, R33, -INF , !P5 ;  /* 0xff80000021217808 */ /* 0x000fc40006800000 */
[----:B------:R-:W-:Y:S02]  /*d1c0*/  ISETP.LT.OR P4, PT, R120, 0x21, P4 ;  /* 0x000000217800780c */ /* 0x000fe40002781670 */
[C---:B------:R-:W-:Y:S02]  /*d1d0*/  ISETP.GT.AND P5, PT, R23.reuse, 0x19, P3 ;  /* 0x000000191700780c */ /* 0x040fe40001fa4270 */
[----:B------:R-:W-:Y:S02]  /*d1e0*/  FSEL R40, R40, -INF , !P4 ;  /* 0xff80000028287808 */ /* 0x000fe40006000000 */
[----:B------:R-:W-:Y:S02]  /*d1f0*/  ISETP.GT.AND P4, PT, R23, 0x28, P3 ;  /* 0x000000281700780c */ /* 0x000fe40001f84270 */
[C---:B------:R-:W-:Y:S02]  /*d200*/  ISETP.LT.OR P5, PT, R120.reuse, 0x1a, P5 ;  /* 0x0000001a7800780c */ /* 0x040fe40002fa1670 */
        /* <DEDUP_REMOVED lines=62> */
[----:B------:R-:W-:Y:S02]  /*d5f0*/  ISETP.GT.AND P5, PT, R23, 0x71, P3 ;  /* 0x000000711700780c */ /* 0x000fe40001fa4270 */
[----:B------:R-:W-:Y:S02]  /*d600*/  FSEL R84, R84, -INF , !P4 ;  /* 0xff80000054547808 */ /* 0x000fe40006000000 */
[----:B------:R-:W-:Y:S02]  /*d610*/  PLOP3.LUT P4, PT, PT, PT, UP0, 0x40, 0x0 ;  /* 0x000000000000781c */ /* 0x000fe40003f8e808 */
[----:B------:R-:W-:-:S04]  /*d620*/  ISETP.LT.OR P5, PT, R120, 0x72, P5 ;  /* 0x000000727800780c */ /* 0x000fc80002fa1670 */
[----:B------:R-:W-:Y:S02]  /*d630*/  FSEL R81, R81, -INF , !P5 ;  /* 0xff80000051517808 */ /* 0x000fe40006800000 */
[----:B------:R-:W-:-:S04]  /*d640*/  ISETP.GT.AND P5, PT, R23, 0x79, P3 ;  /* 0x000000791700780c */ /* 0x000fc80001fa4270 */
[----:B------:R-:W-:-:S04]  /*d650*/  ISETP.LT.OR P5, PT, R120, 0x7a, P5 ;  /* 0x0000007a7800780c */ /* 0x000fc80002fa1670 */
[----:B------:R-:W-:Y:S01]  /*d660*/  FSEL R85, R85, -INF , !P5 ;  /* 0xff80000055557808 */ /* 0x000fe20006800000 */
[----:B------:R-:W-:Y:S08]  /*d670*/  @P4 BRA `(.L_x_1463) ;  /* 0x0000000000584947 */ /* 0x000ff00003800000 */
        /* <DEDUP_REMOVED lines=12> */
.L_x_1465:
[----:B------:R-:W-:-:S05]  /*d740*/  IMAD.U32 R23, RZ, RZ, UR24 ;  /* 0x00000018ff177e24 */ /* 0x000fca000f8e00ff */
[----:B------:R-:W-:-:S13]  /*d750*/  ISETP.NE.AND P4, PT, R23, 0x1, PT ;  /* 0x000000011700780c */ /* 0x000fda0003f85270 */
[----:B------:R-:W0:Y:S02]  /*d760*/  @P4 LDC.64 R14, c[0x0][0x9e8] ;  /* 0x00027a00ff0e4b82 */ /* 0x000e240000000a00 */
[----:B0-----:R-:W-:-:S05]  /*d770*/  @P4 IMAD.HI.U32 R14, R123, R14, RZ ;  /* 0x0000000e7b0e4227 */ /* 0x001fca00078e00ff */
[----:B------:R-:W-:-:S07]  /*d780*/  @P4 SHF.R.U32.HI R123, RZ, R15, R14 ;  /* 0x0000000fff7b4219 */ /* 0x000fce000001160e */
.L_x_1466:
[----:B------:R-:W-:Y:S05]  /*d790*/  BSYNC B0 ;  /* 0x0000000000007941 */ /* 0x000fea0003800000 */
.L_x_1464:
[----:B------:R-:W-:-:S04]  /*d7a0*/  IMAD R11, R123, R23, -R11 ;  /* 0x000000177b0b7224 */ /* 0x000fc800078e0a0b */
[----:B------:R-:W-:-:S05]  /*d7b0*/  IMAD R14, R151, -0x2, R11 ;  /* 0xfffffffe970e7824 */ /* 0x000fca00078e020b */
[----:B------:R-:W-:Y:S02]  /*d7c0*/  VIADDMNMX R122, R14, R23, R122, PT ;  /* 0x000000170e7a7246 */ /* 0x000fe4000380017a */
[----:B------:R-:W-:-:S07]  /*d7d0*/  VIMNMX R121, R121, R14, !PT ;  /* 0x0000000e79797248 */ /* 0x000fce0007fe0100 */
.L_x_1463:
[----:B------:R-:W-:Y:S01]  /*d7e0*/  FMNMX.FTZ R14, R24, R3, !PT ;  /* 0x00000003180e7209 */ /* 0x000fe20007810000 */
[----:B------:R-:W-:Y:S01]  /*d7f0*/  UMOV UR41, UR7 ;  /* 0x0000000700297c82 */ /* 0x000fe20008000000 */
[----:B------:R-:W-:Y:S01]  /*d800*/  ISETP.GT.AND P5, PT, R121, 0x8, P3 ;  /* 0x000000087900780c */ /* 0x000fe20001fa4270 */
[----:B------:R-:W-:Y:S01]  /*d810*/  @!P1 IMAD R16, R16, 0x8, R2 ;  /* 0x0000000810109824 */ /* 0x000fe200078e0202 */
[----:B------:R-:W-:Y:S02]  /*d820*/  FMNMX.FTZ R11, R25, R14, !PT ;  /* 0x0000000e190b7209 */ /* 0x000fe40007810000 */
[----:B------:R-:W-:Y:S01]  /*d830*/  ISETP.LT.OR P5, PT, R122, 0x9, P5 ;  /* 0x000000097a00780c */ /* 0x000fe20002fa1670 */
[----:B------:R-:W-:Y:S01]  /*d840*/  @!P1 VIADD R16, R16, 0x16860 ;  /* 0x0001686010109836 */ /* 0x000fe20000000000 */
        /* <DEDUP_REMOVED lines=42> */
[----:B------:R-:W-:Y:S02]  /*daf0*/  ISETP.LT.OR P5, PT, R122, 0x29, P5 ;  /* 0x000000297a00780c */ /* 0x000fe40002fa1670 */
[----:B------:R-:W-:-:S02]  /*db00*/  FMNMX.FTZ R11, R69, R14, !PT ;  /* 0x0000000e450b7209 */ /* 0x000fc40007810000 */
[----:B------:R-:W-:Y:S02]  /*db10*/  ISETP.LT.OR P4, PT, R122, 0x1a, P4 ;  /* 0x0000001a7a00780c */ /* 0x000fe40002781670 */
[----:B------:R-:W-:Y:S02]  /*db20*/  FSEL R46, R46, -INF , !P5 ;  /* 0xff8000002e2e7808 */ /* 0x000fe40006800000 */
[----:B------:R-:W-:Y:S02]  /*db30*/  FMNMX.FTZ R14, R72, R11, !PT ;  /* 0x0000000b480e7209 */ /* 0x000fe40007810000 */
[----:B------:R-:W-:Y:S02]  /*db40*/  ISETP.GT.AND P5, PT, R121, 0x30, P3 ;  /* 0x000000307900780c */ /* 0x000fe40001fa4270 */
[----:B------:R-:W-:Y:S02]  /*db50*/  FSEL R39, R39, -INF , !P4 ;  /* 0xff80000027277808 */ /* 0x000fe40006000000 */
[----:B------:R-:W-:-:S02]  /*db60*/  ISETP.GT.AND P4, PT, R121, 0x21, P3 ;  /* 0x000000217900780c */ /* 0x000fc40001f84270 */
[----:B------:R-:W-:Y:S02]  /*db70*/  FMNMX.FTZ R11, R73, R14, !PT ;  /* 0x0000000e490b7209 */ /* 0x000fe40007810000 */
[C---:B------:R-:W-:Y:S02]  /*db80*/  ISETP.LT.OR P5, PT, R122.reuse, 0x31, P5 ;  /* 0x000000317a00780c */ /* 0x040fe40002fa1670 */
[----:B------:R-:W-:Y:S02]  /*db90*/  ISETP.LT.OR P4, PT, R122, 0x22, P4 ;  /* 0x000000227a00780c */ /* 0x000fe40002781670 */
[----:B------:R-:W-:Y:S02]  /*dba0*/  FMNMX.FTZ R14, R76, R11, !PT ;  /* 0x0000000b4c0e7209 */ /* 0x000fe40007810000 */
[----:B------:R-:W-:Y:S02]  /*dbb0*/  FSEL R50, R50, -INF , !P5 ;  /* 0xff80000032327808 */ /* 0x000fe40006800000 */
[----:B------:R-:W-:-:S02]  /*dbc0*/  ISETP.GT.AND P5, PT, R121, 0x38, P3 ;  /* 0x000000387900780c */ /* 0x000fc40001fa4270 */
[----:B------:R-:W-:Y:S02]  /*dbd0*/  FSEL R43, R43, -INF , !P4 ;  /* 0xff8000002b2b7808 */ /* 0x000fe40006000000 */
[----:B------:R-:W-:Y:S02]  /*dbe0*/  ISETP.GT.AND P4, PT, R121, 0x29, P3 ;  /* 0x000000297900780c */ /* 0x000fe40001f84270 */
[----:B------:R-:W-:Y:S02]  /*dbf0*/  FMNMX.FTZ R11, R77, R14, !PT ;  /* 0x0000000e4d0b7209 */ /* 0x000fe40007810000 */
[C---:B------:R-:W-:Y:S02]  /*dc00*/  ISETP.LT.OR P5, PT, R122.reuse, 0x39, P5 ;  /* 0x000000397a00780c */ /* 0x040fe40002fa1670 */
[----:B------:R-:W-:Y:S02]  /*dc10*/  ISETP.LT.OR P4, PT, R122, 0x2a, P4 ;  /* 0x0000002a7a00780c */ /* 0x000fe40002781670 */
[----:B------:R-:W-:-:S02]  /*dc20*/  FMNMX.FTZ R14, R80, R11, !PT ;  /* 0x0000000b500e7209 */ /* 0x000fc40007810000 */
[----:B------:R-:W-:Y:S02]  /*dc30*/  FSEL R54, R54, -INF , !P5 ;  /* 0xff80000036367808 */ /* 0x000fe40006800000 */
[----:B------:R-:W-:Y:S02]  /*dc40*/  ISETP.GT.AND P5, PT, R121, 0x40, P3 ;  /* 0x000000407900780c */ /* 0x000fe40001fa4270 */
[----:B------:R-:W-:Y:S02]  /*dc50*/  FSEL R47, R47, -INF , !P4 ;  /* 0xff8000002f2f7808 */ /* 0x000fe40006000000 */
[----:B------:R-:W-:Y:S02]  /*dc60*/  FMNMX.FTZ R11, R81, R14, !PT ;  /* 0x0000000e510b7209 */ /* 0x000fe40007810000 */
[----:B------:R-:W-:Y:S02]  /*dc70*/  ISETP.GT.AND P4, PT, R121, 0x31, P3 ;  /* 0x000000317900780c */ /* 0x000fe40001f84270 */
[----:B------:R-:W-:-:S02]  /*dc80*/  ISETP.LT.OR P5, PT, R122, 0x41, P5 ;  /* 0x000000417a00780c */ /* 0x000fc40002fa1670 */
[----:B------:R-:W-:Y:S02]  /*dc90*/  FMNMX.FTZ R14, R84, R11, !PT ;  /* 0x0000000b540e7209 */ /* 0x000fe40007810000 */
[----:B------:R-:W-:Y:S02]  /*dca0*/  ISETP.LT.OR P4, PT, R122, 0x32, P4 ;  /* 0x000000327a00780c */ /* 0x000fe40002781670 */
[----:B------:R-:W-:Y:S02]  /*dcb0*/  FSEL R58, R58, -INF , !P5 ;  /* 0xff8000003a3a7808 */ /* 0x000fe40006800000 */
[----:B------:R-:W-:Y:S02]  /*dcc0*/  ISETP.GT.AND P5, PT, R121, 0x48, P3 ;  /* 0x000000487900780c */ /* 0x000fe40001fa4270 */
[----:B------:R-:W-:Y:S02]  /*dcd0*/  FMNMX.FTZ R14, R85, R14, !PT ;  /* 0x0000000e550e7209 */ /* 0x000fe40007810000 */
[----:B------:R-:W-:-:S02]  /*dce0*/  FSEL R51, R51, -INF , !P4 ;  /* 0xff80000033337808 */ /* 0x000fc40006000000 */
[C---:B------:R-:W-:Y:S01]  /*dcf0*/  ISETP.GT.AND P4, PT, R121.reuse, 0x39, P3 ;  /* 0x000000397900780c */ /* 0x040fe20001f84270 */
[----:B------:R-:W0:Y:S01]  /*dd00*/  SHFL.BFLY PT, R11, R14, 0x2, 0x1f ;  /* 0x0c401f000e0b7f89 */ /* 0x000e2200000e0000 */
[C---:B------:R-:W-:Y:S02]  /*dd10*/  ISETP.LT.OR P5, PT, R122.reuse, 0x49, P5 ;  /* 0x000000497a00780c */ /* 0x040fe40002fa1670 */
[----:B------:R-:W-:Y:S02]  /*dd20*/  ISETP.LT.OR P4, PT, R122, 0x3a, P4 ;  /* 0x0000003a7a00780c */ /* 0x000fe40002781670 */
[----:B------:R-:W-:Y:S02]  /*dd30*/  FSEL R62, R62, -INF , !P5 ;  /* 0xff8000003e3e7808 */ /* 0x000fe40006800000 */
[----:B------:R-:W-:Y:S02]  /*dd40*/  ISETP.GT.AND P5, PT, R121, 0x50, P3 ;  /* 0x000000507900780c */ /* 0x000fe40001fa4270 */
[----:B------:R-:W-:-:S02]  /*dd50*/  FSEL R55, R55, -INF , !P4 ;  /* 0xff80000037377808 */ /* 0x000fc40006000000 */
[C---:B------:R-:W-:Y:S02]  /*dd60*/  ISETP.GT.AND P4, PT, R121.reuse, 0x41, P3 ;  /* 0x000000417900780c */ /* 0x040fe40001f84270 */
        /* <DEDUP_REMOVED lines=12> */
[----:B0-----:R-:W-:Y:S02]  /*de30*/  FMNMX.FTZ R15, R14, R11, !PT ;  /* 0x0000000b0e0f7209 */ /* 0x001fe40007810000 */
[C---:B------:R-:W-:Y:S02]  /*de40*/  ISETP.LT.OR P5, PT, R122.reuse, 0x61, P5 ;  /* 0x000000617a00780c */ /* 0x040fe40002fa1670 */
[----:B------:R-:W-:Y:S01]  /*de50*/  ISETP.LT.OR P4, PT, R122, 0x52, P4 ;  /* 0x000000527a00780c */ /* 0x000fe20002781670 */
[----:B------:R-:W0:Y:S01]  /*de60*/  SHFL.BFLY PT, R120, R15, 0x1, 0x1f ;  /* 0x0c201f000f787f89 */ /* 0x000e2200000e0000 */
[----:B------:R-:W-:Y:S02]  /*de70*/  FSEL R74, R74, -INF , !P5 ;  /* 0xff8000004a4a7808 */ /* 0x000fe40006800000 */
[----:B------:R-:W-:-:S02]  /*de80*/  ISETP.GT.AND P5, PT, R121, 0x68, P3 ;  /* 0x000000687900780c */ /* 0x000fc40001fa4270 */
[----:B------:R-:W-:Y:S02]  /*de90*/  FSEL R67, R67, -INF , !P4 ;  /* 0xff80000043437808 */ /* 0x000fe40006000000 */
[C---:B------:R-:W-:Y:S02]  /*dea0*/  ISETP.GT.AND P4, PT, R121.reuse, 0x59, P3 ;  /* 0x000000597900780c */ /* 0x040fe40001f84270 */
[C---:B------:R-:W-:Y:S02]  /*deb0*/  ISETP.LT.OR P5, PT, R122.reuse, 0x69, P5 ;  /* 0x000000697a00780c */ /* 0x040fe40002fa1670 */
[----:B------:R-:W-:Y:S02]  /*dec0*/  ISETP.LT.OR P4, PT, R122, 0x5a, P4 ;  /* 0x0000005a7a00780c */ /* 0x000fe40002781670 */
        /* <DEDUP_REMOVED lines=9> */
[----:B------:R-:W-:Y:S02]  /*df60*/  ISETP.GT.AND P4, PT, R121, 0x69, P3 ;  /* 0x000000697900780c */ /* 0x000fe40001f84270 */
[C---:B------:R-:W-:Y:S02]  /*df70*/  ISETP.LT.OR P5, PT, R122.reuse, 0x72, P5 ;  /* 0x000000727a00780c */ /* 0x040fe40002fa1670 */
[----:B0-----:R-:W-:Y:S02]  /*df80*/  FMNMX.FTZ R11, R15, R120, !PT ;  /* 0x000000780f0b7209 */ /* 0x001fe40007810000 */
[----:B------:R-:W-:Y:S02]  /*df90*/  ISETP.LT.OR P4, PT, R122, 0x6a, P4 ;  /* 0x0000006a7a00780c */ /* 0x000fe40002781670 */
[----:B------:R-:W-:Y:S01]  /*dfa0*/  FSEL R83, R83, -INF , !P5 ;  /* 0xff80000053537808 */ /* 0x000fe20006800000 */
[----:B------:R-:W-:Y:S01]  /*dfb0*/  FMUL.FTZ R14, R11, UR41 ;  /* 0x000000290b0e7c20 */ /* 0x000fe20008410000 */
[----:B------:R-:W-:-:S02]  /*dfc0*/  ISETP.GT.AND P5, PT, R121, RZ, P3 ;  /* 0x000000ff7900720c */ /* 0x000fc40001fa4270 */
[----:B------:R-:W-:Y:S02]  /*dfd0*/  FSEL R79, R79, -INF , !P4 ;  /* 0xff8000004f4f7808 */ /* 0x000fe40006000000 */
[----:B------:R-:W-:Y:S02]  /*dfe0*/  FSETP.NEU.FTZ.AND P4, PT, R11, -INF , PT ;  /* 0xff8000000b00780b */ /* 0x000fe40003f9d000 */
[----:B------:R-:W-:Y:S02]  /*dff0*/  ISETP.LT.OR P5, PT, R122, 0x1, P5 ;  /* 0x000000017a00780c */ /* 0x000fe40002fa1670 */
[----:B------:R-:W-:Y:S02]  /*e000*/  FSEL R14, R14, RZ, P4 ;  /* 0x000000ff0e0e7208 */ /* 0x000fe40002000000 */
[----:B------:R-:W-:Y:S02]  /*e010*/  FSEL R26, R26, -INF , !P5 ;  /* 0xff8000001a1a7808 */ /* 0x000fe40006800000 */
[----:B------:R-:W-:Y:S01]  /*e020*/  ISETP.GT.AND P5, PT, R121, 0x78, P3 ;  /* 0x000000787900780c */ /* 0x000fe20001fa4270 */
        /* <DEDUP_REMOVED lines=25> */
[--C-:B------:R-:W-:Y:S01]  /*e1c0*/  FFMA.FTZ R134, R60, UR41, -R14.reuse ;  /* 0x000000293c867c23 */ /* 0x100fe2000801080e */
[----:B------:R-:W-:Y:S01]  /*e1d0*/  FMNMX.FTZ R28, R38, R25, !PT ;  /* 0x00000019261c7209 */ /* 0x000fe20007810000 */
[--C-:B------:R-:W-:Y:S01]  /*e1e0*/  FFMA.FTZ R61, R61, UR41, -R14.reuse ;  /* 0x000000293d3d7c23 */ /* 0x100fe2000801080e */
[----:B------:R0:W-:Y:S01]  /*e1f0*/  MUFU.EX2 R25, R37 ;  /* 0x0000002500197308 */ /* 0x0001e20000000800 */
[----:B------:R-:W-:Y:S01]  /*e200*/  FSEL R87, R87, -INF , !P3 ;  /* 0xff80000057577808 */ /* 0x000fe20005800000 */
        /* <DEDUP_REMOVED lines=14> */
[----:B------:R-:W-:Y:S01]  /*e2f0*/  FFMA.FTZ R85, R85, UR41, -R14 ;  /* 0x0000002955557c23 */ /* 0x000fe2000801080e */
[----:B------:R-:W-:Y:S02]  /*e300*/  MUFU.EX2 R148, R148 ;  /* 0x0000009400947308 */ /* 0x000fe40000000800 */
[----:B------:R-:W-:-:S04]  /*e310*/  FMNMX.FTZ R29, R47, R32, !PT ;  /* 0x000000202f1d7209 */ /* 0x000fc80007810000 */
[----:B------:R-:W-:Y:S02]  /*e320*/  FMNMX.FTZ R32, R50, R29, !PT ;  /* 0x0000001d32207209 */ /* 0x000fe40007810000 */
[----:B------:R-:W-:Y:S02]  /*e330*/  MUFU.EX2 R15, R15 ;  /* 0x0000000f000f7308 */ /* 0x000fe40000000800 */
[----:B------:R-:W-:-:S04]  /*e340*/  FMNMX.FTZ R29, R51, R32, !PT ;  /* 0x00000020331d7209 */ /* 0x000fc80007810000 */
[----:B------:R-:W-:Y:S02]  /*e350*/  FMNMX.FTZ R32, R54, R29, !PT ;  /* 0x0000001d36207209 */ /* 0x000fe40007810000 */
[----:B------:R1:W-:Y:S02]  /*e360*/  MUFU.EX2 R29, R45 ;  /* 0x0000002d001d7308 */ /* 0x0003e40000000800 */
[----:B------:R-:W-:-:S04]  /*e370*/  FMNMX.FTZ R33, R55, R32, !PT ;  /* 0x0000002037217209 */ /* 0x000fc80007810000 */
[----:B------:R-:W-:Y:S02]  /*e380*/  FMNMX.FTZ R32, R58, R33, !PT ;  /* 0x000000213a207209 */ /* 0x000fe40007810000 */
[----:B------:R-:W-:Y:S02]  /*e390*/  MUFU.EX2 R150, R150 ;  /* 0x0000009600967308 */ /* 0x000fe40000000800 */
[----:B------:R-:W-:Y:S01]  /*e3a0*/  FMNMX.FTZ R33, R59, R32, !PT ;  /* 0x000000203b217209 */ /* 0x000fe20007810000 */
[----:B------:R-:W-:-:S03]  /*e3b0*/  FFMA.FTZ R32, R49, UR41, -R14 ;  /* 0x0000002931207c23 */ /* 0x000fc6000801080e */
[----:B------:R-:W-:Y:S02]  /*e3c0*/  FMNMX.FTZ R36, R62, R33, !PT ;  /* 0x000000213e247209 */ /* 0x000fe40007810000 */
[----:B------:R-:W-:Y:S02]  /*e3d0*/  MUFU.EX2 R23, R23 ;  /* 0x0000001700177308 */ /* 0x000fe40000000800 */
        /* <DEDUP_REMOVED lines=16> */
[----:B------:R-:W-:Y:S01]  /*e4e0*/  FMNMX.FTZ R37, R83, R40, !PT ;  /* 0x0000002853257209 */ /* 0x000fe20007810000 */
[----:B------:R-:W-:-:S03]  /*e4f0*/  FFMA.FTZ R40, R65, UR41, -R14 ;  /* 0x0000002941287c23 */ /* 0x000fc6000801080e */
[----:B------:R-:W-:Y:S02]  /*e500*/  FMNMX.FTZ R44, R86, R37, !PT ;  /* 0x00000025562c7209 */ /* 0x000fe40007810000 */
[----:B------:R-:W-:Y:S02]  /*e510*/  MUFU.EX2 R28, R28 ;  /* 0x0000001c001c7308 */ /* 0x000fe40000000800 */
[----:B------:R-:W-:-:S05]  /*e520*/  FMNMX.FTZ R44, R87, R44, !PT ;  /* 0x0000002c572c7209 */ /* 0x000fca0007810000 */
[----:B-1----:R-:W0:Y:S01]  /*e530*/  SHFL.BFLY PT, R45, R44, 0x2, 0x1f ;  /* 0x0c401f002c2d7f89 */ /* 0x002e2200000e0000 */
[----:B------:R-:W-:Y:S08]  /*e540*/  MUFU.EX2 R142, R142 ;  /* 0x0000008e008e7308 */ /* 0x000ff00000000800 */
[----:B------:R-:W-:Y:S08]  /*e550*/  MUFU.EX2 R136, R136 ;  /* 0x0000008800887308 */ /* 0x000ff00000000800 */
[----:B------:R-:W-:Y:S01]  /*e560*/  MUFU.EX2 R32, R32 ;  /* 0x0000002000207308 */ /* 0x000fe20000000800 */
[----:B0-----:R-:W-:Y:S01]  /*e570*/  FMNMX.FTZ R49, R44, R45, !PT ;  /* 0x0000002d2c317209 */ /* 0x001fe20007810000 */
[----:B------:R-:W-:-:S06]  /*e580*/  FFMA.FTZ R45, R77, UR41, -R14 ;  /* 0x000000294d2d7c23 */ /* 0x000fcc000801080e */
[----:B------:R-:W-:Y:S01]  /*e590*/  MUFU.EX2 R138, R138 ;  /* 0x0000008a008a7308 */ /* 0x000fe20000000800 */
[----:B------:R-:W0:Y:S07]  /*e5a0*/  SHFL.BFLY PT, R52, R49, 0x1, 0x1f ;  /* 0x0c201f0031347f89 */ /* 0x000e2e00000e0000 */
[----:B------:R-:W-:Y:S08]  /*e5b0*/  MUFU.EX2 R132, R132 ;  /* 0x0000008400847308 */ /* 0x000ff00000000800 */
[----:B------:R-:W-:Y:S08]  /*e5c0*/  MUFU.EX2 R36, R36 ;  /* 0x0000002400247308 */ /* 0x000ff00000000800 */
[----:B------:R-:W-:Y:S01]  /*e5d0*/  MUFU.EX2 R134, R134 ;  /* 0x0000008600867308 */ /* 0x000fe20000000800 */
[----:B0-----:R-:W-:-:S02]  /*e5e0*/  FMNMX.FTZ R14, R49, R52, !PT ;  /* 0x00000034310e7209 */ /* 0x001fc40007810000 */
[----:B------:R-:W-:Y:S02]  /*e5f0*/  FSEL R52, R11, RZ, P4 ;  /* 0x000000ff0b347208 */ /* 0x000fe40002000000 */
[C---:B------:R-:W-:Y:S01]  /*e600*/  FSETP.NEU.FTZ.AND P3, PT, R14.reuse, -INF , PT ;  /* 0xff8000000e00780b */ /* 0x040fe20003f7d000 */
[----:B--2---:R-:W-:Y:S02]  /*e610*/  FMUL.FTZ R53, R14, UR41 ;  /* 0x000000290e357c20 */ /* 0x004fe40008410000 */
[----:B------:R-:W-:Y:S01]  /*e620*/  MUFU.EX2 R37, R61 ;  /* 0x0000003d00257308 */ /* 0x000fe20000000800 */
[----:B------:R-:W-:-:S04]  /*e630*/  FADD.FTZ R52, -R52, R3 ;  /* 0x0000000334347221 */ /* 0x000fc80000010100 */
[----:B------:R-:W-:Y:S01]  /*e640*/  FMUL.FTZ R3, R52, UR41 ;  /* 0x0000002934037c20 */ /* 0x000fe20008410000 */
[----:B------:R-:W-:Y:S02]  /*e650*/  FSEL R52, R53, RZ, P3 ;  /* 0x000000ff35347208 */ /* 0x000fe40001800000 */
[----:B------:R-:W-:Y:S03]  /*e660*/  MUFU.EX2 R128, R128 ;  /* 0x0000008000807308 */ /* 0x000fe60000000800 */
        /* <DEDUP_REMOVED lines=9> */
[----:B------:R-:W-:Y:S01]  /*e700*/  FFMA.FTZ R141, R42, UR41, -R52 ;  /* 0x000000292a8d7c23 */ /* 0x000fe20008010834 */
[----:B------:R-:W-:Y:S01]  /*e710*/  @!P1 PRMT R34, RZ, 0x654, R16 ;  /* 0x00000654ff229816 */ /* 0x000fe20000000010 */
[--C-:B------:R-:W-:Y:S01]  /*e720*/  FFMA.FTZ R16, R43, UR41, -R52.reuse ;  /* 0x000000292b107c23 */ /* 0x100fe20008010834 */
[--C-:B------:R-:W-:Y:S01]  /*e730*/  FFMA.FTZ R143, R46, UR41, -R52.reuse ;  /* 0x000000292e8f7c23 */ /* 0x100fe20008010834 */
[----:B------:R-:W-:Y:S01]  /*e740*/  MUFU.EX2 R149, R149 ;  /* 0x0000009500957308 */ /* 0x000fe20000000800 */
[----:B------:R1:W-:Y:S01]  /*e750*/  @!P1 SYNCS.ARRIVE.TRANS64.RED.A1T0 RZ, [R34+URZ], RZ ;  /* 0x000000ff22ff99a7 */ /* 0x0003e2000810043f */
        /* <DEDUP_REMOVED lines=8> */
[----:B------:R-:W-:Y:S01]  /*e7e0*/  F2FP.F16.F32.PACK_AB R148, R15, R148 ;  /* 0x000000940f94723e */ /* 0x000fe200000000ff */
[--C-:B-1----:R-:W-:Y:S01]  /*e7f0*/  FFMA.FTZ R34, R47, UR41, -R52.reuse ;  /* 0x000000292f227c23 */ /* 0x102fe20008010834 */
[----:B------:R-:W-:Y:S01]  /*e800*/  FFMA.FTZ R62, R62, UR41, -R52 ;  /* 0x000000293e3e7c23 */ /* 0x000fe20008010834 */
[----:B------:R-:W-:Y:S01]  /*e810*/  FADD.FTZ R39, R15, R6 ;  /* 0x000000060f277221 */ /* 0x000fe20000010000 */
[----:B------:R-:W-:Y:S01]  /*e820*/  FSEL R15, R14, RZ, P3 ;  /* 0x000000ff0e0f7208 */ /* 0x000fe20001800000 */
[--C-:B------:R-:W-:Y:S01]  /*e830*/  FFMA.FTZ R63, R63, UR41, -R52.reuse ;  /* 0x000000293f3f7c23 */ /* 0x100fe20008010834 */
[----:B------:R-:W-:Y:S01]  /*e840*/  MUFU.EX2 R151, R151 ;  /* 0x0000009700977308 */ /* 0x000fe20000000800 */
[----:B------:R-:W-:Y:S01]  /*e850*/  FADD.FTZ R6, R150, R39 ;  /* 0x0000002796067221 */ /* 0x000fe20000010000 */
[----:B------:R-:W-:Y:S01]  /*e860*/  FFMA.FTZ R66, R66, UR41, -R52 ;  /* 0x0000002942427c23 */ /* 0x000fe20008010834 */
[----:B------:R-:W-:Y:S01]  /*e870*/  FADD.FTZ R15, -R15, R0 ;  /* 0x000000000f0f7221 */ /* 0x000fe20000010100 */
[----:B------:R-:W-:Y:S01]  /*e880*/  FFMA.FTZ R67, R67, UR41, -R52 ;  /* 0x0000002943437c23 */ /* 0x000fe20008010834 */
[----:B------:R-:W-:Y:S01]  /*e890*/  FADD.FTZ R39, R23, R6 ;  /* 0x0000000617277221 */ /* 0x000fe20000010000 */
[--C-:B------:R-:W-:Y:S01]  /*e8a0*/  FFMA.FTZ R70, R70, UR41, -R52.reuse ;  /* 0x0000002946467c23 */ /* 0x100fe20008010834 */
[----:B------:R-:W-:Y:S01]  /*e8b0*/  FMUL.FTZ R0, R15, UR41 ;  /* 0x000000290f007c20 */ /* 0x000fe20008410000 */
[----:B------:R-:W-:Y:S01]  /*e8c0*/  MUFU.EX2 R27, R27 ;  /* 0x0000001b001b7308 */ /* 0x000fe20000000800 */
[----:B------:R-:W-:Y:S01]  /*e8d0*/  FADD.FTZ R39, R144, R39 ;  /* 0x0000002790277221 */ /* 0x000fe20000010000 */
[----:B------:R-:W-:Y:S01]  /*e8e0*/  F2FP.F16.F32.PACK_AB R144, R24, R144 ;  /* 0x000000901890723e */ /* 0x000fe200000000ff */
[--C-:B------:R-:W-:Y:S01]  /*e8f0*/  FFMA.FTZ R71, R71, UR41, -R52.reuse ;  /* 0x0000002947477c23 */ /* 0x100fe20008010834 */
[--C-:B------:R-:W-:Y:S01]  /*e900*/  FFMA.FTZ R74, R74, UR41, -R52.reuse ;  /* 0x000000294a4a7c23 */ /* 0x100fe20008010834 */
[----:B------:R-:W-:Y:S01]  /*e910*/  FADD.FTZ R39, R24, R39 ;  /* 0x0000002718277221 */ /* 0x000fe20000010000 */
[--C-:B------:R-:W-:Y:S01]  /*e920*/  FFMA.FTZ R75, R75, UR41, -R52.reuse ;  /* 0x000000294b4b7c23 */ /* 0x100fe20008010834 */
[--C-:B------:R-:W-:Y:S01]  /*e930*/  FFMA.FTZ R78, R78, UR41, -R52.reuse ;  /* 0x000000294e4e7c23 */ /* 0x100fe20008010834 */
[----:B------:R-:W0:Y:S01]  /*e940*/  MUFU.EX2 R0, R0 ;  /* 0x0000000000007308 */ /* 0x000e220000000800 */
[----:B------:R-:W-:Y:S01]  /*e950*/  FADD.FTZ R6, R146, R39 ;  /* 0x0000002792067221 */ /* 0x000fe20000010000 */
[--C-:B------:R-:W-:Y:S01]  /*e960*/  FFMA.FTZ R79, R79, UR41, -R52.reuse ;  /* 0x000000294f4f7c23 */ /* 0x100fe20008010834 */
[--C-:B------:R-:W-:Y:S01]  /*e970*/  FFMA.FTZ R82, R82, UR41, -R52.reuse ;  /* 0x0000002952527c23 */ /* 0x100fe20008010834 */
[----:B------:R-:W-:Y:S01]  /*e980*/  FFMA.FTZ R83, R83, UR41, -R52 ;  /* 0x0000002953537c23 */ /* 0x000fe20008010834 */
[----:B------:R-:W-:Y:S01]  /*e990*/  FADD.FTZ R15, R25, R6 ;  /* 0x00000006190f7221 */ /* 0x000fe20000010000 */
[--C-:B------:R-:W-:Y:S01]  /*e9a0*/  FFMA.FTZ R86, R86, UR41, -R52.reuse ;  /* 0x0000002956567c23 */ /* 0x100fe20008010834 */
[----:B------:R-:W-:Y:S01]  /*e9b0*/  FFMA.FTZ R52, R87, UR41, -R52 ;  /* 0x0000002957347c23 */ /* 0x000fe20008010834 */
[----:B------:R-:W1:Y:S01]  /*e9c0*/  MUFU.EX2 R145, R145 ;  /* 0x0000009100917308 */ /* 0x000e620000000800 */
[----:B------:R-:W-:Y:S01]  /*e9d0*/  FADD.FTZ R15, R140, R15 ;  /* 0x0000000f8c0f7221 */ /* 0x000fe20000010000 */
[-C--:B------:R-:W-:Y:S01]  /*e9e0*/  FMUL.FTZ R88, R88, R3.reuse ;  /* 0x0000000358587220 */ /* 0x080fe20000410000 */
[-C--:B------:R-:W-:Y:S01]  /*e9f0*/  FMUL.FTZ R89, R89, R3.reuse ;  /* 0x0000000359597220 */ /* 0x080fe20000410000 */
[-C--:B------:R-:W-:Y:S01]  /*ea00*/  FMUL.FTZ R92, R92, R3.reuse ;  /* 0x000000035c5c7220 */ /* 0x080fe20000410000 */
[----:B------:R-:W-:Y:S01]  /*ea10*/  FADD.FTZ R15, R28, R15 ;  /* 0x0000000f1c0f7221 */ /* 0x000fe20000010000 */
[-C--:B------:R-:W-:Y:S01]  /*ea20*/  FMUL.FTZ R93, R93, R3.reuse ;  /* 0x000000035d5d7220 */ /* 0x080fe20000410000 */
[----:B------:R-:W-:Y:S01]  /*ea30*/  FMUL.FTZ R96, R96, R3 ;  /* 0x0000000360607220 */ /* 0x000fe20000410000 */
[----:B------:R-:W2:Y:S01]  /*ea40*/  MUFU.EX2 R30, R30 ;  /* 0x0000001e001e7308 */ /* 0x000ea20000000800 */
[----:B------:R-:W-:Y:S01]  /*ea50*/  FADD.FTZ R6, R142, R15 ;  /* 0x0000000f8e067221 */ /* 0x000fe20000010000 */
[----:B0-----:R-:W-:Y:S01]  /*ea60*/  FFMA.FTZ R5, R0, R5, R149 ;  /* 0x0000000500057223 */ /* 0x001fe20000010095 */
[-C--:B------:R-:W-:Y:S01]  /*ea70*/  FMUL.FTZ R97, R97, R3.reuse ;  /* 0x0000000361617220 */ /* 0x080fe20000410000 */
[-C--:B------:R-:W-:Y:S01]  /*ea80*/  FMUL.FTZ R100, R100, R3.reuse ;  /* 0x0000000364647220 */ /* 0x080fe20000410000 */
[----:B------:R-:W-:Y:S01]  /*ea90*/  FADD.FTZ R15, R29, R6 ;  /* 0x000000061d0f7221 */ /* 0x000fe20000010000 */
[----:B------:R-:W-:Y:S01]  /*eaa0*/  FADD.FTZ R6, R26, R5 ;  /* 0x000000051a067221 */ /* 0x000fe20000010000 */
[-C--:B------:R-:W-:Y:S01]  /*eab0*/  FMUL.FTZ R101, R101, R3.reuse ;  /* 0x0000000365657220 */ /* 0x080fe20000410000 */
[----:B------:R-:W0:Y:S01]  /*eac0*/  MUFU.EX2 R147, R147 ;  /* 0x0000009300937308 */ /* 0x000e220000000800 */
[----:B------:R-:W-:Y:S01]  /*ead0*/  FADD.FTZ R15, R136, R15 ;  /* 0x0000000f880f7221 */ /* 0x000fe20000010000 */
[----:B------:R-:W-:Y:S01]  /*eae0*/  FADD.FTZ R6, R151, R6 ;  /* 0x0000000697067221 */ /* 0x000fe20000010000 */
[-C--:B------:R-:W-:Y:S01]  /*eaf0*/  FMUL.FTZ R104, R104, R3.reuse ;  /* 0x0000000368687220 */ /* 0x080fe20000410000 */
[-C--:B------:R-:W-:Y:S01]  /*eb00*/  FMUL.FTZ R105, R105, R3.reuse ;  /* 0x0000000369697220 */ /* 0x080fe20000410000 */
[----:B------:R-:W-:Y:S01]  /*eb10*/  FADD.FTZ R15, R32, R15 ;  /* 0x0000000f200f7221 */ /* 0x000fe20000010000 */
[----:B------:R-:W-:Y:S01]  /*eb20*/  FADD.FTZ R6, R27, R6 ;  /* 0x000000061b067221 */ /* 0x000fe20000010000 */
[-C--:B------:R-:W-:Y:S01]  /*eb30*/  FMUL.FTZ R108, R108, R3.reuse ;  /* 0x000000036c6c7220 */ /* 0x080fe20000410000 */
[----:B------:R-:W3:Y:S01]  /*eb40*/  MUFU.EX2 R31, R31 ;  /* 0x0000001f001f7308 */ /* 0x000ee20000000800 */
[----:B------:R-:W-:Y:S01]  /*eb50*/  FADD.FTZ R24, R138, R15 ;  /* 0x0000000f8a187221 */ /* 0x000fe20000010000 */
[----:B-1----:R-:W-:Y:S01]  /*eb60*/  FADD.FTZ R5, R145, R6 ;  /* 0x0000000691057221 */ /* 0x002fe20000010000 */
[-C--:B------:R-:W-:Y:S01]  /*eb70*/  FMUL.FTZ R109, R109, R3.reuse ;  /* 0x000000036d6d7220 */ /* 0x080fe20000410000 */
[-C--:B------:R-:W-:Y:S01]  /*eb80*/  FMUL.FTZ R112, R112, R3.reuse ;  /* 0x0000000370707220 */ /* 0x080fe20000410000 */
[----:B------:R-:W-:Y:S01]  /*eb90*/  FADD.FTZ R15, R33, R24 ;  /* 0x00000018210f7221 */ /* 0x000fe20000010000 */
[----:B--2---:R-:W-:Y:S01]  /*eba0*/  FADD.FTZ R6, R30, R5 ;  /* 0x000000051e067221 */ /* 0x004fe20000010000 */
[-C--:B------:R-:W-:Y:S01]  /*ebb0*/  FMUL.FTZ R113, R113, R3.reuse ;  /* 0x0000000371717220 */ /* 0x080fe20000410000 */
[----:B------:R-:W1:Y:S01]  /*ebc0*/  MUFU.EX2 R141, R141 ;  /* 0x0000008d008d7308 */ /* 0x000e620000000800 */
[----:B------:R-:W-:Y:S01]  /*ebd0*/  FADD.FTZ R15, R132, R15 ;  /* 0x0000000f840f7221 */ /* 0x000fe20000010000 */
[----:B0-----:R-:W-:Y:S01]  /*ebe0*/  FADD.FTZ R6, R147, R6 ;  /* 0x0000000693067221 */ /* 0x001fe20000010000 */
[-C--:B------:R-:W-:Y:S01]  /*ebf0*/  FMUL.FTZ R116, R116, R3.reuse ;  /* 0x0000000374747220 */ /* 0x080fe20000410000 */
[----:B------:R-:W-:Y:S01]  /*ec00*/  FMUL.FTZ R117, R117, R3 ;  /* 0x0000000375757220 */ /* 0x000fe20000410000 */
[----:B------:R-:W-:Y:S01]  /*ec10*/  FADD.FTZ R15, R36, R15 ;  /* 0x0000000f240f7221 */ /* 0x000fe20000010000 */
[----:B------:R-:W-:Y:S01]  /*ec20*/  ISETP.GT.AND P3, PT, R4, R21, PT ;  /* 0x000000150400720c */ /* 0x000fe20003f64270 */
[----:B------:R-:W-:Y:S01]  /*ec30*/  FMUL.FTZ R90, R90, R0 ;  /* 0x000000005a5a7220 */ /* 0x000fe20000410000 */
[----:B------:R-:W0:Y:S01]  /*ec40*/  MUFU.EX2 R16, R16 ;  /* 0x0000001000107308 */ /* 0x000e220000000800 */
[----:B------:R-:W-:Y:S01]  /*ec50*/  FADD.FTZ R24, R134, R15 ;  /* 0x0000000f86187221 */ /* 0x000fe20000010000 */
[----:B---3--:R-:W-:Y:S01]  /*ec60*/  FADD.FTZ R6, R31, R6 ;  /* 0x000000061f067221 */ /* 0x008fe20000010000 */
[----:B------:R-:W-:Y:S01]  /*ec70*/  F2FP.F16.F32.PACK_AB R150, R23, R150 ;  /* 0x000000961796723e */ /* 0x000fe200000000ff */
[-C--:B------:R-:W-:Y:S01]  /*ec80*/  FMUL.FTZ R91, R91, R0.reuse ;  /* 0x000000005b5b7220 */ /* 0x080fe20000410000 */
[----:B------:R-:W-:Y:S01]  /*ec90*/  FADD.FTZ R15, R37, R24 ;  /* 0x00000018250f7221 */ /* 0x000fe20000010000 */
[-C--:B------:R-:W-:Y:S01]  /*eca0*/  FMUL.FTZ R94, R94, R0.reuse ;  /* 0x000000005e5e7220 */ /* 0x080fe20000410000 */
[-C--:B------:R-:W-:Y:S01]  /*ecb0*/  FMUL.FTZ R95, R95, R0.reuse ;  /* 0x000000005f5f7220 */ /* 0x080fe20000410000 */
[----:B------:R-:W2:Y:S01]  /*ecc0*/  MUFU.EX2 R40, R40 ;  /* 0x0000002800287308 */ /* 0x000ea20000000800 */
[----:B-1----:R-:W-:Y:S01]  /*ecd0*/  FADD.FTZ R5, R141, R6 ;  /* 0x000000068d057221 */ /* 0x002fe20000010000 */
[----:B------:R-:W-:Y:S01]  /*ece0*/  FADD.FTZ R15, R128, R15 ;  /* 0x0000000f800f7221 */ /* 0x000fe20000010000 */
[-C--:B------:R-:W-:Y:S01]  /*ecf0*/  FMUL.FTZ R98, R98, R0.reuse ;  /* 0x0000000062627220 */ /* 0x080fe20000410000 */
[-C--:B------:R-:W-:Y:S01]  /*ed00*/  FMUL.FTZ R99, R99, R0.reuse ;  /* 0x0000000063637220 */ /* 0x080fe20000410000 */
[-C--:B------:R-:W-:Y:S01]  /*ed10*/  FMUL.FTZ R102, R102, R0.reuse ;  /* 0x0000000066667220 */ /* 0x080fe20000410000 */
[-C--:B------:R-:W-:Y:S01]  /*ed20*/  FMUL.FTZ R103, R103, R0.reuse ;  /* 0x0000000067677220 */ /* 0x080fe20000410000 */
[-C--:B------:R-:W-:Y:S01]  /*ed30*/  FMUL.FTZ R106, R106, R0.reuse ;  /* 0x000000006a6a7220 */ /* 0x080fe20000410000 */
[----:B------:R-:W1:Y:S01]  /*ed40*/  MUFU.EX2 R143, R143 ;  /* 0x0000008f008f7308 */ /* 0x000e620000000800 */
[C---:B0-----:R-:W-:Y:S01]  /*ed50*/  FADD.FTZ R6, R16.reuse, R5 ;  /* 0x0000000510067221 */ /* 0x041fe20000010000 */
[----:B------:R-:W-:Y:S01]  /*ed60*/  F2FP.F16.F32.PACK_AB R141, R16, R141 ;  /* 0x0000008d108d723e */ /* 0x000fe200000000ff */
[-C--:B------:R-:W-:Y:S01]  /*ed70*/  FMUL.FTZ R107, R107, R0.reuse ;  /* 0x000000006b6b7220 */ /* 0x080fe20000410000 */
[-C--:B------:R-:W-:Y:S01]  /*ed80*/  FMUL.FTZ R110, R110, R0.reuse ;  /* 0x000000006e6e7220 */ /* 0x080fe20000410000 */
[-C--:B------:R-:W-:Y:S01]  /*ed90*/  FMUL.FTZ R111, R111, R0.reuse ;  /* 0x000000006f6f7220 */ /* 0x080fe20000410000 */
[-C--:B------:R-:W-:Y:S01]  /*eda0*/  FMUL.FTZ R114, R114, R0.reuse ;  /* 0x0000000072727220 */ /* 0x080fe20000410000 */
[-C--:B------:R-:W-:Y:S01]  /*edb0*/  FMUL.FTZ R115, R115, R0.reuse ;  /* 0x0000000073737220 */ /* 0x080fe20000410000 */
[----:B------:R-:W0:Y:S01]  /*edc0*/  MUFU.EX2 R130, R130 ;  /* 0x0000008200827308 */ /* 0x000e220000000800 */
[----:B--2---:R-:W-:Y:S01]  /*edd0*/  FADD.FTZ R15, R40, R15 ;  /* 0x0000000f280f7221 */ /* 0x004fe20000010000 */
[-C--:B------:R-:W-:Y:S01]  /*ede0*/  FMUL.FTZ R118, R118, R0.reuse ;  /* 0x0000000076767220 */ /* 0x080fe20000410000 */
[----:B------:R-:W-:Y:S01]  /*edf0*/  FMUL.FTZ R119, R119, R0 ;  /* 0x0000000077777220 */ /* 0x000fe20000410000 */
[----:B------:R-:W-:Y:S01]  /*ee00*/  F2FP.F16.F32.PACK_AB R146, R25, R146 ;  /* 0x000000921992723e */ /* 0x000fe200000000ff */
[----:B------:R-:W-:Y:S01]  /*ee10*/  VIADD R4, R4, 0xffffffff ;  /* 0xffffffff04047836 */ /* 0x000fe20000000000 */
[----:B------:R-:W-:Y:S01]  /*ee20*/  F2FP.F16.F32.PACK_AB R140, R28, R140 ;  /* 0x0000008c1c8c723e */ /* 0x000fe200000000ff */
[----:B------:R-:W-:Y:S01]  /*ee30*/  IMAD.MOV.U32 R23, RZ, RZ, R20 ;  /* 0x000000ffff177224 */ /* 0x000fe200078e0014 */
[----:B------:R-:W2:Y:S01]  /*ee40*/  MUFU.EX2 R34, R34 ;  /* 0x0000002200227308 */ /* 0x000ea20000000800 */
[----:B-1----:R-:W-:Y:S01]  /*ee50*/  FADD.FTZ R5, R143, R6 ;  /* 0x000000068f057221 */ /* 0x002fe20000010000 */
[----:B------:R-:W-:Y:S01]  /*ee60*/  F2FP.F16.F32.PACK_AB R142, R29, R142 ;  /* 0x0000008e1d8e723e */ /* 0x000fe200000000ff */
[----:B------:R-:W-:Y:S01]  /*ee70*/  IMAD.MOV.U32 R0, RZ, RZ, R14 ;  /* 0x000000ffff007224 */ /* 0x000fe200078e000e */
[----:B------:R-:W-:-:S02]  /*ee80*/  F2FP.F16.F32.PACK_AB R136, R32, R136 ;  /* 0x000000882088723e */ /* 0x000fc400000000ff */
[----:B------:R-:W-:Y:S02]  /*ee90*/  F2FP.F16.F32.PACK_AB R138, R33, R138 ;  /* 0x0000008a218a723e */ /* 0x000fe400000000ff */
[----:B------:R-:W1:Y:S01]  /*eea0*/  MUFU.EX2 R41, R41 ;  /* 0x0000002900297308 */ /* 0x000e620000000800 */
[----:B0-----:R-:W-:Y:S01]  /*eeb0*/  FADD.FTZ R24, R130, R15 ;  /* 0x0000000f82187221 */ /* 0x001fe20000010000 */
[----:B------:R-:W-:Y:S02]  /*eec0*/  F2FP.F16.F32.PACK_AB R132, R36, R132 ;  /* 0x000000842484723e */ /* 0x000fe400000000ff */
[----:B------:R-:W-:Y:S02]  /*eed0*/  F2FP.F16.F32.PACK_AB R134, R37, R134 ;  /* 0x000000862586723e */ /* 0x000fe400000000ff */
[----:B------:R-:W-:Y:S02]  /*eee0*/  F2FP.F16.F32.PACK_AB R128, R40, R128 ;  /* 0x000000802880723e */ /* 0x000fe400000000ff */
[----:B------:R-:W0:Y:S01]  /*eef0*/  MUFU.EX2 R137, R137 ;  /* 0x0000008900897308 */ /* 0x000e220000000800 */
[----:B--2---:R-:W-:Y:S01]  /*ef00*/  FADD.FTZ R6, R34, R5 ;  /* 0x0000000522067221 */ /* 0x004fe20000010000 */
[----:B------:R-:W-:-:S02]  /*ef10*/  F2FP.F16.F32.PACK_AB R149, R26, R149 ;  /* 0x000000951a95723e */ /* 0x000fc400000000ff */
[----:B------:R-:W-:Y:S02]  /*ef20*/  F2FP.F16.F32.PACK_AB R151, R27, R151 ;  /* 0x000000971b97723e */ /* 0x000fe400000000ff */
[----:B------:R-:W-:Y:S02]  /*ef30*/  F2FP.F16.F32.PACK_AB R145, R30, R145 ;  /* 0x000000911e91723e */ /* 0x000fe400000000ff */
[----:B------:R-:W2:Y:S01]  /*ef40*/  MUFU.EX2 R124, R124 ;  /* 0x0000007c007c7308 */ /* 0x000ea20000000800 */
[C---:B-1----:R-:W-:Y:S01]  /*ef50*/  FADD.FTZ R5, R41.reuse, R24 ;  /* 0x0000001829057221 */ /* 0x042fe20000010000 */
[----:B------:R-:W-:Y:S02]  /*ef60*/  F2FP.F16.F32.PACK_AB R130, R41, R130 ;  /* 0x000000822982723e */ /* 0x000fe400000000ff */
[----:B------:R-:W-:Y:S02]  /*ef70*/  F2FP.F16.F32.PACK_AB R147, R31, R147 ;  /* 0x000000931f93723e */ /* 0x000fe400000000ff */
[----:B------:R-:W-:-:S02]  /*ef80*/  F2FP.F16.F32.PACK_AB R143, R34, R143 ;  /* 0x0000008f228f723e */ /* 0x000fc400000000ff */
        /* <DEDUP_REMOVED lines=64> */
[----:B------:R-:W-:Y:S01]  /*f390*/  F2FP.F16.F32.PACK_AB R121, R83, R82 ;  /* 0x000000525379723e */ /* 0x000fe200000000ff */
[----:B------:R-:W-:Y:S02]  /*f3a0*/  IMAD.MOV.U32 R16, RZ, RZ, R7 ;  /* 0x000000ffff107224 */ /* 0x000fe400078e0007 */
[----:B-1----:R-:W-:-:S04]  /*f3b0*/  FADD.FTZ R3, R86, R3 ;  /* 0x0000000356037221 */ /* 0x002fc80000010000 */
[C---:B0-----:R-:W-:Y:S01]  /*f3c0*/  FADD.FTZ R5, R52.reuse, R3 ;  /* 0x0000000334057221 */ /* 0x041fe20000010000 */
[----:B------:R-:W-:Y:S01]  /*f3d0*/  F2FP.F16.F32.PACK_AB R123, R52, R86 ;  /* 0x00000056347b723e */ /* 0x000fe200000000ff */
[----:B------:R-:W-:Y:S01]  /*f3e0*/  IMAD.MOV.U32 R3, RZ, RZ, R11 ;  /* 0x000000ffff037224 */ /* 0x000fe200078e000b */
[----:B------:R-:W-:Y:S06]  /*f3f0*/  @P3 BRA `(.L_x_1467) ;  /* 0xffffffd000183947 */ /* 0x000fec000383ffff */
[----:B------:R-:W-:Y:S02]  /*f400*/  IMAD.MOV.U32 R0, RZ, RZ, R14 ;  /* 0x000000ffff007224 */ /* 0x000fe400078e000e */
[----:B------:R-:W-:Y:S02]  /*f410*/  IMAD.MOV.U32 R3, RZ, RZ, R11 ;  /* 0x000000ffff037224 */ /* 0x000fe400078e000b */
[----:B------:R-:W-:Y:S02]  /*f420*/  IMAD.MOV.U32 R16, RZ, RZ, R7 ;  /* 0x000000ffff107224 */ /* 0x000fe400078e0007 */
[----:B------:R-:W-:-:S07]  /*f430*/  IMAD.MOV.U32 R23, RZ, RZ, R20 ;  /* 0x000000ffff177224 */ /* 0x000fce00078e0014 */
.L_x_1449:
[----:B------:R-:W2:Y:S01]  /*f440*/  LDL R21, [R1+0x18] ;  /* 0x0000180001157983 */ /* 0x000ea20000100800 */
[----:B------:R-:W0:Y:S03]  /*f450*/  LDC R7, c[0x0][0x448] ;  /* 0x00011200ff077b82 */ /* 0x000e260000000800 */
[----:B------:R-:W3:Y:S04]  /*f460*/  LDL R20, [R1+0x4] ;  /* 0x0000040001147983 */ /* 0x000ee80000100800 */
[----:B------:R-:W3:Y:S01]  /*f470*/  LDL R15, [R1+0x8] ;  /* 0x00000800010f7983 */ /* 0x000ee20000100800 */
[----:B------:R-:W1:Y:S01]  /*f480*/  LDC R24, c[0x0][0x9e4] ;  /* 0x00027900ff187b82 */ /* 0x000e620000000800 */
[----:B0-----:R-:W-:-:S02]  /*f490*/  ISETP.NE.AND P4, PT, R7, 0x1, PT ;  /* 0x000000010700780c */ /* 0x001fc40003f85270 */
[----:B-1----:R-:W-:-:S11]  /*f4a0*/  ISETP.GE.AND P5, PT, R24, 0x1, PT ;  /* 0x000000011800780c */ /* 0x002fd60003fa6270 */
[----:B------:R-:W0:Y:S08]  /*f4b0*/  @P4 LDC R14, c[0x0][0x44c] ;  /* 0x00011300ff0e4b82 */ /* 0x000e300000000800 */
[----:B------:R-:W1:Y:S01]  /*f4c0*/  @P4 LDC R11, c[0x0][0x450] ;  /* 0x00011400ff0b4b82 */ /* 0x000e620000000800 */
[----:B--2---:R-:W-:-:S04]  /*f4d0*/  VIADD R7, R21, 0xbf ;  /* 0x000000bf15077836 */ /* 0x004fc80000000000 */
[----:B0-----:R-:W-:Y:S01]  /*f4e0*/  @P4 IMAD.HI.U32 R14, R7, R14, RZ ;  /* 0x0000000e070e4227 */ /* 0x001fe200078e00ff */
[----:B---3--:R-:W-:-:S04]  /*f4f0*/  IADD3 R20, R15, 0x1, -R20 ;  /* 0x000000010f147810 */ /* 0x008fc80007ffe814 */
[----:B-1----:R-:W-:-:S05]  /*f500*/  @P4 SHF.R.U32.HI R7, RZ, R11, R14 ;  /* 0x0000000bff074219 */ /* 0x002fca000001160e */
[----:B------:R-:W-:-:S04]  /*f510*/  IMAD.IADD R7, R7, 0x1, R20 ;  /* 0x0000000107077824 */ /* 0x000fc800078e0214 */
[----:B------:R-:W-:Y:S01]  /*f520*/  IMAD.IADD R14, R7, 0x1, -R10 ;  /* 0x00000001070e7824 */ /* 0x000fe200078e0a0a */
[----:B------:R-:W-:Y:S06]  /*f530*/  @!P5 BRA `(.L_x_1468) ;  /* 0x000000000044d947 */ /* 0x000fec0003800000 */
[----:B------:R-:W-:Y:S01]  /*f540*/  ISETP.GT.AND P2, PT, R7, -0x1, PT ;  /* 0xffffffff0700780c */ /* 0x000fe20003f44270 */
[----:B------:R-:W-:-:S12]  /*f550*/  BSSY B0, `(.L_x_1469) ;  /* 0x000000d000007945 */ /* 0x000fd80003800000 */
        /* <DEDUP_REMOVED lines=8> */
.L_x_1470:
[----:B------:R-:W-:-:S13]  /*f5e0*/  ISETP.NE.AND P2, PT, R24, 0x1, PT ;  /* 0x000000011800780c */ /* 0x000fda0003f45270 */
[----:B------:R-:W0:Y:S02]  /*f5f0*/  @P2 LDC.64 R10, c[0x0][0x9e8] ;  /* 0x00027a00ff0a2b82 */ /* 0x000e240000000a00 */
[----:B0-----:R-:W-:-:S05]  /*f600*/  @P2 IMAD.HI.U32 R10, R7, R10, RZ ;  /* 0x0000000a070a2227 */ /* 0x001fca00078e00ff */
[----:B------:R-:W-:-:S07]  /*f610*/  @P2 SHF.R.U32.HI R7, RZ, R11, R10 ;  /* 0x0000000bff072219 */ /* 0x000fce000001160a */
.L_x_1471:
[----:B------:R-:W-:Y:S05]  /*f620*/  BSYNC B0 ;  /* 0x0000000000007941 */ /* 0x000fea0003800000 */
.L_x_1469:
[----:B------:R-:W-:-:S05]  /*f630*/  IMAD R7, R7, R24, RZ ;  /* 0x0000001807077224 */ /* 0x000fca00078e02ff */
[----:B------:R-:W-:-:S07]  /*f640*/  VIMNMX R14, R14, R7, !PT ;  /* 0x000000070e0e7248 */ /* 0x000fce0007fe0100 */
.L_x_1468:
[----:B------:R-:W2:Y:S01]  /*f650*/  LDL R10, [R1+0x30] ;  /* 0x00003000010a7983 */ /* 0x000ea20000100800 */
[----:B------:R-:W-:-:S05]  /*f660*/  VIADD R14, R14, 0x7f ;  /* 0x0000007f0e0e7836 */ /* 0x000fca0000000000 */
[----:B------:R-:W-:-:S04]  /*f670*/  SHF.R.S32.HI R7, RZ, 0x1f, R14 ;  /* 0x0000001fff077819 */ /* 0x000fc8000001140e */
[----:B------:R-:W-:-:S04]  /*f680*/  LEA.HI R7, R7, R14, RZ, 0x7 ;  /* 0x0000000e07077211 */ /* 0x000fc800078f38ff */
[----:B------:R-:W-:-:S04]  /*f690*/  SHF.R.S32.HI R7, RZ, 0x7, R7 ;  /* 0x00000007ff077819 */ /* 0x000fc80000011407 */
[----:B--2---:R-:W-:-:S04]  /*f6a0*/  VIMNMX R10, R10, R7, !PT ;  /* 0x000000070a0a7248 */ /* 0x004fc80007fe0100 */
[----:B------:R-:W-:Y:S01]  /*f6b0*/  ISETP.GE.AND P2, PT, R4, R10, PT ;  /* 0x0000000a0400720c */ /* 0x000fe20003f46270 */
[----:B------:R0:W-:-:S12]  /*f6c0*/  STL [R1+0x24], R10 ;  /* 0x0000240a01007387 */ /* 0x0001d80000100800 */
[----:B0-----:R-:W-:Y:S05]  /*f6d0*/  @!P2 BRA `(.L_x_1472) ;  /* 0x0000001c00c0a947 */ /* 0x001fea0003800000 */
[----:B------:R-:W-:Y:S02]  /*f6e0*/  IMAD.MOV.U32 R7, RZ, RZ, R0 ;  /* 0x000000ffff077224 */ /* 0x000fe400078e0000 */
[----:B------:R-:W-:Y:S02]  /*f6f0*/  IMAD.MOV.U32 R14, RZ, RZ, R3 ;  /* 0x000000ffff0e7224 */ /* 0x000fe400078e0003 */
[----:B------:R-:W-:Y:S02]  /*f700*/  IMAD.MOV.U32 R10, RZ, RZ, R23 ;  /* 0x000000ffff0a7224 */ /* 0x000fe400078e0017 */
[----:B------:R-:W-:-:S07]  /*f710*/  IMAD.MOV.U32 R15, RZ, RZ, R16 ;  /* 0x000000ffff0f7224 */ /* 0x000fce00078e0010 */
.L_x_1482:
        /* <DEDUP_REMOVED lines=11> */
.L_x_1474:
[----:B------:R-:W-:Y:S01]  /*f7d0*/  IMAD R0, R16, 0x8, R2 ;  /* 0x0000000810007824 */ /* 0x000fe200078e0202 */
[----:B------:R-:W-:-:S04]  /*f7e0*/  SHF.L.U32 R3, R23, 0x1f, RZ ;  /* 0x0000001f17037819 */ /* 0x000fc800000006ff */
[----:B------:R0:W1:Y:S01]  /*f7f0*/  SYNCS.PHASECHK.TRANS64.TRYWAIT P3, [R0+URZ+0x16830], R3 ;  /* 0x01683003000075a7 */ /* 0x000062000806017f */
[----:B------:R-:W-:Y:S05]  /*f800*/  @!P0 BRA `(.L_x_1475) ;  /* 0x0000000000048947 */ /* 0x000fea0003800000 */
[----:B------:R-:W-:Y:S01]  /*f810*/  BPT.TRAP 0x1 ;  /* 0x000000040000795c */ /* 0x000fe20000300000 */
.L_x_1475:
[----:B------:R-:W-:Y:S04]  /*f820*/  BSSY B0, `(.L_x_1473) ;  /* 0x0000004000007945 */ /* 0x000fe80003800000 */
[----:B-1----:R-:W-:Y:S05]  /*f830*/  @P3 BRA `(.L_x_1476) ;  /* 0x0000000000083947 */ /* 0x002fea0003800000 */
[----:B------:R-:W1:Y:S02]  /*f840*/  SYNCS.PHASECHK.TRANS64.TRYWAIT P3, [R0+URZ+0x16830], R3 ;  /* 0x01683003000075a7 */ /* 0x000e64000806017f */
[----:B-1----:R-:W-:Y:S05]  /*f850*/  @!P3 BRA `(.L_x_1477) ;  /* 0x000000e80074b947 */ /* 0x002fea0003800000 */
.L_x_1476:
[----:B------:R-:W-:Y:S05]  /*f860*/  BSYNC B0 ;  /* 0x0000000000007941 */ /* 0x000fea0003800000 */
.L_x_1473:
[----:B01----:R-:W2:Y:S01]  /*f870*/  LDL R3, [R1+0x20] ;  /* 0x0000200001037983 */ /* 0x003ea20000100800 */
[----:B------:R-:W0:Y:S01]  /*f880*/  S2R R0, SR_TID.X ;  /* 0x0000000000007919 */ /* 0x000e220000002100 */
[----:B------:R-:W-:Y:S05]  /*f890*/  WARPSYNC.ALL ;  /* 0x0000000000007948 */ /* 0x000fea0003800000 */
[----:B------:R-:W-:Y:S01]  /*f8a0*/  IMAD.MOV.U32 R27, RZ, RZ, 0x40000040 ;  /* 0x40000040ff1b7424 */ /* 0x000fe200078e00ff */
[----:B0-----:R-:W-:-:S05]  /*f8b0*/  SHF.R.U32.HI R0, RZ, 0x7, R0 ;  /* 0x00000007ff007819 */ /* 0x001fca0000011600 */
[----:B------:R-:W-:Y:S01]  /*f8c0*/  VIADD R0, R0, 0x8 ;  /* 0x0000000800007836 */ /* 0x000fe20000000000 */
[----:B------:R-:W-:Y:S01]  /*f8d0*/  R2UR UR8, R8 ;  /* 0x00000000080872ca */ /* 0x000fe200000e0000 */
[----:B------:R-:W-:Y:S01]  /*f8e0*/  IMAD.MOV.U32 R25, RZ, RZ, 0x40000040 ;  /* 0x40000040ff197424 */ /* 0x000fe200078e00ff */
[----:B------:R-:W-:Y:S02]  /*f8f0*/  R2UR UR9, R9 ;  /* 0x00000000090972ca */ /* 0x000fe400000e0000 */
[----:B------:R-:W-:Y:S02]  /*f900*/  R2UR UR11, R27 ;  /* 0x000000001b0b72ca */ /* 0x000fe400000e0000 */
[----:B------:R-:W-:Y:S02]  /*f910*/  R2UR UR15, R25 ;  /* 0x00000000190f72ca */ /* 0x000fe400000e0000 */
[----:B------:R-:W-:Y:S02]  /*f920*/  R2UR UR23, R27 ;  /* 0x000000001b1772ca */ /* 0x000fe400000e0000 */
[----:B------:R-:W-:-:S02]  /*f930*/  R2UR UR12, R156 ;  /* 0x000000009c0c72ca */ /* 0x000fc400000e0000 */
[----:B------:R-:W-:Y:S01]  /*f940*/  R2UR UR13, R157 ;  /* 0x000000009d0d72ca */ /* 0x000fe200000e0000 */
[----:B------:R0:W-:Y:S01]  /*f950*/  BAR.SYNC.DEFER_BLOCKING R0, 0x100 ;  /* 0x000400000000751d */ /* 0x0001e20000010000 */
[----:B------:R-:W-:Y:S01]  /*f960*/  IMAD.MOV.U32 R21, RZ, RZ, 0x40000040 ;  /* 0x40000040ff157424 */ /* 0x000fe200078e00ff */
[----:B------:R-:W-:Y:S02]  /*f970*/  R2UR UR16, R154 ;  /* 0x000000009a1072ca */ /* 0x000fe400000e0000 */
[----:B------:R-:W-:Y:S02]  /*f980*/  R2UR UR17, R155 ;  /* 0x000000009b1172ca */ /* 0x000fe400000e0000 */
[----:B------:R-:W-:Y:S01]  /*f990*/  R2UR UR19, R21 ;  /* 0x00000000151372ca */ /* 0x000fe200000e0000 */
[----:B--2---:R-:W-:-:S04]  /*f9a0*/  IMAD R26, R16, 0x400, R3 ;  /* 0x00000400101a7824 */ /* 0x004fc800078e0203 */
[C---:B------:R-:W-:Y:S01]  /*f9b0*/  VIADD R24, R26.reuse, 0x2 ;  /* 0x000000021a187836 */ /* 0x040fe20000000000 */
[C---:B------:R-:W-:Y:S01]  /*f9c0*/  R2UR UR10, R26.reuse ;  /* 0x000000001a0a72ca */ /* 0x040fe200000e0000 */
[C---:B------:R-:W-:Y:S02]  /*f9d0*/  VIADD R20, R26.reuse, 0x4 ;  /* 0x000000041a147836 */ /* 0x040fe40000000000 */
[----:B------:R-:W-:Y:S01]  /*f9e0*/  VIADD R26, R26, 0x6 ;  /* 0x000000061a1a7836 */ /* 0x000fe20000000000 */
[----:B------:R-:W-:-:S04]  /*f9f0*/  R2UR UR14, R24 ;  /* 0x00000000180e72ca */ /* 0x000fc800000e0000 */
[----:B------:R-:W-:Y:S02]  /*fa00*/  R2UR UR22, R26 ;  /* 0x000000001a1672ca */ /* 0x000fe400000e0000 */
[----:B------:R-:W-:-:S06]  /*fa10*/  WARPGROUP.ARRIVE ;  /* 0x00000000000079c5 */ /* 0x000fcc0000000000 */
[----:B------:R-:W-:Y:S01]  /*fa20*/  HGMMA.64x128x16.F32 R24, gdesc[UR8], RZ, !UPT, gsb0 ;  /* 0x01e00000081879f0 */ /* 0x000fe2000c0008ff */
[----:B------:R-:W-:Y:S02]  /*fa30*/  R2UR UR18, R20 ;  /* 0x00000000141272ca */ /* 0x000fe400000e0000 */
[----:B------:R-:W-:Y:S02]  /*fa40*/  WARPGROUP.DEPBAR.LE gsb0, 0x0 ;  /* 0x00008000000079c5 */ /* 0x000fe40000010000 */
[----:B------:R-:W-:-:S07]  /*fa50*/  WARPGROUP.ARRIVE ;  /* 0x00000000000079c5 */ /* 0x000fce0000000000 */
        /* <DEDUP_REMOVED lines=13> */
.L_x_1479:
[----:B------:R-:W-:Y:S01]  /*fb30*/  SHF.L.U32 R0, R10, 0x1f, RZ ;  /* 0x0000001f0a007819 */ /* 0x000fe200000006ff */
[----:B------:R-:W-:-:S04]  /*fb40*/  IMAD R3, R15, 0x8, R2 ;  /* 0x000000080f037824 */ /* 0x000fc800078e0202 */
[----:B------:R0:W1:Y:S01]  /*fb50*/  SYNCS.PHASECHK.TRANS64.TRYWAIT P2, [R3+URZ+0x16850], R0 ;  /* 0x01685000030075a7 */ /* 0x000062000804017f */
[----:B------:R-:W-:Y:S05]  /*fb60*/  @!P0 BRA `(.L_x_1480) ;  /* 0x0000000000048947 */ /* 0x000fea0003800000 */
[----:B------:R-:W-:Y:S01]  /*fb70*/  BPT.TRAP 0x1 ;  /* 0x000000040000795c */ /* 0x000fe20000300000 */
.L_x_1480:
[----:B-1----:R-:W-:Y:S05]  /*fb80*/  @P2 BRA `(.L_x_1478) ;  /* 0x0000000000082947 */ /* 0x002fea0003800000 */
[----:B------:R-:W1:Y:S02]  /*fb90*/  SYNCS.PHASECHK.TRANS64.TRYWAIT P2, [R3+URZ+0x16850], R0 ;  /* 0x01685000030075a7 */ /* 0x000e64000804017f */
[----:B-1----:R-:W-:Y:S05]  /*fba0*/  @!P2 BRA `(.L_x_1481) ;  /* 0x000000e400b4a947 */ /* 0x002fea0003800000 */
.L_x_1478:
[----:B01----:R-:W-:Y:S01]  /*fbb0*/  VIADD R0, R2, 0x400 ;  /* 0x0000040002007836 */ /* 0x003fe20000000000 */
[----:B------:R-:W-:Y:S05]  /*fbc0*/  WARPSYNC.ALL ;  /* 0x0000000000007948 */ /* 0x000fea0003800000 */
[----:B------:R-:W-:-:S04]  /*fbd0*/  SHF.R.U32.HI R0, RZ, 0x4, R0 ;  /* 0x00000004ff007819 */ /* 0x000fc80000011600 */
[----:B------:R-:W-:-:S05]  /*fbe0*/  LOP3.LUT R10, R0, 0x3fff, RZ, 0xc0, !PT ;  /* 0x00003fff000a7812 */ /* 0x000fca00078ec0ff */
[----:B------:R-:W-:Y:S01]  /*fbf0*/  IMAD R10, R15, 0x400, R10 ;  /* 0x000004000f0a7824 */ /* 0x000fe200078e020a */
[----:B------:R-:W-:Y:S01]  /*fc00*/  WARPGROUP.ARRIVE ;  /* 0x00000000000079c5 */ /* 0x000fe20000000000 */
[----:B------:R-:W-:Y:S01]  /*fc10*/  IMAD.MOV.U32 R11, RZ, RZ, 0x40000040 ;  /* 0x40000040ff0b7424 */ /* 0x000fe200078e00ff */
[----:B------:R-:W-:Y:S01]  /*fc20*/  FMNMX.FTZ R0, R24, R14, !PT ;  /* 0x0000000e18007209 */ /* 0x000fe20007810000 */
[C---:B------:R-:W-:Y:S01]  /*fc30*/  VIADD R20, R10.reuse, 0x80 ;  /* 0x000000800a147836 */ /* 0x040fe20000000000 */
[----:B------:R-:W-:Y:S01]  /*fc40*/  R2UR UR10, R10 ;  /* 0x000000000a0a72ca */ /* 0x000fe200000e0000 */
[----:B------:R-:W-:Y:S01]  /*fc50*/  IMAD.MOV.U32 R21, RZ, RZ, 0x40000040 ;  /* 0x40000040ff157424 */ /* 0x000fe200078e00ff */
[----:B------:R-:W-:Y:S01]  /*fc60*/  R2UR UR11, R11 ;  /* 0x000000000b0b72ca */ /* 0x000fe200000e0000 */
[----:B------:R-:W-:Y:S01]  /*fc70*/  UMOV UR41, UR6 ;  /* 0x0000000600297c82 */ /* 0x000fe20008000000 */
[----:B------:R-:W-:-:S04]  /*fc80*/  FMNMX.FTZ R0, R25, R0, !PT ;  /* 0x0000000019007209 */ /* 0x000fc80007810000 */
[----:B------:R-:W-:-:S04]  /*fc90*/  FMNMX.FTZ R0, R28, R0, !PT ;  /* 0x000000001c007209 */ /* 0x000fc80007810000 */
[----:B------:R-:W-:-:S03]  /*fca0*/  FMNMX.FTZ R0, R29, R0, !PT ;  /* 0x000000001d007209 */ /* 0x000fc60007810000 */
[----:B------:R-:W-:Y:S01]  /*fcb0*/  HGMMA.64x64x16.F32 R88, R148, gdesc[UR8].tnspB, R88, gsb0 ;  /* 0x40e0000894587df0 */ /* 0x000fe20008000858 */
[----:B------:R-:W-:Y:S02]  /*fcc0*/  FMNMX.FTZ R0, R32, R0, !PT ;  /* 0x0000000020007209 */ /* 0x000fe40007810000 */
[----:B------:R-:W-:Y:S01]  /*fcd0*/  R2UR UR10, R20 ;  /* 0x00000000140a72ca */ /* 0x000fe200000e0000 */
[----:B------:R-:W-:Y:S01]  /*fce0*/  VIADD R20, R10, 0x100 ;  /* 0x000001000a147836 */ /* 0x000fe20000000000 */
[----:B------:R-:W-:Y:S02]  /*fcf0*/  FMNMX.FTZ R0, R33, R0, !PT ;  /* 0x0000000021007209 */ /* 0x000fe40007810000 */
[----:B------:R-:W-:Y:S01]  /*fd00*/  R2UR UR11, R21 ;  /* 0x00000000150b72ca */ /* 0x000fe200000e0000 */
[----:B------:R-:W-:Y:S01]  /*fd10*/  IMAD.MOV.U32 R21, RZ, RZ, 0x40000040 ;  /* 0x40000040ff157424 */ /* 0x000fe200078e00ff */
        /* <DEDUP_REMOVED lines=32> */
[----:B------:R-:W-:-:S05]  /*ff20*/  FMNMX.FTZ R3, R85, R0, !PT ;  /* 0x0000000055037209 */ /* 0x000fca0007810000 */
[----:B------:R-:W0:Y:S02]  /*ff30*/  SHFL.BFLY PT, R0, R3, 0x2, 0x1f ;  /* 0x0c401f0003007f89 */ /* 0x000e2400000e0000 */
[----:B0-----:R-:W-:-:S05]  /*ff40*/  FMNMX.FTZ R3, R3, R0, !PT ;  /* 0x0000000003037209 */ /* 0x001fca0007810000 */
[----:B------:R-:W0:Y:S01]  /*ff50*/  SHFL.BFLY PT, R0, R3, 0x1, 0x1f ;  /* 0x0c201f0003007f89 */ /* 0x000e2200000e0000 */
[----:B------:R-:W-:Y:S02]  /*ff60*/  WARPGROUP.DEPBAR.LE gsb0, 0x0 ;  /* 0x00008000000079c5 */ /* 0x000fe40000010000 */
[----:B------:R-:W-:Y:S01]  /*ff70*/  WARPGROUP.ARRIVE ;  /* 0x00000000000079c5 */ /* 0x000fe20000000000 */
[----:B0-----:R-:W-:Y:S02]  /*ff80*/  FMNMX.FTZ R3, R3, R0, !PT ;  /* 0x0000000003037209 */ /* 0x001fe40007810000 */
[----:B------:R-:W-:-:S03]  /*ff90*/  FMNMX.FTZ R0, R26, R7, !PT ;  /* 0x000000071a007209 */ /* 0x000fc60007810000 */
[----:B------:R-:W-:Y:S01]  /*ffa0*/  HGMMA.64x64x16.F32 R88, R140, gdesc[UR8].tnspB, R88, gsb0 ;  /* 0x40e000088c587df0 */ /* 0x000fe20008000858 */
[----:B------:R-:W-:Y:S01]  /*ffb0*/  FMNMX.FTZ R0, R27, R0, !PT ;  /* 0x000000001b007209 */ /* 0x000fe20007810000 */
[C---:B------:R-:W-:Y:S01]  /*ffc0*/  FADD.FTZ R11, -R3.reuse, R14 ;  /* 0x0000000e030b7221 */ /* 0x040fe20000010100 */
[----:B------:R-:W-:Y:S01]  /*ffd0*/  R2UR UR10, R20 ;  /* 0x00000000140a72ca */ /* 0x000fe200000e0000 */
[----:B------:R-:W-:Y:S01]  /*ffe0*/  VIADD R20, R10, 0x200 ;  /* 0x000002000a147836 */ /* 0x000fe20000000000 */
[----:B------:R-:W-:Y:S01]  /*fff0*/  FMNMX.FTZ R0, R30, R0, !PT ;  /* 0x000000001e007209 */ /* 0x000fe20007810000 */
[----:B------:R-:W-:Y:S01]  /*10000*/  FMUL.FTZ R14, R3, UR41 ;  /* 0x00000029030e7c20 */ /* 0x000fe20008410000 */
[----:B------:R-:W-:Y:S01]  /*10010*/  R2UR UR11, R21 ;  /* 0x00000000150b72ca */ /* 0x000fe200000e0000 */
[----:B------:R-:W-:Y:S01]  /*10020*/  IMAD.MOV.U32 R21, RZ, RZ, 0x40000040 ;  /* 0x40000040ff157424 */ /* 0x000fe200078e00ff */
[----:B------:R-:W-:Y:S01]  /*10030*/  FMNMX.FTZ R0, R31, R0, !PT ;  /* 0x000000001f007209 */ /* 0x000fe20007810000 */
[----:B------:R-:W-:Y:S01]  /*10040*/  FFMA.FTZ R147, R24, UR41, -R14 ;  /* 0x0000002918937c23 */ /* 0x000fe2000801080e */
[----:B------:R-:W-:-:S02]  /*10050*/  VIADD R24, R10, 0x280 ;  /* 0x000002800a187836 */ /* 0x000fc40000000000 */
[--C-:B------:R-:W-:Y:S01]  /*10060*/  FFMA.FTZ R148, R25, UR41, -R14.reuse ;  /* 0x0000002919947c23 */ /* 0x100fe2000801080e */
[----:B------:R-:W-:Y:S01]  /*10070*/  FMNMX.FTZ R0, R34, R0, !PT ;  /* 0x0000000022007209 */ /* 0x000fe20007810000 */
[----:B------:R-:W-:Y:S02]  /*10080*/  IMAD.MOV.U32 R25, RZ, RZ, 0x40000040 ;  /* 0x40000040ff197424 */ /* 0x000fe400078e00ff */
        /* <DEDUP_REMOVED lines=9> */
[----:B------:R-:W-:Y:S01]  /*10120*/  FFMA.FTZ R37, R69, UR41, -R14 ;  /* 0x0000002945257c23 */ /* 0x000fe2000801080e */
[----:B------:R-:W-:Y:S01]  /*10130*/  FMNMX.FTZ R0, R39, R0, !PT ;  /* 0x0000000027007209 */ /* 0x000fe20007810000 */
[----:B------:R-:W-:Y:S01]  /*10140*/  FMUL.FTZ R11, R11, UR41 ;  /* 0x000000290b0b7c20 */ /* 0x000fe20008410000 */
[----:B------:R-:W-:Y:S02]  /*10150*/  MUFU.EX2 R147, R147 ;  /* 0x0000009300937308 */ /* 0x000fe40000000800 */
[----:B------:R-:W-:-:S04]  /*10160*/  FMNMX.FTZ R0, R42, R0, !PT ;  /* 0x000000002a007209 */ /* 0x000fc80007810000 */
[----:B------:R-:W-:Y:S02]  /*10170*/  FMNMX.FTZ R0, R43, R0, !PT ;  /* 0x000000002b007209 */ /* 0x000fe40007810000 */
[----:B------:R-:W0:Y:S02]  /*10180*/  MUFU.EX2 R11, R11 ;  /* 0x0000000b000b7308 */ /* 0x000e240000000800 */
[----:B------:R-:W-:-:S04]  /*10190*/  FMNMX.FTZ R0, R46, R0, !PT ;  /* 0x000000002e007209 */ /* 0x000fc80007810000 */
[----:B------:R-:W-:Y:S02]  /*101a0*/  FMNMX.FTZ R0, R47, R0, !PT ;  /* 0x000000002f007209 */ /* 0x000fe40007810000 */
[----:B------:R-:W1:Y:S02]  /*101b0*/  MUFU.EX2 R148, R148 ;  /* 0x0000009400947308 */ /* 0x000e640000000800 */
[----:B------:R-:W-:-:S04]  /*101c0*/  FMNMX.FTZ R0, R50, R0, !PT ;  /* 0x0000000032007209 */ /* 0x000fc80007810000 */
[----:B------:R-:W-:Y:S02]  /*101d0*/  FMNMX.FTZ R0, R51, R0, !PT ;  /* 0x0000000033007209 */ /* 0x000fe40007810000 */
[----:B------:R-:W-:Y:S02]  /*101e0*/  MUFU.EX2 R145, R145 ;  /* 0x0000009100917308 */ /* 0x000fe40000000800 */
        /* <DEDUP_REMOVED lines=9> */
[----:B------:R-:W-:Y:S01]  /*10280*/  FMNMX.FTZ R0, R66, R0, !PT ;  /* 0x0000000042007209 */ /* 0x000fe20007810000 */
[----:B------:R-:W-:Y:S02]  /*10290*/  WARPGROUP.DEPBAR.LE gsb0, 0x0 ;  /* 0x00008000000079c5 */ /* 0x000fe40000010000 */
[----:B------:R-:W-:Y:S01]  /*102a0*/  WARPGROUP.ARRIVE ;  /* 0x00000000000079c5 */ /* 0x000fe20000000000 */
[----:B------:R-:W-:Y:S01]  /*102b0*/  FMNMX.FTZ R0, R67, R0, !PT ;  /* 0x0000000043007209 */ /* 0x000fe20007810000 */
[--C-:B------:R-:W-:Y:S01]  /*102c0*/  FFMA.FTZ R140, R41, UR41, -R14.reuse ;  /* 0x00000029298c7c23 */ /* 0x100fe2000801080e */
[--C-:B------:R-:W-:Y:S01]  /*102d0*/  FFMA.FTZ R143, R32, UR41, -R14.reuse ;  /* 0x00000029208f7c23 */ /* 0x100fe2000801080e */
[--C-:B------:R-:W-:Y:S01]  /*102e0*/  FFMA.FTZ R141, R36, UR41, -R14.reuse ;  /* 0x00000029248d7c23 */ /* 0x100fe2000801080e */
[----:B------:R-:W-:Y:S01]  /*102f0*/  FMNMX.FTZ R0, R70, R0, !PT ;  /* 0x0000000046007209 */ /* 0x000fe20007810000 */
[----:B------:R-:W-:Y:S01]  /*10300*/  HGMMA.64x64x16.F32 R88, R136, gdesc[UR8].tnspB, R88, gsb0 ;  /* 0x40e0000888587df0 */ /* 0x000fe20008000858 */
[----:B------:R-:W-:Y:S01]  /*10310*/  R2UR UR10, R20 ;  /* 0x00000000140a72ca */ /* 0x000fe200000e0000 */
[--C-:B------:R-:W-:Y:S01]  /*10320*/  FFMA.FTZ R142, R45, UR41, -R14.reuse ;  /* 0x000000292d8e7c23 */ /* 0x100fe2000801080e */
[----:B------:R-:W-:Y:S01]  /*10330*/  FMNMX.FTZ R0, R71, R0, !PT ;  /* 0x0000000047007209 */ /* 0x000fe20007810000 */
[--C-:B------:R-:W-:Y:S01]  /*10340*/  FFMA.FTZ R20, R49, UR41, -R14.reuse ;  /* 0x0000002931147c23 */ /* 0x100fe2000801080e */
[----:B------:R-:W-:Y:S01]  /*10350*/  R2UR UR11, R21 ;  /* 0x00000000150b72ca */ /* 0x000fe200000e0000 */
        /* <DEDUP_REMOVED lines=16> */
[----:B------:R-:W-:Y:S03]  /*10460*/  MUFU.EX2 R142, R142 ;  /* 0x0000008e008e7308 */ /* 0x000fe60000000800 */
[----:B------:R-:W2:Y:S05]  /*10470*/  SHFL.BFLY PT, R41, R0, 0x2, 0x1f ;  /* 0x0c401f0000297f89 */ /* 0x000eaa00000e0000 */
[----:B------:R-:W-:Y:S08]  /*10480*/  MUFU.EX2 R20, R20 ;  /* 0x0000001400147308 */ /* 0x000ff00000000800 */
[----:B------:R-:W-:Y:S08]  /*10490*/  MUFU.EX2 R21, R21 ;  /* 0x0000001500157308 */ /* 0x000ff00000000800 */
[----:B------:R-:W-:Y:S01]  /*104a0*/  MUFU.EX2 R29, R29 ;  /* 0x0000001d001d7308 */ /* 0x000fe20000000800 */
[----:B--2---:R-:W-:Y:S01]  /*104b0*/  FMNMX.FTZ R0, R0, R41, !PT ;  /* 0x0000002900007209 */ /* 0x004fe20007810000 */
[----:B------:R-:W-:-:S06]  /*104c0*/  FFMA.FTZ R41, R73, UR41, -R14 ;  /* 0x0000002949297c23 */ /* 0x000fcc000801080e */
[----:B------:R-:W-:Y:S08]  /*104d0*/  MUFU.EX2 R32, R32 ;  /* 0x0000002000207308 */ /* 0x000ff00000000800 */
[----:B------:R-:W-:Y:S01]  /*104e0*/  MUFU.EX2 R28, R28 ;  /* 0x0000001c001c7308 */ /* 0x000fe20000000800 */
[----:B------:R-:W-:Y:S02]  /*104f0*/  WARPGROUP.DEPBAR.LE gsb0, 0x0 ;  /* 0x00008000000079c5 */ /* 0x000fe40000010000 */
[----:B------:R-:W-:Y:S01]  /*10500*/  WARPGROUP.ARRIVE ;  /* 0x00000000000079c5 */ /* 0x000fe20000000000 */
[--C-:B------:R-:W-:Y:S01]  /*10510*/  FFMA.FTZ R139, R40, UR41, -R14.reuse ;  /* 0x00000029288b7c23 */ /* 0x100fe2000801080e */
[--C-:B------:R-:W-:Y:S01]  /*10520*/  FFMA.FTZ R137, R44, UR41, -R14.reuse ;  /* 0x000000292c897c23 */ /* 0x100fe2000801080e */
[--C-:B------:R-:W-:Y:S01]  /*10530*/  FFMA.FTZ R136, R48, UR41, -R14.reuse ;  /* 0x0000002930887c23 */ /* 0x100fe2000801080e */
[--C-:B------:R-:W-:Y:S01]  /*10540*/  FFMA.FTZ R138, R52, UR41, -R14.reuse ;  /* 0x00000029348a7c23 */ /* 0x100fe2000801080e */
[--C-:B------:R-:W-:Y:S01]  /*10550*/  FFMA.FTZ R40, R72, UR41, -R14.reuse ;  /* 0x0000002948287c23 */ /* 0x100fe2000801080e */
[----:B------:R-:W-:Y:S01]  /*10560*/  HGMMA.64x64x16.F32 R88, R132, gdesc[UR8].tnspB, R88, gsb0 ;  /* 0x40e0000884587df0 */ /* 0x000fe20008000858 */
[----:B------:R-:W-:Y:S01]  /*10570*/  R2UR UR10, R24 ;  /* 0x00000000180a72ca */ /* 0x000fe200000e0000 */
[--C-:B------:R-:W-:Y:S01]  /*10580*/  FFMA.FTZ R44, R76, UR41, -R14.reuse ;  /* 0x000000294c2c7c23 */ /* 0x100fe2000801080e */
[----:B------:R-:W2:Y:S01]  /*10590*/  SHFL.BFLY PT, R24, R0, 0x1, 0x1f ;  /* 0x0c201f0000187f89 */ /* 0x000ea200000e0000 */
[----:B------:R-:W-:Y:S01]  /*105a0*/  R2UR UR11, R25 ;  /* 0x00000000190b72ca */ /* 0x000fe200000e0000 */
[--C-:B------:R-:W-:Y:S01]  /*105b0*/  FFMA.FTZ R48, R80, UR41, -R14.reuse ;  /* 0x0000002950307c23 */ /* 0x100fe2000801080e */
[----:B------:R-:W-:Y:S01]  /*105c0*/  FFMA.FTZ R52, R84, UR41, -R14 ;  /* 0x0000002954347c23 */ /* 0x000fe2000801080e */
[----:B------:R-:W-:Y:S01]  /*105d0*/  IMAD.MOV.U32 R25, RZ, RZ, 0x40000040 ;  /* 0x40000040ff197424 */ /* 0x000fe200078e00ff */
[----:B------:R-:W-:Y:S08]  /*105e0*/  MUFU.EX2 R139, R139 ;  /* 0x0000008b008b7308 */ /* 0x000ff00000000800 */
[----:B------:R-:W-:Y:S08]  /*105f0*/  MUFU.EX2 R137, R137 ;  /* 0x0000008900897308 */ /* 0x000ff00000000800 */
[----:B------:R-:W-:Y:S01]  /*10600*/  MUFU.EX2 R136, R136 ;  /* 0x0000008800887308 */ /* 0x000fe20000000800 */
[----:B--2---:R-:W-:-:S05]  /*10610*/  FMNMX.FTZ R0, R0, R24, !PT ;  /* 0x0000001800007209 */ /* 0x004fca0007810000 */
[C---:B------:R-:W-:Y:S01]  /*10620*/  FADD.FTZ R24, -R0.reuse, R7 ;  /* 0x0000000700187221 */ /* 0x040fe20000010100 */
[----:B------:R-:W-:Y:S01]  /*10630*/  FMUL.FTZ R53, R0, UR41 ;  /* 0x0000002900357c20 */ /* 0x000fe20008410000 */
[----:B------:R-:W-:Y:S03]  /*10640*/  MUFU.EX2 R138, R138 ;  /* 0x0000008a008a7308 */ /* 0x000fe60000000800 */
        /* <DEDUP_REMOVED lines=12> */
[----:B------:R-:W-:-:S02]  /*10710*/  FFMA.FTZ R55, R55, UR41, -R53 ;  /* 0x0000002937377c23 */ /* 0x000fc40008010835 */
[----:B------:R-:W-:Y:S08]  /*10720*/  MUFU.EX2 R26, R26 ;  /* 0x0000001a001a7308 */ /* 0x000ff00000000800 */
[----:B------:R-:W-:Y:S08]  /*10730*/  MUFU.EX2 R151, R151 ;  /* 0x0000009700977308 */ /* 0x000ff00000000800 */
[----:B------:R-:W-:Y:S08]  /*10740*/  MUFU.EX2 R33, R33 ;  /* 0x0000002100217308 */ /* 0x000ff00000000800 */
[----:B------:R-:W-:Y:S01]  /*10750*/  MUFU.EX2 R36, R36 ;  /* 0x0000002400247308 */ /* 0x000fe20000000800 */
[----:B------:R-:W-:-:S02]  /*10760*/  WARPGROUP.DEPBAR.LE gsb0, 0x0 ;  /* 0x00008000000079c5 */ /* 0x000fc40000010000 */
[----:B------:R-:W-:Y:S01]  /*10770*/  WARPGROUP.ARRIVE ;  /* 0x00000000000079c5 */ /* 0x000fe20000000000 */
[--C-:B------:R-:W-:Y:S01]  /*10780*/  FFMA.FTZ R132, R56, UR41, -R14.reuse ;  /* 0x0000002938847c23 */ /* 0x100fe2000801080e */
[--C-:B------:R-:W-:Y:S01]  /*10790*/  FFMA.FTZ R134, R60, UR41, -R14.reuse ;  /* 0x000000293c867c23 */ /* 0x100fe2000801080e */
[----:B------:R-:W-:-:S03]  /*107a0*/  FFMA.FTZ R14, R85, UR41, -R14 ;  /* 0x00000029550e7c23 */ /* 0x000fc6000801080e */
[----:B------:R-:W2:Y:S01]  /*107b0*/  S2R R60, SR_TID.X ;  /* 0x00000000003c7919 */ /* 0x000ea20000002100 */
[--C-:B------:R-:W-:Y:S01]  /*107c0*/  FFMA.FTZ R56, R35, UR41, -R53.reuse ;  /* 0x0000002923387c23 */ /* 0x100fe20008010835 */
[----:B------:R-:W-:Y:S01]  /*107d0*/  HGMMA.64x64x16.F32 R88, R128, gdesc[UR8].tnspB, R88, gsb0 ;  /* 0x40e0000880587df0 */ /* 0x000fe20008000858 */
[----:B------:R3:W-:Y:S01]  /*107e0*/  MUFU.EX2 R7, R14 ;  /* 0x0000000e00077308 */ /* 0x0007e20000000800 */
[----:B------:R-:W-:Y:S01]  /*107f0*/  R2UR UR11, R25 ;  /* 0x00000000190b72ca */ /* 0x000fe200000e0000 */
[----:B------:R-:W-:Y:S02]  /*10800*/  IMAD.MOV.U32 R25, RZ, RZ, 0x40000040 ;  /* 0x40000040ff197424 */ /* 0x000fe400078e00ff */
[----:B------:R-:W-:Y:S01]  /*10810*/  FFMA.FTZ R35, R46, UR41, -R53 ;  /* 0x000000292e237c23 */ /* 0x000fe20008010835 */
[----:B------:R-:W-:-:S03]  /*10820*/  @!P1 IMAD R46, R16, 0x8, R2 ;  /* 0x00000008102e9824 */ /* 0x000fc600078e0202 */
[----:B------:R-:W-:Y:S01]  /*10830*/  MUFU.EX2 R30, R30 ;  /* 0x0000001e001e7308 */ /* 0x000fe20000000800 */
[----:B---3--:R-:W-:Y:S01]  /*10840*/  FMUL.FTZ R14, R24, UR41 ;  /* 0x00000029180e7c20 */ /* 0x008fe20008410000 */
[----:B------:R-:W-:Y:S02]  /*10850*/  VIADD R24, R10, 0x300 ;  /* 0x000003000a187836 */ /* 0x000fe40000000000 */
[----:B0-----:R-:W-:Y:S01]  /*10860*/  FFMA.FTZ R51, R11, R6, R147 ;  /* 0x000000060b337223 */ /* 0x001fe20000010093 */
[--C-:B------:R-:W-:Y:S01]  /*10870*/  FFMA.FTZ R38, R50, UR41, -R53.reuse ;  /* 0x0000002932267c23 */ /* 0x100fe20008010835 */
[--C-:B------:R-:W-:Y:S01]  /*10880*/  FFMA.FTZ R133, R58, UR41, -R53.reuse ;  /* 0x000000293a857c23 */ /* 0x100fe20008010835 */
[----:B------:R-:W-:Y:S01]  /*10890*/  R2UR UR10, R24 ;  /* 0x00000000180a72ca */ /* 0x000fe200000e0000 */
[----:B------:R-:W-:Y:S02]  /*108a0*/  VIADD R24, R10, 0x380 ;  /* 0x000003800a187836 */ /* 0x000fe40000000000 */
[----:B------:R-:W-:Y:S01]  /*108b0*/  FFMA.FTZ R10, R54, UR41, -R53 ;  /* 0x00000029360a7c23 */ /* 0x000fe20008010835 */
[----:B------:R-:W0:Y:S01]  /*108c0*/  MUFU.EX2 R14, R14 ;  /* 0x0000000e000e7308 */ /* 0x000e220000000800 */
[----:B------:R-:W3:Y:S07]  /*108d0*/  LDL R54, [R1+0x24] ;  /* 0x0000240001367983 */ /* 0x000eee0000100800 */
[----:B------:R-:W4:Y:S01]  /*108e0*/  MUFU.EX2 R27, R27 ;  /* 0x0000001b001b7308 */ /* 0x000f220000000800 */
[----:B--2---:R-:W-:-:S02]  /*108f0*/  SHF.R.U32.HI R135, RZ, 0x7, R60 ;  /* 0x00000007ff877819 */ /* 0x004fc4000001163c */
[----:B------:R-:W-:-:S05]  /*10900*/  ISETP.GE.U32.AND P2, PT, R60, 0x180, PT ;  /* 0x000001803c00780c */ /* 0x000fca0003f46070 */
[----:B------:R-:W2:Y:S08]  /*10910*/  MUFU.EX2 R56, R56 ;  /* 0x0000003800387308 */ /* 0x000eb00000000800 */
[----:B------:R-:W5:Y:S08]  /*10920*/  MUFU.EX2 R31, R31 ;  /* 0x0000001f001f7308 */ /* 0x000f700000000800 */
[----:B------:R-:W5:Y:S08]  /*10930*/  MUFU.EX2 R57, R57 ;  /* 0x0000003900397308 */ /* 0x000f700000000800 */
[----:B------:R-:W5:Y:S08]  /*10940*/  MUFU.EX2 R34, R34 ;  /* 0x0000002200227308 */ /* 0x000f700000000800 */
[----:B------:R-:W5:Y:S08]  /*10950*/  MUFU.EX2 R39, R39 ;  /* 0x0000002700277308 */ /* 0x000f700000000800 */
[----:B------:R-:W-:Y:S01]  /*10960*/  MUFU.EX2 R42, R42 ;  /* 0x0000002a002a7308 */ /* 0x000fe20000000800 */
[----:B------:R-:W-:-:S02]  /*10970*/  WARPGROUP.DEPBAR.LE gsb0, 0x0 ;  /* 0x00008000000079c5 */ /* 0x000fc40000010000 */
[----:B------:R-:W-:Y:S01]  /*10980*/  WARPGROUP.ARRIVE ;  /* 0x00000000000079c5 */ /* 0x000fe20000000000 */
[----:B------:R-:W-:Y:S02]  /*10990*/  @!P1 VIADD R46, R46, 0x16840 ;  /* 0x000168402e2e9836 */ /* 0x000fe40000000000 */
[----:B-1----:R-:W-:Y:S01]  /*109a0*/  FADD.FTZ R6, R148, R51 ;  /* 0x0000003394067221 */ /* 0x002fe20000010000 */
[----:B------:R-:W-:Y:S01]  /*109b0*/  @!P1 IMAD R50, R15, 0x8, R2 ;  /* 0x000000080f329824 */ /* 0x000fe200078e0202 */
[----:B------:R-:W1:Y:S01]  /*109c0*/  MUFU.EX2 R35, R35 ;  /* 0x0000002300237308 */ /* 0x000e620000000800 */
[----:B------:R-:W-:Y:S01]  /*109d0*/  HGMMA.64x64x16.F32 R88, R124, gdesc[UR8].tnspB, R88, gsb0 ;  /* 0x40e000087c587df0 */ /* 0x000fe20008000858 */
[----:B------:R-:W-:Y:S02]  /*109e0*/  R2UR UR10, R24 ;  /* 0x00000000180a72ca */ /* 0x000fe400000e0000 */
[----:B------:R-:W-:Y:S01]  /*109f0*/  R2UR UR11, R25 ;  /* 0x00000000190b72ca */ /* 0x000fe200000e0000 */
[----:B------:R-:W-:Y:S01]  /*10a00*/  VIADD R25, R135, 0x9 ;  /* 0x0000000987197836 */ /* 0x000fe20000000000 */
[----:B------:R-:W-:Y:S01]  /*10a10*/  @!P1 PRMT R46, RZ, 0x654, R46 ;  /* 0x00000654ff2e9816 */ /* 0x000fe2000000002e */
[----:B0-----:R-:W-:Y:S01]  /*10a20*/  FFMA.FTZ R5, R14, R5, R149 ;  /* 0x000000050e057223 */ /* 0x001fe20000010095 */
[----:B------:R-:W-:Y:S01]  /*10a30*/  FADD.FTZ R15, R145, R6 ;  /* 0x00000006910f7221 */ /* 0x000fe20000010000 */
[----:B------:R-:W-:Y:S01]  /*10a40*/  @!P1 VIADD R50, R50, 0x16860 ;  /* 0x0001686032329836 */ /* 0x000fe20000000000 */
[----:B------:R-:W-:Y:S01]  /*10a50*/  SEL R47, R25, 0x9, !P2 ;  /* 0x00000009192f7807 */ /* 0x000fe20005000000 */
[----:B------:R-:W0:Y:S08]  /*10a60*/  MUFU.EX2 R38, R38 ;  /* 0x0000002600267308 */ /* 0x000e300000000800 */
[----:B------:R-:W0:Y:S08]  /*10a70*/  MUFU.EX2 R43, R43 ;  /* 0x0000002b002b7308 */ /* 0x000e300000000800 */
[----:B------:R-:W0:Y:S01]  /*10a80*/  MUFU.EX2 R10, R10 ;  /* 0x0000000a000a7308 */ /* 0x000e220000000800 */
[----:B------:R-:W-:-:S07]  /*10a90*/  FFMA.FTZ R59, R59, UR41, -R53 ;  /* 0x000000293b3b7c23 */ /* 0x000fce0008010835 */
[----:B------:R-:W-:Y:S08]  /*10aa0*/  MUFU.EX2 R132, R132 ;  /* 0x0000008400847308 */ /* 0x000ff00000000800 */
[----:B------:R-:W-:Y:S08]  /*10ab0*/  MUFU.EX2 R133, R133 ;  /* 0x0000008500857308 */ /* 0x000ff00000000800 */
[----:B------:R-:W-:Y:S08]  /*10ac0*/  MUFU.EX2 R134, R134 ;  /* 0x0000008600867308 */ /* 0x000ff00000000800 */
[----:B------:R-:W-:Y:S08]  /*10ad0*/  MUFU.EX2 R37, R37 ;  /* 0x0000002500257308 */ /* 0x000ff00000000800 */
[----:B------:R-:W-:Y:S08]  /*10ae0*/  MUFU.EX2 R40, R40 ;  /* 0x0000002800287308 */ /* 0x000ff00000000800 */
[----:B------:R-:W-:Y:S01]  /*10af0*/  MUFU.EX2 R41, R41 ;  /* 0x0000002900297308 */ /* 0x000fe20000000800 */
[----:B------:R-:W-:-:S02]  /*10b00*/  WARPGROUP.DEPBAR.LE gsb0, 0x0 ;  /* 0x00008000000079c5 */ /* 0x000fc40000010000 */
[----:B------:R-:W-:-:S05]  /*10b10*/  WARPGROUP.ARRIVE ;  /* 0x00000000000079c5 */ /* 0x000fca0000000000 */
[----:B------:R-:W0:Y:S01]  /*10b20*/  MUFU.EX2 R24, R55 ;  /* 0x0000003700187308 */ /* 0x000e220000000800 */
[----:B------:R-:W-:Y:S01]  /*10b30*/  HGMMA.64x64x16.F32 R88, R120, gdesc[UR8].tnspB, R88, gsb0 ;  /* 0x40e0000878587df0 */ /* 0x000fe20008000858 */
[----:B------:R-:W-:Y:S01]  /*10b40*/  FADD.FTZ R6, R150, R15 ;  /* 0x0000000f96067221 */ /* 0x000fe20000010000 */
[----:B------:R-:W-:-:S05]  /*10b50*/  @!P1 PRMT R50, RZ, 0x654, R50 ;  /* 0x00000654ff329816 */ /* 0x000fca0000000032 */
[----:B------:R-:W-:Y:S01]  /*10b60*/  MUFU.EX2 R44, R44 ;  /* 0x0000002c002c7308 */ /* 0x000fe20000000800 */
[----:B------:R-:W-:Y:S01]  /*10b70*/  FADD.FTZ R15, R143, R6 ;  /* 0x000000068f0f7221 */ /* 0x000fe20000010000 */
[----:B------:R-:W-:Y:S01]  /*10b80*/  FFMA.FTZ R135, R62, UR41, -R53 ;  /* 0x000000293e877c23 */ /* 0x000fe20008010835 */
[----:B------:R-:W-:-:S05]  /*10b90*/  F2FP.F16.F32.PACK_AB R149, R26, R149 ;  /* 0x000000951a95723e */ /* 0x000fca00000000ff */
[----:B------:R-:W0:Y:S01]  /*10ba0*/  MUFU.EX2 R25, R59 ;  /* 0x0000003b00197308 */ /* 0x000e220000000800 */
[--C-:B------:R-:W-:Y:S01]  /*10bb0*/  FFMA.FTZ R129, R66, UR41, -R53.reuse ;  /* 0x0000002942817c23 */ /* 0x100fe20008010835 */
[----:B------:R-:W-:-:S06]  /*10bc0*/  FFMA.FTZ R6, R67, UR41, -R53 ;  /* 0x0000002943067c23 */ /* 0x000fcc0008010835 */
[----:B------:R-:W0:Y:S08]  /*10bd0*/  MUFU.EX2 R135, R135 ;  /* 0x0000008700877308 */ /* 0x000e300000000800 */
[----:B------:R-:W-:Y:S08]  /*10be0*/  MUFU.EX2 R45, R45 ;  /* 0x0000002d002d7308 */ /* 0x000ff00000000800 */
[----:B------:R-:W-:Y:S08]  /*10bf0*/  MUFU.EX2 R48, R48 ;  /* 0x0000003000307308 */ /* 0x000ff00000000800 */
[----:B------:R-:W-:Y:S08]  /*10c00*/  MUFU.EX2 R49, R49 ;  /* 0x0000003100317308 */ /* 0x000ff00000000800 */
[----:B------:R-:W-:Y:S01]  /*10c10*/  MUFU.EX2 R52, R52 ;  /* 0x0000003400347308 */ /* 0x000fe20000000800 */
[----:B------:R-:W-:-:S02]  /*10c20*/  WARPGROUP.DEPBAR.LE gsb0, 0x0 ;  /* 0x00008000000079c5 */ /* 0x000fc40000010000 */
[----:B------:R4:W-:Y:S06]  /*10c30*/  BAR.ARV R47, 0x100 ;  /* 0x0004002f0000751d */ /* 0x0009ec0000002000 */
[----:B------:R2:W-:Y:S02]  /*10c40*/  @!P1 SYNCS.ARRIVE.TRANS64.RED.A1T0 RZ, [R46+URZ], RZ ;  /* 0x000000ff2eff99a7 */ /* 0x0005e4000810043f */
[----:B--2---:R-:W-:Y:S01]  /*10c50*/  FADD.FTZ R46, R26, R5 ;  /* 0x000000051a2e7221 */ /* 0x004fe20000010000 */
[----:B------:R2:W-:Y:S03]  /*10c60*/  @!P1 SYNCS.ARRIVE.TRANS64.RED.A1T0 RZ, [R50+URZ], RZ ;  /* 0x000000ff32ff99a7 */ /* 0x0005e6000810043f */
[----:B----4-:R-:W-:-:S04]  /*10c70*/  FADD.FTZ R47, R151, R46 ;  /* 0x0000002e972f7221 */ /* 0x010fc80000010000 */
[----:B------:R-:W-:-:S04]  /*10c80*/  FADD.FTZ R46, R30, R47 ;  /* 0x0000002f1e2e7221 */ /* 0x000fc80000010000 */
[----:B------:R-:W-:Y:S01]  /*10c90*/  FADD.FTZ R47, R27, R46 ;  /* 0x0000002e1b2f7221 */ /* 0x000fe20000010000 */
[----:B------:R-:W-:-:S03]  /*10ca0*/  FADD.FTZ R46, R144, R15 ;  /* 0x0000000f902e7221 */ /* 0x000fc60000010000 */
[----:B--2---:R-:W-:Y:S01]  /*10cb0*/  FADD.FTZ R50, R56, R47 ;  /* 0x0000002f38327221 */ /* 0x004fe20000010000 */
[----:B------:R-:W-:-:S03]  /*10cc0*/  FADD.FTZ R47, R141, R46 ;  /* 0x0000002e8d2f7221 */ /* 0x000fc60000010000 */
[----:B-----5:R-:W-:Y:S01]  /*10cd0*/  FADD.FTZ R50, R31, R50 ;  /* 0x000000321f327221 */ /* 0x020fe20000010000 */
[----:B------:R-:W-:-:S03]  /*10ce0*/  FADD.FTZ R46, R146, R47 ;  /* 0x0000002f922e7221 */ /* 0x000fc60000010000 */
[----:B------:R-:W-:Y:S01]  /*10cf0*/  FADD.FTZ R47, R57, R50 ;  /* 0x00000032392f7221 */ /* 0x000fe20000010000 */
[----:B------:R-:W-:-:S03]  /*10d00*/  FADD.FTZ R51, R139, R46 ;  /* 0x0000002e8b337221 */ /* 0x000fc60000010000 */
[----:B------:R-:W-:Y:S01]  /*10d10*/  FADD.FTZ R46, R34, R47 ;  /* 0x0000002f222e7221 */ /* 0x000fe20000010000 */
[----:B------:R-:W-:-:S03]  /*10d20*/  FADD.FTZ R50, R140, R51 ;  /* 0x000000338c327221 */ /* 0x000fc60000010000 */
[----:B------:R-:W-:Y:S01]  /*10d30*/  FADD.FTZ R46, R39, R46 ;  /* 0x0000002e272e7221 */ /* 0x000fe20000010000 */
[----:B------:R-:W-:-:S03]  /*10d40*/  FADD.FTZ R47, R137, R50 ;  /* 0x00000032892f7221 */ /* 0x000fc60000010000 */
[----:B-1----:R-:W-:Y:S01]  /*10d50*/  FADD.FTZ R51, R35, R46 ;  /* 0x0000002e23337221 */ /* 0x002fe20000010000 */
[----:B------:R-:W-:-:S03]  /*10d60*/  FADD.FTZ R47, R142, R47 ;  /* 0x0000002f8e2f7221 */ /* 0x000fc60000010000 */
[----:B------:R-:W-:Y:S01]  /*10d70*/  FADD.FTZ R51, R42, R51 ;  /* 0x000000332a337221 */ /* 0x000fe20000010000 */
[----:B------:R-:W-:-:S03]  /*10d80*/  FADD.FTZ R47, R136, R47 ;  /* 0x0000002f882f7221 */ /* 0x000fc60000010000 */
[----:B0-----:R-:W-:Y:S01]  /*10d90*/  FADD.FTZ R46, R38, R51 ;  /* 0x00000033262e7221 */ /* 0x001fe20000010000 */
[----:B------:R-:W-:Y:S01]  /*10da0*/  FADD.FTZ R47, R20, R47 ;  /* 0x0000002f142f7221 */ /* 0x000fe20000010000 */
[----:B------:R-:W-:Y:S02]  /*10db0*/  FFMA.FTZ R5, R63, UR41, -R53 ;  /* 0x000000293f057c23 */ /* 0x000fe40008010835 */
[----:B------:R-:W-:Y:S01]  /*10dc0*/  FADD.FTZ R51, R43, R46 ;  /* 0x0000002e2b337221 */ /* 0x000fe20000010000 */
[----:B------:R-:W-:-:S03]  /*10dd0*/  FADD.FTZ R26, R138, R47 ;  /* 0x0000002f8a1a7221 */ /* 0x000fc60000010000 */
[----:B------:R-:W-:Y:S01]  /*10de0*/  FADD.FTZ R51, R10, R51 ;  /* 0x000000330a337221 */ /* 0x000fe20000010000 */
[----:B------:R-:W0:Y:S01]  /*10df0*/  MUFU.EX2 R5, R5 ;  /* 0x0000000500057308 */ /* 0x000e220000000800 */
[----:B------:R-:W-:Y:S01]  /*10e00*/  F2FP.F16.F32.PACK_AB R151, R30, R151 ;  /* 0x000000971e97723e */ /* 0x000fe200000000ff */
[----:B------:R-:W-:Y:S01]  /*10e10*/  FADD.FTZ R47, R21, R26 ;  /* 0x0000001a152f7221 */ /* 0x000fe20000010000 */
[----:B------:R-:W-:Y:S01]  /*10e20*/  FADD.FTZ R30, R24, R51 ;  /* 0x00000033181e7221 */ /* 0x000fe20000010000 */
[----:B------:R-:W-:Y:S02]  /*10e30*/  FFMA.FTZ R131, R70, UR41, -R53 ;  /* 0x0000002946837c23 */ /* 0x000fe40008010835 */
[----:B------:R-:W-:Y:S01]  /*10e40*/  FADD.FTZ R46, R132, R47 ;  /* 0x0000002f842e7221 */ /* 0x000fe20000010000 */
[----:B------:R-:W-:Y:S01]  /*10e50*/  FADD.FTZ R30, R133, R30 ;  /* 0x0000001e851e7221 */ /* 0x000fe20000010000 */
[----:B------:R-:W1:Y:S01]  /*10e60*/  MUFU.EX2 R129, R129 ;  /* 0x0000008100817308 */ /* 0x000e620000000800 */
[----:B------:R-:W-:-:S02]  /*10e70*/  F2FP.F16.F32.PACK_AB R150, R150, R145 ;  /* 0x000000919696723e */ /* 0x000fc400000000ff */
[----:B------:R-:W-:Y:S01]  /*10e80*/  F2FP.F16.F32.PACK_AB R145, R56, R27 ;  /* 0x0000001b3891723e */ /* 0x000fe200000000ff */
[----:B------:R-:W-:Y:S01]  /*10e90*/  FADD.FTZ R27, R29, R46 ;  /* 0x0000002e1d1b7221 */ /* 0x000fe20000010000 */
[----:B------:R-:W-:Y:S01]  /*10ea0*/  FADD.FTZ R30, R25, R30 ;  /* 0x0000001e191e7221 */ /* 0x000fe20000010000 */
[----:B------:R-:W-:Y:S02]  /*10eb0*/  FFMA.FTZ R15, R71, UR41, -R53 ;  /* 0x00000029470f7c23 */ /* 0x000fe40008010835 */
[----:B------:R-:W2:Y:S01]  /*10ec0*/  MUFU.EX2 R6, R6 ;  /* 0x0000000600067308 */ /* 0x000ea20000000800 */
[----:B------:R-:W-:Y:S01]  /*10ed0*/  FADD.FTZ R27, R134, R27 ;  /* 0x0000001b861b7221 */ /* 0x000fe20000010000 */
[----:B------:R-:W-:Y:S01]  /*10ee0*/  FADD.FTZ R30, R135, R30 ;  /* 0x0000001e871e7221 */ /* 0x000fe20000010000 */
[----:B------:R-:W-:-:S05]  /*10ef0*/  FFMA.FTZ R125, R74, UR41, -R53 ;  /* 0x000000294a7d7c23 */ /* 0x000fca0008010835 */
[----:B------:R-:W4:Y:S01]  /*10f00*/  MUFU.EX2 R131, R131 ;  /* 0x0000008300837308 */ /* 0x000f220000000800 */
[----:B------:R-:W-:Y:S01]  /*10f10*/  FADD.FTZ R27, R32, R27 ;  /* 0x0000001b201b7221 */ /* 0x000fe20000010000 */
[----:B0-----:R-:W-:Y:S01]  /*10f20*/  FADD.FTZ R30, R5, R30 ;  /* 0x0000001e051e7221 */ /* 0x001fe20000010000 */
[----:B------:R-:W-:Y:S01]  /*10f30*/  F2FP.F16.F32.PACK_AB R146, R146, R141 ;  /* 0x0000008d9292723e */ /* 0x000fe200000000ff */
[----:B------:R-:W-:Y:S01]  /*10f40*/  FFMA.FTZ R75, R75, UR41, -R53 ;  /* 0x000000294b4b7c23 */ /* 0x000fe20008010835 */
[----:B------:R-:W-:-:S03]  /*10f50*/  F2FP.F16.F32.PACK_AB R141, R39, R34 ;  /* 0x00000022278d723e */ /* 0x000fc600000000ff */
[----:B------:R-:W0:Y:S01]  /*10f60*/  MUFU.EX2 R15, R15 ;  /* 0x0000000f000f7308 */ /* 0x000e220000000800 */
[----:B------:R-:W-:Y:S01]  /*10f70*/  FADD.FTZ R34, R28, R27 ;  /* 0x0000001b1c227221 */ /* 0x000fe20000010000 */
[----:B-1----:R-:W-:Y:S01]  /*10f80*/  FADD.FTZ R27, R129, R30 ;  /* 0x0000001e811b7221 */ /* 0x002fe20000010000 */
[----:B------:R-:W-:Y:S01]  /*10f90*/  FFMA.FTZ R78, R78, UR41, -R53 ;  /* 0x000000294e4e7c23 */ /* 0x000fe20008010835 */
[----:B------:R-:W-:-:S04]  /*10fa0*/  F2FP.F16.F32.PACK_AB R148, R148, R147 ;  /* 0x000000939494723e */ /* 0x000fc800000000ff */
[----:B------:R-:W1:Y:S01]  /*10fb0*/  MUFU.EX2 R125, R125 ;  /* 0x0000007d007d7308 */ /* 0x000e620000000800 */
[----:B------:R-:W-:Y:S01]  /*10fc0*/  F2FP.F16.F32.PACK_AB R147, R57, R31 ;  /* 0x0000001f3993723e */ /* 0x000fe200000000ff */
[----:B------:R-:W-:Y:S01]  /*10fd0*/  FADD.FTZ R31, R33, R34 ;  /* 0x00000022211f7221 */ /* 0x000fe20000010000 */
[----:B------:R-:W-:Y:S01]  /*10fe0*/  F2FP.F16.F32.PACK_AB R136, R20, R136 ;  /* 0x000000881488723e */ /* 0x000fe200000000ff */
[----:B--2---:R-:W-:Y:S01]  /*10ff0*/  FADD.FTZ R20, R6, R27 ;  /* 0x0000001b06147221 */ /* 0x004fe20000010000 */
[----:B------:R-:W-:-:S03]  /*11000*/  FFMA.FTZ R79, R79, UR41, -R53 ;  /* 0x000000294f4f7c23 */ /* 0x000fc60008010835 */
[----:B------:R-:W2:Y:S01]  /*11010*/  MUFU.EX2 R26, R75 ;  /* 0x0000004b001a7308 */ /* 0x000ea20000000800 */
[----:B------:R-:W-:Y:S01]  /*11020*/  FADD.FTZ R30, R36, R31 ;  /* 0x0000001f241e7221 */ /* 0x000fe20000010000 */
[----:B----4-:R-:W-:Y:S01]  /*11030*/  FADD.FTZ R20, R131, R20 ;  /* 0x0000001483147221 */ /* 0x010fe20000010000 */
[----:B------:R-:W-:Y:S01]  /*11040*/  FFMA.FTZ R82, R82, UR41, -R53 ;  /* 0x0000002952527c23 */ /* 0x000fe20008010835 */
[----:B------:R-:W-:-:S04]  /*11050*/  F2FP.F16.F32.PACK_AB R138, R21, R138 ;  /* 0x0000008a158a723e */ /* 0x000fc800000000ff */
[----:B------:R-:W4:Y:S01]  /*11060*/  MUFU.EX2 R78, R78 ;  /* 0x0000004e004e7308 */ /* 0x000f220000000800 */
[----:B------:R-:W-:Y:S01]  /*11070*/  FADD.FTZ R21, R37, R30 ;  /* 0x0000001e25157221 */ /* 0x000fe20000010000 */
[----:B0-----:R-:W-:Y:S01]  /*11080*/  FADD.FTZ R20, R15, R20 ;  /* 0x000000140f147221 */ /* 0x001fe20000010000 */
[----:B------:R-:W-:Y:S01]  /*11090*/  FFMA.FTZ R83, R83, UR41, -R53 ;  /* 0x0000002953537c23 */ /* 0x000fe20008010835 */
[----:B------:R-:W-:-:S04]  /*110a0*/  F2FP.F16.F32.PACK_AB R140, R140, R139 ;  /* 0x0000008b8c8c723e */ /* 0x000fc800000000ff */
[----:B------:R-:W0:Y:S01]  /*110b0*/  MUFU.EX2 R79, R79 ;  /* 0x0000004f004f7308 */ /* 0x000e220000000800 */
[----:B------:R-:W-:Y:S01]  /*110c0*/  F2FP.F16.F32.PACK_AB R139, R24, R10 ;  /* 0x0000000a188b723e */ /* 0x000fe200000000ff */
[----:B------:R-:W-:Y:S01]  /*110d0*/  FADD.FTZ R10, R40, R21 ;  /* 0x00000015280a7221 */ /* 0x000fe20000010000 */
[----:B-1----:R-:W-:Y:S01]  /*110e0*/  FADD.FTZ R21, R125, R20 ;  /* 0x000000147d157221 */ /* 0x002fe20000010000 */
[----:B------:R-:W-:-:S04]  /*110f0*/  FFMA.FTZ R86, R86, UR41, -R53 ;  /* 0x0000002956567c23 */ /* 0x000fc80008010835 */
[----:B------:R-:W1:Y:S01]  /*11100*/  MUFU.EX2 R82, R82 ;  /* 0x0000005200527308 */ /* 0x000e620000000800 */
[----:B------:R-:W-:Y:S01]  /*11110*/  F2FP.F16.F32.PACK_AB R135, R5, R135 ;  /* 0x000000870587723e */ /* 0x000fe200000000ff */
[----:B------:R-:W-:Y:S01]  /*11120*/  FADD.FTZ R5, R41, R10 ;  /* 0x0000000a29057221 */ /* 0x000fe20000010000 */
[----:B--2---:R-:W-:Y:S01]  /*11130*/  FADD.FTZ R21, R26, R21 ;  /* 0x000000151a157221 */ /* 0x004fe20000010000 */
[----:B------:R-:W-:-:S04]  /*11140*/  FFMA.FTZ R53, R87, UR41, -R53 ;  /* 0x0000002957357c23 */ /* 0x000fc80008010835 */
[----:B------:R-:W2:Y:S01]  /*11150*/  MUFU.EX2 R83, R83 ;  /* 0x0000005300537308 */ /* 0x000ea20000000800 */
[----:B------:R-:W-:Y:S01]  /*11160*/  F2FP.F16.F32.PACK_AB R129, R6, R129 ;  /* 0x000000810681723e */ /* 0x000fe200000000ff */
[----:B------:R-:W-:Y:S01]  /*11170*/  FADD.FTZ R10, R44, R5 ;  /* 0x000000052c0a7221 */ /* 0x000fe20000010000 */
[----:B----4-:R-:W-:-:S05]  /*11180*/  FADD.FTZ R6, R78, R21 ;  /* 0x000000154e067221 */ /* 0x010fca0000010000 */
[----:B------:R-:W4:Y:S01]  /*11190*/  MUFU.EX2 R123, R86 ;  /* 0x00000056007b7308 */ /* 0x000f220000000800 */
[----:B------:R-:W-:Y:S01]  /*111a0*/  FADD.FTZ R5, R45, R10 ;  /* 0x0000000a2d057221 */ /* 0x000fe20000010000 */
[----:B0-----:R-:W-:Y:S01]  /*111b0*/  FADD.FTZ R21, R79, R6 ;  /* 0x000000064f157221 */ /* 0x001fe20000010000 */
[----:B---3--:R-:W-:-:S05]  /*111c0*/  ISETP.GT.AND P2, PT, R4, R54, PT ;  /* 0x000000360400720c */ /* 0x008fca0003f44270 */
[----:B------:R-:W0:Y:S01]  /*111d0*/  MUFU.EX2 R53, R53 ;  /* 0x0000003500357308 */ /* 0x000e220000000800 */
[----:B------:R-:W-:Y:S01]  /*111e0*/  FADD.FTZ R6, R48, R5 ;  /* 0x0000000530067221 */ /* 0x000fe20000010000 */
[----:B-1----:R-:W-:-:S03]  /*111f0*/  FADD.FTZ R10, R82, R21 ;  /* 0x00000015520a7221 */ /* 0x002fc60000010000 */
[----:B------:R-:W-:Y:S01]  /*11200*/  FADD.FTZ R5, R49, R6 ;  /* 0x0000000631057221 */ /* 0x000fe20000010000 */
[----:B--2---:R-:W-:-:S03]  /*11210*/  FADD.FTZ R10, R83, R10 ;  /* 0x0000000a530a7221 */ /* 0x004fc60000010000 */
[----:B------:R-:W-:Y:S01]  /*11220*/  FADD.FTZ R6, R52, R5 ;  /* 0x0000000534067221 */ /* 0x000fe20000010000 */
[----:B----4-:R-:W-:Y:S01]  /*11230*/  FADD.FTZ R10, R123, R10 ;  /* 0x0000000a7b0a7221 */ /* 0x010fe20000010000 */
[----:B------:R-:W-:Y:S01]  /*11240*/  F2FP.F16.F32.PACK_AB R144, R144, R143 ;  /* 0x0000008f9090723e */ /* 0x000fe200000000ff */
[-C--:B------:R-:W-:Y:S01]  /*11250*/  FMUL.FTZ R90, R90, R14.reuse ;  /* 0x0000000e5a5a7220 */ /* 0x080fe20000410000 */
[----:B------:R-:W-:Y:S01]  /*11260*/  F2FP.F16.F32.PACK_AB R142, R142, R137 ;  /* 0x000000898e8e723e */ /* 0x000fe200000000ff */
[----:B------:R-:W-:Y:S01]  /*11270*/  FADD.FTZ R6, R7, R6 ;  /* 0x0000000607067221 */ /* 0x000fe20000010000 */
[----:B------:R-:W-:Y:S01]  /*11280*/  F2FP.F16.F32.PACK_AB R131, R15, R131 ;  /* 0x000000830f83723e */ /* 0x000fe200000000ff */
[----:B------:R-:W-:Y:S01]  /*11290*/  FMUL.FTZ R91, R91, R14 ;  /* 0x0000000e5b5b7220 */ /* 0x000fe20000410000 */
[----:B------:R-:W-:Y:S01]  /*112a0*/  F2FP.F16.F32.PACK_AB R122, R7, R52 ;  /* 0x00000034077a723e */ /* 0x000fe200000000ff */
[----:B0-----:R-:W-:Y:S01]  /*112b0*/  FADD.FTZ R5, R53, R10 ;  /* 0x0000000a35057221 */ /* 0x001fe20000010000 */
        /* <DEDUP_REMOVED lines=15> */
[-C--:B------:R-:W-:Y:S01]  /*113b0*/  FMUL.FTZ R88, R88, R11.reuse ;  /* 0x0000000b58587220 */ /* 0x080fe20000410000 */
[----:B------:R-:W-:Y:S01]  /*113c0*/  F2FP.F16.F32.PACK_AB R137, R43, R38 ;  /* 0x000000262b89723e */ /* 0x000fe200000000ff */
[-C--:B------:R-:W-:Y:S01]  /*113d0*/  FMUL.FTZ R89, R89, R11.reuse ;  /* 0x0000000b59597220 */ /* 0x080fe20000410000 */
[----:B------:R-:W-:Y:S01]  /*113e0*/  F2FP.F16.F32.PACK_AB R132, R29, R132 ;  /* 0x000000841d84723e */ /* 0x000fe200000000ff */
[----:B------:R-:W-:Y:S01]  /*113f0*/  FMUL.FTZ R92, R92, R11 ;  /* 0x0000000b5c5c7220 */ /* 0x000fe20000410000 */
[----:B------:R-:W-:Y:S01]  /*11400*/  F2FP.F16.F32.PACK_AB R133, R25, R133 ;  /* 0x000000851985723e */ /* 0x000fe200000000ff */
[-C--:B------:R-:W-:Y:S01]  /*11410*/  FMUL.FTZ R93, R93, R11.reuse ;  /* 0x0000000b5d5d7220 */ /* 0x080fe20000410000 */
[----:B------:R-:W-:Y:S01]  /*11420*/  F2FP.F16.F32.PACK_AB R134, R32, R134 ;  /* 0x000000862086723e */ /* 0x000fe200000000ff */
[-C--:B------:R-:W-:Y:S01]  /*11430*/  FMUL.FTZ R96, R96, R11.reuse ;  /* 0x0000000b60607220 */ /* 0x080fe20000410000 */
        /* <DEDUP_REMOVED lines=18> */
[-C--:B------:R-:W-:Y:S01]  /*11560*/  FMUL.FTZ R116, R116, R11.reuse ;  /* 0x0000000b74747220 */ /* 0x080fe20000410000 */
[----:B------:R-:W-:Y:S01]  /*11570*/  FMUL.FTZ R117, R117, R11 ;  /* 0x0000000b75757220 */ /* 0x000fe20000410000 */
[----:B------:R-:W-:-:S02]  /*11580*/  VIADD R4, R4, 0xffffffff ;  /* 0xffffffff04047836 */ /* 0x000fc40000000000 */
[----:B------:R-:W-:Y:S02]  /*11590*/  IMAD.MOV.U32 R10, RZ, RZ, R23 ;  /* 0x000000ffff0a7224 */ /* 0x000fe400078e0017 */
[----:B------:R-:W-:Y:S02]  /*115a0*/  IMAD.MOV.U32 R15, RZ, RZ, R16 ;  /* 0x000000ffff0f7224 */ /* 0x000fe400078e0010 */
[----:B------:R-:W-:Y:S02]  /*115b0*/  IMAD.MOV.U32 R7, RZ, RZ, R0 ;  /* 0x000000ffff077224 */ /* 0x000fe400078e0000 */
[----:B------:R-:W-:Y:S01]  /*115c0*/  IMAD.MOV.U32 R14, RZ, RZ, R3 ;  /* 0x000000ffff0e7224 */ /* 0x000fe200078e0003 */
[----:B------:R-:W-:Y:S06]  /*115d0*/  @P2 BRA `(.L_x_1482) ;  /* 0xffffffe000502947 */ /* 0x000fec000383ffff */
.L_x_1472:
[----:B------:R-:W2:Y:S02]  /*115e0*/  LDL R7, [R1+0x30] ;  /* 0x0000300001077983 */ /* 0x000ea40000100800 */
[----:B--2---:R-:W-:-:S13]  /*115f0*/  ISETP.GE.AND P2, PT, R4, R7, PT ;  /* 0x000000070400720c */ /* 0x004fda0003f46270 */
[----:B------:R-:W-:Y:S05]  /*11600*/  @!P2 BRA `(.L_x_1483) ;  /* 0x0000002c00f0a947 */ /* 0x000fea0003800000 */
[----:B------:R-:W-:Y:S02]  /*11610*/  IMAD.MOV.U32 R7, RZ, RZ, R0 ;  /* 0x000000ffff077224 */ /* 0x000fe400078e0000 */
[----:B------:R-:W-:Y:S02]  /*11620*/  IMAD.MOV.U32 R20, RZ, RZ, R3 ;  /* 0x000000ffff147224 */ /* 0x000fe400078e0003 */
[----:B------:R-:W-:Y:S02]  /*11630*/  IMAD.MOV.U32 R10, RZ, RZ, R23 ;  /* 0x000000ffff0a7224 */ /* 0x000fe400078e0017 */
[----:B------:R-:W-:-:S07]  /*11640*/  IMAD.MOV.U32 R21, RZ, RZ, R16 ;  /* 0x000000ffff157224 */ /* 0x000fce00078e0010 */
.L_x_1501:
        /* <DEDUP_REMOVED lines=11> */
.L_x_1485:
[----:B------:R-:W-:Y:S01]  /*11700*/  IMAD R0, R16, 0x8, R2 ;  /* 0x0000000810007824 */ /* 0x000fe200078e0202 */
[----:B------:R-:W-:-:S04]  /*11710*/  SHF.L.U32 R3, R23, 0x1f, RZ ;  /* 0x0000001f17037819 */ /* 0x000fc800000006ff */
[----:B------:R0:W1:Y:S01]  /*11720*/  SYNCS.PHASECHK.TRANS64.TRYWAIT P3, [R0+URZ+0x16830], R3 ;  /* 0x01683003000075a7 */ /* 0x000062000806017f */
[----:B------:R-:W-:Y:S05]  /*11730*/  @!P0 BRA `(.L_x_1486) ;  /* 0x0000000000048947 */ /* 0x000fea0003800000 */
[----:B------:R-:W-:Y:S01]  /*11740*/  BPT.TRAP 0x1 ;  /* 0x000000040000795c */ /* 0x000fe20000300000 */
.L_x_1486:
[----:B------:R-:W-:Y:S04]  /*11750*/  BSSY B0, `(.L_x_1484) ;  /* 0x0000004000007945 */ /* 0x000fe80003800000 */
[----:B-1----:R-:W-:Y:S05]  /*11760*/  @P3 BRA `(.L_x_1487) ;  /* 0x0000000000083947 */ /* 0x002fea0003800000 */
[----:B------:R-:W1:Y:S02]  /*11770*/  SYNCS.PHASECHK.TRANS64.TRYWAIT P3, [R0+URZ+0x16830], R3 ;  /* 0x01683003000075a7 */ /* 0x000e64000806017f */
[----:B-1----:R-:W-:Y:S05]  /*11780*/  @!P3 BRA `(.L_x_1488) ;  /* 0x000000c800d0b947 */ /* 0x002fea0003800000 */
.L_x_1487:
[----:B------:R-:W-:Y:S05]  /*11790*/  BSYNC B0 ;  /* 0x0000000000007941 */ /* 0x000fea0003800000 */
.L_x_1484:
        /* <DEDUP_REMOVED lines=44> */
.L_x_1490:
[----:B------:R-:W-:Y:S01]  /*11a60*/  SHF.L.U32 R0, R10, 0x1f, RZ ;  /* 0x0000001f0a007819 */ /* 0x000fe200000006ff */
[----:B------:R-:W-:-:S04]  /*11a70*/  IMAD R3, R21, 0x8, R2 ;  /* 0x0000000815037824 */ /* 0x000fc800078e0202 */
[----:B------:R0:W1:Y:S01]  /*11a80*/  SYNCS.PHASECHK.TRANS64.TRYWAIT P2, [R3+URZ+0x16850], R0 ;  /* 0x01685000030075a7 */ /* 0x000062000804017f */
[----:B------:R-:W-:Y:S05]  /*11a90*/  @!P0 BRA `(.L_x_1491) ;  /* 0x0000000000048947 */ /* 0x000fea0003800000 */
[----:B------:R-:W-:Y:S01]  /*11aa0*/  BPT.TRAP 0x1 ;  /* 0x000000040000795c */ /* 0x000fe20000300000 */
.L_x_1491:
[----:B-1----:R-:W-:Y:S05]  /*11ab0*/  @P2 BRA `(.L_x_1489) ;  /* 0x0000000000082947 */ /* 0x002fea0003800000 */
[----:B------:R-:W1:Y:S02]  /*11ac0*/  SYNCS.PHASECHK.TRANS64.TRYWAIT P2, [R3+URZ+0x16850], R0 ;  /* 0x01685000030075a7 */ /* 0x000e64000804017f */
[----:B-1----:R-:W-:Y:S05]  /*11ad0*/  @!P2 BRA `(.L_x_1492) ;  /* 0x000000c80010a947 */ /* 0x002fea0003800000 */
.L_x_1489:
        /* <DEDUP_REMOVED lines=8> */
[----:B------:R-:W-:Y:S02]  /*11b60*/  IMAD R10, R21, 0x400, R0 ;  /* 0x00000400150a7824 */ /* 0x000fe400078e0200 */
[----:B------:R-:W-:Y:S01]  /*11b70*/  IMAD.MOV.U32 R15, RZ, RZ, 0x40000040 ;  /* 0x40000040ff0f7424 */ /* 0x000fe200078e00ff */
[----:B------:R-:W0:Y:S02]  /*11b80*/  @P4 LDC R0, c[0x0][0x450] ;  /* 0x00011400ff004b82 */ /* 0x000e240000000800 */
[----:B------:R-:W-:-:S13]  /*11b90*/  R2UR UR10, R10 ;  /* 0x000000000a0a72ca */ /* 0x000fda00000e0000 */
[----:B------:R-:W-:Y:S01]  /*11ba0*/  HGMMA.64x64x16.F32 R88, R148, gdesc[UR8].tnspB, R88, gsb0 ;  /* 0x40e0000894587df0 */ /* 0x000fe20008000858 */
[----:B------:R-:W-:Y:S01]  /*11bb0*/  VIADD R14, R10, 0x80 ;  /* 0x000000800a0e7836 */ /* 0x000fe20000000000 */
[----:B------:R-:W-:-:S04]  /*11bc0*/  R2UR UR11, R15 ;  /* 0x000000000f0b72ca */ /* 0x000fc800000e0000 */
[----:B------:R-:W-:Y:S01]  /*11bd0*/  R2UR UR10, R14 ;  /* 0x000000000e0a72ca */ /* 0x000fe200000e0000 */
[----:B------:R-:W-:Y:S02]  /*11be0*/  VIADD R14, R10, 0x100 ;  /* 0x000001000a0e7836 */ /* 0x000fe40000000000 */
[----:B------:R-:W-:Y:S01]  /*11bf0*/  IMAD.MOV.U32 R15, RZ, RZ, 0x40000040 ;  /* 0x40000040ff0f7424 */ /* 0x000fe200078e00ff */
[----:B------:R-:W-:Y:S02]  /*11c00*/  WARPGROUP.DEPBAR.LE gsb0, 0x0 ;  /* 0x00008000000079c5 */ /* 0x000fe40000010000 */
[----:B------:R-:W-:Y:S01]  /*11c10*/  WARPGROUP.ARRIVE ;  /* 0x00000000000079c5 */ /* 0x000fe20000000000 */
[----:B------:R-:W2:Y:S04]  /*11c20*/  LDL R148, [R1+0x18] ;  /* 0x0000180001947983 */ /* 0x000ea80000100800 */
[----:B------:R-:W3:Y:S02]  /*11c30*/  LDL R151, [R1+0xc] ;  /* 0x00000c0001977983 */ /* 0x000ee40000100800 */
[----:B------:R-:W-:Y:S01]  /*11c40*/  HGMMA.64x64x16.F32 R88, R144, gdesc[UR8].tnspB, R88, gsb0 ;  /* 0x40e0000890587df0 */ /* 0x000fe20008000858 */
[----:B------:R-:W-:-:S02]  /*11c50*/  R2UR UR10, R14 ;  /* 0x000000000e0a72ca */ /* 0x000fc400000e0000 */
[----:B------:R-:W-:Y:S01]  /*11c60*/  R2UR UR11, R15 ;  /* 0x000000000f0b72ca */ /* 0x000fe200000e0000 */
[----:B------:R-:W-:Y:S01]  /*11c70*/  VIADD R14, R10, 0x180 ;  /* 0x000001800a0e7836 */ /* 0x000fe20000000000 */
[----:B------:R-:W4:Y:S01]  /*11c80*/  LDL R149, [R1+0x8] ;  /* 0x0000080001957983 */ /* 0x000f220000100800 */
[----:B------:R-:W-:-:S03]  /*11c90*/  IMAD.MOV.U32 R15, RZ, RZ, 0x40000040 ;  /* 0x40000040ff0f7424 */ /* 0x000fc600078e00ff */
[----:B------:R-:W4:Y:S01]  /*11ca0*/  LDL R150, [R1+0x4] ;  /* 0x0000040001967983 */ /* 0x000f220000100800 */
[----:B------:R-:W-:Y:S02]  /*11cb0*/  WARPGROUP.DEPBAR.LE gsb0, 0x0 ;  /* 0x00008000000079c5 */ /* 0x000fe40000010000 */
[----:B------:R-:W-:-:S06]  /*11cc0*/  WARPGROUP.ARRIVE ;  /* 0x00000000000079c5 */ /* 0x000fcc0000000000 */
        /* <DEDUP_REMOVED lines=31> */
[----:B------:R-:W1:Y:S01]  /*11ec0*/  @P4 LDC R10, c[0x0][0x44c] ;  /* 0x00011300ff0a4b82 */ /* 0x000e620000000800 */
[----:B------:R-:W5:Y:S01]  /*11ed0*/  S2R R147, SR_TID.X ;  /* 0x0000000000937919 */ /* 0x000f620000002100 */
[----:B------:R-:W-:Y:S02]  /*11ee0*/  WARPGROUP.DEPBAR.LE gsb0, 0x0 ;  /* 0x00008000000079c5 */ /* 0x000fe40000010000 */
[----:B------:R-:W-:-:S08]  /*11ef0*/  WARPGROUP.ARRIVE ;  /* 0x00000000000079c5 */ /* 0x000fd00000000000 */
[----:B------:R-:W-:Y:S01]  /*11f00*/  HGMMA.64x64x16.F32 R88, R120, gdesc[UR8].tnspB, R88, gsb0 ;  /* 0x40e0000878587df0 */ /* 0x000fe20008000858 */
[----:B-----5:R-:W-:Y:S01]  /*11f10*/  ISETP.GE.U32.AND P2, PT, R147, 0x180, PT ;  /* 0x000001809300780c */ /* 0x020fe20003f46070 */
[----:B------:R-:W-:Y:S01]  /*11f20*/  ULOP3.LUT UR8, URZ, UR27, URZ, 0x33, !UPT ;  /* 0x0000001b3f087292 */ /* 0x000fe2000f8e333f */
[----:B------:R-:W-:Y:S02]  /*11f30*/  WARPGROUP.DEPBAR.LE gsb0, 0x0 ;  /* 0x00008000000079c5 */ /* 0x000fe40000010000 */
[----:B--2---:R-:W-:-:S04]  /*11f40*/  IMAD.IADD R121, R3, 0x1, R148 ;  /* 0x0000000103797824 */ /* 0x004fc800078e0294 */
[----:B-1----:R-:W-:-:S05]  /*11f50*/  @P4 IMAD.HI.U32 R3, R121, R10, RZ ;  /* 0x0000000a79034227 */ /* 0x002fca00078e00ff */
[----:B0-----:R-:W-:Y:S01]  /*11f60*/  @P4 SHF.R.U32.HI R121, RZ, R0, R3 ;  /* 0x00000000ff794219 */ /* 0x001fe20000011603 */
[----:B------:R-:W-:-:S04]  /*11f70*/  IMAD.SHL.U32 R0, R4, 0x80, RZ ;  /* 0x0000008004007824 */ /* 0x000fc800078e00ff */
[----:B------:R-:W0:Y:S01]  /*11f80*/  SHFL.IDX PT, R122, R121, RZ, 0x1c1f ;  /* 0x001c1fff797a7589 */ /* 0x000e2200000e0000 */
[----:B------:R-:W-:Y:S02]  /*11f90*/  SHF.R.U32.HI R148, RZ, 0x7, R147 ;  /* 0x00000007ff947819 */ /* 0x000fe40000011693 */
[----:B------:R-:W-:Y:S01]  /*11fa0*/  IADD3 R11, -R0, 0x1, RZ ;  /* 0x00000001000b7810 */ /* 0x000fe20007ffe1ff */
[----:B------:R-:W-:Y:S02]  /*11fb0*/  @!P1 IMAD R3, R16, 0x8, R2 ;  /* 0x0000000810039824 */ /* 0x000fe400078e0202 */
[----:B------:R-:W-:Y:S02]  /*11fc0*/  VIADD R10, R148, 0x9 ;  /* 0x00000009940a7836 */ /* 0x000fe40000000000 */
[----:B---3--:R-:W-:Y:S02]  /*11fd0*/  IMAD R11, R151, -0x2, R11 ;  /* 0xfffffffe970b7824 */ /* 0x008fe400078e020b */
[----:B------:R-:W-:Y:S01]  /*11fe0*/  @!P1 VIADD R3, R3, 0x16840 ;  /* 0x0001684003039836 */ /* 0x000fe20000000000 */
[----:B------:R-:W-:-:S02]  /*11ff0*/  SEL R10, R10, 0x9, !P2 ;  /* 0x000000090a0a7807 */ /* 0x000fc40005000000 */
[----:B----4-:R-:W-:Y:S02]  /*12000*/  IADD3 R11, -R150, R11, R149 ;  /* 0x0000000b960b7210 */ /* 0x010fe40007ffe195 */
[----:B------:R-:W-:Y:S01]  /*12010*/  @!P1 PRMT R3, RZ, 0x654, R3 ;  /* 0x00000654ff039816 */ /* 0x000fe20000000003 */
[----:B------:R1:W-:Y:S06]  /*12020*/  BAR.ARV R10, 0x100 ;  /* 0x0004000a0000751d */ /* 0x0003ec0000002000 */
[C---:B------:R-:W-:Y:S01]  /*12030*/  VIADD R120, R11.reuse, UR26 ;  /* 0x0000001a0b787c36 */ /* 0x040fe20008000000 */
[----:B------:R2:W-:Y:S01]  /*12040*/  @!P1 SYNCS.ARRIVE.TRANS64.RED.A1T0 RZ, [R3+URZ], RZ ;  /* 0x000000ff03ff99a7 */ /* 0x0005e2000810043f */
[----:B------:R-:W-:-:S02]  /*12050*/  VIADD R15, R11, UR8 ;  /* 0x000000080b0f7c36 */ /* 0x000fc40008000000 */
[--C-:B0-----:R-:W-:Y:S02]  /*12060*/  IMAD.IADD R14, R120, 0x1, R122.reuse ;  /* 0x00000001780e7824 */ /* 0x101fe400078e027a */
[----:B--2---:R-:W-:Y:S01]  /*12070*/  IMAD.IADD R3, R15, 0x1, R122 ;  /* 0x000000010f037824 */ /* 0x004fe200078e027a */
[----:B-1----:R-:W-:Y:S06]  /*12080*/  @!P5 BRA `(.L_x_1493) ;  /* 0x000000000058d947 */ /* 0x002fec0003800000 */
        /* <DEDUP_REMOVED lines=12> */
.L_x_1495:
[----:B------:R-:W-:-:S05]  /*12150*/  IMAD.U32 R123, RZ, RZ, UR4 ;  /* 0x00000004ff7b7e24 */ /* 0x000fca000f8e00ff */
[----:B------:R-:W-:-:S13]  /*12160*/  ISETP.NE.AND P2, PT, R123, 0x1, PT ;  /* 0x000000017b00780c */ /* 0x000fda0003f45270 */
[----:B------:R-:W0:Y:S02]  /*12170*/  @P2 LDC.64 R10, c[0x0][0x9e8] ;  /* 0x00027a00ff0a2b82 */ /* 0x000e240000000a00 */
[----:B0-----:R-:W-:-:S05]  /*12180*/  @P2 IMAD.HI.U32 R10, R122, R10, RZ ;  /* 0x0000000a7a0a2227 */ /* 0x001fca00078e00ff */
[----:B------:R-:W-:-:S07]  /*12190*/  @P2 SHF.R.U32.HI R122, RZ, R11, R10 ;  /* 0x0000000bff7a2219 */ /* 0x000fce000001160a */
.L_x_1496:
[----:B------:R-:W-:Y:S05]  /*121a0*/  BSYNC B0 ;  /* 0x0000000000007941 */ /* 0x000fea0003800000 */
.L_x_1494:
[----:B------:R-:W-:-:S04]  /*121b0*/  IMAD R122, R122, R123, -R0 ;  /* 0x0000007b7a7a7224 */ /* 0x000fc800078e0a00 */
[----:B------:R-:W-:-:S05]  /*121c0*/  IMAD R122, R151, -0x2, R122 ;  /* 0xfffffffe977a7824 */ /* 0x000fca00078e027a */
[----:B------:R-:W-:Y:S02]  /*121d0*/  VIADDMNMX R14, R122, R123, R14, PT ;  /* 0x0000007b7a0e7246 */ /* 0x000fe4000380010e */
[----:B------:R-:W-:-:S07]  /*121e0*/  VIMNMX R3, R3, R122, !PT ;  /* 0x0000007a03037248 */ /* 0x000fce0007fe0100 */
.L_x_1493:
[----:B------:R-:W-:Y:S01]  /*121f0*/  ISETP.GT.AND P2, PT, R4, -0x1, PT ;  /* 0xffffffff0400780c */ /* 0x000fe20003f44270 */
[----:B------:R-:W0:Y:S03]  /*12200*/  SHFL.IDX PT, R121, R121, 0x1, 0x1c1f ;  /* 0x003c1f0079797f89 */ /* 0x000e2600000e0000 */
[----:B------:R-:W-:-:S04]  /*12210*/  ISETP.GT.AND P3, PT, R3, RZ, P2 ;  /* 0x000000ff0300720c */ /* 0x000fc80001764270 */
[----:B------:R-:W-:-:S04]  /*12220*/  ISETP.LT.OR P3, PT, R14, 0x1, P3 ;  /* 0x000000010e00780c */ /* 0x000fc80001f61670 */
[----:B------:R-:W-:Y:S02]  /*12230*/  FSEL R24, R24, -INF , !P3 ;  /* 0xff80000018187808 */ /* 0x000fe40005800000 */
[----:B------:R-:W-:-:S04]  /*12240*/  ISETP.GT.AND P3, PT, R3, 0x1, P2 ;  /* 0x000000010300780c */ /* 0x000fc80001764270 */
[----:B------:R-:W-:-:S04]  /*12250*/  ISETP.LT.OR P3, PT, R14, 0x2, P3 ;  /* 0x000000020e00780c */ /* 0x000fc80001f61670 */
[----:B------:R-:W-:Y:S02]  /*12260*/  FSEL R25, R25, -INF , !P3 ;  /* 0xff80000019197808 */ /* 0x000fe40005800000 */
[----:B------:R-:W-:Y:S01]  /*12270*/  ISETP.GT.AND P3, PT, R3, 0x8, P2 ;  /* 0x000000080300780c */ /* 0x000fe20001764270 */
[--C-:B0-----:R-:W-:Y:S02]  /*12280*/  IMAD.IADD R120, R120, 0x1, R121.reuse ;  /* 0x0000000178787824 */ /* 0x101fe400078e0279 */
[----:B------:R-:W-:Y:S01]  /*12290*/  IMAD.IADD R15, R15, 0x1, R121 ;  /* 0x000000010f0f7824 */ /* 0x000fe200078e0279 */
[----:B------:R-:W-:-:S04]  /*122a0*/  ISETP.LT.OR P3, PT, R14, 0x9, P3 ;  /* 0x000000090e00780c */ /* 0x000fc80001f61670 */
[----:B------:R-:W-:Y:S02]  /*122b0*/  FSEL R28, R28, -INF , !P3 ;  /* 0xff8000001c1c7808 */ /* 0x000fe40005800000 */
[----:B------:R-:W-:-:S04]  /*122c0*/  ISETP.GT.AND P3, PT, R3, 0x9, P2 ;  /* 0x000000090300780c */ /* 0x000fc80001764270 */
        /* <DEDUP_REMOVED lines=85> */
[----:B------:R-:W-:Y:S01]  /*12820*/  FSEL R85, R85, -INF , !P3 ;  /* 0xff80000055557808 */ /* 0x000fe20005800000 */
[----:B------:R-:W-:Y:S08]  /*12830*/  @!P5 BRA `(.L_x_1497) ;  /* 0x000000000058d947 */ /* 0x000ff00003800000 */
        /* <DEDUP_REMOVED lines=12> */
.L_x_1499:
[----:B------:R-:W-:-:S05]  /*12900*/  IMAD.U32 R3, RZ, RZ, UR4 ;  /* 0x00000004ff037e24 */ /* 0x000fca000f8e00ff */
[----:B------:R-:W-:-:S13]  /*12910*/  ISETP.NE.AND P3, PT, R3, 0x1, PT ;  /* 0x000000010300780c */ /* 0x000fda0003f65270 */
[----:B------:R-:W0:Y:S02]  /*12920*/  @P3 LDC.64 R10, c[0x0][0x9e8] ;  /* 0x00027a00ff0a3b82 */ /* 0x000e240000000a00 */
[----:B0-----:R-:W-:-:S05]  /*12930*/  @P3 IMAD.HI.U32 R10, R121, R10, RZ ;  /* 0x0000000a790a3227 */ /* 0x001fca00078e00ff */
[----:B------:R-:W-:-:S07]  /*12940*/  @P3 SHF.R.U32.HI R121, RZ, R11, R10 ;  /* 0x0000000bff793219 */ /* 0x000fce000001160a */
.L_x_1500:
[----:B------:R-:W-:Y:S05]  /*12950*/  BSYNC B0 ;  /* 0x0000000000007941 */ /* 0x000fea0003800000 */
.L_x_1498:
[----:B------:R-:W-:-:S04]  /*12960*/  IMAD R0, R121, R3, -R0 ;  /* 0x0000000379007224 */ /* 0x000fc800078e0a00 */
[----:B------:R-:W-:-:S05]  /*12970*/  IMAD R0, R151, -0x2, R0 ;  /* 0xfffffffe97007824 */ /* 0x000fca00078e0200 */
[----:B------:R-:W-:Y:S02]  /*12980*/  VIADDMNMX R120, R0, R3, R120, PT ;  /* 0x0000000300787246 */ /* 0x000fe40003800178 */
[----:B------:R-:W-:-:S07]  /*12990*/  VIMNMX R15, R15, R0, !PT ;  /* 0x000000000f0f7248 */ /* 0x000fce0007fe0100 */
.L_x_1497:
[----:B------:R-:W-:Y:S01]  /*129a0*/  ISETP.GT.AND P3, PT, R15, 0x1, P2 ;  /* 0x000000010f00780c */ /* 0x000fe20001764270 */
[----:B------:R-:W-:Y:S01]  /*129b0*/  UMOV UR41, UR5 ;  /* 0x0000000500297c82 */ /* 0x000fe20008000000 */
[----:B------:R-:W-:Y:S02]  /*129c0*/  FMNMX.FTZ R0, R24, R20, !PT ;  /* 0x0000001418007209 */ /* 0x000fe40007810000 */
[----:B------:R-:W-:Y:S02]  /*129d0*/  ISETP.LT.OR P3, PT, R120, 0x2, P3 ;  /* 0x000000027800780c */ /* 0x000fe40001f61670 */
[----:B------:R-:W-:Y:S02]  /*129e0*/  FMNMX.FTZ R3, R25, R0, !PT ;  /* 0x0000000019037209 */ /* 0x000fe40007810000 */
[----:B------:R-:W-:Y:S02]  /*129f0*/  FSEL R27, R27, -INF , !P3 ;  /* 0xff8000001b1b7808 */ /* 0x000fe40005800000 */
[----:B------:R-:W-:-:S02]  /*12a00*/  ISETP.GT.AND P3, PT, R15, 0x8, P2 ;  /* 0x000000080f00780c */ /* 0x000fc40001764270 */
[----:B------:R-:W-:Y:S02]  /*12a10*/  FMNMX.FTZ R0, R28, R3, !PT ;  /* 0x000000031c007209 */ /* 0x000fe40007810000 */
[----:B------:R-:W-:Y:S02]  /*12a20*/  ISETP.LT.OR P3, PT, R120, 0x9, P3 ;  /* 0x000000097800780c */ /* 0x000fe40001f61670 */
[----:B------:R-:W-:Y:S02]  /*12a30*/  FMNMX.FTZ R3, R29, R0, !PT ;  /* 0x000000001d037209 */ /* 0x000fe40007810000 */
[----:B------:R-:W-:Y:S02]  /*12a40*/  FSEL R30, R30, -INF , !P3 ;  /* 0xff8000001e1e7808 */ /* 0x000fe40005800000 */
[----:B------:R-:W-:Y:S02]  /*12a50*/  ISETP.GT.AND P3, PT, R15, 0x9, P2 ;  /* 0x000000090f00780c */ /* 0x000fe40001764270 */
[----:B------:R-:W-:-:S02]  /*12a60*/  FMNMX.FTZ R0, R32, R3, !PT ;  /* 0x0000000320007209 */ /* 0x000fc40007810000 */
[----:B------:R-:W-:Y:S02]  /*12a70*/  ISETP.LT.OR P3, PT, R120, 0xa, P3 ;  /* 0x0000000a7800780c */ /* 0x000fe40001f61670 */
[----:B------:R-:W-:Y:S02]  /*12a80*/  FMNMX.FTZ R3, R33, R0, !PT ;  /* 0x0000000021037209 */ /* 0x000fe40007810000 */
        /* <DEDUP_REMOVED lines=8> */
[----:B------:R-:W-:Y:S02]  /*12b10*/  ISETP.LT.OR P3, PT, R120, 0x12, P3 ;  /* 0x000000127800780c */ /* 0x000fe40001f61670 */
[----:B------:R-:W-:-:S02]  /*12b20*/  FMNMX.FTZ R3, R41, R0, !PT ;  /* 0x0000000029037209 */ /* 0x000fc40007810000 */
[----:B------:R-:W-:Y:S02]  /*12b30*/  FSEL R35, R35, -INF , !P3 ;  /* 0xff80000023237808 */ /* 0x000fe40005800000 */
[----:B------:R-:W-:Y:S02]  /*12b40*/  ISETP.GT.AND P3, PT, R15, 0x18, P2 ;  /* 0x000000180f00780c */ /* 0x000fe40001764270 */
[----:B------:R-:W-:Y:S02]  /*12b50*/  FMNMX.FTZ R0, R44, R3, !PT ;  /* 0x000000032c007209 */ /* 0x000fe40007810000 */
[----:B------:R-:W-:Y:S02]  /*12b60*/  ISETP.LT.OR P3, PT, R120, 0x19, P3 ;  /* 0x000000197800780c */ /* 0x000fe40001f61670 */
[----:B------:R-:W-:Y:S02]  /*12b70*/  FMNMX.FTZ R3, R45, R0, !PT ;  /* 0x000000002d037209 */ /* 0x000fe40007810000 */
[----:B------:R-:W-:-:S02]  /*12b80*/  FSEL R38, R38, -INF , !P3 ;  /* 0xff80000026267808 */ /* 0x000fc40005800000 */
[----:B------:R-:W-:Y:S02]  /*12b90*/  ISETP.GT.AND P3, PT, R15, 0x19, P2 ;  /* 0x000000190f00780c */ /* 0x000fe40001764270 */
        /* <DEDUP_REMOVED lines=49> */
[----:B------:R-:W-:Y:S01]  /*12eb0*/  ISETP.GT.AND P3, PT, R15, 0x41, P2 ;  /* 0x000000410f00780c */ /* 0x000fe20001764270 */
[----:B------:R-:W0:Y:S03]  /*12ec0*/  SHFL.BFLY PT, R0, R3, 0x2, 0x1f ;  /* 0x0c401f0003007f89 */ /* 0x000e2600000e0000 */
[----:B------:R-:W-:-:S04]  /*12ed0*/  ISETP.LT.OR P3, PT, R120, 0x42, P3 ;  /* 0x000000427800780c */ /* 0x000fc80001f61670 */
[----:B------:R-:W-:Y:S02]  /*12ee0*/  FSEL R59, R59, -INF , !P3 ;  /* 0xff8000003b3b7808 */ /* 0x000fe40005800000 */
[----:B------:R-:W-:-:S04]  /*12ef0*/  ISETP.GT.AND P3, PT, R15, 0x48, P2 ;  /* 0x000000480f00780c */ /* 0x000fc80001764270 */
[----:B------:R-:W-:-:S04]  /*12f00*/  ISETP.LT.OR P3, PT, R120, 0x49, P3 ;  /* 0x000000497800780c */ /* 0x000fc80001f61670 */
[----:B------:R-:W-:Y:S02]  /*12f10*/  FSEL R62, R62, -INF , !P3 ;  /* 0xff8000003e3e7808 */ /* 0x000fe40005800000 */
[----:B------:R-:W-:-:S04]  /*12f20*/  ISETP.GT.AND P3, PT, R15, 0x49, P2 ;  /* 0x000000490f00780c */ /* 0x000fc80001764270 */
[C---:B------:R-:W-:Y:S02]  /*12f30*/  ISETP.LT.OR P3, PT, R120.reuse, 0x4a, P3 ;  /* 0x0000004a7800780c */ /* 0x040fe40001f61670 */
[----:B0-----:R-:W-:Y:S02]  /*12f40*/  FMNMX.FTZ R0, R3, R0, !PT ;  /* 0x0000000003007209 */ /* 0x001fe40007810000 */
        /* <DEDUP_REMOVED lines=9> */
[----:B------:R-:W-:Y:S02]  /*12fe0*/  ISETP.LT.OR P3, PT, R120, 0x59, P3 ;  /* 0x000000597800780c */ /* 0x000fe40001f61670 */
[----:B0-----:R-:W-:Y:S02]  /*12ff0*/  FMNMX.FTZ R3, R0, R3, !PT ;  /* 0x0000000300037209 */ /* 0x001fe40007810000 */
[----:B------:R-:W-:Y:S02]  /*13000*/  FSEL R70, R70, -INF , !P3 ;  /* 0xff80000046467808 */ /* 0x000fe40005800000 */
[----:B------:R-:W-:Y:S01]  /*13010*/  ISETP.GT.AND P3, PT, R15, 0x59, P2 ;  /* 0x000000590f00780c */ /* 0x000fe20001764270 */
[----:B------:R-:W-:-:S03]  /*13020*/  FMUL.FTZ R0, R3, UR41 ;  /* 0x0000002903007c20 */ /* 0x000fc60008410000 */
        /* <DEDUP_REMOVED lines=23> */
[C---:B------:R-:W-:Y:S02]  /*131a0*/  ISETP.GT.AND P3, PT, R15.reuse, RZ, P2 ;  /* 0x000000ff0f00720c */ /* 0x040fe40001764270 */
[----:B------:R-:W-:Y:S02]  /*131b0*/  ISETP.GT.AND P2, PT, R15, 0x79, P2 ;  /* 0x000000790f00780c */ /* 0x000fe40001744270 */
[C---:B------:R-:W-:Y:S02]  /*131c0*/  ISETP.LT.OR P3, PT, R120.reuse, 0x1, P3 ;  /* 0x000000017800780c */ /* 0x040fe40001f61670 */
[----:B------:R-:W-:Y:S02]  /*131d0*/  ISETP.LT.OR P2, PT, R120, 0x7a, P2 ;  /* 0x0000007a7800780c */ /* 0x000fe40001741670 */
[----:B------:R-:W-:-:S02]  /*131e0*/  FSEL R26, R26, -INF , !P3 ;  /* 0xff8000001a1a7808 */ /* 0x000fc40005800000 */
[----:B------:R-:W-:Y:S02]  /*131f0*/  FSETP.NEU.FTZ.AND P3, PT, R3, -INF , PT ;  /* 0xff8000000300780b */ /* 0x000fe40003f7d000 */
[----:B------:R-:W-:Y:S02]  /*13200*/  FMNMX.FTZ R14, R26, R7, !PT ;  /* 0x000000071a0e7209 */ /* 0x000fe40007810000 */
[----:B------:R-:W-:Y:S02]  /*13210*/  FSEL R0, R0, RZ, P3 ;  /* 0x000000ff00007208 */ /* 0x000fe40001800000 */
[----:B------:R-:W-:-:S03]  /*13220*/  FMNMX.FTZ R15, R27, R14, !PT ;  /* 0x0000000e1b0f7209 */ /* 0x000fc60007810000 */
        /* <DEDUP_REMOVED lines=12> */
[--C-:B------:R-:W-:Y:S01]  /*132f0*/  FFMA.FTZ R45, R45, UR41, -R0.reuse ;  /* 0x000000292d2d7c23 */ /* 0x100fe20008010800 */
[----:B------:R-:W-:Y:S01]  /*13300*/  FMNMX.FTZ R15, R35, R24, !PT ;  /* 0x00000018230f7209 */ /* 0x000fe20007810000 */
[--C-:B------:R-:W-:Y:S01]  /*13310*/  FFMA.FTZ R136, R48, UR41, -R0.reuse ;  /* 0x0000002930887c23 */ /* 0x100fe20008010800 */
[--C-:B------:R-:W-:Y:S01]  /*13320*/  FFMA.FTZ R37, R37, UR41, -R0.reuse ;  /* 0x0000002925257c23 */ /* 0x100fe20008010800 */
[--C-:B------:R-:W-:Y:S01]  /*13330*/  FFMA.FTZ R142, R44, UR41, -R0.reuse ;  /* 0x000000292c8e7c23 */ /* 0x100fe20008010800 */
[----:B------:R-:W-:Y:S01]  /*13340*/  FMNMX.FTZ R24, R38, R15, !PT ;  /* 0x0000000f26187209 */ /* 0x000fe20007810000 */
[----:B------:R-:W-:Y:S01]  /*13350*/  FFMA.FTZ R138, R52, UR41, -R0 ;  /* 0x00000029348a7c23 */ /* 0x000fe20008010800 */
[----:B------:R0:W-:Y:S02]  /*13360*/  MUFU.EX2 R15, R37 ;  /* 0x00000025000f7308 */ /* 0x0001e40000000800 */
[----:B------:R-:W-:-:S04]  /*13370*/  FMNMX.FTZ R25, R39, R24, !PT ;  /* 0x0000001827197209 */ /* 0x000fc80007810000 */
        /* <DEDUP_REMOVED lines=10> */
[--C-:B0-----:R-:W-:Y:S01]  /*13420*/  FFMA.FTZ R37, R69, UR41, -R0.reuse ;  /* 0x0000002945257c23 */ /* 0x101fe20008010800 */
        /* <DEDUP_REMOVED lines=10> */
[----:B------:R-:W-:Y:S03]  /*134d0*/  MUFU.EX2 R148, R148 ;  /* 0x0000009400947308 */ /* 0x000fe60000000800 */
[----:B------:R-:W-:-:S04]  /*134e0*/  FMNMX.FTZ R28, R54, R25, !PT ;  /* 0x00000019361c7209 */ /* 0x000fc80007810000 */
[----:B------:R-:W-:Y:S01]  /*134f0*/  FMNMX.FTZ R29, R55, R28, !PT ;  /* 0x0000001c371d7209 */ /* 0x000fe20007810000 */
[----:B------:R0:W-:Y:S03]  /*13500*/  MUFU.EX2 R25, R45 ;  /* 0x0000002d00197308 */ /* 0x0001e60000000800 */
[----:B------:R-:W-:-:S04]  /*13510*/  FMNMX.FTZ R28, R58, R29, !PT ;  /* 0x0000001d3a1c7209 */ /* 0x000fc80007810000 */
[----:B------:R-:W-:Y:S01]  /*13520*/  FMNMX.FTZ R29, R59, R28, !PT ;  /* 0x0000001c3b1d7209 */ /* 0x000fe20007810000 */
[----:B------:R-:W-:Y:S01]  /*13530*/  FFMA.FTZ R28, R49, UR41, -R0 ;  /* 0x00000029311c7c23 */ /* 0x000fe20008010800 */
[----:B------:R-:W-:Y:S01]  /*13540*/  MUFU.EX2 R10, R10 ;  /* 0x0000000a000a7308 */ /* 0x000fe20000000800 */
[----:B------:R-:W2:Y:S01]  /*13550*/  LDL R49, [R1+0x30] ;  /* 0x0000300001317983 */ /* 0x000ea20000100800 */
        /* <DEDUP_REMOVED lines=21> */
[----:B------:R-:W0:Y:S05]  /*136b0*/  SHFL.BFLY PT, R41, R40, 0x2, 0x1f ;  /* 0x0c401f0028297f89 */ /* 0x000e2a00000e0000 */
[----:B------:R-:W-:Y:S08]  /*136c0*/  MUFU.EX2 R142, R142 ;  /* 0x0000008e008e7308 */ /* 0x000ff00000000800 */
[----:B------:R-:W-:Y:S01]  /*136d0*/  MUFU.EX2 R136, R136 ;  /* 0x0000008800887308 */ /* 0x000fe20000000800 */
[----:B0-----:R-:W-:-:S05]  /*136e0*/  FMNMX.FTZ R45, R40, R41, !PT ;  /* 0x00000029282d7209 */ /* 0x001fca0007810000 */
[----:B------:R-:W0:Y:S01]  /*136f0*/  SHFL.BFLY PT, R48, R45, 0x1, 0x1f ;  /* 0x0c201f002d307f89 */ /* 0x000e2200000e0000 */
[--C-:B------:R-:W-:Y:S01]  /*13700*/  FFMA.FTZ R32, R57, UR41, -R0.reuse ;  /* 0x0000002939207c23 */ /* 0x100fe20008010800 */
[--C-:B------:R-:W-:Y:S01]  /*13710*/  FFMA.FTZ R36, R65, UR41, -R0.reuse ;  /* 0x0000002941247c23 */ /* 0x100fe20008010800 */
[----:B------:R-:W-:Y:S01]  /*13720*/  FFMA.FTZ R41, R77, UR41, -R0 ;  /* 0x000000294d297c23 */ /* 0x000fe20008010800 */
[----:B0-----:R-:W-:Y:S02]  /*13730*/  FMNMX.FTZ R0, R45, R48, !PT ;  /* 0x000000302d007209 */ /* 0x001fe40007810000 */
[----:B------:R-:W-:-:S05]  /*13740*/  FSEL R45, R3, RZ, P3 ;  /* 0x000000ff032d7208 */ /* 0x000fca0001800000 */
[----:B------:R-:W-:-:S04]  /*13750*/  FADD.FTZ R20, -R45, R20 ;  /* 0x000000142d147221 */ /* 0x000fc80000010100 */
[----:B------:R-:W-:Y:S01]  /*13760*/  FMUL.FTZ R20, R20, UR41 ;  /* 0x0000002914147c20 */ /* 0x000fe20008410000 */
[C---:B------:R-:W-:Y:S01]  /*13770*/  FMUL.FTZ R48, R0.reuse, UR41 ;  /* 0x0000002900307c20 */ /* 0x040fe20008410000 */
[----:B------:R-:W-:-:S04]  /*13780*/  FSETP.NEU.FTZ.AND P2, PT, R0, -INF , PT ;  /* 0xff8000000000780b */ /* 0x000fc80003f5d000 */
[----:B------:R-:W0:Y:S01]  /*13790*/  MUFU.EX2 R20, R20 ;  /* 0x0000001400147308 */ /* 0x000e220000000800 */
[----:B------:R-:W-:-:S05]  /*137a0*/  FSEL R48, R48, RZ, P2 ;  /* 0x000000ff30307208 */ /* 0x000fca0001000000 */
[--C-:B------:R-:W-:Y:S01]  /*137b0*/  FFMA.FTZ R149, R26, UR41, -R48.reuse ;  /* 0x000000291a957c23 */ /* 0x100fe20008010830 */
[--C-:B------:R-:W-:Y:S01]  /*137c0*/  FFMA.FTZ R26, R27, UR41, -R48.reuse ;  /* 0x000000291b1a7c23 */ /* 0x100fe20008010830 */
[--C-:B------:R-:W-:Y:S01]  /*137d0*/  FFMA.FTZ R27, R31, UR41, -R48.reuse ;  /* 0x000000291f1b7c23 */ /* 0x100fe20008010830 */
[----:B------:R-:W-:Y:S01]  /*137e0*/  FFMA.FTZ R31, R39, UR41, -R48 ;  /* 0x00000029271f7c23 */ /* 0x000fe20008010830 */
[----:B0-----:R-:W-:-:S04]  /*137f0*/  FFMA.FTZ R39, R20, R6, R148 ;  /* 0x0000000614277223 */ /* 0x001fc80000010094 */
[----:B------:R-:W-:-:S04]  /*13800*/  FADD.FTZ R39, R10, R39 ;  /* 0x000000270a277221 */ /* 0x000fc80000010000 */
[----:B------:R-:W-:-:S04]  /*13810*/  FADD.FTZ R6, R150, R39 ;  /* 0x0000002796067221 */ /* 0x000fc80000010000 */
[----:B------:R-:W-:Y:S01]  /*13820*/  FADD.FTZ R39, R11, R6 ;  /* 0x000000060b277221 */ /* 0x000fe20000010000 */
[----:B------:R-:W-:-:S03]  /*13830*/  FSEL R6, R0, RZ, P2 ;  /* 0x000000ff00067208 */ /* 0x000fc60001000000 */
[----:B------:R-:W-:Y:S02]  /*13840*/  FADD.FTZ R39, R144, R39 ;  /* 0x0000002790277221 */ /* 0x000fe40000010000 */
[----:B------:R-:W-:Y:S02]  /*13850*/  FADD.FTZ R6, -R6, R7 ;  /* 0x0000000706067221 */ /* 0x000fe40000010100 */
[----:B------:R-:W-:Y:S01]  /*13860*/  FADD.FTZ R39, R14, R39 ;  /* 0x000000270e277221 */ /* 0x000fe20000010000 */
[--C-:B------:R-:W-:Y:S01]  /*13870*/  FFMA.FTZ R147, R38, UR41, -R48.reuse ;  /* 0x0000002926937c23 */ /* 0x100fe20008010830 */
[----:B------:R-:W-:Y:S02]  /*13880*/  FMUL.FTZ R6, R6, UR41 ;  /* 0x0000002906067c20 */ /* 0x000fe40008410000 */
[----:B------:R-:W-:Y:S01]  /*13890*/  FADD.FTZ R38, R146, R39 ;  /* 0x0000002792267221 */ /* 0x000fe20000010000 */
[----:B------:R-:W-:Y:S01]  /*138a0*/  MUFU.EX2 R149, R149 ;  /* 0x0000009500957308 */ /* 0x000fe20000000800 */
[----:B------:R-:W-:-:S02]  /*138b0*/  FFMA.FTZ R151, R30, UR41, -R48 ;  /* 0x000000291e977c23 */ /* 0x000fc40008010830 */
[----:B------:R-:W-:-:S05]  /*138c0*/  FADD.FTZ R39, R15, R38 ;  /* 0x000000260f277221 */ /* 0x000fca0000010000 */
[----:B------:R-:W0:Y:S01]  /*138d0*/  MUFU.EX2 R7, R6 ;  /* 0x0000000600077308 */ /* 0x000e220000000800 */
[----:B------:R-:W-:Y:S01]  /*138e0*/  FADD.FTZ R39, R140, R39 ;  /* 0x000000278c277221 */ /* 0x000fe20000010000 */
[----:B------:R-:W-:-:S06]  /*138f0*/  FFMA.FTZ R145, R34, UR41, -R48 ;  /* 0x0000002922917c23 */ /* 0x000fcc0008010830 */
[----:B------:R-:W1:Y:S01]  /*13900*/  MUFU.EX2 R26, R26 ;  /* 0x0000001a001a7308 */ /* 0x000e620000000800 */
[----:B------:R-:W-:Y:S01]  /*13910*/  FADD.FTZ R39, R24, R39 ;  /* 0x0000002718277221 */ /* 0x000fe20000010000 */
[----:B------:R-:W-:-:S06]  /*13920*/  F2FP.F16.F32.PACK_AB R144, R14, R144 ;  /* 0x000000900e90723e */ /* 0x000fcc00000000ff */
[----:B------:R-:W3:Y:S01]  /*13930*/  MUFU.EX2 R28, R28 ;  /* 0x0000001c001c7308 */ /* 0x000ee20000000800 */
[----:B------:R-:W-:Y:S01]  /*13940*/  FADD.FTZ R14, R142, R39 ;  /* 0x000000278e0e7221 */ /* 0x000fe20000010000 */
[----:B------:R-:W-:-:S06]  /*13950*/  FFMA.FTZ R30, R35, UR41, -R48 ;  /* 0x00000029231e7c23 */ /* 0x000fcc0008010830 */
[----:B------:R-:W4:Y:S01]  /*13960*/  MUFU.EX2 R151, R151 ;  /* 0x0000009700977308 */ /* 0x000f220000000800 */
[----:B------:R-:W-:Y:S01]  /*13970*/  FADD.FTZ R39, R25, R14 ;  /* 0x0000000e19277221 */ /* 0x000fe20000010000 */
[----:B0-----:R-:W-:-:S06]  /*13980*/  FFMA.FTZ R5, R7, R5, R149 ;  /* 0x0000000507057223 */ /* 0x001fcc0000010095 */
[----:B------:R-:W0:Y:S08]  /*13990*/  MUFU.EX2 R138, R138 ;  /* 0x0000008a008a7308 */ /* 0x000e300000000800 */
[----:B------:R-:W5:Y:S01]  /*139a0*/  MUFU.EX2 R27, R27 ;  /* 0x0000001b001b7308 */ /* 0x000f620000000800 */
[----:B------:R-:W-:Y:S01]  /*139b0*/  FADD.FTZ R39, R136, R39 ;  /* 0x0000002788277221 */ /* 0x000fe20000010000 */
[----:B-1----:R-:W-:-:S06]  /*139c0*/  FADD.FTZ R6, R26, R5 ;  /* 0x000000051a067221 */ /* 0x002fcc0000010000 */
[----:B------:R-:W1:Y:S08]  /*139d0*/  MUFU.EX2 R29, R53 ;  /* 0x00000035001d7308 */ /* 0x000e700000000800 */
[----:B------:R-:W1:Y:S01]  /*139e0*/  MUFU.EX2 R145, R145 ;  /* 0x0000009100917308 */ /* 0x000e620000000800 */
[----:B------:R-:W-:Y:S02]  /*139f0*/  @!P1 IMAD R34, R21, 0x8, R2 ;  /* 0x0000000815229824 */ /* 0x000fe400078e0202 */
[----:B---3--:R-:W-:-:S05]  /*13a00*/  FADD.FTZ R39, R28, R39 ;  /* 0x000000271c277221 */ /* 0x008fca0000010000 */
[----:B------:R-:W3:Y:S01]  /*13a10*/  MUFU.EX2 R132, R132 ;  /* 0x0000008400847308 */ /* 0x000ee20000000800 */
[----:B----4-:R-:W-:Y:S01]  /*13a20*/  FADD.FTZ R6, R151, R6 ;  /* 0x0000000697067221 */ /* 0x010fe20000010000 */
[----:B------:R-:W-:-:S06]  /*13a30*/  FFMA.FTZ R141, R42, UR41, -R48 ;  /* 0x000000292a8d7c23 */ /* 0x000fcc0008010830 */
[----:B------:R-:W4:Y:S01]  /*13a40*/  MUFU.EX2 R30, R30 ;  /* 0x0000001e001e7308 */ /* 0x000f220000000800 */
[----:B------:R-:W-:Y:S02]  /*13a50*/  @!P1 VIADD R34, R34, 0x16860 ;  /* 0x0001686022229836 */ /* 0x000fe40000000000 */
[----:B0-----:R-:W-:-:S05]  /*13a60*/  FADD.FTZ R38, R138, R39 ;  /* 0x000000278a267221 */ /* 0x001fca0000010000 */
[----:B------:R-:W0:Y:S01]  /*13a70*/  MUFU.EX2 R32, R32 ;  /* 0x0000002000207308 */ /* 0x000e220000000800 */
[----:B-----5:R-:W-:Y:S01]  /*13a80*/  FADD.FTZ R6, R27, R6 ;  /* 0x000000061b067221 */ /* 0x020fe20000010000 */
[----:B------:R-:W-:-:S06]  /*13a90*/  FFMA.FTZ R21, R43, UR41, -R48 ;  /* 0x000000292b157c23 */ /* 0x000fcc0008010830 */
[----:B------:R-:W5:Y:S01]  /*13aa0*/  MUFU.EX2 R147, R147 ;  /* 0x0000009300937308 */ /* 0x000f620000000800 */
[----:B-1----:R-:W-:Y:S01]  /*13ab0*/  FADD.FTZ R39, R29, R38 ;  /* 0x000000261d277221 */ /* 0x002fe20000010000 */
[----:B------:R-:W-:-:S06]  /*13ac0*/  @!P1 PRMT R34, RZ, 0x654, R34 ;  /* 0x00000654ff229816 */ /* 0x000fcc0000000022 */
[----:B------:R-:W1:Y:S01]  /*13ad0*/  MUFU.EX2 R134, R134 ;  /* 0x0000008600867308 */ /* 0x000e620000000800 */
[----:B------:R-:W-:Y:S01]  /*13ae0*/  FADD.FTZ R5, R145, R6 ;  /* 0x0000000691057221 */ /* 0x000fe20000010000 */
[----:B------:R-:W-:-:S06]  /*13af0*/  FFMA.FTZ R143, R46, UR41, -R48 ;  /* 0x000000292e8f7c23 */ /* 0x000fcc0008010830 */
[----:B------:R-:W1:Y:S01]  /*13b00*/  MUFU.EX2 R31, R31 ;  /* 0x0000001f001f7308 */ /* 0x000e620000000800 */
[----:B---3--:R-:W-:Y:S01]  /*13b10*/  FADD.FTZ R39, R132, R39 ;  /* 0x0000002784277221 */ /* 0x008fe20000010000 */
[----:B------:R3:W-:Y:S06]  /*13b20*/  @!P1 SYNCS.ARRIVE.TRANS64.RED.A1T0 RZ, [R34+URZ], RZ ;  /* 0x000000ff22ff99a7 */ /* 0x0007ec000810043f */
[----:B------:R-:W2:Y:S01]  /*13b30*/  MUFU.EX2 R33, R61 ;  /* 0x0000003d00217308 */ /* 0x000ea20000000800 */
[----:B----4-:R-:W-:Y:S01]  /*13b40*/  FADD.FTZ R6, R30, R5 ;  /* 0x000000051e067221 */ /* 0x010fe20000010000 */
[----:B---3--:R-:W-:-:S06]  /*13b50*/  FFMA.FTZ R34, R47, UR41, -R48 ;  /* 0x000000292f227c23 */ /* 0x008fcc0008010830 */
[----:B------:R-:W3:Y:S01]  /*13b60*/  MUFU.EX2 R141, R141 ;  /* 0x0000008d008d7308 */ /* 0x000ee20000000800 */
[----:B0-----:R-:W-:Y:S01]  /*13b70*/  FADD.FTZ R39, R32, R39 ;  /* 0x0000002720277221 */ /* 0x001fe20000010000 */
[----:B-----5:R-:W-:-:S06]  /*13b80*/  FADD.FTZ R6, R147, R6 ;  /* 0x0000000693067221 */ /* 0x020fcc0000010000 */
[----:B------:R-:W0:Y:S01]  /*13b90*/  MUFU.EX2 R128, R128 ;  /* 0x0000008000807308 */ /* 0x000e220000000800 */
[----:B------:R-:W-:-:S07]  /*13ba0*/  FFMA.FTZ R137, R50, UR41, -R48 ;  /* 0x0000002932897c23 */ /* 0x000fce0008010830 */
[----:B------:R-:W4:Y:S01]  /*13bb0*/  MUFU.EX2 R21, R21 ;  /* 0x0000001500157308 */ /* 0x000f220000000800 */
[----:B-1----:R-:W-:Y:S01]  /*13bc0*/  FADD.FTZ R38, R134, R39 ;  /* 0x0000002786267221 */ /* 0x002fe20000010000 */
[----:B------:R-:W-:-:S06]  /*13bd0*/  FADD.FTZ R6, R31, R6 ;  /* 0x000000061f067221 */ /* 0x000fcc0000010000 */
[----:B------:R-:W1:Y:S01]  /*13be0*/  MUFU.EX2 R36, R36 ;  /* 0x0000002400247308 */ /* 0x000e620000000800 */
[----:B------:R-:W-:-:S07]  /*13bf0*/  FFMA.FTZ R35, R51, UR41, -R48 ;  /* 0x0000002933237c23 */ /* 0x000fce0008010830 */
[----:B------:R-:W5:Y:S01]  /*13c00*/  MUFU.EX2 R143, R143 ;  /* 0x0000008f008f7308 */ /* 0x000f620000000800 */
[----:B--2---:R-:W-:Y:S01]  /*13c10*/  FADD.FTZ R39, R33, R38 ;  /* 0x0000002621277221 */ /* 0x004fe20000010000 */
[----:B---3--:R-:W-:-:S06]  /*13c20*/  FADD.FTZ R6, R141, R6 ;  /* 0x000000068d067221 */ /* 0x008fcc0000010000 */
[----:B------:R-:W2:Y:S01]  /*13c30*/  MUFU.EX2 R130, R130 ;  /* 0x0000008200827308 */ /* 0x000ea20000000800 */
[----:B------:R-:W-:-:S07]  /*13c40*/  FFMA.FTZ R139, R54, UR41, -R48 ;  /* 0x00000029368b7c23 */ /* 0x000fce0008010830 */
[----:B------:R-:W3:Y:S01]  /*13c50*/  MUFU.EX2 R34, R34 ;  /* 0x0000002200227308 */ /* 0x000ee20000000800 */
[----:B0-----:R-:W-:Y:S01]  /*13c60*/  FADD.FTZ R39, R128, R39 ;  /* 0x0000002780277221 */ /* 0x001fe20000010000 */
[----:B----4-:R-:W-:-:S06]  /*13c70*/  FADD.FTZ R6, R21, R6 ;  /* 0x0000000615067221 */ /* 0x010fcc0000010000 */
[----:B------:R-:W0:Y:S08]  /*13c80*/  MUFU.EX2 R37, R37 ;  /* 0x0000002500257308 */ /* 0x000e300000000800 */
[----:B------:R-:W4:Y:S01]  /*13c90*/  MUFU.EX2 R137, R137 ;  /* 0x0000008900897308 */ /* 0x000f220000000800 */
[----:B------:R-:W-:Y:S01]  /*13ca0*/  FFMA.FTZ R55, R55, UR41, -R48 ;  /* 0x0000002937377c23 */ /* 0x000fe20008010830 */
[----:B-1----:R-:W-:Y:S01]  /*13cb0*/  FADD.FTZ R39, R36, R39 ;  /* 0x0000002724277221 */ /* 0x002fe20000010000 */
[----:B------:R-:W-:-:S05]  /*13cc0*/  F2FP.F16.F32.PACK_AB R146, R15, R146 ;  /* 0x000000920f92723e */ /* 0x000fca00000000ff */
[----:B------:R-:W1:Y:S01]  /*13cd0*/  MUFU.EX2 R124, R124 ;  /* 0x0000007c007c7308 */ /* 0x000e620000000800 */
[----:B-----5:R-:W-:Y:S01]  /*13ce0*/  FADD.FTZ R15, R143, R6 ;  /* 0x000000068f0f7221 */ /* 0x020fe20000010000 */
[----:B------:R-:W-:-:S06]  /*13cf0*/  FFMA.FTZ R133, R58, UR41, -R48 ;  /* 0x000000293a857c23 */ /* 0x000fcc0008010830 */
[----:B------:R-:W5:Y:S01]  /*13d00*/  MUFU.EX2 R35, R35 ;  /* 0x0000002300237308 */ /* 0x000f620000000800 */
[----:B------:R-:W-:Y:S01]  /*13d10*/  F2FP.F16.F32.PACK_AB R148, R10, R148 ;  /* 0x000000940a94723e */ /* 0x000fe200000000ff */
[----:B--2---:R-:W-:-:S06]  /*13d20*/  FADD.FTZ R38, R130, R39 ;  /* 0x0000002782267221 */ /* 0x004fcc0000010000 */
[----:B------:R-:W2:Y:S01]  /*13d30*/  MUFU.EX2 R40, R73 ;  /* 0x0000004900287308 */ /* 0x000ea20000000800 */
[----:B---3--:R-:W-:-:S07]  /*13d40*/  FADD.FTZ R6, R34, R15 ;  /* 0x0000000f22067221 */ /* 0x008fce0000010000 */
[----:B------:R-:W3:Y:S01]  /*13d50*/  MUFU.EX2 R139, R139 ;  /* 0x0000008b008b7308 */ /* 0x000ee20000000800 */
[----:B------:R-:W-:Y:S01]  /*13d60*/  FFMA.FTZ R59, R59, UR41, -R48 ;  /* 0x000000293b3b7c23 */ /* 0x000fe20008010830 */
[----:B0-----:R-:W-:-:S06]  /*13d70*/  FADD.FTZ R15, R37, R38 ;  /* 0x00000026250f7221 */ /* 0x001fcc0000010000 */
[----:B------:R-:W0:Y:S01]  /*13d80*/  MUFU.EX2 R126, R126 ;  /* 0x0000007e007e7308 */ /* 0x000e220000000800 */
[----:B----4-:R-:W-:Y:S01]  /*13d90*/  FADD.FTZ R6, R137, R6 ;  /* 0x0000000689067221 */ /* 0x010fe20000010000 */
[----:B------:R-:W-:-:S06]  /*13da0*/  FFMA.FTZ R135, R62, UR41, -R48 ;  /* 0x000000293e877c23 */ /* 0x000fcc0008010830 */
[----:B------:R-:W4:Y:S01]  /*13db0*/  MUFU.EX2 R10, R55 ;  /* 0x00000037000a7308 */ /* 0x000f220000000800 */
[----:B------:R-:W-:Y:S01]  /*13dc0*/  F2FP.F16.F32.PACK_AB R150, R11, R150 ;  /* 0x000000960b96723e */ /* 0x000fe200000000ff */
[----:B-1----:R-:W-:-:S06]  /*13dd0*/  FADD.FTZ R15, R124, R15 ;  /* 0x0000000f7c0f7221 */ /* 0x002fcc0000010000 */
[----:B------:R-:W1:Y:S01]  /*13de0*/  MUFU.EX2 R41, R41 ;  /* 0x0000002900297308 */ /* 0x000e620000000800 */
[----:B-----5:R-:W-:-:S07]  /*13df0*/  FADD.FTZ R6, R35, R6 ;  /* 0x0000000623067221 */ /* 0x020fce0000010000 */
[----:B------:R-:W5:Y:S01]  /*13e00*/  MUFU.EX2 R133, R133 ;  /* 0x0000008500857308 */ /* 0x000f620000000800 */
[----:B------:R-:W-:Y:S01]  /*13e10*/  F2FP.F16.F32.PACK_AB R142, R25, R142 ;  /* 0x0000008e198e723e */ /* 0x000fe200000000ff */
[----:B------:R-:W-:Y:S01]  /*13e20*/  FFMA.FTZ R63, R63, UR41, -R48 ;  /* 0x000000293f3f7c23 */ /* 0x000fe20008010830 */
[----:B--2---:R-:W-:-:S05]  /*13e30*/  FADD.FTZ R25, R40, R15 ;  /* 0x0000000f28197221 */ /* 0x004fca0000010000 */
[----:B------:R-:W2:Y:S01]  /*13e40*/  MUFU.EX2 R120, R120 ;  /* 0x0000007800787308 */ /* 0x000ea20000000800 */
[----:B---3--:R-:W-:Y:S01]  /*13e50*/  FADD.FTZ R15, R139, R6 ;  /* 0x000000068b0f7221 */ /* 0x008fe20000010000 */
[----:B------:R-:W-:-:S06]  /*13e60*/  FFMA.FTZ R129, R66, UR41, -R48 ;  /* 0x0000002942817c23 */ /* 0x000fcc0008010830 */
[----:B------:R-:W3:Y:S01]  /*13e70*/  MUFU.EX2 R11, R59 ;  /* 0x0000003b000b7308 */ /* 0x000ee20000000800 */
[----:B------:R-:W-:Y:S01]  /*13e80*/  F2FP.F16.F32.PACK_AB R140, R24, R140 ;  /* 0x0000008c188c723e */ /* 0x000fe200000000ff */
[----:B0-----:R-:W-:-:S06]  /*13e90*/  FADD.FTZ R24, R126, R25 ;  /* 0x000000197e187221 */ /* 0x001fcc0000010000 */
[----:B------:R-:W0:Y:S01]  /*13ea0*/  MUFU.EX2 R44, R44 ;  /* 0x0000002c002c7308 */ /* 0x000e220000000800 */
[----:B----4-:R-:W-:-:S07]  /*13eb0*/  FADD.FTZ R6, R10, R15 ;  /* 0x0000000f0a067221 */ /* 0x010fce0000010000 */
[----:B------:R-:W4:Y:S01]  /*13ec0*/  MUFU.EX2 R135, R135 ;  /* 0x0000008700877308 */ /* 0x000f220000000800 */
[----:B------:R-:W-:Y:S01]  /*13ed0*/  FFMA.FTZ R67, R67, UR41, -R48 ;  /* 0x0000002943437c23 */ /* 0x000fe20008010830 */
[----:B-1----:R-:W-:Y:S01]  /*13ee0*/  FADD.FTZ R15, R41, R24 ;  /* 0x00000018290f7221 */ /* 0x002fe20000010000 */
[----:B-----5:R-:W-:-:S05]  /*13ef0*/  FADD.FTZ R6, R133, R6 ;  /* 0x0000000685067221 */ /* 0x020fca0000010000 */
[----:B------:R-:W1:Y:S01]  /*13f00*/  MUFU.EX2 R14, R63 ;  /* 0x0000003f000e7308 */ /* 0x000e620000000800 */
[----:B------:R-:W-:Y:S01]  /*13f10*/  FFMA.FTZ R131, R70, UR41, -R48 ;  /* 0x0000002946837c23 */ /* 0x000fe20008010830 */
[----:B--2---:R-:W-:Y:S01]  /*13f20*/  FADD.FTZ R15, R120, R15 ;  /* 0x0000000f780f7221 */ /* 0x004fe20000010000 */
[----:B---3--:R-:W-:-:S05]  /*13f30*/  FADD.FTZ R6, R11, R6 ;  /* 0x000000060b067221 */ /* 0x008fca0000010000 */
[----:B------:R-:W2:Y:S01]  /*13f40*/  MUFU.EX2 R129, R129 ;  /* 0x0000008100817308 */ /* 0x000ea20000000800 */
[----:B------:R-:W-:Y:S01]  /*13f50*/  FFMA.FTZ R71, R71, UR41, -R48 ;  /* 0x0000002947477c23 */ /* 0x000fe20008010830 */
[----:B0-----:R-:W-:Y:S01]  /*13f60*/  FADD.FTZ R25, R44, R15 ;  /* 0x0000000f2c197221 */ /* 0x001fe20000010000 */
[----:B----4-:R-:W-:-:S05]  /*13f70*/  FADD.FTZ R15, R135, R6 ;  /* 0x00000006870f7221 */ /* 0x010fca0000010000 */
[----:B------:R-:W0:Y:S01]  /*13f80*/  MUFU.EX2 R5, R67 ;  /* 0x0000004300057308 */ /* 0x000e220000000800 */
[----:B------:R-:W-:Y:S01]  /*13f90*/  FFMA.FTZ R74, R74, UR41, -R48 ;  /* 0x000000294a4a7c23 */ /* 0x000fe20008010830 */
[----:B-1----:R-:W-:-:S06]  /*13fa0*/  FADD.FTZ R24, R14, R15 ;  /* 0x0000000f0e187221 */ /* 0x002fcc0000010000 */
[----:B------:R-:W1:Y:S01]  /*13fb0*/  MUFU.EX2 R131, R131 ;  /* 0x0000008300837308 */ /* 0x000e620000000800 */
[----:B------:R-:W-:Y:S01]  /*13fc0*/  FFMA.FTZ R75, R75, UR41, -R48 ;  /* 0x000000294b4b7c23 */ /* 0x000fe20008010830 */
[----:B--2---:R-:W-:-:S06]  /*13fd0*/  FADD.FTZ R24, R129, R24 ;  /* 0x0000001881187221 */ /* 0x004fcc0000010000 */
[----:B------:R-:W2:Y:S01]  /*13fe0*/  MUFU.EX2 R71, R71 ;  /* 0x0000004700477308 */ /* 0x000ea20000000800 */
[----:B------:R-:W-:Y:S01]  /*13ff0*/  FFMA.FTZ R78, R78, UR41, -R48 ;  /* 0x000000294e4e7c23 */ /* 0x000fe20008010830 */
[----:B0-----:R-:W-:-:S06]  /*14000*/  FADD.FTZ R24, R5, R24 ;  /* 0x0000001805187221 */ /* 0x001fcc0000010000 */
        /* <DEDUP_REMOVED lines=14> */
[-C--:B------:R-:W-:Y:S01]  /*140f0*/  FMUL.FTZ R88, R88, R20.reuse ;  /* 0x0000001458587220 */ /* 0x080fe20000410000 */
[-C--:B------:R-:W-:Y:S01]  /*14100*/  FMUL.FTZ R89, R89, R20.reuse ;  /* 0x0000001459597220 */ /* 0x080fe20000410000 */
[----:B------:R-:W-:-:S04]  /*14110*/  FMUL.FTZ R92, R92, R20 ;  /* 0x000000145c5c7220 */ /* 0x000fc80000410000 */
[----:B------:R-:W3:Y:S01]  /*14120*/  MUFU.EX2 R83, R83 ;  /* 0x0000005300537308 */ /* 0x000ee20000000800 */
[-C--:B------:R-:W-:Y:S01]  /*14130*/  FMUL.FTZ R93, R93, R20.reuse ;  /* 0x000000145d5d7220 */ /* 0x080fe20000410000 */
[-C--:B------:R-:W-:Y:S01]  /*14140*/  FMUL.FTZ R96, R96, R20.reuse ;  /* 0x0000001460607220 */ /* 0x080fe20000410000 */
[-C--:B------:R-:W-:Y:S01]  /*14150*/  FMUL.FTZ R97, R97, R20.reuse ;  /* 0x0000001461617220 */ /* 0x080fe20000410000 */
[-C--:B------:R-:W-:Y:S01]  /*14160*/  FMUL.FTZ R100, R100, R20.reuse ;  /* 0x0000001464647220 */ /* 0x080fe20000410000 */
[-C--:B------:R-:W-:Y:S01]  /*14170*/  FMUL.FTZ R101, R101, R20.reuse ;  /* 0x0000001465657220 */ /* 0x080fe20000410000 */
[-C--:B------:R-:W-:Y:S01]  /*14180*/  FMUL.FTZ R104, R104, R20.reuse ;  /* 0x0000001468687220 */ /* 0x080fe20000410000 */
[-C--:B------:R-:W-:Y:S01]  /*14190*/  FMUL.FTZ R105, R105, R20.reuse ;  /* 0x0000001469697220 */ /* 0x080fe20000410000 */
[----:B------:R-:W4:Y:S01]  /*141a0*/  MUFU.EX2 R122, R122 ;  /* 0x0000007a007a7308 */ /* 0x000f220000000800 */
[-C--:B------:R-:W-:Y:S01]  /*141b0*/  FMUL.FTZ R108, R108, R20.reuse ;  /* 0x000000146c6c7220 */ /* 0x080fe20000410000 */
[-C--:B------:R-:W-:Y:S01]  /*141c0*/  FMUL.FTZ R109, R109, R20.reuse ;  /* 0x000000146d6d7220 */ /* 0x080fe20000410000 */
[-C--:B------:R-:W-:Y:S01]  /*141d0*/  FMUL.FTZ R112, R112, R20.reuse ;  /* 0x0000001470707220 */ /* 0x080fe20000410000 */
[-C--:B------:R-:W-:Y:S01]  /*141e0*/  FMUL.FTZ R113, R113, R20.reuse ;  /* 0x0000001471717220 */ /* 0x080fe20000410000 */
[-C--:B------:R-:W-:Y:S01]  /*141f0*/  FMUL.FTZ R116, R116, R20.reuse ;  /* 0x0000001474747220 */ /* 0x080fe20000410000 */
[----:B------:R-:W-:Y:S01]  /*14200*/  FMUL.FTZ R117, R117, R20 ;  /* 0x0000001475757220 */ /* 0x000fe20000410000 */
[----:B--2---:R-:W-:Y:S01]  /*14210*/  FADD.FTZ R20, R78, R15 ;  /* 0x0000000f4e147221 */ /* 0x004fe20000010000 */
[----:B------:R-:W2:Y:S01]  /*14220*/  MUFU.EX2 R86, R86 ;  /* 0x0000005600567308 */ /* 0x000ea20000000800 */
[----:B------:R-:W-:-:S02]  /*14230*/  ISETP.GT.AND P2, PT, R4, R49, PT ;  /* 0x000000310400720c */ /* 0x000fc40003f44270 */
[----:B0-----:R-:W-:-:S05]  /*14240*/  FADD.FTZ R15, R79, R20 ;  /* 0x000000144f0f7221 */ /* 0x001fca0000010000 */
[----:B------:R-:W0:Y:S01]  /*14250*/  MUFU.EX2 R45, R85 ;  /* 0x00000055002d7308 */ /* 0x000e220000000800 */
[----:B-1----:R-:W-:-:S07]  /*14260*/  FADD.FTZ R20, R82, R15 ;  /* 0x0000000f52147221 */ /* 0x002fce0000010000 */
[----:B------:R-:W1:Y:S01]  /*14270*/  MUFU.EX2 R48, R48 ;  /* 0x0000003000307308 */ /* 0x000e620000000800 */
[----:B------:R-:W-:Y:S01]  /*14280*/  F2FP.F16.F32.PACK_AB R133, R11, R133 ;  /* 0x000000850b85723e */ /* 0x000fe200000000ff */
[----:B---3--:R-:W-:Y:S01]  /*14290*/  FADD.FTZ R11, R83, R20 ;  /* 0x00000014530b7221 */ /* 0x008fe20000010000 */
[----:B----4-:R-:W-:-:S03]  /*142a0*/  FADD.FTZ R6, R122, R25 ;  /* 0x000000197a067221 */ /* 0x010fc60000010000 */
[----:B--2---:R-:W-:Y:S01]  /*142b0*/  FADD.FTZ R11, R86, R11 ;  /* 0x0000000b560b7221 */ /* 0x004fe20000010000 */
[----:B------:R-:W-:Y:S01]  /*142c0*/  F2FP.F16.F32.PACK_AB R141, R21, R141 ;  /* 0x0000008d158d723e */ /* 0x000fe200000000ff */
[----:B------:R-:W-:Y:S01]  /*142d0*/  FMUL.FTZ R90, R90, R7 ;  /* 0x000000075a5a7220 */ /* 0x000fe20000410000 */
[----:B------:R-:W-:Y:S01]  /*142e0*/  F2FP.F16.F32.PACK_AB R139, R10, R139 ;  /* 0x0000008b0a8b723e */ /* 0x000fe200000000ff */
[----:B------:R-:W-:Y:S01]  /*142f0*/  FMUL.FTZ R91, R91, R7 ;  /* 0x000000075b5b7220 */ /* 0x000fe20000410000 */
[----:B------:R-:W-:Y:S01]  /*14300*/  F2FP.F16.F32.PACK_AB R129, R5, R129 ;  /* 0x000000810581723e */ /* 0x000fe200000000ff */
        /* <DEDUP_REMOVED lines=15> */
[----:B0-----:R-:W-:Y:S01]  /*14400*/  FADD.FTZ R6, R45, R6 ;  /* 0x000000062d067221 */ /* 0x001fe20000010000 */
[----:B------:R-:W-:Y:S01]  /*14410*/  F2FP.F16.F32.PACK_AB R138, R29, R138 ;  /* 0x0000008a1d8a723e */ /* 0x000fe200000000ff */
[----:B-1----:R-:W-:Y:S01]  /*14420*/  FADD.FTZ R5, R48, R11 ;  /* 0x0000000b30057221 */ /* 0x002fe20000010000 */
[----:B------:R-:W-:Y:S01]  /*14430*/  F2FP.F16.F32.PACK_AB R132, R32, R132 ;  /* 0x000000842084723e */ /* 0x000fe200000000ff */
[----:B------:R-:W-:Y:S01]  /*14440*/  VIADD R4, R4, 0xffffffff ;  /* 0xffffffff04047836 */ /* 0x000fe20000000000 */
[----:B------:R-:W-:Y:S01]  /*14450*/  F2FP.F16.F32.PACK_AB R134, R33, R134 ;  /* 0x000000862186723e */ /* 0x000fe200000000ff */
[----:B------:R-:W-:Y:S01]  /*14460*/  IMAD.MOV.U32 R10, RZ, RZ, R23 ;  /* 0x000000ffff0a7224 */ /* 0x000fe200078e0017 */
[----:B------:R-:W-:Y:S01]  /*14470*/  F2FP.F16.F32.PACK_AB R128, R36, R128 ;  /* 0x000000802480723e */ /* 0x000fe200000000ff */
[----:B------:R-:W-:Y:S01]  /*14480*/  IMAD.MOV.U32 R21, RZ, RZ, R16 ;  /* 0x000000ffff157224 */ /* 0x000fe200078e0010 */
[----:B------:R-:W-:Y:S01]  /*14490*/  F2FP.F16.F32.PACK_AB R130, R37, R130 ;  /* 0x000000822582723e */ /* 0x000fe200000000ff */
[----:B------:R-:W-:Y:S01]  /*144a0*/  IMAD.MOV.U32 R20, RZ, RZ, R3 ;  /* 0x000000ffff147224 */ /* 0x000fe200078e0003 */
[----:B------:R-:W-:Y:S01]  /*144b0*/  F2FP.F16.F32.PACK_AB R124, R40, R124 ;  /* 0x0000007c287c723e */ /* 0x000fe200000000ff */
[----:B------:R-:W-:Y:S01]  /*144c0*/  IMAD.MOV.U32 R7, RZ, RZ, R0 ;  /* 0x000000ffff077224 */ /* 0x000fe200078e0000 */
        /* <DEDUP_REMOVED lines=14> */
[----:B------:R-:W-:Y:S01]  /*145b0*/  F2FP.F16.F32.PACK_AB R123, R48, R86 ;  /* 0x00000056307b723e */ /* 0x000fe200000000ff */
[----:B------:R-:W-:Y:S06]  /*145c0*/  @P2 BRA `(.L_x_1501) ;  /* 0xffffffd000202947 */ /* 0x000fec000383ffff */
.L_x_1483:
[----:B------:R-:W-:Y:S05]  /*145d0*/  WARPSYNC.ALL ;  /* 0x0000000000007948 */ /* 0x000fea0003800000 */
[----:B------:R-:W-:Y:S06]  /*145e0*/  BAR.ARV 0x8, 0x200 ;  /* 0x0208000000007b1d */ /* 0x000fec0000002000 */
[----:B------:R-:W-:Y:S05]  /*145f0*/  @!P0 BRA `(.L_x_1502) ;  /* 0x0000000000048947 */ /* 0x000fea0003800000 */
[----:B------:R-:W-:Y:S01]  /*14600*/  BPT.TRAP 0x1 ;  /* 0x000000040000795c */ /* 0x000fe20000300000 */
.L_x_1502:
[----:B------:R-:W-:Y:S01]  /*14610*/  IMAD R11, R16, 0x8, R2 ;  /* 0x00000008100b7824 */ /* 0x000fe200078e0202 */
[----:B------:R-:W-:-:S04]  /*14620*/  SHF.L.U32 R4, R23, 0x1f, RZ ;  /* 0x0000001f17047819 */ /* 0x000fc800000006ff */
[----:B------:R0:W1:Y:S01]  /*14630*/  SYNCS.PHASECHK.TRANS64.TRYWAIT P2, [R11+URZ+0x16850], R4 ;  /* 0x016850040b0075a7 */ /* 0x000062000804017f */
[----:B------:R-:W-:Y:S05]  /*14640*/  @!P0 BRA `(.L_x_1503) ;  /* 0x0000000000048947 */ /* 0x000fea0003800000 */
[----:B------:R-:W-:Y:S01]  /*14650*/  BPT.TRAP 0x1 ;  /* 0x000000040000795c */ /* 0x000fe20000300000 */
.L_x_1503:
[----:B------:R-:W-:-:S05]  /*14660*/  VIADD R2, R2, 0x400 ;  /* 0x0000040002027836 */ /* 0x000fca0000000000 */
[----:B------:R-:W-:-:S04]  /*14670*/  SHF.R.U32.HI R2, RZ, 0x4, R2 ;  /* 0x00000004ff027819 */ /* 0x000fc80000011602 */
[----:B------:R-:W-:Y:S01]  /*14680*/  LOP3.LUT R9, R2, 0x3fff, RZ, 0xc0, !PT ;  /* 0x00003fff02097812 */ /* 0x000fe200078ec0ff */
[----:B-1----:R-:W-:Y:S06]  /*14690*/  @P2 BRA `(.L_x_1504) ;  /* 0x0000000000082947 */ /* 0x002fec0003800000 */
[----:B------:R-:W1:Y:S02]  /*146a0*/  SYNCS.PHASECHK.TRANS64.TRYWAIT P0, [R11+URZ+0x16850], R4 ;  /* 0x016850040b0075a7 */ /* 0x000e64000800017f */
[----:B-1----:R-:W-:Y:S05]  /*146b0*/  @!P0 BRA `(.L_x_1505) ;  /* 0x0000009c002c8947 */ /* 0x002fea0003800000 */
.L_x_1504:
[----:B------:R-:W-:Y:S01]  /*146c0*/  IMAD R8, R16, 0x400, R9 ;  /* 0x0000040010087824 */ /* 0x000fe200078e0209 */
[----:B------:R-:W2:Y:S01]  /*146d0*/  LDL.LU R24, [R1+0x48] ;  /* 0x0000480001187983 */ /* 0x000ea20000300800 */
[----:B------:R-:W-:Y:S01]  /*146e0*/  IMAD.MOV.U32 R9, RZ, RZ, 0x40000040 ;  /* 0x40000040ff097424 */ /* 0x000fe200078e00ff */
[----:B------:R-:W-:Y:S05]  /*146f0*/  WARPSYNC.ALL ;  /* 0x0000000000007948 */ /* 0x000fea0003800000 */
[C---:B------:R-:W-:Y:S01]  /*14700*/  R2UR UR6, R8.reuse ;  /* 0x00000000080672ca */ /* 0x040fe200000e0000 */
[----:B------:R-:W-:Y:S01]  /*14710*/  WARPGROUP.ARRIVE ;  /* 0x00000000000079c5 */ /* 0x000fe20000000000 */
[----:B------:R-:W-:Y:S01]  /*14720*/  R2UR UR7, R9 ;  /* 0x00000000090772ca */ /* 0x000fe200000e0000 */
[----:B------:R-:W-:Y:S01]  /*14730*/  VIADD R12, R8, 0x80 ;  /* 0x00000080080c7836 */ /* 0x000fe20000000000 */
[----:B------:R-:W0:Y:S01]  /*14740*/  SHFL.BFLY PT, R2, R5, 0x2, 0x1f ;  /* 0x0c401f0005027f89 */ /* 0x000e2200000e0000 */
[----:B------:R-:W-:Y:S01]  /*14750*/  IMAD.MOV.U32 R13, RZ, RZ, 0x40000040 ;  /* 0x40000040ff0d7424 */ /* 0x000fe200078e00ff */
[----:B------:R-:W-:Y:S01]  /*14760*/  CS2R R14, SRZ ;  /* 0x00000000000e7805 */ /* 0x000fe2000001ff00 */
[----:B------:R-:W-:Y:S01]  /*14770*/  IMAD.MOV.U32 R9, RZ, RZ, 0x40000040 ;  /* 0x40000040ff097424 */ /* 0x000fe200078e00ff */
[----:B------:R-:W3:Y:S01]  /*14780*/  SHFL.BFLY PT, R7, R6, 0x2, 0x1f ;  /* 0x0c401f0006077f89 */ /* 0x000ee200000e0000 */
[----:B------:R-:W-:-:S02]  /*14790*/  VIADD R16, R16, 0x1 ;  /* 0x0000000110107836 */ /* 0x000fc40000000000 */
[----:B------:R-:W-:Y:S02]  /*147a0*/  IMAD.U32 R10, RZ, RZ, UR41 ;  /* 0x00000029ff0a7e24 */ /* 0x000fe4000f8e00ff */
[----:B------:R-:W-:Y:S01]  /*147b0*/  IMAD.MOV.U32 R20, RZ, RZ, -0x800000 ;  /* 0xff800000ff147424 */ /* 0x000fe200078e00ff */
[----:B------:R-:W-:Y:S01]  /*147c0*/  ISETP.NE.AND P2, PT, R16, 0x2, PT ;  /* 0x000000021000780c */ /* 0x000fe20003f45270 */
[----:B------:R-:W-:Y:S01]  /*147d0*/  HGMMA.64x64x16.F32 R88, R148, gdesc[UR4].tnspB, R88, gsb0 ;  /* 0x40e0000494587df0 */ /* 0x000fe20008000858 */
[----:B------:R-:W-:Y:S01]  /*147e0*/  R2UR UR6, R12 ;  /* 0x000000000c0672ca */ /* 0x000fe200000e0000 */
[----:B------:R-:W-:Y:S01]  /*147f0*/  VIADD R12, R8, 0x100 ;  /* 0x00000100080c7836 */ /* 0x000fe20000000000 */
[----:B------:R-:W-:Y:S01]  /*14800*/  R2UR UR7, R13 ;  /* 0x000000000d0772ca */ /* 0x000fe200000e0000 */
[----:B------:R-:W-:Y:S01]  /*14810*/  IMAD.MOV.U32 R13, RZ, RZ, 0x40000040 ;  /* 0x40000040ff0d7424 */ /* 0x000fe200078e00ff */
[----:B------:R-:W-:Y:S01]  /*14820*/  SEL R16, R16, RZ, P2 ;  /* 0x000000ff10107207 */ /* 0x000fe20001000000 */
[----:B------:R-:W-:-:S02]  /*14830*/  IMAD.MOV.U32 R21, RZ, RZ, -0x800000 ;  /* 0xff800000ff157424 */ /* 0x000fc400078e00ff */
[----:B01----:R-:W-:Y:S01]  /*14840*/  FADD.FTZ R4, R2, R5 ;  /* 0x0000000502047221 */ /* 0x003fe20000010000 */
[----:B---3--:R-:W-:-:S05]  /*14850*/  FADD.FTZ R7, R7, R6 ;  /* 0x0000000607077221 */ /* 0x008fca0000010000 */
[----:B------:R-:W0:Y:S01]  /*14860*/  SHFL.BFLY PT, R2, R7, 0x1, 0x1f ;  /* 0x0c201f0007027f89 */ /* 0x000e2200000e0000 */
[----:B------:R-:W-:Y:S02]  /*14870*/  WARPGROUP.DEPBAR.LE gsb0, 0x0 ;  /* 0x00008000000079c5 */ /* 0x000fe40000010000 */
[----:B------:R-:W-:-:S06]  /*14880*/  WARPGROUP.ARRIVE ;  /* 0x00000000000079c5 */ /* 0x000fcc0000000000 */
[----:B------:R-:W-:Y:S01]  /*14890*/  HGMMA.64x64x16.F32 R88, R144, gdesc[UR4].tnspB, R88, gsb0 ;  /* 0x40e0000490587df0 */ /* 0x000fe20008000858 */
[----:B------:R-:W-:Y:S01]  /*148a0*/  R2UR UR6, R12 ;  /* 0x000000000c0672ca */ /* 0x000fe200000e0000 */
[----:B------:R-:W-:Y:S01]  /*148b0*/  VIADD R12, R8, 0x180 ;  /* 0x00000180080c7836 */ /* 0x000fe20000000000 */
[----:B------:R-:W-:Y:S01]  /*148c0*/  R2UR UR7, R13 ;  /* 0x000000000d0772ca */ /* 0x000fe200000e0000 */
[----:B------:R-:W-:Y:S01]  /*148d0*/  IMAD.MOV.U32 R13, RZ, RZ, 0x40000040 ;  /* 0x40000040ff0d7424 */ /* 0x000fe200078e00ff */
[----:B------:R-:W-:Y:S02]  /*148e0*/  WARPGROUP.DEPBAR.LE gsb0, 0x0 ;  /* 0x00008000000079c5 */ /* 0x000fe40000010000 */
[----:B------:R-:W-:-:S09]  /*148f0*/  WARPGROUP.ARRIVE ;  /* 0x00000000000079c5 */ /* 0x000fd20000000000 */
        /* <DEDUP_REMOVED lines=11> */
[----:B------:R-:W-:Y:S02]  /*149b0*/  IMAD.MOV.U32 R13, RZ, RZ, 0x40000040 ;  /* 0x40000040ff0d7424 */ /* 0x000fe400078e00ff */
[----:B--2---:R-:W-:-:S05]  /*149c0*/  VIADD R24, R24, 0x1 ;  /* 0x0000000118187836 */ /* 0x004fca0000000000 */
[----:B------:R-:W-:Y:S01]  /*149d0*/  STL [R1+0x48], R24 ;  /* 0x0000481801007387 */ /* 0x000fe20000100800 */
[----:B------:R-:W-:Y:S02]  /*149e0*/  WARPGROUP.DEPBAR.LE gsb0, 0x0 ;  /* 0x00008000000079c5 */ /* 0x000fe40000010000 */
[----:B------:R-:W-:-:S06]  /*149f0*/  WARPGROUP.ARRIVE ;  /* 0x00000000000079c5 */ /* 0x000fcc0000000000 */
[----:B------:R-:W-:Y:S01]  /*14a00*/  HGMMA.64x64x16.F32 R88, R132, gdesc[UR4].tnspB, R88, gsb0 ;  /* 0x40e0000484587df0 */ /* 0x000fe20008000858 */
[----:B------:R-:W-:Y:S01]  /*14a10*/  R2UR UR6, R12 ;  /* 0x000000000c0672ca */ /* 0x000fe200000e0000 */
[C---:B------:R-:W-:Y:S01]  /*14a20*/  VIADD R12, R8.reuse, 0x300 ;  /* 0x00000300080c7836 */ /* 0x040fe20000000000 */
[----:B------:R-:W-:Y:S01]  /*14a30*/  R2UR UR7, R13 ;  /* 0x000000000d0772ca */ /* 0x000fe200000e0000 */
[----:B------:R-:W-:Y:S02]  /*14a40*/  IMAD.MOV.U32 R13, RZ, RZ, 0x40000040 ;  /* 0x40000040ff0d7424 */ /* 0x000fe400078e00ff */
[----:B------:R-:W-:Y:S01]  /*14a50*/  VIADD R8, R8, 0x380 ;  /* 0x0000038008087836 */ /* 0x000fe20000000000 */
[----:B------:R-:W-:Y:S02]  /*14a60*/  WARPGROUP.DEPBAR.LE gsb0, 0x0 ;  /* 0x00008000000079c5 */ /* 0x000fe40000010000 */
[----:B------:R-:W-:-:S07]  /*14a70*/  WARPGROUP.ARRIVE ;  /* 0x00000000000079c5 */ /* 0x000fce0000000000 */
[----:B------:R-:W-:Y:S01]  /*14a80*/  HGMMA.64x64x16.F32 R88, R128, gdesc[UR4].tnspB, R88, gsb0 ;  /* 0x40e0000480587df0 */ /* 0x000fe20008000858 */
[----:B------:R-:W-:Y:S02]  /*14a90*/  R2UR UR6, R12 ;  /* 0x000000000c0672ca */ /* 0x000fe400000e0000 */
[----:B------:R-:W-:Y:S01]  /*14aa0*/  R2UR UR7, R13 ;  /* 0x000000000d0772ca */ /* 0x000fe200000e0000 */
[----:B------:R-:W-:Y:S02]  /*14ab0*/  WARPGROUP.DEPBAR.LE gsb0, 0x0 ;  /* 0x00008000000079c5 */ /* 0x000fe40000010000 */
[----:B------:R-:W-:-:S10]  /*14ac0*/  WARPGROUP.ARRIVE ;  /* 0x00000000000079c5 */ /* 0x000fd40000000000 */
[----:B------:R-:W-:Y:S01]  /*14ad0*/  HGMMA.64x64x16.F32 R88, R124, gdesc[UR4].tnspB, R88, gsb0 ;  /* 0x40e000047c587df0 */ /* 0x000fe20008000858 */
[----:B------:R-:W-:Y:S01]  /*14ae0*/  R2UR UR6, R8 ;  /* 0x00000000080672ca */ /* 0x000fe200000e0000 */
[----:B0-----:R-:W-:Y:S01]  /*14af0*/  FADD.FTZ R8, R7, R2 ;  /* 0x0000000207087221 */ /* 0x001fe20000010000 */
[----:B------:R-:W-:Y:S02]  /*14b00*/  R2UR UR7, R9 ;  /* 0x00000000090772ca */ /* 0x000fe400000e0000 */
[----:B------:R-:W0:Y:S01]  /*14b10*/  SHFL.BFLY PT, R9, R4, 0x1, 0x1f ;  /* 0x0c201f0004097f89 */ /* 0x000e2200000e0000 */
[----:B------:R-:W-:Y:S02]  /*14b20*/  SEL R2, RZ, 0x1, P2 ;  /* 0x00000001ff027807 */ /* 0x000fe40001000000 */
[----:B------:R-:W-:Y:S02]  /*14b30*/  FSETP.NE.FTZ.AND P0, PT, R8, RZ, PT ;  /* 0x000000ff0800720b */ /* 0x000fe40003f15000 */
[----:B------:R-:W-:Y:S01]  /*14b40*/  LOP3.LUT R23, R23, R2, RZ, 0x3c, !PT ;  /* 0x0000000217177212 */ /* 0x000fe200078e3cff */
[----:B------:R-:W-:-:S10]  /*14b50*/  IMAD.U32 R2, RZ, RZ, UR41 ;  /* 0x00000029ff027e24 */ /* 0x000fd4000f8e00ff */
[----:B------:R-:W1:Y:S01]  /*14b60*/  @P0 MUFU.LG2 R5, R8 ;  /* 0x0000000800050308 */ /* 0x000e620000000c00 */
[----:B------:R-:W-:Y:S01]  /*14b70*/  @P0 FMUL.FTZ R2, R2, 0.69314718246459960938 ;  /* 0x3f31721802020820 */ /* 0x000fe20000410000 */
[----:B0-----:R-:W-:Y:S01]  /*14b80*/  FADD.FTZ R9, R4, R9 ;  /* 0x0000000904097221 */ /* 0x001fe20000010000 */
[----:B------:R-:W-:-:S05]  /*14b90*/  @!P1 VIADD R4, R11, 0x16860 ;  /* 0x000168600b049836 */ /* 0x000fca0000000000 */
[----:B------:R-:W-:Y:S01]  /*14ba0*/  @P0 MUFU.RCP R14, R8 ;  /* 0x00000008000e0308 */ /* 0x000fe20000001000 */
[----:B------:R-:W-:Y:S02]  /*14bb0*/  FSETP.NE.FTZ.AND P3, PT, R9, RZ, PT ;  /* 0x000000ff0900720b */ /* 0x000fe40003f75000 */
[----:B------:R-:W-:Y:S01]  /*14bc0*/  @!P1 PRMT R4, RZ, 0x654, R4 ;  /* 0x00000654ff049816 */ /* 0x000fe20000000004 */
[----:B-1----:R-:W-:-:S04]  /*14bd0*/  @P0 FMUL.FTZ R5, R5, 0.69314718246459960938 ;  /* 0x3f31721805050820 */ /* 0x002fc80000410000 */
[----:B------:R-:W-:Y:S01]  /*14be0*/  @P0 FFMA.FTZ R21, R2, R3, R5 ;  /* 0x0000000302150223 */ /* 0x000fe20000010005 */
[----:B------:R-:W-:-:S05]  /*14bf0*/  PLOP3.LUT P0, PT, PT, PT, PT, 0x8, 0x0 ;  /* 0x000000000000781c */ /* 0x000fca0003f0e170 */
[----:B------:R-:W0:Y:S01]  /*14c00*/  @P3 MUFU.LG2 R6, R9 ;  /* 0x0000000900063308 */ /* 0x000e220000000c00 */
[----:B------:R-:W-:-:S07]  /*14c10*/  @P3 FMUL.FTZ R10, R10, 0.69314718246459960938 ;  /* 0x3f3172180a0a3820 */ /* 0x000fce0000410000 */
[----:B------:R-:W1:Y:S01]  /*14c20*/  @P3 MUFU.RCP R15, R9 ;  /* 0x00000009000f3308 */ /* 0x000e620000001000 */
[----:B0-----:R-:W-:-:S04]  /*14c30*/  @P3 FMUL.FTZ R7, R6, 0.69314718246459960938 ;  /* 0x3f31721806073820 */ /* 0x001fc80000410000 */
[----:B------:R-:W-:Y:S01]  /*14c40*/  @P3 FFMA.FTZ R20, R10, R0, R7 ;  /* 0x000000000a143223 */ /* 0x000fe20000010007 */
[----:B------:R-:W-:Y:S02]  /*14c50*/  WARPGROUP.DEPBAR.LE gsb0, 0x0 ;  /* 0x00008000000079c5 */ /* 0x000fe40000010000 */
[----:B------:R-:W-:-:S06]  /*14c60*/  WARPGROUP.ARRIVE ;  /* 0x00000000000079c5 */ /* 0x000fcc0000000000 */
[----:B------:R-:W-:Y:S03]  /*14c70*/  HGMMA.64x64x16.F32 R88, R120, gdesc[UR4].tnspB, R88, gsb0 ;  /* 0x40e0000478587df0 */ /* 0x000fe60008000858 */
[----:B------:R-:W-:Y:S02]  /*14c80*/  WARPGROUP.DEPBAR.LE gsb0, 0x0 ;  /* 0x00008000000079c5 */ /* 0x000fe40000010000 */
[----:B------:R0:W-:Y:S01]  /*14c90*/  @!P1 SYNCS.ARRIVE.TRANS64.RED.A1T0 RZ, [R4+URZ], RZ ;  /* 0x000000ff04ff99a7 */ /* 0x0001e2000810043f */
        /* <DEDUP_REMOVED lines=31> */
[----:B0-----:R-:W-:-:S07]  /*14e90*/  FMUL.FTZ R15, R119, R15 ;  /* 0x0000000f770f7220 */ /* 0x001fce0000410000 */
.L_x_1398:
[----:B------:R-:W0:Y:S01]  /*14ea0*/  S2R R0, SR_TID.X ;  /* 0x0000000000007919 */ /* 0x000e220000002100 */
[----:B------:R-:W-:Y:S05]  /*14eb0*/  WARPSYNC.ALL ;  /* 0x0000000000007948 */ /* 0x000fea0003800000 */
[----:B------:R-:W1:Y:S08]  /*14ec0*/  S2UR UR5, SR_CgaCtaId ;  /* 0x00000000000579c3 */ /* 0x000e700000008800 */
[----:B------:R-:W-:Y:S06]  /*14ed0*/  BAR.SYNC.DEFER_BLOCKING 0x5, 0x200 ;  /* 0x0148000000007b1d */ /* 0x000fec0000010000 */
[----:B------:R-:W-:Y:S01]  /*14ee0*/  UMOV UR4, 0x400 ;  /* 0x0000040000047882 */ /* 0x000fe20000000000 */
[----:B------:R-:W-:Y:S01]  /*14ef0*/  BSSY B0, `(.L_x_1506) ;  /* 0x000018c000007945 */ /* 0x000fe20003800000 */
[----:B-1----:R-:W-:Y:S01]  /*14f00*/  ULEA UR4, UR5, UR4, 0x18 ;  /* 0x0000000405047291 */ /* 0x002fe2000f8ec03f */
[----:B0-----:R-:W-:-:S05]  /*14f10*/  VIADD R44, R0, 0xffffff80 ;  /* 0xffffff80002c7836 */ /* 0x001fca0000000000 */
[----:B------:R-:W-:Y:S01]  /*14f20*/  IMAD.U32 R2, RZ, RZ, UR4 ;  /* 0x00000004ff027e24 */ /* 0x000fe2000f8e00ff */
[----:B------:R-:W-:-:S04]  /*14f30*/  SHF.R.S32.HI R0, RZ, 0x1f, R44 ;  /* 0x0000001fff007819 */ /* 0x000fc8000001142c */
[----:B------:R-:W-:Y:S01]  /*14f40*/  LEA.HI R0, R0, R44, RZ, 0x3 ;  /* 0x0000002c00007211 */ /* 0x000fe200078f18ff */
[----:B------:R0:W1:Y:S03]  /*14f50*/  LDS.128 R32, [R2+0x168d0] ;  /* 0x0168d00002207984 */ /* 0x0000660000000c00 */
[----:B------:R-:W-:Y:S02]  /*14f60*/  LOP3.LUT R3, R0, 0xfffffff8, RZ, 0xc0, !PT ;  /* 0xfffffff800037812 */ /* 0x000fe400078ec0ff */
[----:B------:R-:W-:-:S03]  /*14f70*/  SHF.R.S32.HI R30, RZ, 0x3, R0 ;  /* 0x00000003ff1e7819 */ /* 0x000fc60000011400 */
[----:B------:R-:W-:-:S04]  /*14f80*/  IMAD.IADD R3, R44, 0x1, -R3 ;  /* 0x000000012c037824 */ /* 0x000fc800078e0a03 */
[----:B------:R-:W-:-:S05]  /*14f90*/  IMAD.SHL.U32 R29, R3, 0x8, RZ ;  /* 0x00000008031d7824 */ /* 0x000fca00078e00ff */
[----:B------:R-:W-:Y:S01]  /*14fa0*/  SHF.R.S32.HI R28, RZ, 0x1f, R29 ;  /* 0x0000001fff1c7819 */ /* 0x000fe2000001141d */
[----:B------:R-:W-:Y:S06]  /*14fb0*/  BAR.ARV 0x4, 0x200 ;  /* 0x0108000000007b1d */ /* 0x000fec0000002000 */
[----:B0-----:R-:W-:Y:S05]  /*14fc0*/  @P0 BRA `(.L_x_1507) ;  /* 0x0000000c00ac0947 */ /* 0x001fea0003800000 */
[----:B------:R-:W2:Y:S04]  /*14fd0*/  LDL R4, [R1+0x54] ;  /* 0x0000540001047983 */ /* 0x000ea80000100800 */
[----:B------:R-:W3:Y:S01]  /*14fe0*/  LDL R41, [R1+0x44] ;  /* 0x0000440001297983 */ /* 0x000ee20000100800 */
[----:B------:R-:W0:Y:S01]  /*14ff0*/  S2R R5, SR_SWINHI ;  /* 0x0000000000057919 */ /* 0x000e220000002f00 */
[----:B------:R-:W-:Y:S05]  /*15000*/  WARPSYNC.ALL ;  /* 0x0000000000007948 */ /* 0x000fea0003800000 */
[----:B------:R-:W-:Y:S01]  /*15010*/  F2FP.F16.F32.PACK_AB R10, R10, R27 ;  /* 0x0000001b0a0a723e */ /* 0x000fe200000000ff */
[----:B------:R-:W-:Y:S01]  /*15020*/  ULDC.64 UR4, c[0x0][0xc00] ;  /* 0x0003000000047ab9 */ /* 0x000fe20000000a00 */
[----:B------:R-:W3:Y:S01]  /*15030*/  LDC.64 R26, c[0x0][0xc00] ;  /* 0x00030000ff1a7b82 */ /* 0x000ee20000000a00 */
[----:B------:R-:W4:Y:S04]  /*15040*/  LDL R40, [R1+0x28] ;  /* 0x0000280001287983 */ /* 0x000f280000100800 */
[----:B------:R-:W4:Y:S01]  /*15050*/  LDL R44, [R1+0x18] ;  /* 0x00001800012c7983 */ /* 0x000f220000100800 */
[----:B-----5:R-:W-:-:S02]  /*15060*/  MOV R24, R2 ;  /* 0x0000000200187202 */ /* 0x020fc40000000f00 */
[----:B0-----:R-:W-:Y:S02]  /*15070*/  MOV R25, R5 ;  /* 0x0000000500197202 */ /* 0x001fe40000000f00 */
[----:B------:R-:W-:Y:S02]  /*15080*/  F2FP.F16.F32.PACK_AB R11, R11, R94 ;  /* 0x0000005e0b0b723e */ /* 0x000fe400000000ff */
[----:B------:R-:W-:Y:S02]  /*15090*/  F2FP.F16.F32.PACK_AB R14, R14, R31 ;  /* 0x0000001f0e0e723e */ /* 0x000fe400000000ff */
[----:B------:R-:W-:Y:S01]  /*150a0*/  F2FP.F16.F32.PACK_AB R15, R15, R118 ;  /* 0x000000760f0f723e */ /* 0x000fe200000000ff */
[----:B------:R-:W-:Y:S01]  /*150b0*/  IMAD.MOV.U32 R31, RZ, RZ, RZ ;  /* 0x000000ffff1f7224 */ /* 0x000fe200078e00ff */
[----:B------:R-:W-:Y:S01]  /*150c0*/  BAR.SYNC.DEFER_BLOCKING 0x1, 0x180 ;  /* 0x0046000000007b1d */ /* 0x000fe20000010000 */
[----:B--2---:R-:W-:-:S03]  /*150d0*/  IMAD.WIDE R8, R4, 0x2, R24 ;  /* 0x0000000204087825 */ /* 0x004fc600078e0218 */
[C---:B------:R-:W-:Y:S02]  /*150e0*/  LOP3.LUT R5, R8.reuse, 0x380, RZ, 0xc0, !PT ;  /* 0x0000038008057812 */ /* 0x040fe400078ec0ff */
[C---:B------:R-:W-:Y:S02]  /*150f0*/  IADD3 R7, P1, R8.reuse, 0x40, RZ ;  /* 0x0000004008077810 */ /* 0x040fe40007f3e0ff */
[C---:B------:R-:W-:Y:S02]  /*15100*/  IADD3 R37, P0, R8.reuse, 0x60, RZ ;  /* 0x0000006008257810 */ /* 0x040fe40007f1e0ff */
[----:B------:R-:W-:Y:S02]  /*15110*/  SHF.R.U64 R5, R5, 0x3, RZ ;  /* 0x0000000305057819 */ /* 0x000fe400000012ff */
[----:B------:R-:W-:Y:S02]  /*15120*/  IADD3 R13, P2, R8, 0x20, RZ ;  /* 0x00000020080d7810 */ /* 0x000fe40007f5e0ff */
[----:B------:R-:W-:-:S02]  /*15130*/  LOP3.LUT R6, R7, 0x380, RZ, 0xc0, !PT ;  /* 0x0000038007067812 */ /* 0x000fc400078ec0ff */
[----:B------:R-:W-:Y:S01]  /*15140*/  LOP3.LUT R8, R5, R8, RZ, 0x3c, !PT ;  /* 0x0000000805087212 */ /* 0x000fe200078e3cff */
[--C-:B------:R-:W-:Y:S01]  /*15150*/  IMAD.X R5, RZ, RZ, R9.reuse, P0 ;  /* 0x000000ffff057224 */ /* 0x100fe200000e0609 */
[----:B------:R-:W-:Y:S02]  /*15160*/  ISETP.NE.U32.AND P0, PT, RZ, UR4, PT ;  /* 0x00000004ff007c0c */ /* 0x000fe4000bf05070 */
[----:B------:R-:W-:Y:S02]  /*15170*/  SHF.R.U64 R6, R6, 0x3, RZ ;  /* 0x0000000306067819 */ /* 0x000fe400000012ff */
[----:B------:R-:W-:Y:S01]  /*15180*/  ISETP.NE.AND.EX P0, PT, RZ, UR5, PT, P0 ;  /* 0x00000005ff007c0c */ /* 0x000fe2000bf05300 */
[----:B------:R-:W-:Y:S01]  /*15190*/  ULDC.64 UR4, c[0x0][0xc08] ;  /* 0x0003020000047ab9 */ /* 0x000fe20000000a00 */
[----:B------:R-:W-:Y:S01]  /*151a0*/  LOP3.LUT R6, R6, R7, RZ, 0x3c, !PT ;  /* 0x0000000706067212 */ /* 0x000fe200078e3cff */
[----:B------:R-:W-:Y:S01]  /*151b0*/  IMAD.X R7, RZ, RZ, R9, P1 ;  /* 0x000000ffff077224 */ /* 0x000fe200008e0609 */
[----:B------:R-:W-:-:S02]  /*151c0*/  LOP3.LUT R12, R13, 0x380, RZ, 0xc0, !PT ;  /* 0x000003800d0c7812 */ /* 0x000fc400078ec0ff */
[----:B------:R-:W-:Y:S02]  /*151d0*/  ISETP.NE.U32.AND P1, PT, RZ, UR4, PT ;  /* 0x00000004ff007c0c */ /* 0x000fe4000bf25070 */
[----:B------:R-:W-:Y:S02]  /*151e0*/  LOP3.LUT R4, R37, 0x380, RZ, 0xc0, !PT ;  /* 0x0000038025047812 */ /* 0x000fe400078ec0ff */
[----:B------:R-:W-:Y:S02]  /*151f0*/  SHF.R.U64 R12, R12, 0x3, RZ ;  /* 0x000000030c0c7819 */ /* 0x000fe400000012ff */
[----:B------:R-:W-:Y:S02]  /*15200*/  ISETP.NE.AND.EX P1, PT, RZ, UR5, PT, P1 ;  /* 0x00000005ff007c0c */ /* 0x000fe4000bf25310 */
[----:B------:R-:W-:Y:S02]  /*15210*/  SHF.R.U64 R4, R4, 0x3, RZ ;  /* 0x0000000304047819 */ /* 0x000fe400000012ff */
[----:B------:R-:W-:Y:S01]  /*15220*/  LOP3.LUT R12, R12, R13, RZ, 0x3c, !PT ;  /* 0x0000000d0c0c7212 */ /* 0x000fe200078e3cff */
[----:B------:R-:W-:Y:S01]  /*15230*/  IMAD.X R13, RZ, RZ, R9, P2 ;  /* 0x000000ffff0d7224 */ /* 0x000fe200010e0609 */
[----:B------:R-:W-:-:S02]  /*15240*/  MOV R0, R8 ;  /* 0x0000000800007202 */ /* 0x000fc40000000f00 */
[----:B------:R-:W-:Y:S02]  /*15250*/  LOP3.LUT R4, R4, R37, RZ, 0x3c, !PT ;  /* 0x0000002504047212 */ /* 0x000fe400078e3cff */
[----:B------:R-:W-:Y:S02]  /*15260*/  F2FP.F16.F32.PACK_AB R8, R89, R88 ;  /* 0x000000585908723e */ /* 0x000fe400000000ff */
[----:B------:R-:W-:Y:S02]  /*15270*/  F2FP.F16.F32.PACK_AB R9, R91, R90 ;  /* 0x0000005a5b09723e */ /* 0x000fe400000000ff */
[----:B-1----:R-:W-:Y:S02]  /*15280*/  MOV R32, R4 ;  /* 0x0000000400207202 */ /* 0x002fe40000000f00 */
[----:B------:R-:W-:Y:S01]  /*15290*/  MOV R38, R6 ;  /* 0x0000000600267202 */ /* 0x000fe20000000f00 */
[----:B------:R0:W-:Y:S01]  /*152a0*/  STSM.16.M88.4 [R0], R8 ;  /* 0x0000000800007844 */ /* 0x0001e20000000200 */
[----:B------:R-:W-:-:S02]  /*152b0*/  MOV R39, R12 ;  /* 0x0000000c00277202 */ /* 0x000fc40000000f00 */
[----:B------:R-:W-:Y:S02]  /*152c0*/  F2FP.F16.F32.PACK_AB R4, R97, R96 ;  /* 0x000000606104723e */ /* 0x000fe400000000ff */
[----:B------:R-:W-:Y:S02]  /*152d0*/  F2FP.F16.F32.PACK_AB R5, R99, R98 ;  /* 0x000000626305723e */ /* 0x000fe400000000ff */
[----:B------:R-:W-:Y:S02]  /*152e0*/  F2FP.F16.F32.PACK_AB R6, R101, R100 ;  /* 0x000000646506723e */ /* 0x000fe400000000ff */
[----:B------:R-:W-:Y:S01]  /*152f0*/  F2FP.F16.F32.PACK_AB R7, R103, R102 ;  /* 0x000000666707723e */ /* 0x000fe200000000ff */
[----:B---3--:R-:W-:Y:S01]  /*15300*/  IMAD.WIDE R36, R41, 0x4, R26 ;  /* 0x0000000429247825 */ /* 0x008fe200078e021a */
[----:B------:R-:W-:Y:S01]  /*15310*/  F2FP.F16.F32.PACK_AB R12, R113, R112 ;  /* 0x00000070710c723e */ /* 0x000fe200000000ff */
[----:B------:R-:W1:Y:S01]  /*15320*/  @P1 LDC.64 R26, c[0x0][0xc08] ;  /* 0x00030200ff1a1b82 */ /* 0x000e620000000a00 */
[----:B------:R-:W-:-:S02]  /*15330*/  F2FP.F16.F32.PACK_AB R13, R115, R114 ;  /* 0x00000072730d723e */ /* 0x000fc400000000ff */
[----:B0-----:R-:W-:Y:S02]  /*15340*/  F2FP.F16.F32.PACK_AB R8, R105, R104 ;  /* 0x000000686908723e */ /* 0x001fe400000000ff */
[----:B------:R-:W-:Y:S02]  /*15350*/  F2FP.F16.F32.PACK_AB R9, R107, R106 ;  /* 0x0000006a6b09723e */ /* 0x000fe400000000ff */
[----:B------:R-:W-:Y:S02]  /*15360*/  F2FP.F16.F32.PACK_AB R10, R109, R108 ;  /* 0x0000006c6d0a723e */ /* 0x000fe400000000ff */
[----:B------:R-:W-:Y:S01]  /*15370*/  F2FP.F16.F32.PACK_AB R11, R111, R110 ;  /* 0x0000006e6f0b723e */ /* 0x000fe200000000ff */
[----:B------:R1:W-:Y:S01]  /*15380*/  STSM.16.M88.4 [R39], R4 ;  /* 0x0000000427007844 */ /* 0x0003e20000000200 */
[----:B------:R-:W-:Y:S01]  /*15390*/  ULDC UR4, c[0x0][0xa88] ;  /* 0x0002a20000047ab9 */ /* 0x000fe20000000800 */
[----:B------:R-:W0:Y:S02]  /*153a0*/  LDC R0, c[0x0][0xbe8] ;  /* 0x0002fa00ff007b82 */ /* 0x000e240000000800 */
[----:B------:R2:W-:Y:S04]  /*153b0*/  STSM.16.M88.4 [R38], R8 ;  /* 0x0000000826007844 */ /* 0x0005e80000000200 */
[----:B------:R4:W-:Y:S02]  /*153c0*/  STSM.16.M88.4 [R32], R12 ;  /* 0x0000000c20007844 */ /* 0x0009e40000000200 */
[----:B------:R-:W-:Y:S01]  /*153d0*/  BAR.SYNC.DEFER_BLOCKING 0x1, 0x180 ;  /* 0x0046000000007b1d */ /* 0x000fe20000010000 */
[----:B-1----:R-:W-:-:S04]  /*153e0*/  @P1 IMAD.WIDE R4, R41, 0x4, R26 ;  /* 0x0000000429041825 */ /* 0x002fc800078e021a */
[----:B--2---:R-:W-:Y:S01]  /*153f0*/  IMAD.U32 R9, RZ, RZ, UR4 ;  /* 0x00000004ff097e24 */ /* 0x004fe2000f8e00ff */
[----:B------:R1:W5:Y:S05]  /*15400*/  @P0 LDG.E R31, desc[UR38][R36.64] ;  /* 0x00000026241f0981 */ /* 0x00036a000c1e1900 */
[----:B------:R1:W5:Y:S01]  /*15410*/  @P1 LDG.E R9, desc[UR38][R4.64] ;  /* 0x0000002604091981 */ /* 0x000362000c1e1900 */
[----:B0-----:R-:W-:-:S13]  /*15420*/  ISETP.NE.AND P2, PT, R0, 0x1, PT ;  /* 0x000000010000780c */ /* 0x001fda0003f45270 */
[----:B------:R-:W0:Y:S08]  /*15430*/  @P2 LDC R6, c[0x0][0xbec] ;  /* 0x0002fb00ff062b82 */ /* 0x000e300000000800 */
[----:B------:R-:W2:Y:S01]  /*15440*/  @P2 LDC R11, c[0x0][0xbf0] ;  /* 0x0002fc00ff0b2b82 */ /* 0x000ea20000000800 */
[----:B----4-:R-:W-:Y:S01]  /*15450*/  IMAD.IADD R15, R40, 0x1, R44 ;  /* 0x00000001280f7824 */ /* 0x010fe200078e022c */
[----:B-1----:R-:W-:Y:S06]  /*15460*/  @P1 BRA `(.L_x_1508) ;  /* 0x0000000000101947 */ /* 0x002fec0003800000 */
[----:B------:R-:W-:Y:S05]  /*15470*/  @!P0 BRA `(.L_x_1508) ;  /* 0x00000000000c8947 */ /* 0x000fea0003800000 */
[----:B------:R-:W3:Y:S04]  /*15480*/  LDG.E R4, desc[UR38][R36.64] ;  /* 0x0000002624047981 */ /* 0x000ee8000c1e1900 */
[----:B-----5:R-:W3:Y:S02]  /*15490*/  LDG.E R9, desc[UR38][R36.64+0x4] ;  /* 0x0000042624097981 */ /* 0x020ee4000c1e1900 */
[----:B---3--:R-:W-:-:S07]  /*154a0*/  IMAD.IADD R9, R9, 0x1, -R4 ;  /* 0x0000000109097824 */ /* 0x008fce00078e0a04 */
.L_x_1508:
[----:B------:R-:W3:Y:S01]  /*154b0*/  LDL R12, [R1+0x50] ;  /* 0x00005000010c7983 */ /* 0x000ee20000100800 */
[----:B0-----:R-:W-:Y:S01]  /*154c0*/  @P2 IMAD.HI.U32 R4, R15, R6, RZ ;  /* 0x000000060f042227 */ /* 0x001fe200078e00ff */
[----:B------:R-:W-:Y:S02]  /*154d0*/  ULDC.64 UR4, c[0x0][0xb90] ;  /* 0x0002e40000047ab9 */ /* 0x000fe40000000a00 */
[----:B------:R-:W4:Y:S01]  /*154e0*/  LDL.LU R42, [R1+0x40] ;  /* 0x00004000012a7983 */ /* 0x000f220000300800 */
[----:B-----5:R-:W-:Y:S01]  /*154f0*/  SHF.R.S32.HI R37, RZ, 0x1f, R31 ;  /* 0x0000001fff257819 */ /* 0x020fe2000001141f */
[----:B------:R-:W-:Y:S01]  /*15500*/  IMAD.MOV.U32 R7, RZ, RZ, R15 ;  /* 0x000000ffff077224 */ /* 0x000fe200078e000f */
[----:B--2---:R-:W-:Y:S01]  /*15510*/  @P2 SHF.R.U32.HI R7, RZ, R11, R4 ;  /* 0x0000000bff072219 */ /* 0x004fe20000011604 */
[----:B------:R-:W0:Y:S01]  /*15520*/  S2R R14, SR_TID.X ;  /* 0x00000000000e7919 */ /* 0x000e220000002100 */
[----:B------:R-:W-:Y:S01]  /*15530*/  IMAD.MOV.U32 R36, RZ, RZ, R31 ;  /* 0x000000ffff247224 */ /* 0x000fe200078e001f */
[----:B------:R-:W-:Y:S01]  /*15540*/  SEL R43, R41, RZ, !P0 ;  /* 0x000000ff292b7207 */ /* 0x000fe20004000000 */
[----:B------:R-:W-:-:S02]  /*15550*/  IMAD R45, R9, R0, RZ ;  /* 0x00000000092d7224 */ /* 0x000fc400078e02ff */
[----:B------:R-:W-:Y:S02]  /*15560*/  IMAD.MOV R13, RZ, RZ, -R7 ;  /* 0x000000ffff0d7224 */ /* 0x000fe400078e0a07 */
[----:B0-----:R-:W-:-:S05]  /*15570*/  VIADD R26, R14, 0xffffff80 ;  /* 0xffffff800e1a7836 */ /* 0x001fca0000000000 */
[----:B------:R-:W-:-:S04]  /*15580*/  SHF.R.S32.HI R14, RZ, 0x1f, R26 ;  /* 0x0000001fff0e7819 */ /* 0x000fc8000001141a */
[----:B------:R-:W-:-:S04]  /*15590*/  LEA.HI R14, R14, R26, RZ, 0x7 ;  /* 0x0000001a0e0e7211 */ /* 0x000fc800078f38ff */
[----:B------:R-:W-:-:S05]  /*155a0*/  LOP3.LUT R14, R14, 0xffffff80, RZ, 0xc0, !PT ;  /* 0xffffff800e0e7812 */ /* 0x000fca00078ec0ff */
[----:B------:R-:W-:Y:S02]  /*155b0*/  IMAD.IADD R14, R26, 0x1, -R14 ;  /* 0x000000011a0e7824 */ /* 0x000fe400078e0a0e */
[----:B------:R-:W-:Y:S02]  /*155c0*/  IMAD R3, R3, 0x30, R30 ;  /* 0x0000003003037824 */ /* 0x000fe400078e021e */
[----:B---3--:R-:W-:Y:S01]  /*155d0*/  IMAD.IADD R12, R12, 0x1, R44 ;  /* 0x000000010c0c7824 */ /* 0x008fe200078e022c */
[----:B----4-:R-:W-:Y:S01]  /*155e0*/  SHF.R.S32.HI R40, RZ, 0x1f, R42 ;  /* 0x0000001fff287819 */ /* 0x010fe2000001142a */
[----:B------:R-:W-:-:S04]  /*155f0*/  IMAD.WIDE.U32 R4, R42, UR4, R36 ;  /* 0x000000042a047c25 */ /* 0x000fc8000f8e0024 */
[----:B------:R-:W-:-:S04]  /*15600*/  IMAD R6, R40, UR4, RZ ;  /* 0x0000000428067c24 */ /* 0x000fc8000f8e02ff */
[----:B------:R-:W-:Y:S01]  /*15610*/  IMAD R11, R42, UR5, R6 ;  /* 0x000000052a0b7c24 */ /* 0x000fe2000f8e0206 */
[----:B------:R-:W-:Y:S01]  /*15620*/  SHF.R.S32.HI R6, RZ, 0x1f, R41 ;  /* 0x0000001fff067819 */ /* 0x000fe20000011429 */
[----:B------:R-:W-:Y:S02]  /*15630*/  ULDC.64 UR4, c[0x0][0xb98] ;  /* 0x0002e60000047ab9 */ /* 0x000fe40000000a00 */
[----:B------:R-:W-:Y:S01]  /*15640*/  IMAD.IADD R5, R5, 0x1, R11 ;  /* 0x0000000105057824 */ /* 0x000fe200078e020b */
[----:B------:R-:W-:Y:S01]  /*15650*/  SEL R32, R6, RZ, !P0 ;  /* 0x000000ff06207207 */ /* 0x000fe20004000000 */
[----:B------:R-:W-:Y:S01]  /*15660*/  IMAD R11, R0, R13, R15 ;  /* 0x0000000d000b7224 */ /* 0x000fe200078e020f */
[----:B------:R-:W-:Y:S01]  /*15670*/  SHF.R.S32.HI R13, RZ, 0x1f, R7 ;  /* 0x0000001fff0d7819 */ /* 0x000fe20000011407 */
[----:B------:R-:W-:-:S03]  /*15680*/  IMAD.WIDE.U32 R4, R43, UR4, R4 ;  /* 0x000000042b047c25 */ /* 0x000fc6000f8e0004 */
[----:B------:R-:W-:Y:S01]  /*15690*/  SHF.R.S32.HI R6, RZ, 0x1f, R11 ;  /* 0x0000001fff067819 */ /* 0x000fe2000001140b */
[----:B------:R-:W-:Y:S01]  /*156a0*/  IMAD R8, R32, UR4, RZ ;  /* 0x0000000420087c24 */ /* 0x000fe2000f8e02ff */
[----:B------:R-:W-:-:S03]  /*156b0*/  IADD3 R4, P0, R7, R4, RZ ;  /* 0x0000000407047210 */ /* 0x000fc60007f1e0ff */
[----:B------:R-:W-:Y:S01]  /*156c0*/  IMAD R8, R43, UR5, R8 ;  /* 0x000000052b087c24 */ /* 0x000fe2000f8e0208 */
[----:B------:R-:W-:Y:S02]  /*156d0*/  ULDC.64 UR4, c[0x0][0xb88] ;  /* 0x0002e20000047ab9 */ /* 0x000fe40000000a00 */
[----:B------:R-:W-:Y:S02]  /*156e0*/  IMAD R6, R6, UR4, RZ ;  /* 0x0000000406067c24 */ /* 0x000fe4000f8e02ff */
[----:B------:R-:W-:Y:S01]  /*156f0*/  IADD3.X R5, R13, R5, R8, P0, !PT ;  /* 0x000000050d057210 */ /* 0x000fe200007fe408 */
[----:B------:R-:W-:Y:S02]  /*15700*/  VIADD R8, R12, 0x8 ;  /* 0x000000080c087836 */ /* 0x000fe40000000000 */
[C---:B------:R-:W-:Y:S02]  /*15710*/  IMAD R7, R11.reuse, UR5, R6 ;  /* 0x000000050b077c24 */ /* 0x040fe4000f8e0206 */
[----:B------:R-:W-:Y:S01]  /*15720*/  IMAD.WIDE.U32 R4, R11, UR4, R4 ;  /* 0x000000040b047c25 */ /* 0x000fe2000f8e0004 */
[----:B------:R-:W-:-:S03]  /*15730*/  ULDC.64 UR4, c[0x0][0xb50] ;  /* 0x0002d40000047ab9 */ /* 0x000fc60000000a00 */
[----:B------:R-:W-:Y:S01]  /*15740*/  IMAD.IADD R5, R5, 0x1, R7 ;  /* 0x0000000105057824 */ /* 0x000fe200078e0207 */
[----:B------:R-:W-:-:S04]  /*15750*/  LEA R10, P0, R4, UR4, 0x2 ;  /* 0x00000004040a7c11 */ /* 0x000fc8000f8010ff */
[----:B------:R-:W-:Y:S01]  /*15760*/  LEA.HI.X R11, R4, UR5, R5, 0x2, P0 ;  /* 0x00000005040b7c11 */ /* 0x000fe200080f1405 */
[----:B------:R-:W-:Y:S01]  /*15770*/  IMAD R5, R30, 0x40, R29 ;  /* 0x000000401e057824 */ /* 0x000fe200078e021d */
[----:B------:R-:W-:Y:S01]  /*15780*/  SHFL.IDX PT, R6, R10, RZ, 0x1c1f ;  /* 0x001c1fff0a067589 */ /* 0x000fe200000e0000 */
[----:B------:R-:W-:Y:S01]  /*15790*/  LOP3.LUT P0, RZ, R14, 0x3, RZ, 0xc0, !PT ;  /* 0x000000030eff7812 */ /* 0x000fe2000780c0ff */
[----:B------:R-:W-:Y:S01]  /*157a0*/  ULDC.64 UR4, c[0x0][0xaa0] ;  /* 0x0002a80000047ab9 */ /* 0x000fe20000000a00 */
[----:B------:R-:W-:Y:S01]  /*157b0*/  IMAD.WIDE R4, R5, 0x2, R24 ;  /* 0x0000000205047825 */ /* 0x000fe200078e0218 */
[----:B------:R-:W0:Y:S01]  /*157c0*/  SHFL.IDX PT, R7, R11, RZ, 0x1c1f ;  /* 0x001c1fff0b077589 */ /* 0x000e2200000e0000 */
[-C--:B------:R-:W-:Y:S02]  /*157d0*/  ISETP.GE.OR P1, PT, R12, R45.reuse, P0 ;  /* 0x0000002d0c00720c */ /* 0x080fe40000726670 */
[----:B------:R-:W-:Y:S01]  /*157e0*/  ISETP.GE.OR P0, PT, R8, R45, P0 ;  /* 0x0000002d0800720c */ /* 0x000fe20000706670 */
[----:B------:R-:W-:Y:S01]  /*157f0*/  SHFL.IDX PT, R38, R10, 0x1, 0x1c1f ;  /* 0x003c1f000a267f89 */ /* 0x000fe200000e0000 */
[----:B------:R-:W-:-:S02]  /*15800*/  IADD3 R13, P3, R4, 0x1800, RZ ;  /* 0x00001800040d7810 */ /* 0x000fc40007f7e0ff */
[C---:B------:R-:W-:Y:S01]  /*15810*/  IADD3 R25, P4, R4.reuse, 0x3000, RZ ;  /* 0x0000300004197810 */ /* 0x040fe20007f9e0ff */
[----:B------:R-:W1:Y:S01]  /*15820*/  SHFL.IDX PT, R39, R11, 0x1, 0x1c1f ;  /* 0x003c1f000b277f89 */ /* 0x000e6200000e0000 */
[----:B------:R-:W-:Y:S02]  /*15830*/  LOP3.LUT R9, R4, 0x380, RZ, 0xc0, !PT ;  /* 0x0000038004097812 */ /* 0x000fe400078ec0ff */
[----:B------:R-:W-:Y:S02]  /*15840*/  LOP3.LUT R12, R13, 0x380, RZ, 0xc0, !PT ;  /* 0x000003800d0c7812 */ /* 0x000fe400078ec0ff */
[----:B------:R-:W-:Y:S02]  /*15850*/  LOP3.LUT R24, R25, 0x380, RZ, 0xc0, !PT ;  /* 0x0000038019187812 */ /* 0x000fe400078ec0ff */
[----:B------:R-:W-:Y:S02]  /*15860*/  SHF.R.U64 R9, R9, 0x3, RZ ;  /* 0x0000000309097819 */ /* 0x000fe400000012ff */
[----:B------:R-:W-:-:S02]  /*15870*/  SHF.R.U64 R12, R12, 0x3, RZ ;  /* 0x000000030c0c7819 */ /* 0x000fc400000012ff */
[----:B------:R-:W-:Y:S02]  /*15880*/  SHF.R.U64 R24, R24, 0x3, RZ ;  /* 0x0000000318187819 */ /* 0x000fe400000012ff */
[----:B------:R-:W-:Y:S01]  /*15890*/  LOP3.LUT R8, R9, R4, RZ, 0x3c, !PT ;  /* 0x0000000409087212 */ /* 0x000fe200078e3cff */
[--C-:B------:R-:W-:Y:S01]  /*158a0*/  IMAD.MOV.U32 R9, RZ, RZ, R5.reuse ;  /* 0x000000ffff097224 */ /* 0x100fe200078e0005 */
[----:B------:R-:W-:Y:S01]  /*158b0*/  LOP3.LUT R12, R12, R13, RZ, 0x3c, !PT ;  /* 0x0000000d0c0c7212 */ /* 0x000fe200078e3cff */
[--C-:B------:R-:W-:Y:S01]  /*158c0*/  IMAD.X R13, RZ, RZ, R5.reuse, P3 ;  /* 0x000000ffff0d7224 */ /* 0x100fe200018e0605 */
[----:B------:R-:W-:Y:S01]  /*158d0*/  LOP3.LUT R24, R24, R25, RZ, 0x3c, !PT ;  /* 0x0000001918187212 */ /* 0x000fe200078e3cff */
[----:B------:R-:W-:Y:S01]  /*158e0*/  IMAD.X R25, RZ, RZ, R5, P4 ;  /* 0x000000ffff197224 */ /* 0x000fe200020e0605 */
[----:B0-----:R-:W-:Y:S04]  /*158f0*/  @!P1 ST.E desc[UR38][R6.64], R21 ;  /* 0x0000001506009985 */ /* 0x001fe8000c101926 */
[----:B-1----:R0:W-:Y:S04]  /*15900*/  @!P0 ST.E desc[UR38][R38.64], R20 ;  /* 0x0000001426008985 */ /* 0x0021e8000c101926 */
[----:B------:R-:W2:Y:S04]  /*15910*/  LD.E.128 R8, desc[UR38][R8.64] ;  /* 0x0000002608087980 */ /* 0x000ea8000c101d00 */
[----:B------:R-:W3:Y:S04]  /*15920*/  LD.E.128 R12, desc[UR38][R12.64] ;  /* 0x000000260c0c7980 */ /* 0x000ee8000c101d00 */
[----:B------:R-:W4:Y:S01]  /*15930*/  LD.E.128 R24, desc[UR38][R24.64] ;  /* 0x0000002618187980 */ /* 0x000f22000c101d00 */
[----:B0-----:R-:W0:Y:S01]  /*15940*/  @P2 LDC R39, c[0x0][0xbec] ;  /* 0x0002fb00ff272b82 */ /* 0x001e220000000800 */
[----:B------:R-:W-:Y:S01]  /*15950*/  IMAD R20, R37, UR4, RZ ;  /* 0x0000000425147c24 */ /* 0x000fe2000f8e02ff */
[----:B------:R-:W-:-:S06]  /*15960*/  IADD3 R41, P0, R4, 0x4800, RZ ;  /* 0x0000480004297810 */ /* 0x000fcc0007f1e0ff */
[----:B------:R-:W1:Y:S01]  /*15970*/  @P2 LDC R38, c[0x0][0xbf0] ;  /* 0x0002fc00ff262b82 */ /* 0x000e620000000800 */
[----:B------:R-:W-:Y:S01]  /*15980*/  IMAD R37, R31, UR5, R20 ;  /* 0x000000051f257c24 */ /* 0x000fe2000f8e0214 */
[----:B------:R-:W-:Y:S01]  /*15990*/  LOP3.LUT R4, R41, 0x380, RZ, 0xc0, !PT ;  /* 0x0000038029047812 */ /* 0x000fe200078ec0ff */
[----:B------:R-:W-:Y:S01]  /*159a0*/  IMAD.WIDE.U32 R20, R31, UR4, RZ ;  /* 0x000000041f147c25 */ /* 0x000fe2000f8e00ff */
[----:B------:R-:W-:Y:S02]  /*159b0*/  ULDC.64 UR4, c[0x0][0xae8] ;  /* 0x0002ba0000047ab9 */ /* 0x000fe40000000a00 */
[----:B------:R-:W-:Y:S01]  /*159c0*/  SHF.R.U64 R4, R4, 0x3, RZ ;  /* 0x0000000304047819 */ /* 0x000fe200000012ff */
[----:B------:R-:W-:Y:S02]  /*159d0*/  IMAD.IADD R21, R21, 0x1, R37 ;  /* 0x0000000115157824 */ /* 0x000fe400078e0225 */
[----:B------:R-:W-:Y:S01]  /*159e0*/  IMAD R31, R40, UR4, RZ ;  /* 0x00000004281f7c24 */ /* 0x000fe2000f8e02ff */
[----:B------:R-:W-:Y:S01]  /*159f0*/  LOP3.LUT R4, R4, R41, RZ, 0x3c, !PT ;  /* 0x0000002904047212 */ /* 0x000fe200078e3cff */
[----:B------:R-:W-:-:S02]  /*15a00*/  IMAD.IADD R36, R44, 0x1, R3 ;  /* 0x000000012c247824 */ /* 0x000fc400078e0203 */
[C---:B------:R-:W-:Y:S02]  /*15a10*/  IMAD R3, R42.reuse, UR5, R31 ;  /* 0x000000052a037c24 */ /* 0x040fe4000f8e021f */
[----:B------:R-:W-:Y:S01]  /*15a20*/  IMAD.WIDE.U32 R20, R42, UR4, R20 ;  /* 0x000000042a147c25 */ /* 0x000fe2000f8e0014 */
[----:B------:R-:W-:-:S03]  /*15a30*/  ULDC.64 UR4, c[0x0][0xaf0] ;  /* 0x0002bc0000047ab9 */ /* 0x000fc60000000a00 */
[----:B0-----:R-:W-:-:S04]  /*15a40*/  @P2 IMAD.HI.U32 R31, R36, R39, RZ ;  /* 0x00000027241f2227 */ /* 0x001fc800078e00ff */
[----:B------:R-:W-:Y:S02]  /*15a50*/  IMAD.IADD R21, R21, 0x1, R3 ;  /* 0x0000000115157824 */ /* 0x000fe400078e0203 */
[----:B------:R-:W-:Y:S01]  /*15a60*/  IMAD.MOV.U32 R3, RZ, RZ, R36 ;  /* 0x000000ffff037224 */ /* 0x000fe200078e0024 */
[----:B-1----:R-:W-:Y:S01]  /*15a70*/  @P2 SHF.R.U32.HI R3, RZ, R38, R31 ;  /* 0x00000026ff032219 */ /* 0x002fe2000001161f */
[----:B------:R-:W-:Y:S02]  /*15a80*/  IMAD R32, R32, UR4, RZ ;  /* 0x0000000420207c24 */ /* 0x000fe4000f8e02ff */
[----:B------:R-:W-:Y:S01]  /*15a90*/  IMAD.X R5, RZ, RZ, R5, P0 ;  /* 0x000000ffff057224 */ /* 0x000fe200000e0605 */
[----:B------:R-:W-:Y:S01]  /*15aa0*/  SHF.R.S32.HI R31, RZ, 0x1f, R3 ;  /* 0x0000001fff1f7819 */ /* 0x000fe20000011403 */
[C---:B------:R-:W-:Y:S02]  /*15ab0*/  IMAD R37, R43.reuse, UR5, R32 ;  /* 0x000000052b257c24 */ /* 0x040fe4000f8e0220 */
[----:B------:R-:W-:Y:S01]  /*15ac0*/  IMAD.WIDE.U32 R20, R43, UR4, R20 ;  /* 0x000000042b147c25 */ /* 0x000fe2000f8e0014 */
[----:B------:R-:W-:Y:S01]  /*15ad0*/  ULDC.64 UR4, c[0x0][0xae0] ;  /* 0x0002b80000047ab9 */ /* 0x000fe20000000a00 */
[----:B------:R-:W5:Y:S02]  /*15ae0*/  LD.E.128 R4, desc[UR38][R4.64] ;  /* 0x0000002604047980 */ /* 0x000f64000c101d00 */
[----:B------:R-:W-:-:S02]  /*15af0*/  IMAD.MOV R39, RZ, RZ, -R3 ;  /* 0x000000ffff277224 */ /* 0x000fc400078e0a03 */
[----:B------:R-:W-:Y:S01]  /*15b00*/  IMAD R32, R31, UR4, RZ ;  /* 0x000000041f207c24 */ /* 0x000fe2000f8e02ff */
[----:B------:R-:W-:Y:S01]  /*15b10*/  @!PT LDS RZ, [RZ] ;  /* 0x00000000fffff984 */ /* 0x000fe20000000800 */
[----:B------:R-:W-:Y:S01]  /*15b20*/  @!PT LDS RZ, [RZ] ;  /* 0x00000000fffff984 */ /* 0x000fe20000000800 */
[----:B------:R-:W-:Y:S01]  /*15b30*/  @!PT LDS RZ, [RZ] ;  /* 0x00000000fffff984 */ /* 0x000fe20000000800 */
[----:B------:R-:W-:Y:S01]  /*15b40*/  @!PT LDS RZ, [RZ] ;  /* 0x00000000fffff984 */ /* 0x000fe20000000800 */
[----:B------:R0:W-:Y:S06]  /*15b50*/  MEMBAR.ALL.CTA ;  /* 0x0000000000007992 */ /* 0x0001ec0000008000 */
[----:B0-----:R-:W0:Y:S01]  /*15b60*/  FENCE.VIEW.ASYNC.S ;  /* 0x00000000000073c6 */ /* 0x001e220000000000 */
[----:B------:R-:W-:Y:S02]  /*15b70*/  IMAD R31, R0, R39, R36 ;  /* 0x00000027001f7224 */ /* 0x000fe400078e0224 */
[----:B------:R-:W-:-:S02]  /*15b80*/  IMAD.IADD R21, R21, 0x1, R37 ;  /* 0x0000000115157824 */ /* 0x000fc400078e0225 */
        /* <DEDUP_REMOVED lines=9> */
[----:B------:R-:W-:Y:S01]  /*15c20*/  IMAD.IADD R40, R30, 0x1, R44 ;  /* 0x000000011e287824 */ /* 0x000fe200078e022c */
[----:B------:R-:W-:Y:S01]  /*15c30*/  LEA R32, P0, R20, UR4, 0x1 ;  /* 0x0000000414207c11 */ /* 0x000fe2000f8008ff */
[----:B------:R-:W-:Y:S01]  /*15c40*/  IMAD.IADD R3, R21, 0x1, R3 ;  /* 0x0000000115037824 */ /* 0x000fe200078e0203 */
[----:B------:R-:W-:Y:S01]  /*15c50*/  ULDC UR4, c[0x0][0xac8] ;  /* 0x0002b20000047ab9 */ /* 0x000fe20000000800 */
[----:B------:R-:W-:Y:S02]  /*15c60*/  VIADD R0, R40, 0x30 ;  /* 0x0000003028007836 */ /* 0x000fe40000000000 */
[----:B0-----:R-:W0:Y:S01]  /*15c70*/  SHFL.IDX PT, R36, R32, 0x1, 0x181f ;  /* 0x00381f0020247f89 */ /* 0x001e2200000e0000 */
[----:B------:R-:W-:Y:S01]  /*15c80*/  LEA.HI.X R38, R20, UR5, R3, 0x1, P0 ;  /* 0x0000000514267c11 */ /* 0x000fe200080f0c03 */
[C---:B------:R-:W-:Y:S01]  /*15c90*/  VIADD R3, R40.reuse, 0x60 ;  /* 0x0000006028037836 */ /* 0x040fe20000000000 */
[----:B------:R-:W-:Y:S01]  /*15ca0*/  ISETP.GE.AND P0, PT, R29, UR4, PT ;  /* 0x000000041d007c0c */ /* 0x000fe2000bf06270 */
[----:B------:R-:W1:Y:S03]  /*15cb0*/  SHFL.IDX PT, R20, R32, RZ, 0x181f ;  /* 0x00181fff20147589 */ /* 0x000e6600000e0000 */
[-C--:B------:R-:W-:Y:S01]  /*15cc0*/  ISETP.GE.OR P3, PT, R40, R45.reuse, P0 ;  /* 0x0000002d2800720c */ /* 0x080fe20000766670 */
[----:B------:R-:W1:Y:S01]  /*15cd0*/  SHFL.IDX PT, R21, R38, RZ, 0x181f ;  /* 0x00181fff26157589 */ /* 0x000e6200000e0000 */
[-C--:B------:R-:W-:Y:S01]  /*15ce0*/  ISETP.GE.OR P2, PT, R0, R45.reuse, P0 ;  /* 0x0000002d0000720c */ /* 0x080fe20000746670 */
[----:B------:R-:W-:Y:S01]  /*15cf0*/  VIADD R0, R2, 0x16820 ;  /* 0x0001682002007836 */ /* 0x000fe20000000000 */
[----:B------:R-:W-:Y:S01]  /*15d00*/  ISETP.GE.OR P1, PT, R3, R45, P0 ;  /* 0x0000002d0300720c */ /* 0x000fe20000726670 */
[----:B------:R-:W1:Y:S03]  /*15d10*/  SHFL.IDX PT, R42, R32, 0x2, 0x181f ;  /* 0x00581f00202a7f89 */ /* 0x000e6600000e0000 */
[----:B------:R-:W-:Y:S01]  /*15d20*/  PRMT R0, RZ, 0x654, R0 ;  /* 0x00000654ff007816 */ /* 0x000fe20000000000 */
[----:B------:R-:W1:Y:S03]  /*15d30*/  SHFL.IDX PT, R31, R38, 0x1, 0x181f ;  /* 0x00381f00261f7f89 */ /* 0x000e6600000e0000 */
[----:B------:R1:W-:Y:S01]  /*15d40*/  SYNCS.ARRIVE.TRANS64.RED.A1T0 RZ, [R0+URZ], RZ ;  /* 0x000000ff00ff79a7 */ /* 0x0003e2000810043f */
[----:B------:R-:W1:Y:S02]  /*15d50*/  SHFL.IDX PT, R37, R38, 0x2, 0x181f ;  /* 0x00581f0026257f89 */ /* 0x000e6400000e0000 */
[----:B0-----:R-:W-:-:S02]  /*15d60*/  @!P2 LEA R30, P4, R29, R36, 0x1 ;  /* 0x000000241d1ea211 */ /* 0x001fc400078808ff */
[----:B------:R-:W0:Y:S01]  /*15d70*/  SHFL.IDX PT, R32, R32, 0x3, 0x181f ;  /* 0x00781f0020207f89 */ /* 0x000e2200000e0000 */
[----:B-1----:R-:W-:Y:S01]  /*15d80*/  VIADD R0, R40, 0x90 ;  /* 0x0000009028007836 */ /* 0x002fe20000000000 */
[C---:B------:R-:W-:Y:S02]  /*15d90*/  @!P3 LEA R20, P5, R29.reuse, R20, 0x1 ;  /* 0x000000141d14b211 */ /* 0x040fe400078a08ff */
[----:B------:R-:W1:Y:S02]  /*15da0*/  SHFL.IDX PT, R38, R38, 0x3, 0x181f ;  /* 0x00781f0026267f89 */ /* 0x000e6400000e0000 */
[C---:B------:R-:W-:Y:S02]  /*15db0*/  @!P3 LEA.HI.X R21, R29.reuse, R21, R28, 0x1, P5 ;  /* 0x000000151d15b211 */ /* 0x040fe400028f0c1c */
[----:B------:R-:W-:Y:S02]  /*15dc0*/  ISETP.GE.OR P0, PT, R0, R45, P0 ;  /* 0x0000002d0000720c */ /* 0x000fe40000706670 */
[----:B------:R-:W-:-:S02]  /*15dd0*/  @!P1 LEA R36, P5, R29, R42, 0x1 ;  /* 0x0000002a1d249211 */ /* 0x000fc400078a08ff */
        /* <DEDUP_REMOVED lines=10> */
.L_x_1507:
[----:B------:R-:W2:Y:S01]  /*15e80*/  LDL R10, [R1+0x44] ;  /* 0x00004400010a7983 */ /* 0x000ea20000100800 */
[----:B------:R-:W-:Y:S01]  /*15e90*/  ULDC.64 UR4, c[0x0][0xc00] ;  /* 0x0003000000047ab9 */ /* 0x000fe20000000a00 */
[----:B------:R-:W2:Y:S01]  /*15ea0*/  LDC.64 R4, c[0x0][0xc00] ;  /* 0x00030000ff047b82 */ /* 0x000ea20000000a00 */
[----:B------:R-:W-:Y:S01]  /*15eb0*/  ISETP.NE.U32.AND P0, PT, RZ, UR4, PT ;  /* 0x00000004ff007c0c */ /* 0x000fe2000bf05070 */
[----:B------:R-:W-:-:S03]  /*15ec0*/  IMAD.MOV.U32 R0, RZ, RZ, RZ ;  /* 0x000000ffff007224 */ /* 0x000fc600078e00ff */
[----:B------:R-:W-:Y:S01]  /*15ed0*/  ISETP.NE.AND.EX P0, PT, RZ, UR5, PT, P0 ;  /* 0x00000005ff007c0c */ /* 0x000fe2000bf05300 */
[----:B------:R-:W-:Y:S02]  /*15ee0*/  ULDC.64 UR4, c[0x0][0xc08] ;  /* 0x0003020000047ab9 */ /* 0x000fe40000000a00 */
[----:B------:R-:W-:Y:S01]  /*15ef0*/  ISETP.NE.U32.AND P1, PT, RZ, UR4, PT ;  /* 0x00000004ff007c0c */ /* 0x000fe2000bf25070 */
[----:B------:R-:W0:Y:S03]  /*15f00*/  LDC R27, c[0x0][0xbe8] ;  /* 0x0002fa00ff1b7b82 */ /* 0x000e260000000800 */
[----:B------:R-:W-:-:S13]  /*15f10*/  ISETP.NE.AND.EX P1, PT, RZ, UR5, PT, P1 ;  /* 0x00000005ff007c0c */ /* 0x000fda000bf25310 */
[----:B------:R-:W3:Y:S01]  /*15f20*/  @P1 LDC.64 R6, c[0x0][0xc08] ;  /* 0x00030200ff061b82 */ /* 0x000ee20000000a00 */
[----:B------:R-:W-:Y:S02]  /*15f30*/  ULDC UR4, c[0x0][0xa88] ;  /* 0x0002a20000047ab9 */ /* 0x000fe40000000800 */
[----:B------:R-:W-:Y:S02]  /*15f40*/  IMAD.U32 R8, RZ, RZ, UR4 ;  /* 0x00000004ff087e24 */ /* 0x000fe4000f8e00ff */
[----:B--2---:R-:W-:-:S04]  /*15f50*/  IMAD.WIDE R4, R10, 0x4, R4 ;  /* 0x000000040a047825 */ /* 0x004fc800078e0204 */
[----:B---3--:R-:W-:Y:S01]  /*15f60*/  @P1 IMAD.WIDE R6, R10, 0x4, R6 ;  /* 0x000000040a061825 */ /* 0x008fe200078e0206 */
[----:B------:R2:W5:Y:S04]  /*15f70*/  @P0 LDG.E R0, desc[UR38][R4.64] ;  /* 0x0000002604000981 */ /* 0x000568000c1e1900 */
[----:B------:R2:W5:Y:S01]  /*15f80*/  @P1 LDG.E R8, desc[UR38][R6.64] ;  /* 0x0000002606081981 */ /* 0x000562000c1e1900 */
[----:B0-----:R-:W-:Y:S02]  /*15f90*/  ISETP.NE.AND P2, PT, R27, 0x1, PT ;  /* 0x000000011b00780c */ /* 0x001fe40003f45270 */
[----:B------:R-:W-:Y:S02]  /*15fa0*/  ISETP.GE.AND P3, PT, R44, 0xc0, PT ;  /* 0x000000c02c00780c */ /* 0x000fe40003f66270 */
[----:B------:R-:W-:-:S09]  /*15fb0*/  SHF.R.S32.HI R9, RZ, 0x1f, R10 ;  /* 0x0000001fff097819 */ /* 0x000fd2000001140a */
[----:B------:R-:W0:Y:S01]  /*15fc0*/  @P2 LDC R31, c[0x0][0xbec] ;  /* 0x0002fb00ff1f2b82 */ /* 0x000e220000000800 */
[----:B--2---:R-:W-:Y:S05]  /*15fd0*/  @P1 BRA `(.L_x_1510) ;  /* 0x0000000000101947 */ /* 0x004fea0003800000 */
[----:B------:R-:W-:Y:S05]  /*15fe0*/  @!P0 BRA `(.L_x_1510) ;  /* 0x00000000000c8947 */ /* 0x000fea0003800000 */
[----:B------:R-:W2:Y:S04]  /*15ff0*/  LDG.E R7, desc[UR38][R4.64] ;  /* 0x0000002604077981 */ /* 0x000ea8000c1e1900 */
[----:B-----5:R-:W2:Y:S02]  /*16000*/  LDG.E R8, desc[UR38][R4.64+0x4] ;  /* 0x0000042604087981 */ /* 0x020ea4000c1e1900 */
[----:B--2---:R-:W-:-:S07]  /*16010*/  IMAD.IADD R8, R8, 0x1, -R7 ;  /* 0x0000000108087824 */ /* 0x004fce00078e0a07 */
.L_x_1510:
[----:B------:R-:W2:Y:S04]  /*16020*/  LDL R20, [R1+0x40] ;  /* 0x0000400001147983 */ /* 0x000ea80000100800 */
[----:B------:R3:W5:Y:S01]  /*16030*/  LDL R26, [R1+0x18] ;  /* 0x00001800011a7983 */ /* 0x0007620000100800 */
[----:B------:R-:W-:Y:S01]  /*16040*/  BSSY B1, `(.L_x_1511) ;  /* 0x000002d000017945 */ /* 0x000fe20003800000 */
[----:B------:R-:W-:Y:S02]  /*16050*/  SEL R15, R10, RZ, !P0 ;  /* 0x000000ff0a0f7207 */ /* 0x000fe40004000000 */
[----:B------:R-:W-:Y:S02]  /*16060*/  SEL R14, R9, RZ, !P0 ;  /* 0x000000ff090e7207 */ /* 0x000fe40004000000 */
[----:B-----5:R-:W-:-:S02]  /*16070*/  SHF.R.S32.HI R13, RZ, 0x1f, R0 ;  /* 0x0000001fff0d7819 */ /* 0x020fc40000011400 */
[----:B--2---:R-:W-:Y:S01]  /*16080*/  SHF.R.S32.HI R12, RZ, 0x1f, R20 ;  /* 0x0000001fff0c7819 */ /* 0x004fe20000011414 */
[----:B---3--:R-:W-:Y:S06]  /*16090*/  @P3 BRA `(.L_x_1512) ;  /* 0x00000000009c3947 */ /* 0x008fec0003800000 */
[----:B------:R-:W2:Y:S01]  /*160a0*/  S2R R5, SR_TID.X ;  /* 0x0000000000057919 */ /* 0x000ea20000002100 */
[----:B------:R-:W3:Y:S02]  /*160b0*/  LDC R11, c[0x0][0xbe8] ;  /* 0x0002fa00ff0b7b82 */ /* 0x000ee40000000800 */
[----:B---3--:R-:W-:Y:S01]  /*160c0*/  IMAD R4, R8, R11, RZ ;  /* 0x0000000b08047224 */ /* 0x008fe200078e02ff */
[----:B--2---:R-:W-:-:S04]  /*160d0*/  IADD3 R10, R26, -0x80, R5 ;  /* 0xffffff801a0a7810 */ /* 0x004fc80007ffe005 */
[----:B------:R-:W-:-:S13]  /*160e0*/  ISETP.GE.AND P0, PT, R10, R4, PT ;  /* 0x000000040a00720c */ /* 0x000fda0003f06270 */
[----:B------:R-:W-:Y:S05]  /*160f0*/  @P0 BRA `(.L_x_1512) ;  /* 0x0000000000840947 */ /* 0x000fea0003800000 */
[----:B------:R-:W-:Y:S01]  /*16100*/  ISETP.NE.AND P0, PT, R11, 0x1, PT ;  /* 0x000000010b00780c */ /* 0x000fe20003f05270 */
[----:B------:R-:W-:Y:S01]  /*16110*/  ULDC.64 UR4, c[0x0][0xb90] ;  /* 0x0002e40000047ab9 */ /* 0x000fe20000000a00 */
[----:B------:R-:W-:Y:S02]  /*16120*/  IMAD.MOV.U32 R4, RZ, RZ, R0 ;  /* 0x000000ffff047224 */ /* 0x000fe400078e0000 */
[----:B------:R-:W-:Y:S02]  /*16130*/  IMAD R9, R12, UR4, RZ ;  /* 0x000000040c097c24 */ /* 0x000fe4000f8e02ff */
[----:B------:R-:W-:Y:S02]  /*16140*/  IMAD.MOV.U32 R5, RZ, RZ, R13 ;  /* 0x000000ffff057224 */ /* 0x000fe400078e000d */
[----:B------:R-:W-:Y:S02]  /*16150*/  IMAD.MOV.U32 R7, RZ, RZ, R10 ;  /* 0x000000ffff077224 */ /* 0x000fe400078e000a */
[----:B------:R-:W-:-:S03]  /*16160*/  IMAD.WIDE.U32 R4, R20, UR4, R4 ;  /* 0x0000000414047c25 */ /* 0x000fc6000f8e0004 */
[----:B------:R-:W2:Y:S01]  /*16170*/  @P0 LDC R21, c[0x0][0xbec] ;  /* 0x0002fb00ff150b82 */ /* 0x000ea20000000800 */
[----:B------:R-:W-:Y:S01]  /*16180*/  IMAD R9, R20, UR5, R9 ;  /* 0x0000000514097c24 */ /* 0x000fe2000f8e0209 */
[----:B------:R-:W-:-:S03]  /*16190*/  ULDC.64 UR4, c[0x0][0xb98] ;  /* 0x0002e60000047ab9 */ /* 0x000fc60000000a00 */
[----:B------:R-:W-:-:S03]  /*161a0*/  IMAD.IADD R5, R5, 0x1, R9 ;  /* 0x0000000105057824 */ /* 0x000fc600078e0209 */
[----:B------:R-:W3:Y:S01]  /*161b0*/  @P0 LDC R25, c[0x0][0xbf0] ;  /* 0x0002fc00ff190b82 */ /* 0x000ee20000000800 */
[----:B------:R-:W-:-:S04]  /*161c0*/  IMAD.WIDE.U32 R4, R15, UR4, R4 ;  /* 0x000000040f047c25 */ /* 0x000fc8000f8e0004 */
[----:B--2---:R-:W-:-:S05]  /*161d0*/  @P0 IMAD.HI.U32 R6, R10, R21, RZ ;  /* 0x000000150a060227 */ /* 0x004fca00078e00ff */
[----:B---3--:R-:W-:Y:S01]  /*161e0*/  @P0 SHF.R.U32.HI R7, RZ, R25, R6 ;  /* 0x00000019ff070219 */ /* 0x008fe20000011606 */
        /* <DEDUP_REMOVED lines=18> */
.L_x_1512:
[----:B------:R-:W-:Y:S05]  /*16310*/  BSYNC B1 ;  /* 0x0000000000017941 */ /* 0x000fea0003800000 */
.L_x_1511:
[----:B------:R-:W3:Y:S01]  /*16320*/  @P2 LDC R9, c[0x0][0xbf0] ;  /* 0x0002fc00ff092b82 */ /* 0x000ee20000000800 */
[----:B------:R-:W-:Y:S01]  /*16330*/  ULDC.64 UR4, c[0x0][0xaa0] ;  /* 0x0002a80000047ab9 */ /* 0x000fe20000000a00 */
[----:B------:R-:W-:Y:S01]  /*16340*/  IMAD R3, R3, 0x30, R30 ;  /* 0x0000003003037824 */ /* 0x000fe200078e021e */
[----:B------:R-:W-:Y:S01]  /*16350*/  ULDC.64 UR6, c[0x0][0xa80] ;  /* 0x0002a00000067ab9 */ /* 0x000fe20000000a00 */
[----:B--2---:R-:W-:Y:S02]  /*16360*/  IMAD R5, R13, UR4, RZ ;  /* 0x000000040d057c24 */ /* 0x004fe4000f8e02ff */
[----:B------:R-:W-:Y:S02]  /*16370*/  IMAD.IADD R10, R26, 0x1, R3 ;  /* 0x000000011a0a7824 */ /* 0x000fe400078e0203 */
[C---:B------:R-:W-:Y:S02]  /*16380*/  IMAD R7, R0.reuse, UR5, R5 ;  /* 0x0000000500077c24 */ /* 0x040fe4000f8e0205 */
[----:B------:R-:W-:Y:S01]  /*16390*/  IMAD.WIDE.U32 R4, R0, UR4, RZ ;  /* 0x0000000400047c25 */ /* 0x000fe2000f8e00ff */
[----:B------:R-:W-:-:S03]  /*163a0*/  ULDC.64 UR4, c[0x0][0xae8] ;  /* 0x0002ba0000047ab9 */ /* 0x000fc60000000a00 */
[----:B------:R-:W-:Y:S02]  /*163b0*/  IMAD R0, R12, UR4, RZ ;  /* 0x000000040c007c24 */ /* 0x000fe4000f8e02ff */
[----:B------:R-:W-:Y:S02]  /*163c0*/  IMAD.IADD R5, R5, 0x1, R7 ;  /* 0x0000000105057824 */ /* 0x000fe400078e0207 */
[----:B------:R-:W-:Y:S02]  /*163d0*/  IMAD R7, R20, UR5, R0 ;  /* 0x0000000514077c24 */ /* 0x000fe4000f8e0200 */
[----:B0-----:R-:W-:-:S04]  /*163e0*/  @P2 IMAD.HI.U32 R0, R10, R31, RZ ;  /* 0x0000001f0a002227 */ /* 0x001fc800078e00ff */
[----:B------:R-:W-:Y:S01]  /*163f0*/  IMAD.MOV.U32 R3, RZ, RZ, R10 ;  /* 0x000000ffff037224 */ /* 0x000fe200078e000a */
[----:B---3--:R-:W-:Y:S01]  /*16400*/  @P2 SHF.R.U32.HI R3, RZ, R9, R0 ;  /* 0x00000009ff032219 */ /* 0x008fe20000011600 */
[----:B------:R-:W-:Y:S01]  /*16410*/  IMAD.WIDE.U32 R4, R20, UR4, R4 ;  /* 0x0000000414047c25 */ /* 0x000fe2000f8e0004 */
[----:B------:R-:W-:Y:S02]  /*16420*/  ULDC.64 UR4, c[0x0][0xaf0] ;  /* 0x0002bc0000047ab9 */ /* 0x000fe40000000a00 */
[----:B------:R-:W-:Y:S01]  /*16430*/  SHF.R.S32.HI R0, RZ, 0x1f, R3 ;  /* 0x0000001fff007819 */ /* 0x000fe20000011403 */
[----:B------:R-:W-:Y:S02]  /*16440*/  IMAD.IADD R5, R5, 0x1, R7 ;  /* 0x0000000105057824 */ /* 0x000fe400078e0207 */
[----:B------:R-:W-:Y:S02]  /*16450*/  IMAD R6, R14, UR4, RZ ;  /* 0x000000040e067c24 */ /* 0x000fe4000f8e02ff */
[----:B------:R-:W-:-:S02]  /*16460*/  IMAD.MOV R21, RZ, RZ, -R3 ;  /* 0x000000ffff157224 */ /* 0x000fc400078e0a03 */
[C---:B------:R-:W-:Y:S02]  /*16470*/  IMAD R7, R15.reuse, UR5, R6 ;  /* 0x000000050f077c24 */ /* 0x040fe4000f8e0206 */
        /* <DEDUP_REMOVED lines=22> */
[----:B------:R-:W-:Y:S01]  /*165e0*/  IMAD.IADD R24, R30, 0x1, R26 ;  /* 0x000000011e187824 */ /* 0x000fe200078e021a */
[----:B------:R-:W2:Y:S03]  /*165f0*/  SHFL.IDX PT, R0, R20, RZ, 0x181f ;  /* 0x00181fff14007589 */ /* 0x000ea600000e0000 */
[C---:B------:R-:W-:Y:S01]  /*16600*/  VIADD R8, R24.reuse, 0x30 ;  /* 0x0000003018087836 */ /* 0x040fe20000000000 */
[----:B------:R-:W3:Y:S01]  /*16610*/  SHFL.IDX PT, R5, R7, 0x1, 0x181f ;  /* 0x00381f0007057f89 */ /* 0x000ee200000e0000 */
[C---:B------:R-:W-:Y:S01]  /*16620*/  ISETP.GE.OR P2, PT, R24.reuse, R21, P0 ;  /* 0x000000151800720c */ /* 0x040fe20000746670 */
[----:B------:R-:W-:-:S02]  /*16630*/  VIADD R10, R24, 0x60 ;  /* 0x00000060180a7836 */ /* 0x000fc40000000000 */
[----:B------:R-:W4:Y:S01]  /*16640*/  SHFL.IDX PT, R14, R7, 0x2, 0x181f ;  /* 0x00581f00070e7f89 */ /* 0x000f2200000e0000 */
[-C--:B------:R-:W-:Y:S02]  /*16650*/  ISETP.GE.OR P3, PT, R8, R21.reuse, P0 ;  /* 0x000000150800720c */ /* 0x080fe40000766670 */
[----:B------:R-:W-:Y:S01]  /*16660*/  ISETP.GE.OR P4, PT, R10, R21, P0 ;  /* 0x000000150a00720c */ /* 0x000fe20000786670 */
[----:B------:R-:W5:Y:S04]  /*16670*/  SHFL.IDX PT, R4, R20, 0x1, 0x181f ;  /* 0x00381f0014047f89 */ /* 0x000f6800000e0000 */
[----:B------:R-:W1:Y:S02]  /*16680*/  SHFL.IDX PT, R6, R20, 0x2, 0x181f ;  /* 0x00581f0014067f89 */ /* 0x000e6400000e0000 */
[----:B0-----:R-:W-:-:S04]  /*16690*/  @!P2 LEA R10, P5, R29, R3, 0x1 ;  /* 0x000000031d0aa211 */ /* 0x001fc800078a08ff */
[C---:B--2---:R-:W-:Y:S02]  /*166a0*/  @!P2 LEA.HI.X R3, R29.reuse, R0, R28, 0x1, P5 ;  /* 0x000000001d03a211 */ /* 0x044fe400028f0c1c */
[----:B------:R0:W2:Y:S01]  /*166b0*/  SHFL.IDX PT, R0, R20, 0x3, 0x181f ;  /* 0x00781f0014007f89 */ /* 0x0000a200000e0000 */
[C---:B---3--:R-:W-:Y:S02]  /*166c0*/  @!P3 LEA R8, P1, R29.reuse, R5, 0x1 ;  /* 0x000000051d08b211 */ /* 0x048fe400078208ff */
[----:B------:R-:W-:Y:S01]  /*166d0*/  @!P2 IMAD.MOV.U32 R11, RZ, RZ, R3 ;  /* 0x000000ffff0ba224 */ /* 0x000fe200078e0003 */
[----:B----4-:R-:W-:-:S04]  /*166e0*/  @!P4 LEA R25, P5, R29, R14, 0x1 ;  /* 0x0000000e1d19c211 */ /* 0x010fc800078a08ff */
[----:B------:R0:W-:Y:S01]  /*166f0*/  @!P2 ST.E.128 desc[UR38][R10.64], RZ ;  /* 0x000000ff0a00a985 */ /* 0x0001e2000c101d26 */
[C-C-:B-----5:R-:W-:Y:S01]  /*16700*/  @!P3 LEA.HI.X R9, R29.reuse, R4, R28.reuse, 0x1, P1 ;  /* 0x000000041d09b211 */ /* 0x160fe200008f0c1c */
[----:B------:R-:W-:Y:S02]  /*16710*/  @!P4 IMAD.MOV.U32 R4, RZ, RZ, R25 ;  /* 0x000000ffff04c224 */ /* 0x000fe400078e0019 */
[----:B------:R0:W3:Y:S01]  /*16720*/  SHFL.IDX PT, R14, R7, 0x3, 0x181f ;  /* 0x00781f00070e7f89 */ /* 0x0000e200000e0000 */
[----:B-1----:R-:W-:-:S03]  /*16730*/  @!P4 LEA.HI.X R5, R29, R6, R28, 0x1, P5 ;  /* 0x000000061d05c211 */ /* 0x002fc600028f0c1c */
[----:B------:R0:W-:Y:S04]  /*16740*/  @!P3 ST.E.128 desc[UR38][R8.64], RZ ;  /* 0x000000ff0800b985 */ /* 0x0001e8000c101d26 */
[----:B------:R0:W-:Y:S02]  /*16750*/  @!P4 ST.E.128 desc[UR38][R4.64], RZ ;  /* 0x000000ff0400c985 */ /* 0x0001e4000c101d26 */
.L_x_1712:
[----:B------:R-:W-:-:S05]  /*16760*/  VIADD R24, R24, 0x90 ;  /* 0x0000009018187836 */ /* 0x000fca0000000000 */
[----:B------:R-:W-:-:S13]  /*16770*/  ISETP.GE.OR P0, PT, R24, R21, P0 ;  /* 0x000000151800720c */ /* 0x000fda0000706670 */
[----:B---3--:R-:W-:-:S04]  /*16780*/  @!P0 LEA R14, P1, R29, R14, 0x1 ;  /* 0x0000000e1d0e8211 */ /* 0x008fc800078208ff */
[----:B--2---:R-:W-:-:S05]  /*16790*/  @!P0 LEA.HI.X R15, R29, R0, R28, 0x1, P1 ;  /* 0x000000001d0f8211 */ /* 0x004fca00008f0c1c */
[----:B------:R1:W-:Y:S04]  /*167a0*/  @!P0 ST.E.128 desc[UR38][R14.64], RZ ;  /* 0x000000ff0e008985 */ /* 0x0003e8000c101d26 */
.L_x_1509:
[----:B------:R-:W-:Y:S05]  /*167b0*/  BSYNC B0 ;  /* 0x0000000000007941 */ /* 0x000fea0003800000 */
.L_x_1506:
[----:B------:R-:W-:Y:S02]  /*167c0*/  ULDC UR4, c[0x0][0xc3c] ;  /* 0x00030f0000047ab9 */ /* 0x000fe40000000800 */
[----:B------:R-:W-:-:S13]  /*167d0*/  ISETP.GE.AND P0, PT, R35, UR4, PT ;  /* 0x0000000423007c0c */ /* 0x000fda000bf06270 */
[----:B------:R-:W-:Y:S05]  /*167e0*/  @!P0 BRA `(.L_x_1514) ;  /* 0xfffffea800048947 */ /* 0x000fea000383ffff */
[----:B------:R-:W-:Y:S05]  /*167f0*/  BRA `(.L_x_1322) ;  /* 0x0000006c00447947 */ /* 0x000fea0003800000 */
.L_x_1320:
        /* <DEDUP_REMOVED lines=18> */
.L_x_1515:
        /* <DEDUP_REMOVED lines=42> */
.L_x_1521:
        /* <DEDUP_REMOVED lines=12> */
.L_x_1520:
[----:B------:R-:W-:Y:S05]  /*16c80*/  BSYNC B0 ;  /* 0x0000000000007941 */ /* 0x000fea0003800000 */
.L_x_1519:
        /* <DEDUP_REMOVED lines=21> */
.L_x_1517:
        /* <DEDUP_REMOVED lines=21> */
.L_x_1522:
        /* <DEDUP_REMOVED lines=58> */
.L_x_1518:
[----:B------:R-:W-:Y:S02]  /*172d0*/  IMAD.MOV.U32 R17, RZ, RZ, RZ ;  /* 0x000000ffff117224 */ /* 0x000fe400078e00ff */
[----:B------:R-:W-:Y:S02]  /*172e0*/  IMAD.U32 R16, RZ, RZ, UR6 ;  /* 0x00000006ff107e24 */ /* 0x000fe4000f8e00ff */
[----:B------:R-:W-:-:S07]  /*172f0*/  IMAD.MOV.U32 R18, RZ, RZ, RZ ;  /* 0x000000ffff127224 */ /* 0x000fce00078e00ff */
.L_x_1523:
[----:B------:R-:W-:-:S13]  /*17300*/  ISETP.NE.AND P0, PT, R5, RZ, PT ;  /* 0x000000ff0500720c */ /* 0x000fda0003f05270 */
[----:B------:R-:W0:Y:S01]  /*17310*/  @!P0 S2R R3, SR_CgaCtaId ;  /* 0x0000000000038919 */ /* 0x000e220000008800 */
[----:B------:R-:W-:-:S04]  /*17320*/  @!P0 MOV R0, 0x400 ;  /* 0x0000040000008802 */ /* 0x000fc80000000f00 */
[----:B0-----:R-:W-:-:S05]  /*17330*/  @!P0 LEA R0, R3, R0, 0x18 ;  /* 0x0000000003008211 */ /* 0x001fca00078ec0ff */
[----:B------:R2:W-:Y:S01]  /*17340*/  @!P0 STS.128 [R0+0x168d0], R16 ;  /* 0x0168d01000008388 */ /* 0x0005e20000000c00 */
[----:B------:R-:W-:Y:S06]  /*17350*/  BAR.ARV 0x5, 0x200 ;  /* 0x0148000000007b1d */ /* 0x000fec0000002000 */
.L_x_1516:
[----:B------:R3:W-:Y:S01]  /*17360*/  STL [R1+0x24], RZ ;  /* 0x000024ff01007387 */ /* 0x0007e20000100800 */
[----:B------:R-:W-:Y:S01]  /*17370*/  ULDC UR4, c[0x0][0xc3c] ;  /* 0x00030f0000047ab9 */ /* 0x000fe20000000800 */
[----:B------:R-:W-:Y:S01]  /*17380*/  IMAD.MOV.U32 R26, RZ, RZ, 0x1 ;  /* 0x00000001ff1a7424 */ /* 0x000fe200078e00ff */
[----:B-1----:R-:W-:Y:S01]  /*17390*/  ISETP.GE.AND P0, PT, R19, UR4, PT ;  /* 0x0000000413007c0c */ /* 0x002fe2000bf06270 */
[----:B------:R-:W-:-:S12]  /*173a0*/  IMAD.MOV.U32 R23, RZ, RZ, RZ ;  /* 0x000000ffff177224 */ /* 0x000fd800078e00ff */
[----:B---3--:R-:W-:Y:S05]  /*173b0*/  @P0 BRA `(.L_x_1524) ;  /* 0x0000005c00780947 */ /* 0x008fea0003800000 */
[----:B------:R-:W1:Y:S01]  /*173c0*/  S2R R5, SR_TID.X ;  /* 0x0000000000057919 */ /* 0x000e620000002100 */
[----:B------:R-:W3:Y:S01]  /*173d0*/  S2UR UR5, SR_CgaCtaId ;  /* 0x00000000000579c3 */ /* 0x000ee20000008800 */
[----:B------:R-:W-:Y:S01]  /*173e0*/  UMOV UR4, 0x400 ;  /* 0x0000040000047882 */ /* 0x000fe20000000000 */
[----:B------:R-:W-:Y:S01]  /*173f0*/  BSSY B8, `(.L_x_1524) ;  /* 0x00005da000087945 */ /* 0x000fe20003800000 */
[----:B------:R4:W-:Y:S01]  /*17400*/  STL [R1+0x24], RZ ;  /* 0x000024ff01007387 */ /* 0x0009e20000100800 */
[----:B------:R-:W-:Y:S01]  /*17410*/  IMAD.MOV.U32 R29, RZ, RZ, 0x1 ;  /* 0x00000001ff1d7424 */ /* 0x000fe200078e00ff */
[----:B------:R-:W-:Y:S01]  /*17420*/  ULDC.64 UR40, c[0x0][0x198] ;  /* 0x0000660000287ab9 */ /* 0x000fe20000000a00 */
[----:B------:R-:W-:Y:S01]  /*17430*/  IMAD.MOV.U32 R27, RZ, RZ, RZ ;  /* 0x000000ffff1b7224 */ /* 0x000fe200078e00ff */
[----:B------:R-:W-:Y:S01]  /*17440*/  ULDC UR37, c[0x0][0xc] ;  /* 0x0000030000257ab9 */ /* 0x000fe20000000800 */
[----:B------:R-:W-:Y:S02]  /*17450*/  IMAD.MOV.U32 R23, RZ, RZ, RZ ;  /* 0x000000ffff177224 */ /* 0x000fe400078e00ff */
[----:B------:R-:W-:Y:S01]  /*17460*/  IMAD.MOV.U32 R26, RZ, RZ, 0x1 ;  /* 0x00000001ff1a7424 */ /* 0x000fe200078e00ff */
[----:B---3--:R-:W-:-:S06]  /*17470*/  ULEA UR4, UR5, UR4, 0x18 ;  /* 0x0000000405047291 */ /* 0x008fcc000f8ec03f */
[----:B------:R-:W-:Y:S01]  /*17480*/  IMAD.U32 R22, RZ, RZ, UR4 ;  /* 0x00000004ff167e24 */ /* 0x000fe2000f8e00ff */
[C---:B-1----:R-:W-:Y:S01]  /*17490*/  LOP3.LUT R4, R5.reuse, 0x7f, RZ, 0xc0, !PT ;  /* 0x0000007f05047812 */ /* 0x042fe200078ec0ff */
[----:B--2---:R-:W-:-:S04]  /*174a0*/  IMAD.SHL.U32 R0, R5, 0x8, RZ ;  /* 0x0000000805007824 */ /* 0x004fc800078e00ff */
[----:B------:R-:W-:Y:S01]  /*174b0*/  IMAD.SHL.U32 R3, R4, 0x8, RZ ;  /* 0x0000000804037824 */ /* 0x000fe200078e00ff */
[----:B0-----:R-:W-:Y:S02]  /*174c0*/  LOP3.LUT R2, R0, 0x1f8, RZ, 0xc0, !PT ;  /* 0x000001f800027812 */ /* 0x001fe400078ec0ff */
[----:B------:R-:W-:Y:S02]  /*174d0*/  SHF.R.U32.HI R4, RZ, 0x3, R4 ;  /* 0x00000003ff047819 */ /* 0x000fe40000011604 */
[----:B------:R-:W-:-:S04]  /*174e0*/  LOP3.LUT R2, R2, 0x38, R5, 0x78, !PT ;  /* 0x0000003802027812 */ /* 0x000fc800078e7805 */
[----:B------:R-:W-:Y:S01]  /*174f0*/  LOP3.LUT R3, R2, 0x200, R3, 0xf8, !PT ;  /* 0x0000020002037812 */ /* 0x000fe200078ef803 */
[----:B------:R-:W-:-:S04]  /*17500*/  IMAD.SHL.U32 R2, R5, 0x10, RZ ;  /* 0x0000001005027824 */ /* 0x000fc800078e00ff */
[----:B------:R-:W-:Y:S01]  /*17510*/  IMAD R0, R3, 0x2, R22 ;  /* 0x0000000203007824 */ /* 0x000fe200078e0216 */
[----:B------:R-:W-:-:S04]  /*17520*/  LOP3.LUT R2, R4, 0x70, R2, 0xf8, !PT ;  /* 0x0000007004027812 */ /* 0x000fc800078ef802 */
[----:B------:R4:W-:Y:S03]  /*17530*/  STL [R1+0xc], R0 ;  /* 0x00000c0001007387 */ /* 0x0009e60000100800 */
.L_x_1662:
[----:B------:R-:W-:Y:S05]  /*17540*/  YIELD ;  /* 0x0000000000007946 */ /* 0x000fea0003800000 */
[----:B------:R-:W-:Y:S01]  /*17550*/  ULDC.64 UR4, c[0x0][0xa28] ;  /* 0x00028a0000047ab9 */ /* 0x000fe20000000a00 */
[----:B------:R-:W-:Y:S02]  /*17560*/  CS2R R6, SRZ ;  /* 0x0000000000067805 */ /* 0x000fe4000001ff00 */
[----:B------:R-:W-:Y:S01]  /*17570*/  ISETP.NE.U32.AND P0, PT, RZ, UR4, PT ;  /* 0x00000004ff007c0c */ /* 0x000fe2000bf05070 */
[----:B0-----:R-:W0:Y:S01]  /*17580*/  LDC.64 R8, c[0x0][0xa00] ;  /* 0x00028000ff087b82 */ /* 0x001e220000000a00 */
[----:B------:R-:W-:Y:S01]  /*17590*/  ULDC.64 UR6, c[0x0][0xa08] ;  /* 0x0002820000067ab9 */ /* 0x000fe20000000a00 */
[----:B------:R-:W-:Y:S01]  /*175a0*/  ULDC.64 UR8, c[0x0][0xa10] ;  /* 0x0002840000087ab9 */ /* 0x000fe20000000a00 */
[----:B------:R-:W-:Y:S01]  /*175b0*/  ISETP.NE.AND.EX P0, PT, RZ, UR5, PT, P0 ;  /* 0x00000005ff007c0c */ /* 0x000fe2000bf05300 */
[----:B------:R-:W-:-:S04]  /*175c0*/  ULDC.64 UR4, c[0x0][0xa18] ;  /* 0x0002860000047ab9 */ /* 0x000fc80000000a00 */
[----:B-1----:R-:W1:Y:S08]  /*175d0*/  LDC.64 R4, c[0x0][0xa08] ;  /* 0x00028200ff047b82 */ /* 0x002e700000000a00 */
[----:B--2---:R-:W2:Y:S02]  /*175e0*/  @P0 LDC.64 R2, c[0x0][0xa28] ;  /* 0x00028a00ff020b82 */ /* 0x004ea40000000a00 */
[----:B--2---:R-:W-:-:S05]  /*175f0*/  @P0 IMAD.WIDE R2, R19, 0x4, R2 ;  /* 0x0000000413020825 */ /* 0x004fca00078e0202 */
[----:B------:R2:W5:Y:S01]  /*17600*/  @P0 LDG.E R7, desc[UR38][R2.64] ;  /* 0x0000002602070981 */ /* 0x000562000c1e1900 */
[----:B------:R-:W-:Y:S01]  /*17610*/  ISETP.NE.U32.AND P0, PT, RZ, UR4, PT ;  /* 0x00000004ff007c0c */ /* 0x000fe2000bf05070 */
[----:B0-----:R-:W-:Y:S01]  /*17620*/  IMAD.WIDE R8, R19, 0x4, R8 ;  /* 0x0000000413087825 */ /* 0x001fe200078e0208 */
[----:B------:R-:W-:Y:S02]  /*17630*/  ISETP.NE.U32.AND P2, PT, RZ, UR6, PT ;  /* 0x00000006ff007c0c */ /* 0x000fe4000bf45070 */
[----:B------:R-:W-:Y:S01]  /*17640*/  ISETP.NE.AND.EX P0, PT, RZ, UR5, PT, P0 ;  /* 0x00000005ff007c0c */ /* 0x000fe2000bf05300 */
[----:B------:R-:W-:Y:S01]  /*17650*/  ULDC.64 UR4, c[0x0][0xa00] ;  /* 0x0002800000047ab9 */ /* 0x000fe20000000a00 */
[----:B------:R-:W-:Y:S01]  /*17660*/  ISETP.NE.U32.AND P4, PT, RZ, UR8, PT ;  /* 0x00000008ff007c0c */ /* 0x000fe2000bf85070 */
[----:B------:R-:W-:Y:S01]  /*17670*/  IMAD.MOV.U32 R28, RZ, RZ, RZ ;  /* 0x000000ffff1c7224 */ /* 0x000fe200078e00ff */
[----:B------:R-:W-:Y:S01]  /*17680*/  ISETP.NE.U32.AND P1, PT, RZ, UR4, PT ;  /* 0x00000004ff007c0c */ /* 0x000fe2000bf25070 */
[----:B--2---:R-:W0:Y:S01]  /*17690*/  LDC.64 R2, c[0x0][0xa10] ;  /* 0x00028400ff027b82 */ /* 0x004e220000000a00 */
[----:B----4-:R-:W-:-:S02]  /*176a0*/  IMAD.MOV.U32 R0, RZ, RZ, RZ ;  /* 0x000000ffff007224 */ /* 0x010fc400078e00ff */
[----:B------:R-:W-:Y:S01]  /*176b0*/  ISETP.NE.AND.EX P3, PT, RZ, UR5, PT, P1 ;  /* 0x00000005ff007c0c */ /* 0x000fe2000bf65310 */
[----:B-1----:R-:W-:-:S04]  /*176c0*/  IMAD.WIDE R4, R19, 0x4, R4 ;  /* 0x0000000413047825 */ /* 0x002fc800078e0204 */
[----:B------:R-:W1:Y:S01]  /*176d0*/  @P0 LDC.64 R10, c[0x0][0xa18] ;  /* 0x00028600ff0a0b82 */ /* 0x000e620000000a00 */
[----:B------:R-:W-:Y:S01]  /*176e0*/  ULDC UR4, c[0x0][0x288] ;  /* 0x0000a20000047ab9 */ /* 0x000fe20000000800 */
[----:B------:R-:W-:Y:S02]  /*176f0*/  ISETP.NE.AND.EX P1, PT, RZ, UR7, PT, P2 ;  /* 0x00000007ff007c0c */ /* 0x000fe4000bf25320 */
[----:B------:R-:W-:-:S04]  /*17700*/  ISETP.NE.AND.EX P2, PT, RZ, UR9, PT, P4 ;  /* 0x00000009ff007c0c */ /* 0x000fc8000bf45340 */
[----:B------:R-:W2:Y:S07]  /*17710*/  @P3 LDG.E R6, desc[UR38][R8.64] ;  /* 0x0000002608063981 */ /* 0x000eae000c1e1900 */
[----:B------:R-:W5:Y:S01]  /*17720*/  @P1 LDG.E R28, desc[UR38][R4.64] ;  /* 0x00000026041c1981 */ /* 0x000f62000c1e1900 */
[----:B0-----:R-:W-:-:S05]  /*17730*/  IMAD.WIDE R2, R19, 0x4, R2 ;  /* 0x0000000413027825 */ /* 0x001fca00078e0202 */
[----:B------:R-:W5:Y:S01]  /*17740*/  @P2 LDG.E R0, desc[UR38][R2.64] ;  /* 0x0000002602002981 */ /* 0x000f62000c1e1900 */
[----:B-1----:R-:W-:-:S03]  /*17750*/  @P0 IMAD.WIDE R10, R19, 0x4, R10 ;  /* 0x00000004130a0825 */ /* 0x002fc600078e020a */
        /* <DEDUP_REMOVED lines=12> */
[----:B--2---:R0:W-:Y:S01]  /*17820*/  STL [R1+0x1c], R6 ;  /* 0x00001c0601007387 */ /* 0x0041e20000100800 */
[----:B------:R-:W-:Y:S02]  /*17830*/  IMAD.MOV.U32 R12, RZ, RZ, R6 ;  /* 0x000000ffff0c7224 */ /* 0x000fe400078e0006 */
[----:B0-----:R-:W-:Y:S01]  /*17840*/  IMAD.U32 R6, RZ, RZ, UR5 ;  /* 0x00000005ff067e24 */ /* 0x001fe2000f8e00ff */
[----:B------:R-:W-:Y:S06]  /*17850*/  @P0 BRA `(.L_x_1525) ;  /* 0x0000000000140947 */ /* 0x000fec0003800000 */
[----:B------:R-:W-:Y:S05]  /*17860*/  @!P3 BRA `(.L_x_1525) ;  /* 0x000000000010b947 */ /* 0x000fea0003800000 */
[----:B------:R-:W2:Y:S04]  /*17870*/  LDG.E R11, desc[UR38][R8.64] ;  /* 0x00000026080b7981 */ /* 0x000ea8000c1e1900 */
[----:B------:R-:W2:Y:S02]  /*17880*/  LDG.E R8, desc[UR38][R8.64+0x4] ;  /* 0x0000042608087981 */ /* 0x000ea4000c1e1900 */
[----:B--2---:R-:W-:-:S05]  /*17890*/  IMAD.IADD R12, R8, 0x1, -R11 ;  /* 0x00000001080c7824 */ /* 0x004fca00078e0a0b */
[----:B------:R0:W-:Y:S02]  /*178a0*/  STL [R1+0x1c], R12 ;  /* 0x00001c0c01007387 */ /* 0x0001e40000100800 */
.L_x_1525:
[----:B------:R-:W-:Y:S01]  /*178b0*/  ULDC.64 UR4, c[0x0][0xa20] ;  /* 0x0002880000047ab9 */ /* 0x000fe20000000a00 */
[----:B-----5:R-:W-:Y:S01]  /*178c0*/  IMAD.IADD R28, R28, 0x1, R7 ;  /* 0x000000011c1c7824 */ /* 0x020fe200078e0207 */
[----:B------:R-:W-:-:S04]  /*178d0*/  ISETP.NE.U32.AND P0, PT, RZ, UR4, PT ;  /* 0x00000004ff007c0c */ /* 0x000fc8000bf05070 */
[----:B------:R-:W-:-:S13]  /*178e0*/  ISETP.NE.AND.EX P0, PT, RZ, UR5, PT, P0 ;  /* 0x00000005ff007c0c */ /* 0x000fda000bf05300 */
[----:B------:R-:W-:Y:S05]  /*178f0*/  @!P0 BRA `(.L_x_1526) ;  /* 0x0000000000108947 */ /* 0x000fea0003800000 */
[----:B------:R-:W1:Y:S02]  /*17900*/  LDC.64 R4, c[0x0][0xa20] ;  /* 0x00028800ff047b82 */ /* 0x000e640000000a00 */
[----:B-1----:R-:W-:-:S05]  /*17910*/  IMAD.WIDE R4, R19, 0x4, R4 ;  /* 0x0000000413047825 */ /* 0x002fca00078e0204 */
[----:B------:R1:W5:Y:S01]  /*17920*/  LDG.E R10, desc[UR38][R4.64] ;  /* 0x00000026040a7981 */ /* 0x000362000c1e1900 */
[----:B------:R-:W-:Y:S05]  /*17930*/  BRA `(.L_x_1527) ;  /* 0x0000000000107947 */ /* 0x000fea0003800000 */
.L_x_1526:
[----:B------:R-:W-:Y:S05]  /*17940*/  @!P1 BRA `(.L_x_1527) ;  /* 0x00000000000c9947 */ /* 0x000fea0003800000 */
[----:B------:R-:W2:Y:S04]  /*17950*/  LDG.E R10, desc[UR38][R4.64] ;  /* 0x00000026040a7981 */ /* 0x000ea8000c1e1900 */
[----:B------:R-:W2:Y:S02]  /*17960*/  LDG.E R9, desc[UR38][R4.64+0x4] ;  /* 0x0000042604097981 */ /* 0x000ea4000c1e1900 */
[----:B--2---:R-:W-:-:S07]  /*17970*/  IMAD.IADD R10, R9, 0x1, -R10 ;  /* 0x00000001090a7824 */ /* 0x004fce00078e0a0a */
.L_x_1527:
[----:B-1----:R-:W2:Y:S01]  /*17980*/  @P2 LDG.E R4, desc[UR38][R2.64] ;  /* 0x0000002602042981 */ /* 0x002ea2000c1e1900 */
[----:B------:R-:W1:Y:S03]  /*17990*/  LDC R8, c[0x0][0x448] ;  /* 0x00011200ff087b82 */ /* 0x000e660000000800 */
[----:B------:R3:W2:Y:S01]  /*179a0*/  @P2 LDG.E R5, desc[UR38][R2.64+0x4] ;  /* 0x0000042602052981 */ /* 0x0006a2000c1e1900 */
[----:B------:R-:W-:Y:S02]  /*179b0*/  IMAD R13, R17, 0xc0, RZ ;  /* 0x000000c0110d7824 */ /* 0x000fe400078e02ff */
[----:B-----5:R-:W-:Y:S02]  /*179c0*/  IMAD.IADD R7, R10, 0x1, -R7 ;  /* 0x000000010a077824 */ /* 0x020fe400078e0a07 */
[----:B------:R-:W-:Y:S01]  /*179d0*/  VIADD R10, R13, 0xbf ;  /* 0x000000bf0d0a7836 */ /* 0x000fe20000000000 */
[----:B------:R4:W-:Y:S01]  /*179e0*/  STL [R1+0x10], R13 ;  /* 0x0000100d01007387 */ /* 0x0009e20000100800 */
[----:B-1----:R-:W-:-:S13]  /*179f0*/  ISETP.NE.AND P1, PT, R8, 0x1, PT ;  /* 0x000000010800780c */ /* 0x002fda0003f25270 */
[----:B---3--:R-:W1:Y:S08]  /*17a00*/  @P1 LDC R3, c[0x0][0x44c] ;  /* 0x00011300ff031b82 */ /* 0x008e700000000800 */
[----:B------:R-:W3:Y:S01]  /*17a10*/  @P1 LDC R2, c[0x0][0x450] ;  /* 0x00011400ff021b82 */ /* 0x000ee20000000800 */
[----:B--2---:R-:W-:Y:S02]  /*17a20*/  @P2 IMAD.IADD R6, R5, 0x1, -R4 ;  /* 0x0000000105062824 */ /* 0x004fe400078e0a04 */
[----:B-1----:R-:W-:-:S04]  /*17a30*/  @P1 IMAD.HI.U32 R5, R10, R3, RZ ;  /* 0x000000030a051227 */ /* 0x002fc800078e00ff */
[----:B------:R-:W-:Y:S01]  /*17a40*/  IMAD.IADD R8, R7, 0x1, R6 ;  /* 0x0000000107087824 */ /* 0x000fe200078e0206 */
[----:B---3--:R-:W-:-:S03]  /*17a50*/  @P1 SHF.R.U32.HI R10, RZ, R2, R5 ;  /* 0x00000002ff0a1219 */ /* 0x008fc60000011605 */
[C---:B------:R-:W-:Y:S01]  /*17a60*/  VIADD R17, R8.reuse, 0x7f ;  /* 0x0000007f08117836 */ /* 0x040fe20000000000 */
[----:B------:R-:W-:-:S04]  /*17a70*/  IADD3 R9, R8, 0x1, -R12 ;  /* 0x0000000108097810 */ /* 0x000fc80007ffe80c */
[----:B------:R-:W-:Y:S01]  /*17a80*/  SHF.R.S32.HI R2, RZ, 0x1f, R17 ;  /* 0x0000001fff027819 */ /* 0x000fe20000011411 */
[----:B------:R-:W-:-:S03]  /*17a90*/  IMAD.IADD R10, R9, 0x1, R10 ;  /* 0x00000001090a7824 */ /* 0x000fc600078e020a */
[----:B------:R-:W-:Y:S02]  /*17aa0*/  LEA.HI R17, R2, R17, RZ, 0x7 ;  /* 0x0000001102117211 */ /* 0x000fe400078f38ff */
[----:B------:R-:W1:Y:S02]  /*17ab0*/  LDC.64 R2, c[0x0][0x9e0] ;  /* 0x00027800ff027b82 */ /* 0x000e640000000a00 */
[----:B------:R-:W-:Y:S02]  /*17ac0*/  SHF.R.S32.HI R17, RZ, 0x7, R17 ;  /* 0x00000007ff117819 */ /* 0x000fe40000011411 */
[----:B-1----:R-:W-:Y:S01]  /*17ad0*/  ISETP.GE.AND P3, PT, R3, 0x1, PT ;  /* 0x000000010300780c */ /* 0x002fe20003f66270 */
[----:B------:R-:W-:-:S12]  /*17ae0*/  IMAD.IADD R2, R10, 0x1, R2 ;  /* 0x000000010a027824 */ /* 0x000fd800078e0202 */
[----:B----4-:R-:W-:Y:S05]  /*17af0*/  @!P3 BRA `(.L_x_1528) ;  /* 0x000000000048b947 */ /* 0x010fea0003800000 */
        /* <DEDUP_REMOVED lines=11> */
.L_x_1530:
[----:B------:R-:W-:-:S13]  /*17bb0*/  ISETP.NE.AND P0, PT, R3, 0x1, PT ;  /* 0x000000010300780c */ /* 0x000fda0003f05270 */
[----:B------:R-:W1:Y:S02]  /*17bc0*/  @P0 LDC.64 R4, c[0x0][0x9e8] ;  /* 0x00027a00ff040b82 */ /* 0x000e640000000a00 */
[----:B-1----:R-:W-:-:S05]  /*17bd0*/  @P0 IMAD.HI.U32 R4, R11, R4, RZ ;  /* 0x000000040b040227 */ /* 0x002fca00078e00ff */
[----:B------:R-:W-:-:S07]  /*17be0*/  @P0 SHF.R.U32.HI R11, RZ, R5, R4 ;  /* 0x00000005ff0b0219 */ /* 0x000fce0000011604 */
.L_x_1531:
[----:B------:R-:W-:Y:S05]  /*17bf0*/  BSYNC B0 ;  /* 0x0000000000007941 */ /* 0x000fea0003800000 */
.L_x_1529:
[----:B------:R-:W-:-:S05]  /*17c00*/  IMAD R11, R11, R3, R3 ;  /* 0x000000030b0b7224 */ /* 0x000fca00078e0203 */
[----:B------:R-:W-:-:S07]  /*17c10*/  VIMNMX R2, R2, R11, PT ;  /* 0x0000000b02027248 */ /* 0x000fce0003fe0100 */
.L_x_1528:
        /* <DEDUP_REMOVED lines=20> */
.L_x_1534:
[----:B------:R-:W-:-:S13]  /*17d60*/  ISETP.NE.AND P0, PT, R3, 0x1, PT ;  /* 0x000000010300780c */ /* 0x000fda0003f05270 */
[----:B------:R-:W1:Y:S02]  /*17d70*/  @P0 LDC.64 R4, c[0x0][0x9e8] ;  /* 0x00027a00ff040b82 */ /* 0x000e640000000a00 */
[----:B-1----:R-:W-:-:S05]  /*17d80*/  @P0 IMAD.HI.U32 R4, R11, R4, RZ ;  /* 0x000000040b040227 */ /* 0x002fca00078e00ff */
[----:B------:R-:W-:-:S07]  /*17d90*/  @P0 SHF.R.U32.HI R11, RZ, R5, R4 ;  /* 0x00000005ff0b0219 */ /* 0x000fce0000011604 */
.L_x_1535:
[----:B------:R-:W-:Y:S05]  /*17da0*/  BSYNC B0 ;  /* 0x0000000000007941 */ /* 0x000fea0003800000 */
.L_x_1533:
[----:B------:R-:W-:-:S05]  /*17db0*/  IMAD R3, R11, R3, RZ ;  /* 0x000000030b037224 */ /* 0x000fca00078e02ff */
[----:B------:R-:W-:-:S07]  /*17dc0*/  VIMNMX R10, R10, R3, !PT ;  /* 0x000000030a0a7248 */ /* 0x000fce0007fe0100 */
.L_x_1532:
[----:B------:R-:W-:Y:S01]  /*17dd0*/  VIADD R2, R2, 0x7f ;  /* 0x0000007f02027836 */ /* 0x000fe20000000000 */
[----:B------:R-:W-:Y:S04]  /*17de0*/  BSSY B0, `(.L_x_1536) ;  /* 0x00000dd000007945 */ /* 0x000fe80003800000 */
[----:B------:R-:W-:-:S04]  /*17df0*/  SHF.R.S32.HI R3, RZ, 0x1f, R2 ;  /* 0x0000001fff037819 */ /* 0x000fc80000011402 */
[----:B------:R-:W-:Y:S02]  /*17e00*/  LEA.HI R3, R3, R2, RZ, 0x7 ;  /* 0x0000000203037211 */ /* 0x000fe400078f38ff */
[----:B------:R-:W-:Y:S02]  /*17e10*/  SHF.R.S32.HI R2, RZ, 0x1f, R10 ;  /* 0x0000001fff027819 */ /* 0x000fe4000001140a */
[----:B------:R-:W-:Y:S02]  /*17e20*/  SHF.R.S32.HI R4, RZ, 0x7, R3 ;  /* 0x00000007ff047819 */ /* 0x000fe40000011403 */
[----:B------:R-:W-:Y:S02]  /*17e30*/  LEA.HI R2, R2, R10, RZ, 0x7 ;  /* 0x0000000a02027211 */ /* 0x000fe400078f38ff */
[----:B------:R-:W-:Y:S02]  /*17e40*/  VIMNMX R4, R17, R4, PT ;  /* 0x0000000411047248 */ /* 0x000fe40003fe0100 */
[----:B------:R-:W-:-:S04]  /*17e50*/  SHF.R.S32.HI R2, RZ, 0x7, R2 ;  /* 0x00000007ff027819 */ /* 0x000fc80000011402 */
[----:B------:R-:W-:-:S05]  /*17e60*/  VIMNMX R2, RZ, R2, !PT ;  /* 0x00000002ff027248 */ /* 0x000fca0007fe0100 */
[--C-:B------:R-:W-:Y:S02]  /*17e70*/  IMAD R2, R2, 0x80, -R7.reuse ;  /* 0x0000008002027824 */ /* 0x100fe400078e0a07 */
[----:B------:R-:W-:-:S03]  /*17e80*/  IMAD R7, R4, 0x80, -R7 ;  /* 0x0000008004077824 */ /* 0x000fc600078e0a07 */
[----:B------:R-:W-:Y:S02]  /*17e90*/  VIMNMX R2, RZ, R2, !PT ;  /* 0x00000002ff027248 */ /* 0x000fe40007fe0100 */
[----:B------:R-:W-:Y:S02]  /*17ea0*/  VIMNMX R7, R7, R6, PT ;  /* 0x0000000607077248 */ /* 0x000fe40003fe0100 */
[----:B------:R-:W-:Y:S02]  /*17eb0*/  SHF.R.U32.HI R4, RZ, 0x7, R2 ;  /* 0x00000007ff047819 */ /* 0x000fe40000011602 */
[----:B------:R-:W-:-:S13]  /*17ec0*/  ISETP.GT.AND P0, PT, R7, R2, PT ;  /* 0x000000020700720c */ /* 0x000fda0003f04270 */
[----:B------:R-:W-:-:S05]  /*17ed0*/  @P0 VIADD R3, R7, 0x7f ;  /* 0x0000007f07030836 */ /* 0x000fca0000000000 */
[----:B------:R-:W-:-:S04]  /*17ee0*/  @P0 SHF.R.S32.HI R2, RZ, 0x1f, R3 ;  /* 0x0000001fff020819 */ /* 0x000fc80000011403 */
[----:B------:R-:W-:Y:S01]  /*17ef0*/  @P0 LEA.HI R2, R2, R3, RZ, 0x7 ;  /* 0x0000000302020211 */ /* 0x000fe200078f38ff */
[----:B------:R-:W-:-:S03]  /*17f00*/  IMAD.MOV.U32 R3, RZ, RZ, R4 ;  /* 0x000000ffff037224 */ /* 0x000fc600078e0004 */
[----:B------:R-:W-:Y:S02]  /*17f10*/  @P0 SHF.R.S32.HI R3, RZ, 0x7, R2 ;  /* 0x00000007ff030819 */ /* 0x000fe40000011402 */
[----:B------:R-:W-:Y:S02]  /*17f20*/  PLOP3.LUT P0, PT, PT, PT, PT, 0x80, 0x0 ;  /* 0x000000000000781c */ /* 0x000fe40003f0f070 */
[----:B------:R-:W-:-:S13]  /*17f30*/  ISETP.GT.AND P1, PT, R3, R4, PT ;  /* 0x000000040300720c */ /* 0x000fda0003f24270 */
[----:B------:R-:W-:Y:S05]  /*17f40*/  @!P1 BRA `(.L_x_1537) ;  /* 0x0000000c00189947 */ /* 0x000fea0003800000 */
[----:B------:R-:W-:Y:S01]  /*17f50*/  UMOV UR4, 0xffffffff ;  /* 0xffffffff00047882 */ /* 0x000fe20000000000 */
[----:B------:R-:W-:Y:S02]  /*17f60*/  SEL R2, R19, RZ, !P2 ;  /* 0x000000ff13027207 */ /* 0x000fe40005000000 */
[----:B------:R-:W-:Y:S05]  /*17f70*/  BRA.DIV UR4, `(.L_x_1538) ;  /* 0x0000006a04107947 */ /* 0x000fea000b800000 */
[----:B------:R-:W1:Y:S02]  /*17f80*/  S2R R5, SR_TID.X ;  /* 0x0000000000057919 */ /* 0x000e640000002100 */
[----:B-1----:R-:W-:-:S04]  /*17f90*/  SHF.R.U32.HI R5, RZ, 0x5, R5 ;  /* 0x00000005ff057819 */ /* 0x002fc80000011605 */
[----:B------:R-:W-:-:S05]  /*17fa0*/  LOP3.LUT R5, R5, 0x3, RZ, 0xc0, !PT ;  /* 0x0000000305057812 */ /* 0x000fca00078ec0ff */
[----:B------:R1:W2:Y:S02]  /*17fb0*/  SHFL.IDX PT, R14, R5, RZ, 0x1f ;  /* 0x00001fff050e7589 */ /* 0x0002a400000e0000 */
.L_x_1715:
[----:B--2---:R-:W-:Y:S02]  /*17fc0*/  ISETP.NE.AND P0, PT, R14, RZ, PT ;  /* 0x000000ff0e00720c */ /* 0x004fe40003f05270 */
[----:B------:R-:W-:-:S11]  /*17fd0*/  PLOP3.LUT P6, PT, PT, PT, PT, 0x8, 0x0 ;  /* 0x000000000000781c */ /* 0x000fd60003fce170 */
[----:B------:R-:W-:Y:S05]  /*17fe0*/  @P0 BRA `(.L_x_1539) ;  /* 0x00000000000c0947 */ /* 0x000fea0003800000 */
[----:B------:R-:W-:-:S03]  /*17ff0*/  UMOV UR4, 0xffffffff ;  /* 0xffffffff00047882 */ /* 0x000fc60000000000 */
[----:B------:R-:W-:Y:S05]  /*18000*/  BRA.DIV UR4, `(.L_x_1540) ;  /* 0x0000006a04207947 */ /* 0x000fea000b800000 */
[----:B------:R-:W-:-:S13]  /*18010*/  ELECT P6, URZ, PT ;  /* 0x00000000003f782f */ /* 0x000fda00038c0000 */
.L_x_1539:
[----:B-1----:R-:W2:Y:S01]  /*18020*/  LDL R5, [R1+0x24] ;  /* 0x0000240001057983 */ /* 0x002ea20000100800 */
[----:B------:R-:W-:Y:S01]  /*18030*/  BSSY B1, `(.L_x_1541) ;  /* 0x0000008000017945 */ /* 0x000fe20003800000 */
[----:B--2---:R-:W-:-:S05]  /*18040*/  VIADD R5, R5, 0x1 ;  /* 0x0000000105057836 */ /* 0x004fca0000000000 */
[----:B------:R-:W-:-:S04]  /*18050*/  LEA.HI R6, R5, R5, RZ, 0x1 ;  /* 0x0000000505067211 */ /* 0x000fc800078f08ff */
[----:B------:R-:W-:-:S05]  /*18060*/  LOP3.LUT R6, R6, 0xfffffffe, RZ, 0xc0, !PT ;  /* 0xfffffffe06067812 */ /* 0x000fca00078ec0ff */
[----:B------:R-:W-:-:S05]  /*18070*/  IMAD.IADD R5, R5, 0x1, -R6 ;  /* 0x0000000105057824 */ /* 0x000fca00078e0a06 */
[----:B------:R-:W-:-:S04]  /*18080*/  SHF.L.U32 R5, R5, 0x1f, RZ ;  /* 0x0000001f05057819 */ /* 0x000fc800000006ff */
[----:B------:R-:W1:Y:S02]  /*18090*/  SYNCS.PHASECHK.TRANS64.TRYWAIT P0, [R22+URZ+0x16820], R5 ;  /* 0x01682005160075a7 */ /* 0x000e64000800017f */
[----:B-1----:R-:W-:Y:S05]  /*180a0*/  @!P0 BRA `(.L_x_1542) ;  /* 0x0000006800188947 */ /* 0x002fea0003800000 */
.L_x_1718:
[----:B------:R-:W-:Y:S05]  /*180b0*/  BSYNC B1 ;  /* 0x0000000000017941 */ /* 0x000fea0003800000 */
.L_x_1541:
[----:B------:R-:W-:Y:S04]  /*180c0*/  BSSY B1, `(.L_x_1543) ;  /* 0x000004f000017945 */ /* 0x000fe80003800000 */
[----:B------:R-:W-:Y:S05]  /*180d0*/  @!P6 BRA `(.L_x_1544) ;  /* 0x000000040034e947 */ /* 0x000fea0003800000 */
[----:B------:R-:W2:Y:S01]  /*180e0*/  S2R R6, SR_TID.X ;  /* 0x0000000000067919 */ /* 0x000ea20000002100 */
[----:B-1----:R-:W-:Y:S01]  /*180f0*/  IMAD R5, R27, 0x8, R22 ;  /* 0x000000081b057824 */ /* 0x002fe200078e0216 */
[----:B------:R-:W-:Y:S01]  /*18100*/  BSSY B2, `(.L_x_1545) ;  /* 0x0000006000027945 */ /* 0x000fe20003800000 */
[----:B--2---:R-:W-:Y:S02]  /*18110*/  LOP3.LUT R7, R6, 0x7f, RZ, 0xc0, !PT ;  /* 0x0000007f06077812 */ /* 0x004fe400078ec0ff */
[----:B------:R-:W-:Y:S02]  /*18120*/  SHF.L.U32 R6, R29, 0x1f, RZ ;  /* 0x0000001f1d067819 */ /* 0x000fe400000006ff */
[----:B------:R-:W-:Y:S02]  /*18130*/  ISETP.NE.AND P1, PT, R7, RZ, PT ;  /* 0x000000ff0700720c */ /* 0x000fe40003f25270 */
[----:B------:R-:W1:Y:S02]  /*18140*/  SYNCS.PHASECHK.TRANS64.TRYWAIT P0, [R5+URZ+0x168a0], R6 ;  /* 0x0168a006050075a7 */ /* 0x000e64000800017f */
[----:B-1----:R-:W-:Y:S09]  /*18150*/  @!P0 BRA `(.L_x_1546) ;  /* 0x0000006800008947 */ /* 0x002ff20003800000 */
.L_x_1719:
[----:B------:R-:W-:Y:S05]  /*18160*/  BSYNC B2 ;  /* 0x0000000000027941 */ /* 0x000fea0003800000 */
.L_x_1545:
[----:B------:R-:W-:Y:S04]  /*18170*/  BSSY B2, `(.L_x_1547) ;  /* 0x0000009000027945 */ /* 0x000fe80003800000 */
[----:B------:R-:W-:Y:S05]  /*18180*/  @P1 BRA `(.L_x_1548) ;  /* 0x00000000001c1947 */ /* 0x000fea0003800000 */
[----:B------:R-:W2:Y:S02]  /*18190*/  S2R R7, SR_TID.X ;  /* 0x0000000000077919 */ /* 0x000ea40000002100 */
[----:B--2---:R-:W-:Y:S01]  /*181a0*/  LOP3.LUT R10, R7, 0x1f, RZ, 0xc0, !PT ;  /* 0x0000001f070a7812 */ /* 0x004fe200078ec0ff */
[----:B------:R-:W-:-:S03]  /*181b0*/  IMAD.MOV.U32 R7, RZ, RZ, 0x4000 ;  /* 0x00004000ff077424 */ /* 0x000fc600078e00ff */
[----:B------:R-:W-:Y:S01]  /*181c0*/  ISETP.NE.AND P0, PT, R10, RZ, PT ;  /* 0x000000ff0a00720c */ /* 0x000fe20003f05270 */
[----:B------:R2:W-:-:S12]  /*181d0*/  SYNCS.ARRIVE.TRANS64 RZ, [R5+URZ+0x16890], R7 ;  /* 0x0168900705ff79a7 */ /* 0x0005d8000800003f */
[----:B--2---:R-:W-:Y:S05]  /*181e0*/  @!P0 BRA `(.L_x_1548) ;  /* 0x0000000000048947 */ /* 0x004fea0003800000 */
[----:B------:R-:W-:Y:S01]  /*181f0*/  BPT.TRAP 0x1 ;  /* 0x000000040000795c */ /* 0x000fe20000300000 */
.L_x_1548:
[----:B------:R-:W-:Y:S05]  /*18200*/  BSYNC B2 ;  /* 0x0000000000027941 */ /* 0x000fea0003800000 */
.L_x_1547:
        /* <DEDUP_REMOVED lines=11> */
[----:B------:R-:W-:Y:S01]  /*182c0*/  UMOV UR7, 0x12f00000 ;  /* 0x12f0000000077882 */ /* 0x000fe20000000000 */
[----:B0-----:R-:W-:-:S08]  /*182d0*/  VIADD R12, R5, 0x16890 ;  /* 0x00016890050c7836 */ /* 0x001fd00000000000 */
.L_x_1549:
        /* <DEDUP_REMOVED lines=13> */
.L_x_1720:
[----:B------:R-:W-:Y:S05]  /*183b0*/  BSYNC B2 ;  /* 0x0000000000027941 */ /* 0x000fea0003800000 */
.L_x_1550:
[----:B------:R-:W-:Y:S01]  /*183c0*/  BSSY B2, `(.L_x_1552) ;  /* 0x000000b000027945 */ /* 0x000fe20003800000 */
[----:B------:R-:W-:Y:S02]  /*183d0*/  IMAD.MOV.U32 R14, RZ, RZ, 0x0 ;  /* 0x00000000ff0e7424 */ /* 0x000fe400078e00ff */
[----:B------:R-:W-:Y:S01]  /*183e0*/  IMAD.MOV.U32 R15, RZ, RZ, 0x12f00000 ;  /* 0x12f00000ff0f7424 */ /* 0x000fe200078e00ff */
[----:B------:R-:W-:Y:S06]  /*183f0*/  @P1 BRA `(.L_x_1553) ;  /* 0x00000000001c1947 */ /* 0x000fec0003800000 */
[----:B------:R-:W2:Y:S01]  /*18400*/  S2R R10, SR_TID.X ;  /* 0x00000000000a7919 */ /* 0x000ea20000002100 */
[----:B01----:R-:W-:-:S04]  /*18410*/  IMAD.MOV.U32 R6, RZ, RZ, 0x4000 ;  /* 0x00004000ff067424 */ /* 0x003fc800078e00ff */
[----:B------:R3:W-:Y:S01]  /*18420*/  SYNCS.ARRIVE.TRANS64 RZ, [R5+URZ+0x168b0], R6 ;  /* 0x0168b00605ff79a7 */ /* 0x0007e2000800003f */
[----:B--2---:R-:W-:-:S04]  /*18430*/  LOP3.LUT R10, R10, 0x1f, RZ, 0xc0, !PT ;  /* 0x0000001f0a0a7812 */ /* 0x004fc800078ec0ff */
[----:B------:R-:W-:-:S13]  /*18440*/  ISETP.NE.AND P0, PT, R10, RZ, PT ;  /* 0x000000ff0a00720c */ /* 0x000fda0003f05270 */
[----:B---3--:R-:W-:Y:S05]  /*18450*/  @!P0 BRA `(.L_x_1553) ;  /* 0x0000000000048947 */ /* 0x008fea0003800000 */
[----:B------:R-:W-:Y:S01]  /*18460*/  BPT.TRAP 0x1 ;  /* 0x000000040000795c */ /* 0x000fe20000300000 */
.L_x_1553:
[----:B------:R-:W-:Y:S05]  /*18470*/  BSYNC B2 ;  /* 0x0000000000027941 */ /* 0x000fea0003800000 */
.L_x_1552:
[----:B------:R-:W-:Y:S01]  /*18480*/  R2UR UR10, R13 ;  /* 0x000000000d0a72ca */ /* 0x000fe200000e0000 */
[----:B------:R-:W-:Y:S01]  /*18490*/  IMAD R11, R11, 0x2, R22 ;  /* 0x000000020b0b7824 */ /* 0x000fe200078e0216 */
[----:B------:R-:W-:Y:S01]  /*184a0*/  R2UR UR6, R14 ;  /* 0x000000000e0672ca */ /* 0x000fe200000e0000 */
[----:B------:R-:W-:Y:S01]  /*184b0*/  UIADD3 UR4, UP0, UR40, 0x670, URZ ;  /* 0x0000067028047890 */ /* 0x000fe2000ff1e03f */
[----:B------:R-:W-:Y:S01]  /*184c0*/  R2UR UR7, R15 ;  /* 0x000000000f0772ca */ /* 0x000fe200000e0000 */
[----:B01----:R-:W-:Y:S01]  /*184d0*/  VIADD R5, R5, 0x168b0 ;  /* 0x000168b005057836 */ /* 0x003fe20000000000 */
[----:B------:R-:W-:Y:S01]  /*184e0*/  PLOP3.LUT P0, PT, PT, PT, PT, 0x80, 0x0 ;  /* 0x000000000000781c */ /* 0x000fe20003f0f070 */
[----:B------:R-:W-:Y:S01]  /*184f0*/  VIADD R11, R11, 0x400 ;  /* 0x000004000b0b7836 */ /* 0x000fe20000000000 */
[----:B------:R-:W-:-:S12]  /*18500*/  UIADD3.X UR5, URZ, UR41, URZ, UP0, !UPT ;  /* 0x000000293f057290 */ /* 0x000fd800087fe43f */
.L_x_1554:
        /* <DEDUP_REMOVED lines=9> */
[----:B--2---:R-:W-:Y:S05]  /*185a0*/  @P0 BRA.U.ANY `(.L_x_1554) ;  /* 0xfffffffd00d80947 */ /* 0x004fea000393ffff */
.L_x_1544:
[----:B------:R-:W-:Y:S05]  /*185b0*/  BSYNC B1 ;  /* 0x0000000000017941 */ /* 0x000fea0003800000 */
.L_x_1543:
[----:B------:R-:W-:Y:S01]  /*185c0*/  VIADD R3, R3, 0xfffffffe ;  /* 0xfffffffe03037836 */ /* 0x000fe20000000000 */
[----:B------:R-:W-:Y:S01]  /*185d0*/  PLOP3.LUT P0, PT, PT, PT, PT, 0x8, 0x0 ;  /* 0x000000000000781c */ /* 0x000fe20003f0e170 */
[----:B------:R-:W-:-:S03]  /*185e0*/  VIADD R27, R27, 0x1 ;  /* 0x000000011b1b7836 */ /* 0x000fc60000000000 */
[----:B------:R-:W-:Y:S02]  /*185f0*/  ISETP.GE.AND P2, PT, R3, R4, PT ;  /* 0x000000040300720c */ /* 0x000fe40003f46270 */
[----:B------:R-:W-:-:S04]  /*18600*/  ISETP.NE.AND P1, PT, R27, 0x2, PT ;  /* 0x000000021b00780c */ /* 0x000fc80003f25270 */
[----:B------:R-:W-:Y:S02]  /*18610*/  SEL R6, RZ, 0x1, P1 ;  /* 0x00000001ff067807 */ /* 0x000fe40000800000 */
[----:B------:R-:W-:Y:S02]  /*18620*/  SEL R27, R27, RZ, P1 ;  /* 0x000000ff1b1b7207 */ /* 0x000fe40000800000 */
[----:B------:R-:W-:-:S03]  /*18630*/  LOP3.LUT R29, R29, R6, RZ, 0x3c, !PT ;  /* 0x000000061d1d7212 */ /* 0x000fc600078e3cff */
[----:B------:R-:W-:Y:S05]  /*18640*/  @!P2 BRA `(.L_x_1537) ;  /* 0x000000040058a947 */ /* 0x000fea0003800000 */
.L_x_1567:
[----:B------:R-:W-:Y:S05]  /*18650*/  YIELD ;  /* 0x0000000000007946 */ /* 0x000fea0003800000 */
[----:B------:R-:W-:Y:S04]  /*18660*/  BSSY B1, `(.L_x_1555) ;  /* 0x000004c000017945 */ /* 0x000fe80003800000 */
[----:B------:R-:W-:Y:S05]  /*18670*/  @!P6 BRA `(.L_x_1556) ;  /* 0x000000040028e947 */ /* 0x000fea0003800000 */
[----:B-1----:R-:W1:Y:S01]  /*18680*/  S2R R5, SR_TID.X ;  /* 0x0000000000057919 */ /* 0x002e620000002100 */
[----:B------:R-:W-:Y:S01]  /*18690*/  SHF.L.U32 R6, R29, 0x1f, RZ ;  /* 0x0000001f1d067819 */ /* 0x000fe200000006ff */
[----:B------:R-:W-:Y:S01]  /*186a0*/  BSSY B2, `(.L_x_1557) ;  /* 0x0000006000027945 */ /* 0x000fe20003800000 */
[----:B-1----:R-:W-:Y:S01]  /*186b0*/  LOP3.LUT R7, R5, 0x7f, RZ, 0xc0, !PT ;  /* 0x0000007f05077812 */ /* 0x002fe200078ec0ff */
[----:B------:R-:W-:-:S03]  /*186c0*/  IMAD R5, R27, 0x8, R22 ;  /* 0x000000081b057824 */ /* 0x000fc600078e0216 */
[----:B------:R-:W-:Y:S01]  /*186d0*/  ISETP.NE.AND P2, PT, R7, RZ, PT ;  /* 0x000000ff0700720c */ /* 0x000fe20003f45270 */
[----:B------:R-:W1:Y:S02]  /*186e0*/  SYNCS.PHASECHK.TRANS64.TRYWAIT P1, [R5+URZ+0x168a0], R6 ;  /* 0x0168a006050075a7 */ /* 0x000e64000802017f */
[----:B-1----:R-:W-:Y:S10]  /*186f0*/  @!P1 BRA `(.L_x_1558) ;  /* 0x0000006000c09947 */ /* 0x002ff40003800000 */
.L_x_1721:
[----:B------:R-:W-:Y:S05]  /*18700*/  BSYNC B2 ;  /* 0x0000000000027941 */ /* 0x000fea0003800000 */
.L_x_1557:
        /* <DEDUP_REMOVED lines=9> */
.L_x_1560:
[----:B------:R-:W-:Y:S05]  /*187a0*/  BSYNC B2 ;  /* 0x0000000000027941 */ /* 0x000fea0003800000 */
.L_x_1559:
        /* <DEDUP_REMOVED lines=8> */
[----:B0-----:R-:W-:Y:S01]  /*18830*/  VIADD R12, R7, 0xe400 ;  /* 0x0000e400070c7836 */ /* 0x001fe20000000000 */
[----:B------:R-:W-:Y:S01]  /*18840*/  UMOV UR6, 0x0 ;  /* 0x0000000000067882 */ /* 0x000fe20000000000 */
[----:B------:R-:W-:-:S10]  /*18850*/  UMOV UR7, 0x12f00000 ;  /* 0x12f0000000077882 */ /* 0x000fd40000000000 */
.L_x_1561:
        /* <DEDUP_REMOVED lines=13> */
.L_x_1722:
[----:B------:R-:W-:Y:S05]  /*18930*/  BSYNC B2 ;  /* 0x0000000000027941 */ /* 0x000fea0003800000 */
.L_x_1562:
        /* <DEDUP_REMOVED lines=11> */
.L_x_1565:
[----:B------:R-:W-:Y:S05]  /*189f0*/  BSYNC B2 ;  /* 0x0000000000027941 */ /* 0x000fea0003800000 */
.L_x_1564:
        /* <DEDUP_REMOVED lines=8> */
.L_x_1566:
        /* <DEDUP_REMOVED lines=10> */
.L_x_1556:
[----:B------:R-:W-:Y:S05]  /*18b20*/  BSYNC B1 ;  /* 0x0000000000017941 */ /* 0x000fea0003800000 */
.L_x_1555:
[----:B------:R-:W-:Y:S01]  /*18b30*/  ISETP.GT.AND P2, PT, R3, R4, PT ;  /* 0x000000040300720c */ /* 0x000fe20003f44270 */
[----:B------:R-:W-:Y:S02]  /*18b40*/  VIADD R27, R27, 0x1 ;  /* 0x000000011b1b7836 */ /* 0x000fe40000000000 */
[----:B------:R-:W-:-:S03]  /*18b50*/  VIADD R3, R3, 0xffffffff ;  /* 0xffffffff03037836 */ /* 0x000fc60000000000 */
[----:B------:R-:W-:-:S04]  /*18b60*/  ISETP.NE.AND P1, PT, R27, 0x2, PT ;  /* 0x000000021b00780c */ /* 0x000fc80003f25270 */
[----:B------:R-:W-:Y:S02]  /*18b70*/  SEL R6, RZ, 0x1, P1 ;  /* 0x00000001ff067807 */ /* 0x000fe40000800000 */
[----:B------:R-:W-:Y:S02]  /*18b80*/  SEL R27, R27, RZ, P1 ;  /* 0x000000ff1b1b7207 */ /* 0x000fe40000800000 */
[----:B------:R-:W-:Y:S01]  /*18b90*/  LOP3.LUT R29, R29, R6, RZ, 0x3c, !PT ;  /* 0x000000061d1d7212 */ /* 0x000fe200078e3cff */
[----:B------:R-:W-:Y:S06]  /*18ba0*/  @P2 BRA `(.L_x_1567) ;  /* 0xfffffff800a82947 */ /* 0x000fec000383ffff */
.L_x_1537:
[----:B------:R-:W-:Y:S05]  /*18bb0*/  BSYNC B0 ;  /* 0x0000000000007941 */ /* 0x000fea0003800000 */
.L_x_1536:
[----:B------:R-:W2:Y:S01]  /*18bc0*/  LDL R6, [R1+0x10] ;  /* 0x0000100001067983 */ /* 0x000ea20000100800 */
[----:B------:R-:W3:Y:S01]  /*18bd0*/  LDC R0, c[0x0][0x448] ;  /* 0x00011200ff007b82 */ /* 0x000ee20000000800 */
[----:B------:R-:W-:Y:S07]  /*18be0*/  @!P0 WARPSYNC.ALL ;  /* 0x0000000000008948 */ /* 0x000fee0003800000 */
[----:B------:R-:W-:Y:S01]  /*18bf0*/  @!P0 BAR.SYNC.DEFER_BLOCKING 0xc, 0x200 ;  /* 0x0308000000008b1d */ /* 0x000fe20000010000 */
[----:B---3--:R-:W-:-:S13]  /*18c00*/  ISETP.NE.AND P1, PT, R0, 0x1, PT ;  /* 0x000000010000780c */ /* 0x008fda0003f25270 */
[----:B------:R-:W3:Y:S08]  /*18c10*/  @P1 LDC R3, c[0x0][0x44c] ;  /* 0x00011300ff031b82 */ /* 0x000ef00000000800 */
[----:B------:R-:W4:Y:S01]  /*18c20*/  @P1 LDC R2, c[0x0][0x450] ;  /* 0x00011400ff021b82 */ /* 0x000f220000000800 */
[----:B--2---:R-:W-:-:S04]  /*18c30*/  VIADD R0, R6, 0xbf ;  /* 0x000000bf06007836 */ /* 0x004fc80000000000 */
[----:B---3--:R-:W-:-:S05]  /*18c40*/  @P1 IMAD.HI.U32 R3, R0, R3, RZ ;  /* 0x0000000300031227 */ /* 0x008fca00078e00ff */
[----:B----4-:R-:W-:Y:S02]  /*18c50*/  @P1 SHF.R.U32.HI R0, RZ, R2, R3 ;  /* 0x00000002ff001219 */ /* 0x010fe40000011603 */
[----:B------:R-:W2:Y:S03]  /*18c60*/  LDC.64 R2, c[0x0][0x9e0] ;  /* 0x00027800ff027b82 */ /* 0x000ea60000000a00 */
[----:B------:R-:W-:Y:S01]  /*18c70*/  IMAD.IADD R9, R9, 0x1, R0 ;  /* 0x0000000109097824 */ /* 0x000fe200078e0200 */
[----:B--2---:R-:W-:-:S03]  /*18c80*/  ISETP.GE.AND P2, PT, R3, 0x1, PT ;  /* 0x000000010300780c */ /* 0x004fc60003f46270 */
[----:B------:R-:W-:-:S10]  /*18c90*/  IMAD.IADD R2, R9, 0x1, R2 ;  /* 0x0000000109027824 */ /* 0x000fd400078e0202 */
[----:B------:R-:W-:Y:S05]  /*18ca0*/  @!P2 BRA `(.L_x_1568) ;  /* 0x000000000048a947 */ /* 0x000fea0003800000 */
[C---:B------:R-:W-:Y:S01]  /*18cb0*/  ISETP.GT.AND P0, PT, R9.reuse, RZ, PT ;  /* 0x000000ff0900720c */ /* 0x040fe20003f04270 */
[----:B------:R-:W-:Y:S01]  /*18cc0*/  BSSY B0, `(.L_x_1569) ;  /* 0x000000e000007945 */ /* 0x000fe20003800000 */
[----:B------:R-:W-:-:S11]  /*18cd0*/  VIADD R0, R9, 0xffffffff ;  /* 0xffffffff09007836 */ /* 0x000fd60000000000 */
[----:B------:R-:W-:Y:S05]  /*18ce0*/  @P0 BRA `(.L_x_1570) ;  /* 0x00000000001c0947 */ /* 0x000fea0003800000 */
[----:B------:R-:W-:Y:S01]  /*18cf0*/  ISETP.NE.AND P0, PT, R3, 0x1, PT ;  /* 0x000000010300780c */ /* 0x000fe20003f05270 */
[----:B------:R-:W-:-:S12]  /*18d00*/  IMAD.MOV R9, RZ, RZ, -R9 ;  /* 0x000000ffff097224 */ /* 0x000fd800078e0a09 */
[----:B-1----:R-:W1:Y:S02]  /*18d10*/  @P0 LDC.64 R4, c[0x0][0x9e8] ;  /* 0x00027a00ff040b82 */ /* 0x002e640000000a00 */
[----:B-1----:R-:W-:-:S05]  /*18d20*/  @P0 IMAD.HI.U32 R4, R9, R4, RZ ;  /* 0x0000000409040227 */ /* 0x002fca00078e00ff */
[----:B------:R-:W-:-:S04]  /*18d30*/  @P0 SHF.R.U32.HI R9, RZ, R5, R4 ;  /* 0x00000005ff090219 */ /* 0x000fc80000011604 */
[----:B------:R-:W-:Y:S01]  /*18d40*/  LOP3.LUT R0, RZ, R9, RZ, 0x33, !PT ;  /* 0x00000009ff007212 */ /* 0x000fe200078e33ff */
[----:B------:R-:W-:Y:S06]  /*18d50*/  BRA `(.L_x_1571) ;  /* 0x0000000000107947 */ /* 0x000fec0003800000 */
.L_x_1570:
[----:B------:R-:W-:-:S13]  /*18d60*/  ISETP.NE.AND P0, PT, R3, 0x1, PT ;  /* 0x000000010300780c */ /* 0x000fda0003f05270 */
[----:B-1----:R-:W1:Y:S02]  /*18d70*/  @P0 LDC.64 R4, c[0x0][0x9e8] ;  /* 0x00027a00ff040b82 */ /* 0x002e640000000a00 */
[----:B-1----:R-:W-:-:S05]  /*18d80*/  @P0 IMAD.HI.U32 R4, R0, R4, RZ ;  /* 0x0000000400040227 */ /* 0x002fca00078e00ff */
[----:B------:R-:W-:-:S07]  /*18d90*/  @P0 SHF.R.U32.HI R0, RZ, R5, R4 ;  /* 0x00000005ff000219 */ /* 0x000fce0000011604 */
.L_x_1571:
[----:B------:R-:W-:Y:S05]  /*18da0*/  BSYNC B0 ;  /* 0x0000000000007941 */ /* 0x000fea0003800000 */
.L_x_1569:
[----:B------:R-:W-:-:S05]  /*18db0*/  IMAD R5, R0, R3, R3 ;  /* 0x0000000300057224 */ /* 0x000fca00078e0203 */
[----:B------:R-:W-:-:S07]  /*18dc0*/  VIMNMX R2, R2, R5, PT ;  /* 0x0000000502027248 */ /* 0x000fce0003fe0100 */
.L_x_1568:
[----:B------:R-:W-:Y:S01]  /*18dd0*/  VIADD R2, R2, 0x7f ;  /* 0x0000007f02027836 */ /* 0x000fe20000000000 */
[----:B------:R-:W2:Y:S01]  /*18de0*/  @P1 LDC R0, c[0x0][0x44c] ;  /* 0x00011300ff001b82 */ /* 0x000ea20000000800 */
[----:B------:R-:W-:-:S03]  /*18df0*/  ULDC UR4, c[0x0][0x9dc] ;  /* 0x0002770000047ab9 */ /* 0x000fc60000000800 */
[----:B-1----:R-:W-:-:S04]  /*18e00*/  SHF.R.S32.HI R5, RZ, 0x1f, R2 ;  /* 0x0000001fff057819 */ /* 0x002fc80000011402 */
[----:B------:R-:W-:Y:S02]  /*18e10*/  LEA.HI R5, R5, R2, RZ, 0x7 ;  /* 0x0000000205057211 */ /* 0x000fe400078f38ff */
[----:B------:R-:W1:Y:S02]  /*18e20*/  @P1 LDC R2, c[0x0][0x450] ;  /* 0x00011400ff021b82 */ /* 0x000e640000000800 */
[----:B------:R-:W-:Y:S01]  /*18e30*/  SHF.R.S32.HI R4, RZ, 0x7, R5 ;  /* 0x00000007ff047819 */ /* 0x000fe20000011405 */
[----:B------:R-:W-:-:S03]  /*18e40*/  IMAD.MOV.U32 R5, RZ, RZ, R6 ;  /* 0x000000ffff057224 */ /* 0x000fc600078e0006 */
[----:B------:R-:W-:-:S05]  /*18e50*/  VIMNMX R24, R17, R4, PT ;  /* 0x0000000411187248 */ /* 0x000fca0003fe0100 */
[----:B------:R3:W-:Y:S01]  /*18e60*/  STL [R1+0x14], R24 ;  /* 0x0000141801007387 */ /* 0x0007e20000100800 */
[----:B--2---:R-:W-:-:S05]  /*18e70*/  @P1 IMAD.HI.U32 R7, R6, R0, RZ ;  /* 0x0000000006071227 */ /* 0x004fca00078e00ff */
[----:B-1----:R-:W-:-:S05]  /*18e80*/  @P1 SHF.R.U32.HI R5, RZ, R2, R7 ;  /* 0x00000002ff051219 */ /* 0x002fca0000011607 */
[----:B------:R-:W-:-:S04]  /*18e90*/  IMAD.IADD R2, R8, 0x1, R5 ;  /* 0x0000000108027824 */ /* 0x000fc800078e0205 */
[----:B------:R-:W-:Y:S01]  /*18ea0*/  VIADD R0, R2, -UR4 ;  /* 0x8000000402007c36 */ /* 0x000fe20008000000 */
[----:B---3--:R-:W-:Y:S06]  /*18eb0*/  @!P2 BRA `(.L_x_1572) ;  /* 0x000000000044a947 */ /* 0x008fec0003800000 */
        /* <DEDUP_REMOVED lines=10> */
.L_x_1574:
[----:B------:R-:W-:-:S13]  /*18f60*/  ISETP.NE.AND P0, PT, R3, 0x1, PT ;  /* 0x000000010300780c */ /* 0x000fda0003f05270 */
[----:B------:R-:W1:Y:S02]  /*18f70*/  @P0 LDC.64 R4, c[0x0][0x9e8] ;  /* 0x00027a00ff040b82 */ /* 0x000e640000000a00 */
[----:B-1----:R-:W-:-:S05]  /*18f80*/  @P0 IMAD.HI.U32 R4, R2, R4, RZ ;  /* 0x0000000402040227 */ /* 0x002fca00078e00ff */
[----:B------:R-:W-:-:S07]  /*18f90*/  @P0 SHF.R.U32.HI R2, RZ, R5, R4 ;  /* 0x00000005ff020219 */ /* 0x000fce0000011604 */
.L_x_1575:
[----:B------:R-:W-:Y:S05]  /*18fa0*/  BSYNC B0 ;  /* 0x0000000000007941 */ /* 0x000fea0003800000 */
.L_x_1573:
[----:B------:R-:W-:-:S05]  /*18fb0*/  IMAD R3, R2, R3, RZ ;  /* 0x0000000302037224 */ /* 0x000fca00078e02ff */
[----:B------:R-:W-:-:S07]  /*18fc0*/  VIMNMX R0, R0, R3, !PT ;  /* 0x0000000300007248 */ /* 0x000fce0007fe0100 */
.L_x_1572:
[----:B------:R-:W-:Y:S01]  /*18fd0*/  SHF.R.S32.HI R3, RZ, 0x1f, R0 ;  /* 0x0000001fff037819 */ /* 0x000fe20000011400 */
[----:B------:R-:W-:Y:S03]  /*18fe0*/  BSSY B7, `(.L_x_1576) ;  /* 0x0000358000077945 */ /* 0x000fe60003800000 */
[----:B------:R-:W-:-:S04]  /*18ff0*/  LEA.HI R3, R3, R0, RZ, 0x7 ;  /* 0x0000000003037211 */ /* 0x000fc800078f38ff */
[----:B------:R-:W-:-:S04]  /*19000*/  SHF.R.S32.HI R3, RZ, 0x7, R3 ;  /* 0x00000007ff037819 */ /* 0x000fc80000011403 */
[----:B------:R-:W-:-:S04]  /*19010*/  VIMNMX R2, RZ, R3, !PT ;  /* 0x00000003ff027248 */ /* 0x000fc80007fe0100 */
[----:B------:R-:W-:Y:S01]  /*19020*/  ISETP.GT.AND P0, PT, R24, R2, PT ;  /* 0x000000021800720c */ /* 0x000fe20003f04270 */
[----:B------:R1:W-:-:S12]  /*19030*/  STL [R1+0x8], R2 ;  /* 0x0000080201007387 */ /* 0x0003d80000100800 */
[----:B-1----:R-:W-:Y:S05]  /*19040*/  @P0 BRA `(.L_x_1577) ;  /* 0x0000000000440947 */ /* 0x002fea0003800000 */
[----:B------:R-:W1:Y:S02]  /*19050*/  S2R R2, SR_TID.X ;  /* 0x0000000000027919 */ /* 0x000e640000002100 */
        /* <DEDUP_REMOVED lines=16> */
.L_x_1577:
        /* <DEDUP_REMOVED lines=16> */
[----:B0-----:R-:W-:Y:S02]  /*19260*/  IMAD.MOV.U32 R12, RZ, RZ, 0x1 ;  /* 0x00000001ff0c7424 */ /* 0x001fe400078e00ff */
[----:B------:R-:W-:-:S07]  /*19270*/  IMAD.MOV.U32 R13, RZ, RZ, RZ ;  /* 0x000000ffff0d7224 */ /* 0x000fce00078e00ff */
[----:B------:R-:W-:-:S07]  /*19280*/  LEPC R20, `(.L_x_1580) ;  /* 0x000000001014794e */ /* 0x000fce0000000000 */
[----:B-1----:R-:W-:Y:S05]  /*19290*/  CALL.ABS.NOINC R2 ;  /* 0x0000000002007343 */ /* 0x002fea0003c00000 */
.L_x_1580:
[----:B------:R-:W-:Y:S05]  /*192a0*/  BSYNC B6 ;  /* 0x0000000000067941 */ /* 0x000fea0003800000 */
.L_x_1579:
        /* <DEDUP_REMOVED lines=15> */
[----:B------:R-:W-:Y:S02]  /*193a0*/  IMAD.MOV.U32 R8, RZ, RZ, 0x70 ;  /* 0x00000070ff087424 */ /* 0x000fe400078e00ff */
[----:B0-----:R-:W-:Y:S02]  /*193b0*/  IMAD.MOV.U32 R12, RZ, RZ, 0x1 ;  /* 0x00000001ff0c7424 */ /* 0x001fe400078e00ff */
[----:B-1----:R-:W-:-:S07]  /*193c0*/  IMAD.MOV.U32 R13, RZ, RZ, RZ ;  /* 0x000000ffff0d7224 */ /* 0x002fce00078e00ff */
[----:B------:R-:W-:-:S07]  /*193d0*/  LEPC R20, `(.L_x_1583) ;  /* 0x000000001014794e */ /* 0x000fce0000000000 */
[----:B--2---:R-:W-:Y:S05]  /*193e0*/  CALL.ABS.NOINC R2 ;  /* 0x0000000002007343 */ /* 0x004fea0003c00000 */
.L_x_1583:
        /* <DEDUP_REMOVED lines=15> */
.L_x_1582:
[----:B------:R-:W-:Y:S05]  /*194e0*/  BSYNC B6 ;  /* 0x0000000000067941 */ /* 0x000fea0003800000 */
.L_x_1581:
[----:B------:R-:W-:Y:S01]  /*194f0*/  ULDC.64 UR4, c[0x0][0x9f8] ;  /* 0x00027e0000047ab9 */ /* 0x000fe20000000a00 */
[----:B------:R-:W-:Y:S01]  /*19500*/  IMAD.MOV.U32 R25, RZ, RZ, R19 ;  /* 0x000000ffff197224 */ /* 0x000fe200078e0013 */
[----:B------:R-:W-:-:S04]  /*19510*/  ISETP.NE.U32.AND P0, PT, RZ, UR4, PT ;  /* 0x00000004ff007c0c */ /* 0x000fc8000bf05070 */
[----:B------:R-:W-:Y:S01]  /*19520*/  ISETP.NE.AND.EX P0, PT, RZ, UR5, PT, P0 ;  /* 0x00000005ff007c0c */ /* 0x000fe2000bf05300 */
[----:B------:R-:W-:-:S12]  /*19530*/  ULDC.64 UR4, c[0x0][0xa08] ;  /* 0x0002820000047ab9 */ /* 0x000fd80000000a00 */
[----:B------:R-:W1:Y:S02]  /*19540*/  @P0 LDC.64 R2, c[0x0][0x9f8] ;  /* 0x00027e00ff020b82 */ /* 0x000e640000000a00 */
[----:B-1----:R-:W-:-:S05]  /*19550*/  @P0 IMAD.WIDE R2, R19, 0x4, R2 ;  /* 0x0000000413020825 */ /* 0x002fca00078e0202 */
[----:B------:R1:W2:Y:S01]  /*19560*/  @P0 LDG.E R25, desc[UR38][R2.64] ;  /* 0x0000002602190981 */ /* 0x0002a2000c1e1900 */
[----:B------:R-:W-:Y:S01]  /*19570*/  VIADD R24, R24, 0xffffffff ;  /* 0xffffffff18187836 */ /* 0x000fe20000000000 */
[----:B-1----:R-:W1:Y:S02]  /*19580*/  LDC.64 R2, c[0x0][0x418] ;  /* 0x00010600ff027b82 */ /* 0x002e640000000a00 */
[----:B-1----:R-:W-:Y:S01]  /*19590*/  LOP3.LUT P0, RZ, R2, UR4, RZ, 0xfc, !PT ;  /* 0x0000000402ff7c12 */ /* 0x002fe2000f80fcff */
[----:B------:R-:W-:-:S03]  /*195a0*/  UMOV UR4, 0xffffffff ;  /* 0xffffffff00047882 */ /* 0x000fc60000000000 */
[----:B------:R-:W-:Y:S02]  /*195b0*/  LOP3.LUT P0, RZ, R3, UR5, RZ, 0xfc, P0 ;  /* 0x0000000503ff7c12 */ /* 0x000fe4000800fcff */
[----:B--2---:R-:W-:Y:S02]  /*195c0*/  SHF.R.S32.HI R7, RZ, 0x1f, R25 ;  /* 0x0000001fff077819 */ /* 0x004fe40000011419 */
[----:B------:R-:W-:-:S03]  /*195d0*/  SEL R17, R25, RZ, !P0 ;  /* 0x000000ff19117207 */ /* 0x000fc60004000000 */
[----:B------:R1:W-:Y:S01]  /*195e0*/  STL [R1+0x4], R7 ;  /* 0x0000040701007387 */ /* 0x0003e20000100800 */
[----:B------:R-:W-:Y:S05]  /*195f0*/  BRA.DIV UR4, `(.L_x_1584) ;  /* 0x0000005604287947 */ /* 0x000fea000b800000 */
[----:B------:R-:W2:Y:S02]  /*19600*/  S2R R0, SR_TID.X ;  /* 0x0000000000007919 */ /* 0x000ea40000002100 */
[----:B--2---:R-:W-:-:S04]  /*19610*/  SHF.R.U32.HI R0, RZ, 0x5, R0 ;  /* 0x00000005ff007819 */ /* 0x004fc80000011600 */
[----:B------:R-:W-:-:S05]  /*19620*/  LOP3.LUT R0, R0, 0x3, RZ, 0xc0, !PT ;  /* 0x0000000300007812 */ /* 0x000fca00078ec0ff */
[----:B------:R2:W3:Y:S02]  /*19630*/  SHFL.IDX PT, R14, R0, RZ, 0x1f ;  /* 0x00001fff000e7589 */ /* 0x0004e400000e0000 */
.L_x_1725:
        /* <DEDUP_REMOVED lines=10> */
.L_x_1728:
[----:B------:R-:W-:Y:S05]  /*196e0*/  @!P6 BRA `(.L_x_1585) ;  /* 0x0000000000e4e947 */ /* 0x000fea0003800000 */
[----:B------:R-:W-:-:S04]  /*196f0*/  ISETP.NE.U32.AND P0, PT, R2, RZ, PT ;  /* 0x000000ff0200720c */ /* 0x000fc80003f05070 */
[----:B------:R-:W-:-:S13]  /*19700*/  ISETP.NE.AND.EX P0, PT, R3, RZ, PT, P0 ;  /* 0x000000ff0300720c */ /* 0x000fda0003f05300 */
[----:B------:R-:W-:Y:S05]  /*19710*/  @!P0 BRA `(.L_x_1587) ;  /* 0x0000000000448947 */ /* 0x000fea0003800000 */
[----:B------:R-:W3:Y:S01]  /*19720*/  LDC R6, c[0x0][0x43c] ;  /* 0x00010f00ff067b82 */ /* 0x000ee20000000800 */
[----:B------:R-:W-:Y:S01]  /*19730*/  ULDC.64 UR4, c[0x0][0x428] ;  /* 0x00010a0000047ab9 */ /* 0x000fe20000000a00 */
[----:B---3--:R-:W-:-:S13]  /*19740*/  ISETP.NE.AND P0, PT, R6, 0x1, PT ;  /* 0x000000010600780c */ /* 0x008fda0003f05270 */
[----:B------:R-:W2:Y:S02]  /*19750*/  @P0 LDC.64 R4, c[0x0][0x440] ;  /* 0x00011000ff040b82 */ /* 0x000ea40000000a00 */
[----:B--2---:R-:W-:-:S04]  /*19760*/  @P0 IMAD.HI.U32 R0, R24, R4, RZ ;  /* 0x0000000418000227 */ /* 0x004fc800078e00ff */
        /* <DEDUP_REMOVED lines=12> */
.L_x_1587:
[----:B--2---:R-:W-:Y:S01]  /*19830*/  IMAD R0, R23, 0x8, R22 ;  /* 0x0000000817007824 */ /* 0x004fe200078e0216 */
[----:B---3--:R-:W-:-:S04]  /*19840*/  SHF.L.U32 R3, R26, 0x1f, RZ ;  /* 0x0000001f1a037819 */ /* 0x008fc800000006ff */
[----:B------:R-:W2:Y:S02]  /*19850*/  SYNCS.PHASECHK.TRANS64.TRYWAIT P0, [R0+URZ+0x16840], R3 ;  /* 0x01684003000075a7 */ /* 0x000ea4000800017f */
[----:B--2---:R-:W-:Y:S05]  /*19860*/  @!P0 BRA `(.L_x_1588) ;  /* 0x0000005000e08947 */ /* 0x004fea0003800000 */
.L_x_1729:
        /* <DEDUP_REMOVED lines=11> */
.L_x_1589:
[----:B------:R-:W3:Y:S01]  /*19920*/  LDL.LU R2, [R1] ;  /* 0x0000000001027983 */ /* 0x000ee20000300800 */
[----:B------:R-:W-:Y:S01]  /*19930*/  R2UR UR9, R0 ;  /* 0x00000000000972ca */ /* 0x000fe200000e0000 */
[----:B--2---:R-:W-:Y:S01]  /*19940*/  IMAD R0, R23, 0x4000, R22 ;  /* 0x0000400017007824 */ /* 0x004fe200078e0216 */
        /* <DEDUP_REMOVED lines=11> */
[----:B------:R-:W-:Y:S02]  /*19a00*/  ULEA UR11, UR11, UR4, 0x7 ;  /* 0x000000040b0b7291 */ /* 0x000fe4000f8e383f */
[----:B------:R-:W-:Y:S01]  /*19a10*/  UIADD3 UR8, UR8, 0xe400, URZ ;  /* 0x0000e40008087890 */ /* 0x000fe2000fffe03f */
[----:B------:R-:W-:-:S08]  /*19a20*/  UMOV UR4, 0x0 ;  /* 0x0000000000047882 */ /* 0x000fd00000000000 */
[----:B------:R4:W-:Y:S01]  /*19a30*/  UTMALDG.4D [UR8], [UR6], desc[UR4] ;  /* 0x00000408060075b4 */ /* 0x0009e20008019000 */
[----:B---3--:R-:W-:-:S04]  /*19a40*/  LOP3.LUT R2, R2, 0xfffffffe, RZ, 0xc0, !PT ;  /* 0xfffffffe02027812 */ /* 0x008fc800078ec0ff */
[----:B------:R-:W-:-:S05]  /*19a50*/  @P0 LOP3.LUT R2, R2, 0x1, RZ, 0xfc, !PT ;  /* 0x0000000102020812 */ /* 0x000fca00078efcff */
[----:B------:R4:W-:Y:S01]  /*19a60*/  STL [R1], R2 ;  /* 0x0000000201007387 */ /* 0x0009e20000100800 */
[----:B------:R-:W-:Y:S01]  /*19a70*/  NOP ;  /* 0x0000000000007918 */ /* 0x000fe20000000000 */
.L_x_1585:
[----:B------:R-:W2:Y:S01]  /*19a80*/  LDL.LU R3, [R1+0x20] ;  /* 0x0000200001037983 */ /* 0x000ea20000300800 */
[----:B------:R-:W-:Y:S05]  /*19a90*/  WARPSYNC.ALL ;  /* 0x0000000000007948 */ /* 0x000fea0003800000 */
[----:B----4-:R-:W-:Y:S01]  /*19aa0*/  ULDC.64 UR4, c[0x0][0x298] ;  /* 0x0000a60000047ab9 */ /* 0x010fe20000000a00 */
[----:B------:R-:W-:Y:S01]  /*19ab0*/  ULDC.64 UR6, c[0x0][0xa00] ;  /* 0x0002800000067ab9 */ /* 0x000fe20000000a00 */
[----:B------:R-:W-:Y:S01]  /*19ac0*/  VIADD R2, R22, 0x8400 ;  /* 0x0000840016027836 */ /* 0x000fe20000000000 */
[----:B------:R-:W-:Y:S01]  /*19ad0*/  BAR.SYNC.DEFER_BLOCKING 0x8, 0x200 ;  /* 0x0208000000007b1d */ /* 0x000fe20000010000 */
[----:B------:R-:W-:-:S03]  /*19ae0*/  ISETP.NE.U32.AND P0, PT, RZ, UR6, PT ;  /* 0x00000006ff007c0c */ /* 0x000fc6000bf05070 */
[----:B------:R-:W-:Y:S02]  /*19af0*/  LOP3.LUT P1, RZ, R2, 0x3ff, RZ, 0xc0, !PT ;  /* 0x000003ff02ff7812 */ /* 0x000fe4000782c0ff */
[----:B------:R-:W-:Y:S01]  /*19b00*/  ISETP.NE.AND.EX P0, PT, RZ, UR7, PT, P0 ;  /* 0x00000007ff007c0c */ /* 0x000fe2000bf05300 */
[----:B------:R-:W-:Y:S01]  /*19b10*/  BSSY B6, `(.L_x_1590) ;  /* 0x0000020000067945 */ /* 0x000fe20003800000 */
[----:B------:R-:W-:Y:S02]  /*19b20*/  SHF.R.S32.HI R2, RZ, 0x1f, R19 ;  /* 0x0000001fff027819 */ /* 0x000fe40000011413 */
[----:B--2---:R-:W-:Y:S01]  /*19b30*/  SHF.R.S32.HI R0, RZ, 0x1f, R3 ;  /* 0x0000001fff007819 */ /* 0x004fe20000011403 */
[----:B------:R-:W-:-:S04]  /*19b40*/  IMAD.WIDE.U32 R4, R3, UR4, RZ ;  /* 0x0000000403047c25 */ /* 0x000fc8000f8e00ff */
[----:B------:R-:W-:Y:S01]  /*19b50*/  IMAD R0, R0, UR4, RZ ;  /* 0x0000000400007c24 */ /* 0x000fe2000f8e02ff */
[----:B------:R-:W-:Y:S03]  /*19b60*/  STL.64 [R1+0x28], R4 ;  /* 0x0000280401007387 */ /* 0x000fe60000100a00 */
[----:B------:R-:W-:Y:S01]  /*19b70*/  IMAD R0, R3, UR5, R0 ;  /* 0x0000000503007c24 */ /* 0x000fe2000f8e0200 */
[----:B------:R-:W-:Y:S02]  /*19b80*/  SEL R3, R2, RZ, !P0 ;  /* 0x000000ff02037207 */ /* 0x000fe40004000000 */
[----:B------:R-:W-:Y:S01]  /*19b90*/  SHF.R.S32.HI R2, RZ, 0x1f, R18 ;  /* 0x0000001fff027819 */ /* 0x000fe20000011412 */
[----:B------:R-:W-:-:S05]  /*19ba0*/  IMAD.IADD R0, R5, 0x1, R0 ;  /* 0x0000000105007824 */ /* 0x000fca00078e0200 */
[----:B------:R2:W-:Y:S04]  /*19bb0*/  STL [R1+0x30], R0 ;  /* 0x0000300001007387 */ /* 0x0005e80000100800 */
[----:B------:R3:W-:Y:S01]  /*19bc0*/  STL [R1+0x38], R3 ;  /* 0x0000380301007387 */ /* 0x0007e20000100800 */
[----:B--2---:R-:W-:-:S05]  /*19bd0*/  SEL R0, R19, RZ, !P0 ;  /* 0x000000ff13007207 */ /* 0x004fca0004000000 */
[----:B------:R3:W-:Y:S04]  /*19be0*/  STL [R1+0x20], R0 ;  /* 0x0000200001007387 */ /* 0x0007e80000100800 */
[----:B------:R3:W-:Y:S01]  /*19bf0*/  STL [R1+0x34], R2 ;  /* 0x0000340201007387 */ /* 0x0007e20000100800 */
[----:B------:R-:W-:Y:S05]  /*19c00*/  @!P1 BRA `(.L_x_1591) ;  /* 0x0000000000409947 */ /* 0x000fea0003800000 */
[----:B---3--:R-:W-:Y:S01]  /*19c10*/  MOV R2, 0x0 ;  /* 0x0000000000027802 */ /* 0x008fe20000000f00 */
[----:B------:R-:W-:Y:S01]  /*19c20*/  ULDC.64 UR4, c[0x4][0xa8] ;  /* 0x01002a0000047ab9 */ /* 0x000fe20000000a00 */
[----:B------:R-:W-:Y:S01]  /*19c30*/  ULDC.64 UR6, c[0x4][0xb0] ;  /* 0x01002c0000067ab9 */ /* 0x000fe20000000a00 */
[----:B------:R-:W-:Y:S01]  /*19c40*/  ULDC.64 UR8, c[0x4][0x20] ;  /* 0x0100080000087ab9 */ /* 0x000fe20000000a00 */
[----:B------:R-:W-:Y:S02]  /*19c50*/  IMAD.U32 R4, RZ, RZ, UR4 ;  /* 0x00000004ff047e24 */ /* 0x000fe4000f8e00ff */
[----:B------:R-:W2:Y:S01]  /*19c60*/  LDC.64 R2, c[0x4][R2] ;  /* 0x0100000002027b82 */ /* 0x000ea20000000a00 */
[----:B------:R-:W-:Y:S02]  /*19c70*/  IMAD.U32 R5, RZ, RZ, UR5 ;  /* 0x00000005ff057e24 */ /* 0x000fe4000f8e00ff */
[----:B------:R-:W-:Y:S02]  /*19c80*/  IMAD.U32 R6, RZ, RZ, UR6 ;  /* 0x00000006ff067e24 */ /* 0x000fe4000f8e00ff */
[----:B-1----:R-:W-:-:S02]  /*19c90*/  IMAD.U32 R7, RZ, RZ, UR7 ;  /* 0x00000007ff077e24 */ /* 0x002fc4000f8e00ff */
[----:B------:R-:W-:Y:S02]  /*19ca0*/  IMAD.U32 R10, RZ, RZ, UR8 ;  /* 0x00000008ff0a7e24 */ /* 0x000fe4000f8e00ff */
[----:B------:R-:W-:Y:S02]  /*19cb0*/  IMAD.U32 R11, RZ, RZ, UR9 ;  /* 0x00000009ff0b7e24 */ /* 0x000fe4000f8e00ff */
[----:B------:R-:W-:Y:S02]  /*19cc0*/  IMAD.MOV.U32 R8, RZ, RZ, 0x70 ;  /* 0x00000070ff087424 */ /* 0x000fe400078e00ff */
[----:B0-----:R-:W-:Y:S02]  /*19cd0*/  IMAD.MOV.U32 R12, RZ, RZ, 0x1 ;  /* 0x00000001ff0c7424 */ /* 0x001fe400078e00ff */
[----:B------:R-:W-:-:S07]  /*19ce0*/  IMAD.MOV.U32 R13, RZ, RZ, RZ ;  /* 0x000000ffff0d7224 */ /* 0x000fce00078e00ff */
[----:B------:R-:W-:-:S07]  /*19cf0*/  LEPC R20, `(.L_x_1591) ;  /* 0x000000001014794e */ /* 0x000fce0000000000 */
[----:B--2---:R-:W-:Y:S05]  /*19d00*/  CALL.ABS.NOINC R2 ;  /* 0x0000000002007343 */ /* 0x004fea0003c00000 */
.L_x_1591:
[----:B------:R-:W-:Y:S05]  /*19d10*/  BSYNC B6 ;  /* 0x0000000000067941 */ /* 0x000fea0003800000 */
.L_x_1590:
[----:B---3--:R-:W2:Y:S01]  /*19d20*/  LDL.LU R0, [R1+0x30] ;  /* 0x0000300001007983 */ /* 0x008ea20000300800 */
[----:B------:R-:W-:Y:S01]  /*19d30*/  ULDC.64 UR4, c[0x0][0x2d8] ;  /* 0x0000b60000047ab9 */ /* 0x000fe20000000a00 */
[----:B------:R-:W3:Y:S01]  /*19d40*/  LDC R9, c[0x0][0x448] ;  /* 0x00011200ff097b82 */ /* 0x000ee20000000800 */
[----:B------:R-:W-:Y:S01]  /*19d50*/  ULDC.64 UR6, c[0x0][0x2c8] ;  /* 0x0000b20000067ab9 */ /* 0x000fe20000000a00 */
[----:B------:R-:W2:Y:S01]  /*19d60*/  LDL.LU.64 R2, [R1+0x28] ;  /* 0x0000280001027983 */ /* 0x000ea20000300a00 */
[----:B------:R-:W-:-:S03]  /*19d70*/  ULDC.64 UR8, c[0x0][0x280] ;  /* 0x0000a00000087ab9 */ /* 0x000fc60000000a00 */
[----:B------:R-:W4:Y:S04]  /*19d80*/  LDL.LU R20, [R1+0x34] ;  /* 0x0000340001147983 */ /* 0x000f280000300800 */
[----:B------:R-:W4:Y:S04]  /*19d90*/  LDL.LU R21, [R1+0x38] ;  /* 0x0000380001157983 */ /* 0x000f280000300800 */
[----:B------:R-:W4:Y:S04]  /*19da0*/  LDL.LU R4, [R1+0x20] ;  /* 0x0000200001047983 */ /* 0x000f280000300800 */
[----:B0-----:R-:W4:Y:S01]  /*19db0*/  LDL R12, [R1+0x10] ;  /* 0x00001000010c7983 */ /* 0x001f220000100800 */
[----:B---3--:R-:W-:-:S13]  /*19dc0*/  ISETP.NE.AND P1, PT, R9, 0x1, PT ;  /* 0x000000010900780c */ /* 0x008fda0003f25270 */
[----:B------:R-:W0:Y:S08]  /*19dd0*/  @P1 LDC R5, c[0x0][0x44c] ;  /* 0x00011300ff051b82 */ /* 0x000e300000000800 */
[----:B------:R-:W3:Y:S01]  /*19de0*/  @P1 LDC R8, c[0x0][0x450] ;  /* 0x00011400ff081b82 */ /* 0x000ee20000000800 */
[----:B--2---:R-:W-:Y:S02]  /*19df0*/  IMAD.MOV.U32 R3, RZ, RZ, R0 ;  /* 0x000000ffff037224 */ /* 0x004fe400078e0000 */
[----:B----4-:R-:W-:-:S02]  /*19e00*/  IMAD R0, R20, UR4, RZ ;  /* 0x0000000414007c24 */ /* 0x010fc4000f8e02ff */
[C---:B------:R-:W-:Y:S01]  /*19e10*/  IMAD.WIDE.U32 R2, R18.reuse, UR4, R2 ;  /* 0x0000000412027c25 */ /* 0x040fe2000f8e0002 */
[----:B------:R-:W2:Y:S03]  /*19e20*/  S2R R20, SR_TID.X ;  /* 0x0000000000147919 */ /* 0x000ea60000002100 */
[----:B------:R-:W-:Y:S01]  /*19e30*/  IMAD R0, R18, UR5, R0 ;  /* 0x0000000512007c24 */ /* 0x000fe2000f8e0200 */
[----:B------:R-:W-:-:S03]  /*19e40*/  ULDC.64 UR4, c[0x0][0x2e0] ;  /* 0x0000b80000047ab9 */ /* 0x000fc60000000a00 */
[----:B------:R-:W-:Y:S02]  /*19e50*/  IMAD.IADD R3, R3, 0x1, R0 ;  /* 0x0000000103037824 */ /* 0x000fe400078e0200 */
[----:B------:R-:W-:Y:S02]  /*19e60*/  IMAD R0, R21, UR4, RZ ;  /* 0x0000000415007c24 */ /* 0x000fe4000f8e02ff */
[----:B------:R-:W4:Y:S01]  /*19e70*/  S2R R21, SR_TID.X ;  /* 0x0000000000157919 */ /* 0x000f220000002100 */
[----:B--2---:R-:W-:-:S04]  /*19e80*/  LOP3.LUT R20, R20, 0x7f, RZ, 0xc0, !PT ;  /* 0x0000007f14147812 */ /* 0x004fc800078ec0ff */
[----:B------:R-:W-:Y:S01]  /*19e90*/  SHF.R.U32.HI R20, RZ, 0x3, R20 ;  /* 0x00000003ff147819 */ /* 0x000fe20000011614 */
[----:B----4-:R-:W-:-:S05]  /*19ea0*/  IMAD.SHL.U32 R6, R21, 0x10, RZ ;  /* 0x0000001015067824 */ /* 0x010fca00078e00ff */
[----:B------:R-:W-:Y:S02]  /*19eb0*/  LOP3.LUT R6, R20, 0x70, R6, 0xf8, !PT ;  /* 0x0000007014067812 */ /* 0x000fe400078ef806 */
[----:B------:R2:W5:Y:S01]  /*19ec0*/  LDL R20, [R1+0xc] ;  /* 0x00000c0001147983 */ /* 0x0005620000100800 */
[C---:B------:R-:W-:Y:S02]  /*19ed0*/  IMAD R0, R4.reuse, UR5, R0 ;  /* 0x0000000504007c24 */ /* 0x040fe4000f8e0200 */
[----:B------:R-:W-:Y:S01]  /*19ee0*/  IMAD.WIDE.U32 R2, R4, UR4, R2 ;  /* 0x0000000404027c25 */ /* 0x000fe2000f8e0002 */
[----:B------:R-:W-:Y:S01]  /*19ef0*/  ULDC.64 UR4, c[0x0][0x2d0] ;  /* 0x0000b40000047ab9 */ /* 0x000fe20000000a00 */
[----:B------:R-:W4:Y:S02]  /*19f00*/  @P1 LDC R4, c[0x0][0x450] ;  /* 0x00011400ff041b82 */ /* 0x000f240000000800 */
[----:B------:R-:W-:Y:S02]  /*19f10*/  IMAD.IADD R6, R6, 0x1, R12 ;  /* 0x0000000106067824 */ /* 0x000fe400078e020c */
[----:B------:R-:W-:-:S02]  /*19f20*/  IMAD.IADD R3, R3, 0x1, R0 ;  /* 0x0000000103037824 */ /* 0x000fc400078e0200 */
[----:B0-----:R-:W-:-:S04]  /*19f30*/  @P1 IMAD.HI.U32 R0, R6, R5, RZ ;  /* 0x0000000506001227 */ /* 0x001fc800078e00ff */
[----:B------:R-:W-:Y:S01]  /*19f40*/  IMAD.MOV.U32 R5, RZ, RZ, R6 ;  /* 0x000000ffff057224 */ /* 0x000fe200078e0006 */
[----:B----4-:R-:W-:-:S04]  /*19f50*/  @P1 SHF.R.U32.HI R5, RZ, R4, R0 ;  /* 0x00000004ff051219 */ /* 0x010fc80000011600 */
[----:B------:R-:W-:-:S05]  /*19f60*/  SHF.R.S32.HI R0, RZ, 0x1f, R5 ;  /* 0x0000001fff007819 */ /* 0x000fca0000011405 */
[----:B------:R-:W-:-:S04]  /*19f70*/  IMAD R0, R0, UR4, RZ ;  /* 0x0000000400007c24 */ /* 0x000fc8000f8e02ff */
[C---:B-1----:R-:W-:Y:S02]  /*19f80*/  IMAD R7, R5.reuse, UR5, R0 ;  /* 0x0000000505077c24 */ /* 0x042fe4000f8e0200 */
        /* <DEDUP_REMOVED lines=9> */
[----:B------:R-:W0:Y:S01]  /*1a020*/  @P1 LDC R7, c[0x0][0x44c] ;  /* 0x00011300ff071b82 */ /* 0x000e220000000800 */
[C---:B------:R-:W-:Y:S01]  /*1a030*/  LEA R0, P0, R4.reuse, UR8, 0x1 ;  /* 0x0000000804007c11 */ /* 0x040fe2000f8008ff */
[----:B------:R-:W1:Y:S03]  /*1a040*/  S2R R10, SR_TID.X ;  /* 0x00000000000a7919 */ /* 0x000e660000002100 */
[----:B------:R-:W-:Y:S01]  /*1a050*/  LEA.HI.X R4, R4, UR9, R5, 0x1, P0 ;  /* 0x0000000904047c11 */ /* 0x000fe200080f0c05 */
[----:B------:R-:W-:-:S04]  /*1a060*/  VIADD R5, R6, 0x80 ;  /* 0x0000008006057836 */ /* 0x000fc80000000000 */
[----:B------:R-:W-:Y:S02]  /*1a070*/  IMAD.MOV.U32 R6, RZ, RZ, R5 ;  /* 0x000000ffff067224 */ /* 0x000fe400078e0005 */
[----:B0-----:R-:W-:-:S05]  /*1a080*/  @P1 IMAD.HI.U32 R7, R5, R7, RZ ;  /* 0x0000000705071227 */ /* 0x001fca00078e00ff */
[----:B---3--:R-:W-:-:S05]  /*1a090*/  @P1 SHF.R.U32.HI R6, RZ, R8, R7 ;  /* 0x00000008ff061219 */ /* 0x008fca0000011607 */
[----:B------:R-:W-:-:S04]  /*1a0a0*/  IMAD.MOV R7, RZ, RZ, -R6 ;  /* 0x000000ffff077224 */ /* 0x000fc800078e0a06 */
[----:B------:R-:W-:Y:S01]  /*1a0b0*/  IMAD R5, R9, R7, R5 ;  /* 0x0000000709057224 */ /* 0x000fe200078e0205 */
[----:B------:R-:W-:Y:S01]  /*1a0c0*/  SHF.R.S32.HI R7, RZ, 0x1f, R6 ;  /* 0x0000001fff077819 */ /* 0x000fe20000011406 */
[----:B------:R-:W-:-:S04]  /*1a0d0*/  IMAD.WIDE.U32 R2, R6, UR4, R2 ;  /* 0x0000000406027c25 */ /* 0x000fc8000f8e0002 */
[----:B------:R-:W-:Y:S01]  /*1a0e0*/  IMAD R7, R7, UR4, RZ ;  /* 0x0000000407077c24 */ /* 0x000fe2000f8e02ff */
[----:B------:R-:W-:Y:S01]  /*1a0f0*/  SHF.R.S32.HI R8, RZ, 0x1f, R5 ;  /* 0x0000001fff087819 */ /* 0x000fe20000011405 */
[----:B-1----:R-:W-:Y:S01]  /*1a100*/  IMAD.SHL.U32 R21, R10, 0x8, RZ ;  /* 0x000000080a157824 */ /* 0x002fe200078e00ff */
[----:B------:R-:W-:Y:S01]  /*1a110*/  ULDC UR4, c[0x0][0x2b8] ;  /* 0x0000ae0000047ab9 */ /* 0x000fe20000000800 */
[----:B------:R-:W-:Y:S02]  /*1a120*/  IMAD R7, R6, UR5, R7 ;  /* 0x0000000506077c24 */ /* 0x000fe4000f8e0207 */
[----:B------:R-:W-:Y:S02]  /*1a130*/  IMAD R8, R8, UR6, RZ ;  /* 0x0000000608087c24 */ /* 0x000fe4000f8e02ff */
[----:B------:R-:W-:Y:S02]  /*1a140*/  IMAD.IADD R3, R3, 0x1, R7 ;  /* 0x0000000103037824 */ /* 0x000fe400078e0207 */
[----:B------:R-:W-:-:S02]  /*1a150*/  IMAD R8, R5, UR7, R8 ;  /* 0x0000000705087c24 */ /* 0x000fc4000f8e0208 */
[----:B------:R-:W-:Y:S01]  /*1a160*/  IMAD.WIDE.U32 R6, R5, UR6, R2 ;  /* 0x0000000605067c25 */ /* 0x000fe2000f8e0002 */
[----:B------:R-:W-:-:S03]  /*1a170*/  LOP3.LUT R21, R21, 0x38, RZ, 0xc0, !PT ;  /* 0x0000003815157812 */ /* 0x000fc600078ec0ff */
[----:B------:R-:W-:Y:S01]  /*1a180*/  IMAD.IADD R8, R7, 0x1, R8 ;  /* 0x0000000107087824 */ /* 0x000fe200078e0208 */
[C---:B------:R-:W-:Y:S02]  /*1a190*/  LEA R2, P1, R6.reuse, UR8, 0x1 ;  /* 0x0000000806027c11 */ /* 0x040fe4000f8208ff */
[----:B------:R-:W-:Y:S01]  /*1a1a0*/  ISETP.GE.AND P0, PT, R21, UR4, PT ;  /* 0x0000000415007c0c */ /* 0x000fe2000bf06270 */
[----:B------:R-:W-:Y:S01]  /*1a1b0*/  UMOV UR4, 0xffffffff ;  /* 0xffffffff00047882 */ /* 0x000fe20000000000 */
[----:B------:R-:W-:Y:S02]  /*1a1c0*/  LEA.HI.X R6, R6, UR9, R8, 0x1, P1 ;  /* 0x0000000906067c11 */ /* 0x000fe400088f0c08 */
[----:B--2---:R-:W-:Y:S09]  /*1a1d0*/  BRA.DIV UR4, `(.L_x_1592) ;  /* 0x0000004a04987947 */ /* 0x004ff2000b800000 */
[----:B------:R-:W0:Y:S02]  /*1a1e0*/  S2R R7, SR_TID.X ;  /* 0x0000000000077919 */ /* 0x000e240000002100 */
[----:B0-----:R-:W-:Y:S02]  /*1a1f0*/  LOP3.LUT R8, R7, 0x7f, RZ, 0xc0, !PT ;  /* 0x0000007f07087812 */ /* 0x001fe400078ec0ff */
[----:B------:R-:W2:Y:S04]  /*1a200*/  LDL.LU R7, [R1+0x1c] ;  /* 0x00001c0001077983 */ /* 0x000ea80000300800 */
[----:B------:R-:W3:Y:S01]  /*1a210*/  LDL.LU R11, [R1+0x10] ;  /* 0x00001000010b7983 */ /* 0x000ee20000300800 */
[----:B------:R-:W-:-:S03]  /*1a220*/  SHF.R.U32.HI R10, RZ, 0x3, R8 ;  /* 0x00000003ff0a7819 */ /* 0x000fc60000011608 */
        /* <DEDUP_REMOVED lines=58> */
[----:B------:R-:W-:Y:S04]  /*1a5d0*/  SHFL.IDX PT, R7, R2, RZ, 0x181f ;  /* 0x00181fff02077589 */ /* 0x000fe800000e0000 */
        /* <DEDUP_REMOVED lines=10> */
[----:B------:R1:W-:Y:S01]  /*1a680*/  @!P1 LDGSTS.E.BYPASS.LTC128B.128 [R20+0xbc00], desc[UR38][R8.64], !P0 ;  /* 0x0bc0000008149fae */ /* 0x0003e2000c101d66 */
[----:B------:R-:W-:-:S05]  /*1a690*/  @!P2 LEA R7, P1, R21, R7, 0x1 ;  /* 0x000000071507a211 */ /* 0x000fca00078208ff */
[----:B0-----:R-:W-:Y:S02]  /*1a6a0*/  @!P2 IMAD.X R0, RZ, RZ, R0, P1 ;  /* 0x000000ffff00a224 */ /* 0x001fe400008e0600 */
[----:B-1----:R-:W-:Y:S02]  /*1a6b0*/  @!P2 IMAD.MOV.U32 R8, RZ, RZ, R7 ;  /* 0x000000ffff08a224 */ /* 0x002fe400078e0007 */
        /* <DEDUP_REMOVED lines=17> */
[----:B------:R-:W-:-:S05]  /*1a7d0*/  @!P1 IMAD.MOV.U32 R9, RZ, RZ, R0 ;  /* 0x000000ffff099224 */ /* 0x000fca00078e0000 */
[----:B------:R0:W-:Y:S02]  /*1a7e0*/  @!P1 LDGSTS.E.BYPASS.LTC128B.128 [R20+0xd400], desc[UR38][R8.64], !P0 ;  /* 0x0d40000008149fae */ /* 0x0001e4000c101d66 */
.L_x_1754:
[----:B------:R-:W-:Y:S02]  /*1a7f0*/  VIADD R0, R5, 0xb0 ;  /* 0x000000b005007836 */ /* 0x000fe40000000000 */
[----:B0-----:R-:W-:-:S03]  /*1a800*/  VIADD R8, R22, 0x16800 ;  /* 0x0001680016087836 */ /* 0x001fc60000000000 */
[----:B------:R-:W-:-:S13]  /*1a810*/  ISETP.GE.AND P1, PT, R0, R3, PT ;  /* 0x000000030000720c */ /* 0x000fda0003f26270 */
[----:B------:R-:W-:-:S05]  /*1a820*/  @!P1 LEA R2, P2, R21, R14, 0x1 ;  /* 0x0000000e15029211 */ /* 0x000fca00078408ff */
[----:B------:R-:W-:-:S05]  /*1a830*/  @!P1 IMAD.X R3, RZ, RZ, R6, P2 ;  /* 0x000000ffff039224 */ /* 0x000fca00010e0606 */
[----:B------:R-:W-:Y:S01]  /*1a840*/  @!PT LDS RZ, [RZ] ;  /* 0x00000000fffff984 */ /* 0x000fe20000000800 */
[----:B------:R-:W-:Y:S01]  /*1a850*/  @!PT LDS RZ, [RZ] ;  /* 0x00000000fffff984 */ /* 0x000fe20000000800 */
[----:B------:R-:W-:Y:S01]  /*1a860*/  @!PT LDS RZ, [RZ] ;  /* 0x00000000fffff984 */ /* 0x000fe20000000800 */
[----:B------:R0:W-:Y:S01]  /*1a870*/  @!P1 LDGSTS.E.BYPASS.LTC128B.128 [R20+0xdc00], desc[UR38][R2.64], !P0 ;  /* 0x0dc0000002149fae */ /* 0x0001e2000c101d66 */
[----:B------:R-:W-:Y:S01]  /*1a880*/  PLOP3.LUT P0, PT, PT, PT, PT, 0x80, 0x0 ;  /* 0x000000000000781c */ /* 0x000fe20003f0f070 */
[----:B------:R-:W-:-:S12]  /*1a890*/  NOP ;  /* 0x0000000000007918 */ /* 0x000fd80000000000 */
.L_x_1593:
        /* <DEDUP_REMOVED lines=14> */
[----:B------:R-:W2:Y:S01]  /*1a980*/  LDL R4, [R1+0x14] ;  /* 0x0000140001047983 */ /* 0x000ea20000100800 */
[----:B------:R1:W-:Y:S03]  /*1a990*/  SYNCS.ARRIVE.TRANS64.A1T0 RZ, [R22+URZ+0x16800], RZ ;  /* 0x016800ff16ff79a7 */ /* 0x0003e6000810003f */
[----:B0-----:R-:W3:Y:S01]  /*1a9a0*/  LDL R2, [R1+0x8] ;  /* 0x0000080001027983 */ /* 0x001ee20000100800 */
[----:B------:R-:W-:Y:S01]  /*1a9b0*/  BSSY B0, `(.L_x_1594) ;  /* 0x0000005000007945 */ /* 0x000fe20003800000 */
[----:B------:R-:W0:Y:S01]  /*1a9c0*/  SYNCS.PHASECHK.TRANS64.TRYWAIT P0, [R22+URZ+0x16820], R3 ;  /* 0x01682003160075a7 */ /* 0x000e22000800017f */
[----:B--2---:R-:W-:-:S05]  /*1a9d0*/  VIADD R0, R4, 0xfffffffe ;  /* 0xfffffffe04007836 */ /* 0x004fca0000000000 */
[----:B---3--:R-:W-:Y:S01]  /*1a9e0*/  ISETP.GE.AND P1, PT, R0, R2, PT ;  /* 0x000000020000720c */ /* 0x008fe20003f26270 */
[----:B01----:R-:W-:-:S12]  /*1a9f0*/  @!P0 BRA `(.L_x_1595) ;  /* 0x00000050004c8947 */ /* 0x003fd80003800000 */
.L_x_1755:
[----:B------:R-:W-:Y:S05]  /*1aa00*/  BSYNC B0 ;  /* 0x0000000000007941 */ /* 0x000fea0003800000 */
.L_x_1594:
[----:B------:R-:W-:Y:S04]  /*1aa10*/  BSSY B0, `(.L_x_1596) ;  /* 0x0000173000007945 */ /* 0x000fe80003800000 */
[----:B------:R-:W-:Y:S05]  /*1aa20*/  @!P1 BRA `(.L_x_1597) ;  /* 0x0000001400c49947 */ /* 0x000fea0003800000 */
[----:B------:R-:W2:Y:S04]  /*1aa30*/  LDL R2, [R1+0x8] ;  /* 0x0000080001027983 */ /* 0x000ea80000100800 */
[----:B------:R-:W3:Y:S01]  /*1aa40*/  LDL R4, [R1+0x14] ;  /* 0x0000140001047983 */ /* 0x000ee20000100800 */
[----:B------:R-:W-:Y:S01]  /*1aa50*/  BSSY B2, `(.L_x_1598) ;  /* 0x000007f000027945 */ /* 0x000fe20003800000 */
[----:B--2---:R-:W-:Y:S01]  /*1aa60*/  LOP3.LUT R7, RZ, R2, RZ, 0x33, !PT ;  /* 0x00000002ff077212 */ /* 0x004fe200078e33ff */
[----:B---3--:R-:W-:-:S05]  /*1aa70*/  IMAD.MOV R2, RZ, RZ, -R4 ;  /* 0x000000ffff027224 */ /* 0x008fca00078e0a04 */
        /* <DEDUP_REMOVED lines=37> */
.L_x_1602:
[----:B------:R-:W-:Y:S01]  /*1acd0*/  IMAD R2, R6, 0x8, R22 ;  /* 0x0000000806027824 */ /* 0x000fe200078e0216 */
[----:B0-----:R-:W-:Y:S01]  /*1ace0*/  SHF.L.U32 R3, R9, 0x1f, RZ ;  /* 0x0000001f09037819 */ /* 0x001fe200000006ff */
[----:B------:R-:W-:Y:S03]  /*1acf0*/  BSSY B3, `(.L_x_1603) ;  /* 0x0000003000037945 */ /* 0x000fe60003800000 */
[----:B------:R-:W0:Y:S02]  /*1ad00*/  SYNCS.PHASECHK.TRANS64.TRYWAIT P0, [R2+URZ+0x16840], R3 ;  /* 0x01684003020075a7 */ /* 0x000e24000800017f */
[----:B0-----:R-:W-:Y:S05]  /*1ad10*/  @!P0 BRA `(.L_x_1604) ;  /* 0x0000004c00988947 */ /* 0x001fea0003800000 */
.L_x_1756:
[----:B------:R-:W-:Y:S05]  /*1ad20*/  BSYNC B3 ;  /* 0x0000000000037941 */ /* 0x000fea0003800000 */
.L_x_1603:
        /* <DEDUP_REMOVED lines=12> */
.L_x_1606:
[----:B------:R-:W-:Y:S05]  /*1adf0*/  BSYNC B3 ;  /* 0x0000000000037941 */ /* 0x000fea0003800000 */
.L_x_1605:
        /* <DEDUP_REMOVED lines=11> */
.L_x_1607:
        /* <DEDUP_REMOVED lines=15> */
.L_x_1757:
[----:B------:R-:W-:Y:S05]  /*1afa0*/  BSYNC B3 ;  /* 0x0000000000037941 */ /* 0x000fea0003800000 */
.L_x_1608:
        /* <DEDUP_REMOVED lines=12> */
.L_x_1611:
[----:B------:R-:W-:Y:S05]  /*1b070*/  BSYNC B3 ;  /* 0x0000000000037941 */ /* 0x000fea0003800000 */
.L_x_1610:
        /* <DEDUP_REMOVED lines=11> */
.L_x_1612:
        /* <DEDUP_REMOVED lines=12> */
.L_x_1601:
[----:B------:R-:W-:Y:S05]  /*1b1f0*/  BSYNC B1 ;  /* 0x0000000000017941 */ /* 0x000fea0003800000 */
.L_x_1600:
[----:B------:R-:W2:Y:S01]  /*1b200*/  LDL R0, [R1+0x14] ;  /* 0x0000140001007983 */ /* 0x000ea20000100800 */
[----:B------:R-:W-:Y:S02]  /*1b210*/  IMAD.MOV.U32 R23, RZ, RZ, R6 ;  /* 0x000000ffff177224 */ /* 0x000fe400078e0006 */
[----:B------:R-:W-:Y:S02]  /*1b220*/  IMAD.MOV.U32 R26, RZ, RZ, R9 ;  /* 0x000000ffff1a7224 */ /* 0x000fe400078e0009 */
[----:B--2---:R-:W-:-:S07]  /*1b230*/  VIADD R0, R0, 0xfffffffd ;  /* 0xfffffffd00007836 */ /* 0x004fce0000000000 */
.L_x_1599:
[----:B------:R-:W-:Y:S05]  /*1b240*/  BSYNC B2 ;  /* 0x0000000000027941 */ /* 0x000fea0003800000 */
.L_x_1598:
[----:B------:R-:W2:Y:S01]  /*1b250*/  LDL.LU R2, [R1+0x14] ;  /* 0x0000140001027983 */ /* 0x000ea20000300800 */
[----:B------:R-:W-:Y:S01]  /*1b260*/  VIADD R7, R7, 0xfffffffe ;  /* 0xfffffffe07077836 */ /* 0x000fe20000000000 */
[----:B--2---:R-:W-:-:S04]  /*1b270*/  LOP3.LUT R2, RZ, R2, RZ, 0x33, !PT ;  /* 0x00000002ff027212 */ /* 0x004fc800078e33ff */
[----:B------:R-:W-:-:S13]  /*1b280*/  ISETP.NE.AND P0, PT, R7, R2, PT ;  /* 0x000000020700720c */ /* 0x000fda0003f05270 */
[----:B------:R-:W-:Y:S05]  /*1b290*/  @!P0 BRA `(.L_x_1597) ;  /* 0x0000000c00a88947 */ /* 0x000fea0003800000 */
[----:B------:R-:W-:-:S07]  /*1b2a0*/  IMAD.MOV.U32 R4, RZ, RZ, R17 ;  /* 0x000000ffff047224 */ /* 0x000fce00078e0011 */
.L_x_1639:
        /* <DEDUP_REMOVED lines=33> */
.L_x_1615:
[----:B------:R-:W-:Y:S01]  /*1b4c0*/  IMAD R2, R6, 0x8, R22 ;  /* 0x0000000806027824 */ /* 0x000fe200078e0216 */
[----:B0-----:R-:W-:Y:S01]  /*1b4d0*/  SHF.L.U32 R3, R7, 0x1f, RZ ;  /* 0x0000001f07037819 */ /* 0x001fe200000006ff */
[----:B------:R-:W-:Y:S03]  /*1b4e0*/  BSSY B2, `(.L_x_1616) ;  /* 0x0000003000027945 */ /* 0x000fe60003800000 */
[----:B------:R-:W0:Y:S02]  /*1b4f0*/  SYNCS.PHASECHK.TRANS64.TRYWAIT P0, [R2+URZ+0x16840], R3 ;  /* 0x01684003020075a7 */ /* 0x000e24000800017f */
[----:B0-----:R-:W-:Y:S05]  /*1b500*/  @!P0 BRA `(.L_x_1617) ;  /* 0x0000004400c48947 */ /* 0x001fea0003800000 */
.L_x_1758:
[----:B------:R-:W-:Y:S05]  /*1b510*/  BSYNC B2 ;  /* 0x0000000000027941 */ /* 0x000fea0003800000 */
.L_x_1616:
        /* <DEDUP_REMOVED lines=12> */
.L_x_1619:
[----:B------:R-:W-:Y:S05]  /*1b5e0*/  BSYNC B2 ;  /* 0x0000000000027941 */ /* 0x000fea0003800000 */
.L_x_1618:
        /* <DEDUP_REMOVED lines=11> */
.L_x_1620:
        /* <DEDUP_REMOVED lines=15> */
.L_x_1759:
[----:B------:R-:W-:Y:S05]  /*1b790*/  BSYNC B2 ;  /* 0x0000000000027941 */ /* 0x000fea0003800000 */
.L_x_1621:
        /* <DEDUP_REMOVED lines=11> */
.L_x_1624:
[----:B------:R-:W-:Y:S05]  /*1b850*/  BSYNC B2 ;  /* 0x0000000000027941 */ /* 0x000fea0003800000 */
.L_x_1623:
        /* <DEDUP_REMOVED lines=10> */
.L_x_1625:
        /* <DEDUP_REMOVED lines=12> */
.L_x_1614:
[----:B------:R-:W-:Y:S05]  /*1b9c0*/  BSYNC B1 ;  /* 0x0000000000017941 */ /* 0x000fea0003800000 */
.L_x_1613:
        /* <DEDUP_REMOVED lines=33> */
.L_x_1628:
[----:B------:R-:W-:Y:S01]  /*1bbe0*/  IMAD R2, R23, 0x8, R22 ;  /* 0x0000000817027824 */ /* 0x000fe200078e0216 */
[----:B0-----:R-:W-:Y:S01]  /*1bbf0*/  SHF.L.U32 R3, R26, 0x1f, RZ ;  /* 0x0000001f1a037819 */ /* 0x001fe200000006ff */
[----:B------:R-:W-:Y:S03]  /*1bc00*/  BSSY B2, `(.L_x_1629) ;  /* 0x0000003000027945 */ /* 0x000fe60003800000 */
[----:B------:R-:W0:Y:S02]  /*1bc10*/  SYNCS.PHASECHK.TRANS64.TRYWAIT P0, [R2+URZ+0x16840], R3 ;  /* 0x01684003020075a7 */ /* 0x000e24000800017f */
[----:B0-----:R-:W-:Y:S05]  /*1bc20*/  @!P0 BRA `(.L_x_1630) ;  /* 0x0000004000248947 */ /* 0x001fea0003800000 */
.L_x_1760:
[----:B------:R-:W-:Y:S05]  /*1bc30*/  BSYNC B2 ;  /* 0x0000000000027941 */ /* 0x000fea0003800000 */
.L_x_1629:
        /* <DEDUP_REMOVED lines=12> */
.L_x_1632:
[----:B------:R-:W-:Y:S05]  /*1bd00*/  BSYNC B2 ;  /* 0x0000000000027941 */ /* 0x000fea0003800000 */
.L_x_1631:
        /* <DEDUP_REMOVED lines=12> */
.L_x_1633:
        /* <DEDUP_REMOVED lines=15> */
.L_x_1761:
[----:B------:R-:W-:Y:S05]  /*1bec0*/  BSYNC B2 ;  /* 0x0000000000027941 */ /* 0x000fea0003800000 */
.L_x_1634:
[----:B------:R-:W-:Y:S01]  /*1bed0*/  BSSY B2, `(.L_x_1636) ;  /* 0x000000b000027945 */ /* 0x000fe20003800000 */
[----:B------:R-:W-:Y:S02]  /*1bee0*/  IMAD.MOV.U32 R2, RZ, RZ, 0x0 ;  /* 0x00000000ff027424 */ /* 0x000fe400078e00ff */
[----:B------:R-:W-:Y:S01]  /*1bef0*/  IMAD.MOV.U32 R3, RZ, RZ, 0x14f00000 ;  /* 0x14f00000ff037424 */ /* 0x000fe200078e00ff */
[----:B------:R-:W-:Y:S06]  /*1bf00*/  @P1 BRA `(.L_x_1637) ;  /* 0x00000000001c1947 */ /* 0x000fec0003800000 */
[----:B------:R-:W1:Y:S01]  /*1bf10*/  S2R R12, SR_TID.X ;  /* 0x00000000000c7919 */ /* 0x000e620000002100 */
[----:B0-----:R-:W-:-:S04]  /*1bf20*/  IMAD.MOV.U32 R7, RZ, RZ, 0x4000 ;  /* 0x00004000ff077424 */ /* 0x001fc800078e00ff */
[----:B------:R2:W-:Y:S01]  /*1bf30*/  SYNCS.ARRIVE.TRANS64 RZ, [R5+URZ+0x50], R7 ;  /* 0x0000500705ff79a7 */ /* 0x0005e2000800003f */
[----:B-1----:R-:W-:-:S04]  /*1bf40*/  LOP3.LUT R12, R12, 0x1f, RZ, 0xc0, !PT ;  /* 0x0000001f0c0c7812 */ /* 0x002fc800078ec0ff */
[----:B------:R-:W-:-:S13]  /*1bf50*/  ISETP.NE.AND P0, PT, R12, RZ, PT ;  /* 0x000000ff0c00720c */ /* 0x000fda0003f05270 */
[----:B--2---:R-:W-:Y:S05]  /*1bf60*/  @!P0 BRA `(.L_x_1637) ;  /* 0x0000000000048947 */ /* 0x004fea0003800000 */
[----:B------:R-:W-:Y:S01]  /*1bf70*/  BPT.TRAP 0x1 ;  /* 0x000000040000795c */ /* 0x000fe20000300000 */
.L_x_1637:
[----:B------:R-:W-:Y:S05]  /*1bf80*/  BSYNC B2 ;  /* 0x0000000000027941 */ /* 0x000fea0003800000 */
.L_x_1636:
        /* <DEDUP_REMOVED lines=10> */
.L_x_1638:
        /* <DEDUP_REMOVED lines=12> */
.L_x_1627:
[----:B------:R-:W-:Y:S05]  /*1c0f0*/  BSYNC B1 ;  /* 0x0000000000017941 */ /* 0x000fea0003800000 */
.L_x_1626:
[----:B------:R-:W2:Y:S01]  /*1c100*/  LDL R2, [R1+0x8] ;  /* 0x0000080001027983 */ /* 0x000ea20000100800 */
[----:B------:R-:W-:Y:S01]  /*1c110*/  VIADD R0, R0, 0xfffffffe ;  /* 0xfffffffe00007836 */ /* 0x000fe20000000000 */
[----:B--2---:R-:W-:-:S13]  /*1c120*/  ISETP.GT.AND P0, PT, R9, R2, PT ;  /* 0x000000020900720c */ /* 0x004fda0003f04270 */
[----:B------:R-:W-:Y:S05]  /*1c130*/  @P0 BRA `(.L_x_1639) ;  /* 0xfffffff0005c0947 */ /* 0x000fea000383ffff */
.L_x_1597:
[----:B------:R-:W-:Y:S05]  /*1c140*/  BSYNC B0 ;  /* 0x0000000000007941 */ /* 0x000fea0003800000 */
.L_x_1596:
        /* <DEDUP_REMOVED lines=17> */
.L_x_1641:
[----:B------:R-:W-:Y:S05]  /*1c260*/  BSYNC B0 ;  /* 0x0000000000007941 */ /* 0x000fea0003800000 */
.L_x_1640:
        /* <DEDUP_REMOVED lines=10> */
.L_x_1762:
[----:B------:R-:W-:Y:S05]  /*1c310*/  BSYNC B1 ;  /* 0x0000000000017941 */ /* 0x000fea0003800000 */
.L_x_1644:
        /* <DEDUP_REMOVED lines=9> */
.L_x_1647:
[----:B------:R-:W-:Y:S05]  /*1c3b0*/  BSYNC B1 ;  /* 0x0000000000017941 */ /* 0x000fea0003800000 */
.L_x_1646:
        /* <DEDUP_REMOVED lines=10> */
.L_x_1648:
        /* <DEDUP_REMOVED lines=10> */
.L_x_1643:
[----:B------:R-:W-:Y:S05]  /*1c500*/  BSYNC B0 ;  /* 0x0000000000007941 */ /* 0x000fea0003800000 */
.L_x_1642:
[----:B------:R-:W-:-:S05]  /*1c510*/  VIADD R23, R23, 0x1 ;  /* 0x0000000117177836 */ /* 0x000fca0000000000 */
[----:B------:R-:W-:-:S04]  /*1c520*/  ISETP.NE.AND P0, PT, R23, 0x2, PT ;  /* 0x000000021700780c */ /* 0x000fc80003f05270 */
[----:B0-----:R-:W-:Y:S02]  /*1c530*/  SEL R3, RZ, 0x1, P0 ;  /* 0x00000001ff037807 */ /* 0x001fe40000000000 */
[----:B------:R-:W-:Y:S02]  /*1c540*/  SEL R23, R23, RZ, P0 ;  /* 0x000000ff17177207 */ /* 0x000fe40000000000 */
[----:B------:R-:W-:-:S07]  /*1c550*/  LOP3.LUT R26, R26, R3, RZ, 0x3c, !PT ;  /* 0x000000031a1a7212 */ /* 0x000fce00078e3cff */
.L_x_1578:
[----:B------:R-:W-:Y:S05]  /*1c560*/  BSYNC B7 ;  /* 0x0000000000077941 */ /* 0x000fea0003800000 */
.L_x_1576:
[----:B------:R-:W2:Y:S02]  /*1c570*/  LDL R0, [R1] ;  /* 0x0000000001007983 */ /* 0x000ea40000100800 */
[----:B--2---:R-:W-:-:S13]  /*1c580*/  LOP3.LUT P0, RZ, R0, 0x2, RZ, 0xc0, !PT ;  /* 0x0000000200ff7812 */ /* 0x004fda000780c0ff */
[----:B------:R-:W-:Y:S05]  /*1c590*/  @!P0 BRA `(.L_x_1649) ;  /* 0x0000000000248947 */ /* 0x000fea0003800000 */
[----:B------:R-:W-:Y:S05]  /*1c5a0*/  WARPSYNC.ALL ;  /* 0x0000000000007948 */ /* 0x000fea0003800000 */
[----:B------:R-:W1:Y:S08]  /*1c5b0*/  S2UR UR5, SR_CgaCtaId ;  /* 0x00000000000579c3 */ /* 0x000e700000008800 */
[----:B------:R-:W-:Y:S06]  /*1c5c0*/  BAR.SYNC.DEFER_BLOCKING 0x5, 0x200 ;  /* 0x0148000000007b1d */ /* 0x000fec0000010000 */
[----:B------:R-:W-:-:S02]  /*1c5d0*/  UMOV UR4, 0x400 ;  /* 0x0000040000047882 */ /* 0x000fc40000000000 */
[----:B-1----:R-:W-:-:S06]  /*1c5e0*/  ULEA UR4, UR5, UR4, 0x18 ;  /* 0x0000000405047291 */ /* 0x002fcc000f8ec03f */
[----:B------:R-:W-:-:S05]  /*1c5f0*/  IMAD.U32 R22, RZ, RZ, UR4 ;  /* 0x00000004ff167e24 */ /* 0x000fca000f8e00ff */
[----:B------:R2:W3:Y:S01]  /*1c600*/  LDS.128 R16, [R22+0x168d0] ;  /* 0x0168d00016107984 */ /* 0x0004e20000000c00 */
[----:B------:R-:W-:Y:S06]  /*1c610*/  BAR.ARV 0x4, 0x200 ;  /* 0x0108000000007b1d */ /* 0x000fec0000002000 */
[----:B------:R-:W-:Y:S05]  /*1c620*/  BRA `(.L_x_1650) ;  /* 0x0000000800cc7947 */ /* 0x000fea0003800000 */
.L_x_1649:
        /* <DEDUP_REMOVED lines=36> */
.L_x_1772:
[----:B------:R-:W-:Y:S02]  /*1c870*/  ULDC UR4, c[0x0][0xc38] ;  /* 0x00030e0000047ab9 */ /* 0x000fe40000000800 */
[----:B------:R-:W-:-:S04]  /*1c880*/  IMAD.U32 R4, RZ, RZ, UR4 ;  /* 0x00000004ff047e24 */ /* 0x000fc8000f8e00ff */
[----:B--2---:R-:W-:-:S04]  /*1c890*/  IMAD R14, R14, R4, RZ ;  /* 0x000000040e0e7224 */ /* 0x004fc800078e02ff */
[----:B------:R-:W-:-:S05]  /*1c8a0*/  IMAD.IADD R5, R5, 0x1, R14 ;  /* 0x0000000105057824 */ /* 0x000fca00078e020e */
[----:B------:R-:W-:-:S13]  /*1c8b0*/  ISETP.GT.AND P6, PT, R5, R0, PT ;  /* 0x000000000500720c */ /* 0x000fda0003fc4270 */
[----:B------:R-:W-:Y:S05]  /*1c8c0*/  @P6 BRA `(.L_x_1652) ;  /* 0x00000000009c6947 */ /* 0x000fea0003800000 */
.L_x_1657:
[----:B------:R-:W2:Y:S01]  /*1c8d0*/  LDC R2, c[0x0][0xc3c] ;  /* 0x00030f00ff027b82 */ /* 0x000ea20000000800 */
[----:B------:R-:W-:-:S05]  /*1c8e0*/  VIADD R19, R19, 0x1f ;  /* 0x0000001f13137836 */ /* 0x000fca0000000000 */
[----:B--2---:R-:W-:-:S13]  /*1c8f0*/  ISETP.GE.AND P6, PT, R19, R2, PT ;  /* 0x000000021300720c */ /* 0x004fda0003fc6270 */
[----:B------:R-:W-:Y:S05]  /*1c900*/  @P6 BRA `(.L_x_1653) ;  /* 0x0000000400d06947 */ /* 0x000fea0003800000 */
[----:B-1----:R-:W1:Y:S01]  /*1c910*/  S2R R3, SR_TID.X ;  /* 0x0000000000037919 */ /* 0x002e620000002100 */
        /* <DEDUP_REMOVED lines=9> */
.L_x_1655:
[----:B------:R-:W-:Y:S05]  /*1c9b0*/  BSYNC B0 ;  /* 0x0000000000007941 */ /* 0x000fea0003800000 */
.L_x_1654:
        /* <DEDUP_REMOVED lines=18> */
.L_x_1780:
[----:B------:R-:W-:Y:S02]  /*1cae0*/  ULDC UR4, c[0x0][0xc38] ;  /* 0x00030e0000047ab9 */ /* 0x000fe40000000800 */
[----:B------:R-:W-:-:S04]  /*1caf0*/  IMAD.U32 R4, RZ, RZ, UR4 ;  /* 0x00000004ff047e24 */ /* 0x000fc8000f8e00ff */
[----:B--2---:R-:W-:-:S04]  /*1cb00*/  IMAD R14, R14, R4, RZ ;  /* 0x000000040e0e7224 */ /* 0x004fc800078e02ff */
[----:B------:R-:W-:-:S05]  /*1cb10*/  IMAD.IADD R5, R14, 0x1, R5 ;  /* 0x000000010e057824 */ /* 0x000fca00078e0205 */
[----:B------:R-:W-:-:S13]  /*1cb20*/  ISETP.GT.AND P6, PT, R5, R0, PT ;  /* 0x000000000500720c */ /* 0x000fda0003fc4270 */
[----:B------:R-:W-:Y:S05]  /*1cb30*/  @!P6 BRA `(.L_x_1657) ;  /* 0xfffffffc0064e947 */ /* 0x000fea000383ffff */
.L_x_1652:
        /* <DEDUP_REMOVED lines=8> */
.L_x_1784:
[----:B------:R-:W-:Y:S01]  /*1cbc0*/  ISETP.NE.AND P0, PT, R2, RZ, PT ;  /* 0x000000ff0200720c */ /* 0x000fe20003f05270 */
[----:B------:R-:W-:-:S12]  /*1cbd0*/  IMAD.MOV.U32 R14, RZ, RZ, RZ ;  /* 0x000000ffff0e7224 */ /* 0x000fd800078e00ff */
[----:B------:R-:W-:Y:S05]  /*1cbe0*/  @!P0 BRA `(.L_x_1659) ;  /* 0x0000000000108947 */ /* 0x000fea0003800000 */
[----:B------:R-:W-:Y:S01]  /*1cbf0*/  UMOV UR4, 0xffffffff ;  /* 0xffffffff00047882 */ /* 0x000fe20000000000 */
[----:B0-----:R-:W-:Y:S02]  /*1cc00*/  VIADD R12, R6, 0xffffffff ;  /* 0xffffffff060c7836 */ /* 0x001fe40000000000 */
[----:B------:R-:W-:Y:S05]  /*1cc10*/  BRA.DIV UR4, `(.L_x_1660) ;  /* 0x0000003a048c7947 */ /* 0x000fea000b800000 */
[----:B------:R4:W0:Y:S02]  /*1cc20*/  SHFL.IDX PT, R14, R3, R12, 0x1f ;  /* 0x00001f0c030e7589 */ /* 0x00082400000e0000 */
.L_x_1659:
[----:B-1--4-:R-:W1:Y:S01]  /*1cc30*/  LDC.64 R2, c[0x0][0xc90] ;  /* 0x00032400ff027b82 */ /* 0x012e620000000a00 */
[----:B------:R-:W-:-:S04]  /*1cc40*/  IMAD.IADD R19, R6, 0x1, R19 ;  /* 0x0000000106137824 */ /* 0x000fc800078e0213 */
[----:B-1----:R-:W-:-:S05]  /*1cc50*/  IMAD.WIDE R2, R19, 0x4, R2 ;  /* 0x0000000413027825 */ /* 0x002fca00078e0202 */
[----:B--2---:R1:W3:Y:S01]  /*1cc60*/  LDG.E R6, desc[UR38][R2.64] ;  /* 0x0000002602067981 */ /* 0x0042e2000c1e1900 */
[----:B0-----:R-:W-:-:S04]  /*1cc70*/  IMAD R16, R14, R4, R16 ;  /* 0x000000040e107224 */ /* 0x001fc800078e0210 */
[----:B------:R-:W-:Y:S02]  /*1cc80*/  IMAD.IADD R0, R0, 0x1, -R16 ;  /* 0x0000000100007824 */ /* 0x000fe400078e0a10 */
[----:B-1----:R-:W-:Y:S02]  /*1cc90*/  IMAD.MOV.U32 R2, RZ, RZ, RZ ;  /* 0x000000ffff027224 */ /* 0x002fe400078e00ff */
[----:B---3--:R-:W-:-:S05]  /*1cca0*/  IMAD R5, R17, R6, RZ ;  /* 0x0000000611057224 */ /* 0x008fca00078e02ff */
[----:B------:R-:W-:-:S04]  /*1ccb0*/  IABS R7, R5 ;  /* 0x0000000500077213 */ /* 0x000fc80000000000 */
[----:B------:R-:W0:Y:S08]  /*1ccc0*/  I2F.RP R8, R7 ;  /* 0x0000000700087306 */ /* 0x000e300000209400 */
[----:B0-----:R-:W0:Y:S02]  /*1ccd0*/  MUFU.RCP R8, R8 ;  /* 0x0000000800087308 */ /* 0x001e240000001000 */
[----:B0-----:R-:W-:Y:S01]  /*1cce0*/  VIADD R9, R8, 0xffffffe ;  /* 0x0ffffffe08097836 */ /* 0x001fe20000000000 */
[----:B------:R-:W-:-:S05]  /*1ccf0*/  IABS R8, R5 ;  /* 0x0000000500087213 */ /* 0x000fca0000000000 */
[----:B------:R-:W0:Y:S01]  /*1cd00*/  F2I.FTZ.U32.TRUNC.NTZ R3, R9 ;  /* 0x0000000900037305 */ /* 0x000e22000021f000 */
[----:B------:R-:W-:Y:S02]  /*1cd10*/  IMAD.MOV R8, RZ, RZ, -R8 ;  /* 0x000000ffff087224 */ /* 0x000fe400078e0a08 */
[----:B0-----:R-:W-:-:S04]  /*1cd20*/  IMAD.MOV R10, RZ, RZ, -R3 ;  /* 0x000000ffff0a7224 */ /* 0x001fc800078e0a03 */
[----:B------:R-:W-:-:S04]  /*1cd30*/  IMAD R11, R10, R7, RZ ;  /* 0x000000070a0b7224 */ /* 0x000fc800078e02ff */
[----:B------:R-:W-:Y:S01]  /*1cd40*/  IMAD.HI.U32 R2, R3, R11, R2 ;  /* 0x0000000b03027227 */ /* 0x000fe200078e0002 */
[----:B------:R-:W-:-:S05]  /*1cd50*/  IABS R3, R0 ;  /* 0x0000000000037213 */ /* 0x000fca0000000000 */
        /* <DEDUP_REMOVED lines=15> */
[----:B------:R-:W-:-:S03]  /*1ce50*/  IMAD R0, R5, R9, R0 ;  /* 0x0000000905007224 */ /* 0x000fc600078e0200 */
[----:B------:R-:W-:-:S04]  /*1ce60*/  VIADDMNMX R4, R3, R4, R6, PT ;  /* 0x0000000403047246 */ /* 0x000fc80003800106 */
[----:B------:R-:W-:-:S04]  /*1ce70*/  IABS R6, R4 ;  /* 0x0000000400067213 */ /* 0x000fc80000000000 */
[----:B------:R-:W0:Y:S08]  /*1ce80*/  I2F.RP R8, R6 ;  /* 0x0000000600087306 */ /* 0x000e300000209400 */
[----:B0-----:R-:W0:Y:S02]  /*1ce90*/  MUFU.RCP R8, R8 ;  /* 0x0000000800087308 */ /* 0x001e240000001000 */
[----:B0-----:R-:W-:Y:S01]  /*1cea0*/  VIADD R2, R8, 0xffffffe ;  /* 0x0ffffffe08027836 */ /* 0x001fe20000000000 */
[----:B------:R-:W-:-:S05]  /*1ceb0*/  IABS R8, R0 ;  /* 0x0000000000087213 */ /* 0x000fca0000000000 */
[----:B------:R0:W1:Y:S02]  /*1cec0*/  F2I.FTZ.U32.TRUNC.NTZ R3, R2 ;  /* 0x0000000200037305 */ /* 0x000064000021f000 */
[----:B0-----:R-:W-:Y:S02]  /*1ced0*/  IMAD.MOV.U32 R2, RZ, RZ, RZ ;  /* 0x000000ffff027224 */ /* 0x001fe400078e00ff */
[----:B-1----:R-:W-:-:S04]  /*1cee0*/  IMAD.MOV R5, RZ, RZ, -R3 ;  /* 0x000000ffff057224 */ /* 0x002fc800078e0a03 */
[----:B------:R-:W-:-:S04]  /*1cef0*/  IMAD R5, R5, R6, RZ ;  /* 0x0000000605057224 */ /* 0x000fc800078e02ff */
[----:B------:R-:W-:Y:S01]  /*1cf00*/  IMAD.HI.U32 R3, R3, R5, R2 ;  /* 0x0000000503037227 */ /* 0x000fe200078e0002 */
[-C--:B------:R-:W-:Y:S02]  /*1cf10*/  IABS R5, R4.reuse ;  /* 0x0000000400057213 */ /* 0x080fe40000000000 */
[C---:B------:R-:W-:Y:S01]  /*1cf20*/  LOP3.LUT R2, R0.reuse, R4, RZ, 0x3c, !PT ;  /* 0x0000000400027212 */ /* 0x040fe200078e3cff */
[----:B------:R-:W-:Y:S02]  /*1cf30*/  IMAD.IADD R0, R0, 0x1, R7 ;  /* 0x0000000100007824 */ /* 0x000fe400078e0207 */
[----:B------:R-:W-:Y:S01]  /*1cf40*/  IMAD.MOV R5, RZ, RZ, -R5 ;  /* 0x000000ffff057224 */ /* 0x000fe200078e0a05 */
[----:B------:R-:W-:Y:S01]  /*1cf50*/  ISETP.GE.AND P2, PT, R2, RZ, PT ;  /* 0x000000ff0200720c */ /* 0x000fe20003f46270 */
[----:B------:R-:W-:-:S04]  /*1cf60*/  IMAD.HI.U32 R3, R3, R8, RZ ;  /* 0x0000000803037227 */ /* 0x000fc800078e00ff */
        /* <DEDUP_REMOVED lines=14> */
.L_x_1653:
[----:B------:R-:W-:Y:S01]  /*1d050*/  UMOV UR4, URZ ;  /* 0x0000003f00047c82 */ /* 0x000fe20008000000 */
[----:B------:R-:W-:Y:S01]  /*1d060*/  UMOV UR5, URZ ;  /* 0x0000003f00057c82 */ /* 0x000fe20008000000 */
[----:B------:R-:W-:Y:S01]  /*1d070*/  ULDC UR6, c[0x0][0xc3c] ;  /* 0x00030f0000067ab9 */ /* 0x000fe20000000800 */
[----:B------:R-:W-:Y:S02]  /*1d080*/  IMAD.MOV.U32 R16, RZ, RZ, R0 ;  /* 0x000000ffff107224 */ /* 0x000fe400078e0000 */
[----:B------:R-:W-:Y:S02]  /*1d090*/  IMAD.U32 R17, RZ, RZ, UR4 ;  /* 0x00000004ff117e24 */ /* 0x000fe4000f8e00ff */
[----:B------:R-:W-:Y:S02]  /*1d0a0*/  IMAD.U32 R18, RZ, RZ, UR5 ;  /* 0x00000005ff127e24 */ /* 0x000fe4000f8e00ff */
[----:B------:R-:W-:-:S07]  /*1d0b0*/  IMAD.U32 R19, RZ, RZ, UR6 ;  /* 0x00000006ff137e24 */ /* 0x000fce000f8e00ff */
.L_x_1661:
[----:B------:R-:W2:Y:S01]  /*1d0c0*/  S2R R0, SR_TID.X ;  /* 0x0000000000007919 */ /* 0x000ea20000002100 */
[----:B------:R-:W-:Y:S05]  /*1d0d0*/  WARPSYNC.ALL ;  /* 0x0000000000007948 */ /* 0x000fea0003800000 */
[----:B------:R-:W-:Y:S01]  /*1d0e0*/  BAR.SYNC.DEFER_BLOCKING 0x4, 0x200 ;  /* 0x0108000000007b1d */ /* 0x000fe20000010000 */
[----:B--2---:R-:W-:-:S04]  /*1d0f0*/  LOP3.LUT R0, R0, 0x1f, RZ, 0xc0, !PT ;  /* 0x0000001f00007812 */ /* 0x004fc800078ec0ff */
[----:B------:R-:W-:-:S13]  /*1d100*/  ISETP.NE.AND P0, PT, R0, RZ, PT ;  /* 0x000000ff0000720c */ /* 0x000fda0003f05270 */
[----:B-1----:R-:W1:Y:S01]  /*1d110*/  @!P0 S2R R3, SR_CgaCtaId ;  /* 0x0000000000038919 */ /* 0x002e620000008800 */
[----:B------:R-:W-:-:S04]  /*1d120*/  @!P0 MOV R0, 0x400 ;  /* 0x0000040000008802 */ /* 0x000fc80000000f00 */
[----:B-1----:R-:W-:-:S05]  /*1d130*/  @!P0 LEA R22, R3, R0, 0x18 ;  /* 0x0000000003168211 */ /* 0x002fca00078ec0ff */
[----:B------:R1:W-:Y:S01]  /*1d140*/  @!P0 STS.128 [R22+0x168d0], R16 ;  /* 0x0168d01016008388 */ /* 0x0003e20000000c00 */
[----:B------:R-:W-:Y:S06]  /*1d150*/  BAR.ARV 0x5, 0x200 ;  /* 0x0148000000007b1d */ /* 0x000fec0000002000 */
.L_x_1650:
[----:B------:R-:W-:Y:S02]  /*1d160*/  ULDC UR4, c[0x0][0xc3c] ;  /* 0x00030f0000047ab9 */ /* 0x000fe40000000800 */
[----:B---3--:R-:W-:-:S13]  /*1d170*/  ISETP.GE.AND P0, PT, R19, UR4, PT ;  /* 0x0000000413007c0c */ /* 0x008fda000bf06270 */
[----:B------:R-:W-:Y:S05]  /*1d180*/  @!P0 BRA `(.L_x_1662) ;  /* 0xffffffa000ec8947 */ /* 0x000fea000383ffff */
[----:B------:R-:W-:Y:S05]  /*1d190*/  BSYNC B8 ;  /* 0x0000000000087941 */ /* 0x000fea0003800000 */
.L_x_1524:
[----:B--2---:R-:W2:Y:S01]  /*1d1a0*/  LDL.LU R0, [R1+0x24] ;  /* 0x0000240001007983 */ /* 0x004ea20000300800 */
[----:B------:R-:W-:Y:S01]  /*1d1b0*/  BSSY B0, `(.L_x_1663) ;  /* 0x000000b000007945 */ /* 0x000fe20003800000 */
[----:B------:R-:W3:Y:S01]  /*1d1c0*/  S2R R5, SR_CgaCtaId ;  /* 0x0000000000057919 */ /* 0x000ee20000008800 */
[----:B--2---:R-:W-:-:S05]  /*1d1d0*/  VIADD R0, R0, 0x1 ;  /* 0x0000000100007836 */ /* 0x004fca0000000000 */
[----:B0-----:R-:W-:-:S04]  /*1d1e0*/  LEA.HI R2, R0, R0, RZ, 0x1 ;  /* 0x0000000000027211 */ /* 0x001fc800078f08ff */
[----:B------:R-:W-:Y:S02]  /*1d1f0*/  LOP3.LUT R3, R2, 0xfffffffe, RZ, 0xc0, !PT ;  /* 0xfffffffe02037812 */ /* 0x000fe400078ec0ff */
[----:B------:R-:W-:-:S03]  /*1d200*/  MOV R2, 0x400 ;  /* 0x0000040000027802 */ /* 0x000fc60000000f00 */
[----:B------:R-:W-:Y:S01]  /*1d210*/  IMAD.IADD R0, R0, 0x1, -R3 ;  /* 0x0000000100007824 */ /* 0x000fe200078e0a03 */
[----:B---3--:R-:W-:-:S04]  /*1d220*/  LEA R9, R5, R2, 0x18 ;  /* 0x0000000205097211 */ /* 0x008fc800078ec0ff */
[----:B------:R-:W-:-:S04]  /*1d230*/  SHF.L.U32 R0, R0, 0x1f, RZ ;  /* 0x0000001f00007819 */ /* 0x000fc800000006ff */
[----:B------:R-:W0:Y:S02]  /*1d240*/  SYNCS.PHASECHK.TRANS64.TRYWAIT P0, [R9+URZ+0x16820], R0 ;  /* 0x01682000090075a7 */ /* 0x000e24000800017f */
[----:B0-----:R-:W-:Y:S05]  /*1d250*/  @!P0 BRA `(.L_x_1664) ;  /* 0x0000003400208947 */ /* 0x001fea0003800000 */
.L_x_1787:
[----:B------:R-:W-:Y:S05]  /*1d260*/  BSYNC B0 ;  /* 0x0000000000007941 */ /* 0x000fea0003800000 */
.L_x_1663:
[----:B------:R-:W-:-:S03]  /*1d270*/  UMOV UR4, 0xffffffff ;  /* 0xffffffff00047882 */ /* 0x000fc60000000000 */
[----:B------:R-:W-:Y:S05]  /*1d280*/  BRA.DIV UR4, `(.L_x_1665) ;  /* 0x0000003604287947 */ /* 0x000fea000b800000 */
[----:B0-----:R-:W0:Y:S02]  /*1d290*/  S2R R0, SR_TID.X ;  /* 0x0000000000007919 */ /* 0x001e240000002100 */
[----:B0-----:R-:W-:-:S04]  /*1d2a0*/  SHF.R.U32.HI R0, RZ, 0x5, R0 ;  /* 0x00000005ff007819 */ /* 0x001fc80000011600 */
[----:B------:R-:W-:-:S05]  /*1d2b0*/  LOP3.LUT R0, R0, 0x3, RZ, 0xc0, !PT ;  /* 0x0000000300007812 */ /* 0x000fca00078ec0ff */
[----:B------:R0:W2:Y:S02]  /*1d2c0*/  SHFL.IDX PT, R14, R0, RZ, 0x1f ;  /* 0x00001fff000e7589 */ /* 0x0000a400000e0000 */
.L_x_1790:
[----:B--2---:R-:W-:-:S13]  /*1d2d0*/  ISETP.NE.AND P0, PT, R14, RZ, PT ;  /* 0x000000ff0e00720c */ /* 0x004fda0003f05270 */
[----:B------:R-:W-:Y:S05]  /*1d2e0*/  @P0 BRA `(.L_x_1322) ;  /* 0x0000000000880947 */ /* 0x000fea0003800000 */
[----:B------:R-:W-:-:S03]  /*1d2f0*/  UMOV UR4, 0xffffffff ;  /* 0xffffffff00047882 */ /* 0x000fc60000000000 */
[----:B------:R-:W-:Y:S05]  /*1d300*/  BRA.DIV UR4, `(.L_x_1666) ;  /* 0x00000036043c7947 */ /* 0x000fea000b800000 */
[----:B------:R-:W-:-:S13]  /*1d310*/  ELECT P6, URZ, PT ;  /* 0x00000000003f782f */ /* 0x000fda00038c0000 */
.L_x_1793:
[----:B------:R-:W-:Y:S05]  /*1d320*/  @!P6 BRA `(.L_x_1322) ;  /* 0x000000000078e947 */ /* 0x000fea0003800000 */
[----:B------:R-:W-:-:S06]  /*1d330*/  ULOP3.LUT UR4, UR36, 0x2, URZ, 0xfc, !UPT ;  /* 0x0000000224047892 */ /* 0x000fcc000f8efc3f */
[----:B0-----:R-:W-:-:S05]  /*1d340*/  IMAD.U32 R0, RZ, RZ, UR4 ;  /* 0x00000004ff007e24 */ /* 0x001fca000f8e00ff */
[----:B------:R-:W-:-:S13]  /*1d350*/  ISETP.NE.AND P2, PT, R0, 0x3, PT ;  /* 0x000000030000780c */ /* 0x000fda0003f45270 */
[----:B------:R-:W-:Y:S05]  /*1d360*/  @!P2 BRA `(.L_x_1667) ;  /* 0x000000000004a947 */ /* 0x000fea0003800000 */
[----:B------:R-:W-:Y:S01]  /*1d370*/  BPT.TRAP 0x1 ;  /* 0x000000040000795c */ /* 0x000fe20000300000 */
.L_x_1667:
        /* <DEDUP_REMOVED lines=12> */
.L_x_1794:
[----:B------:R-:W2:Y:S02]  /*1d440*/  SYNCS.PHASECHK.TRANS64.TRYWAIT P0, [R3+URZ], R2 ;  /* 0x00000002030075a7 */ /* 0x000ea4000800017f */
[----:B--2---:R-:W-:Y:S05]  /*1d450*/  @!P0 BRA `(.L_x_1669) ;  /* 0x00000034001c8947 */ /* 0x004fea0003800000 */
.L_x_1795:
[----:B------:R-:W-:Y:S05]  /*1d460*/  @!P2 BRA `(.L_x_1670) ;  /* 0x000000000004a947 */ /* 0x000fea0003800000 */
[----:B------:R-:W-:Y:S01]  /*1d470*/  BPT.TRAP 0x1 ;  /* 0x000000040000795c */ /* 0x000fe20000300000 */
.L_x_1670:
[----:B------:R-:W-:-:S04]  /*1d480*/  VIADD R0, R9, 0x16860 ;  /* 0x0001686009007836 */ /* 0x000fc80000000000 */
[----:B------:R-:W-:-:S04]  /*1d490*/  IMAD R23, R23, 0x8, R0 ;  /* 0x0000000817177824 */ /* 0x000fc800078e0200 */
[----:B------:R-:W3:Y:S02]  /*1d4a0*/  SYNCS.PHASECHK.TRANS64.TRYWAIT P0, [R23+URZ], R4 ;  /* 0x00000004170075a7 */ /* 0x000ee4000800017f */
[----:B---3--:R-:W-:Y:S05]  /*1d4b0*/  @!P0 BRA `(.L_x_1671) ;  /* 0x0000003400188947 */ /* 0x008fea0003800000 */
.L_x_1796:
[----:B------:R-:W-:-:S07]  /*1d4c0*/  IMAD R7, R7, 0x8, R0 ;  /* 0x0000000807077824 */ /* 0x000fce00078e0200 */
.L_x_1672:
[----:B----4-:R4:W0:Y:S02]  /*1d4d0*/  SYNCS.PHASECHK.TRANS64.TRYWAIT P0, [R7+URZ], R2 ;  /* 0x00000002070075a7 */ /* 0x010824000800017f */
[----:B0-----:R-:W-:Y:S05]  /*1d4e0*/  @!P0 NANOSLEEP.SYNCS 0x989680 ;  /* 0x009896800000895d */ /* 0x001fea0003900000 */
[----:B------:R-:W0:Y:S02]  /*1d4f0*/  @!P0 SYNCS.PHASECHK.TRANS64 P0, [R7+URZ], R2 ;  /* 0x00000002070085a7 */ /* 0x000e24000800007f */
[----:B0-----:R-:W-:Y:S05]  /*1d500*/  @!P0 BRA `(.L_x_1672) ;  /* 0xfffffffc00f08947 */ /* 0x001fea000383ffff */
.L_x_1322:
[----:B------:R-:W-:Y:S05]  /*1d510*/  BSYNC B9 ;  /* 0x0000000000097941 */ /* 0x000fea0003800000 */
.L_x_1319:
[----:B------:R-:W-:Y:S05]  /*1d520*/  EXIT ;  /* 0x000000000000794d */ /* 0x000fea0003800000 */
.L_x_1348:
[----:B0-----:R0:W1:Y:S02]  /*1d530*/  SYNCS.PHASECHK.TRANS64.TRYWAIT P6, [R79+URZ+0x16890], R91 ;  /* 0x0168905b4f0075a7 */ /* 0x00106400080c017f */
[----:B-1----:R-:W-:Y:S05]  /*1d540*/  @!P6 NANOSLEEP.SYNCS 0x989680 ;  /* 0x009896800000e95d */ /* 0x002fea0003900000 */
[----:B------:R-:W1:Y:S02]  /*1d550*/  @!P6 SYNCS.PHASECHK.TRANS64 P6, [R79+URZ+0x16890], R91 ;  /* 0x0168905b4f00e5a7 */ /* 0x000e6400080c007f */
[----:B-1----:R-:W-:Y:S05]  /*1d560*/  @!P6 BRA `(.L_x_1348) ;  /* 0xfffffffc00f0e947 */ /* 0x002fea000383ffff */
[----:B------:R-:W-:Y:S05]  /*1d570*/  BRA `(.L_x_1673) ;  /* 0xfffffe58005c7947 */ /* 0x000fea000383ffff */
.L_x_1368:
[----:B0-----:R0:W1:Y:S02]  /*1d580*/  SYNCS.PHASECHK.TRANS64.TRYWAIT P5, [R79+URZ+0x16890], R91 ;  /* 0x0168905b4f0075a7 */ /* 0x00106400080a017f */
[----:B-1----:R-:W-:Y:S05]  /*1d590*/  @!P5 NANOSLEEP.SYNCS 0x989680 ;  /* 0x009896800000d95d */ /* 0x002fea0003900000 */
[----:B------:R-:W1:Y:S02]  /*1d5a0*/  @!P5 SYNCS.PHASECHK.TRANS64 P5, [R79+URZ+0x16890], R91 ;  /* 0x0168905b4f00d5a7 */ /* 0x000e6400080a007f */
[----:B-1----:R-:W-:Y:S05]  /*1d5b0*/  @!P5 BRA `(.L_x_1368) ;  /* 0xfffffffc00f0d947 */ /* 0x002fea000383ffff */
[----:B------:R-:W-:Y:S05]  /*1d5c0*/  BRA `(.L_x_1674) ;  /* 0xfffffe6800dc7947 */ /* 0x000fea000383ffff */
.L_x_1377:
[----:B-1----:R1:W2:Y:S02]  /*1d5d0*/  SYNCS.PHASECHK.TRANS64.TRYWAIT P4, [R79+URZ+0x16890], R91 ;  /* 0x0168905b4f0075a7 */ /* 0x0022a4000808017f */
[----:B--2---:R-:W-:Y:S05]  /*1d5e0*/  @!P4 NANOSLEEP.SYNCS 0x989680 ;  /* 0x009896800000c95d */ /* 0x004fea0003900000 */
[----:B------:R-:W2:Y:S02]  /*1d5f0*/  @!P4 SYNCS.PHASECHK.TRANS64 P4, [R79+URZ+0x16890], R91 ;  /* 0x0168905b4f00c5a7 */ /* 0x000ea4000808007f */
[----:B--2---:R-:W-:Y:S05]  /*1d600*/  @!P4 BRA `(.L_x_1377) ;  /* 0xfffffffc00f0c947 */ /* 0x004fea000383ffff */
[----:B------:R-:W-:Y:S05]  /*1d610*/  BRA `(.L_x_1675) ;  /* 0xfffffe7c000c7947 */ /* 0x000fea000383ffff */
.L_x_1383:
[----:B--2---:R2:W3:Y:S02]  /*1d620*/  SYNCS.PHASECHK.TRANS64.TRYWAIT P3, [R79+URZ+0x168b0], R91 ;  /* 0x0168b05b4f0075a7 */ /* 0x0044e4000806017f */
[----:B---3--:R-:W-:Y:S05]  /*1d630*/  @!P3 NANOSLEEP.SYNCS 0x989680 ;  /* 0x009896800000b95d */ /* 0x008fea0003900000 */
[----:B------:R-:W3:Y:S02]  /*1d640*/  @!P3 SYNCS.PHASECHK.TRANS64 P3, [R79+URZ+0x168b0], R91 ;  /* 0x0168b05b4f00b5a7 */ /* 0x000ee4000806007f */
[----:B---3--:R-:W-:Y:S05]  /*1d650*/  @!P3 BRA `(.L_x_1383) ;  /* 0xfffffffc00f0b947 */ /* 0x008fea000383ffff */
[----:B------:R-:W-:Y:S05]  /*1d660*/  BRA `(.L_x_1676) ;  /* 0xfffffe7c00a07947 */ /* 0x000fea000383ffff */
.L_x_1399:
[----:B------:R-:W0:Y:S01]  /*1d670*/  S2R R4, SR_TID.X ;  /* 0x0000000000047919 */ /* 0x000e220000002100 */
[----:B------:R-:W-:Y:S01]  /*1d680*/  BSSY B0, `(.L_x_1677) ;  /* 0x000000c000007945 */ /* 0x000fe20003800000 */
[----:B------:R-:W-:Y:S02]  /*1d690*/  IMAD.MOV.U32 R12, RZ, RZ, RZ ;  /* 0x000000ffff0c7224 */ /* 0x000fe400078e00ff */
        /* <DEDUP_REMOVED lines=10> */
.L_x_1678:
[----:B------:R-:W-:Y:S05]  /*1d740*/  BSYNC B0 ;  /* 0x0000000000007941 */ /* 0x000fea0003800000 */
.L_x_1677:
[----:B------:R0:W-:Y:S01]  /*1d750*/  STL [R1+0x1c], R14 ;  /* 0x00001c0e01007387 */ /* 0x0001e20000100800 */
[----:B------:R-:W-:Y:S05]  /*1d760*/  BRA `(.L_x_1679) ;  /* 0xfffffe8400fc7947 */ /* 0x000fea000383ffff */
.L_x_1411:
[----:B------:R-:W-:Y:S01]  /*1d770*/  BSSY B1, `(.L_x_1680) ;  /* 0x0000008000017945 */ /* 0x000fe20003800000 */
[----:B------:R-:W-:Y:S02]  /*1d780*/  IMAD.MOV.U32 R13, RZ, RZ, R6 ;  /* 0x000000ffff0d7224 */ /* 0x000fe400078e0006 */
[----:B------:R-:W-:Y:S02]  /*1d790*/  IMAD.MOV.U32 R12, RZ, RZ, RZ ;  /* 0x000000ffff0c7224 */ /* 0x000fe400078e00ff */
[----:B------:R-:W-:Y:S02]  /*1d7a0*/  IMAD.MOV.U32 R11, RZ, RZ, 0x1c1f ;  /* 0x00001c1fff0b7424 */ /* 0x000fe400078e00ff */
[----:B------:R-:W-:-:S07]  /*1d7b0*/  IMAD.MOV.U32 R15, RZ, RZ, -0x1 ;  /* 0xffffffffff0f7424 */ /* 0x000fce00078e00ff */
[----:B0-----:R-:W-:Y:S05]  /*1d7c0*/  WARPSYNC.COLLECTIVE R15, `(.L_x_1681) ;  /* 0x000000000f087348 */ /* 0x001fea0003c00000 */
[----:B0-----:R0:W1:Y:S02]  /*1d7d0*/  SHFL.IDX P6, R14, R13, R12, R11 ;  /* 0x0000000c0d0e7389 */ /* 0x00106400000c000b */
[----:B01----:R-:W-:Y:S01]  /*1d7e0*/  ENDCOLLECTIVE ;  /* 0x000000000000791b */ /* 0x003fe20003800000 */
.L_x_1681:
[----:B------:R-:W-:Y:S05]  /*1d7f0*/  BSYNC B1 ;  /* 0x0000000000017941 */ /* 0x000fea0003800000 */
.L_x_1680:
        /* <DEDUP_REMOVED lines=8> */
.L_x_1682:
[----:B------:R-:W-:Y:S02]  /*1d880*/  IMAD.MOV.U32 R13, RZ, RZ, R8 ;  /* 0x000000ffff0d7224 */ /* 0x000fe400078e0008 */
[----:B------:R-:W-:-:S07]  /*1d890*/  IMAD.MOV.U32 R0, RZ, RZ, R14 ;  /* 0x000000ffff007224 */ /* 0x000fce00078e000e */
[----:B------:R-:W-:Y:S05]  /*1d8a0*/  WARPSYNC.COLLECTIVE R15, `(.L_x_1683) ;  /* 0x000000000f087348 */ /* 0x000fea0003c00000 */
[----:B------:R0:W1:Y:S02]  /*1d8b0*/  SHFL.IDX P6, R14, R13, R12, R11 ;  /* 0x0000000c0d0e7389 */ /* 0x00006400000c000b */
[----:B01----:R-:W-:Y:S01]  /*1d8c0*/  ENDCOLLECTIVE ;  /* 0x000000000000791b */ /* 0x003fe20003800000 */
.L_x_1683:
[----:B------:R-:W-:Y:S02]  /*1d8d0*/  IMAD.MOV.U32 R13, RZ, RZ, R7 ;  /* 0x000000ffff0d7224 */ /* 0x000fe400078e0007 */
[----:B------:R-:W-:-:S07]  /*1d8e0*/  IMAD.MOV.U32 R5, RZ, RZ, R14 ;  /* 0x000000ffff057224 */ /* 0x000fce00078e000e */
[----:B------:R-:W-:Y:S05]  /*1d8f0*/  WARPSYNC.COLLECTIVE R15, `(.L_x_1684) ;  /* 0x000000000f087348 */ /* 0x000fea0003c00000 */
[----:B------:R0:W1:Y:S02]  /*1d900*/  SHFL.IDX P6, R14, R13, R12, R11 ;  /* 0x0000000c0d0e7389 */ /* 0x00006400000c000b */
[----:B01----:R-:W-:Y:S01]  /*1d910*/  ENDCOLLECTIVE ;  /* 0x000000000000791b */ /* 0x003fe20003800000 */
.L_x_1684:
[----:B------:R-:W-:Y:S05]  /*1d920*/  BRA `(.L_x_1685) ;  /* 0xfffffe8c00887947 */ /* 0x000fea000383ffff */
.L_x_1414:
[----:B------:R-:W-:Y:S01]  /*1d930*/  BSSY B1, `(.L_x_1686) ;  /* 0x0000008000017945 */ /* 0x000fe20003800000 */
[----:B------:R-:W-:Y:S02]  /*1d940*/  IMAD.MOV.U32 R13, RZ, RZ, R6 ;  /* 0x000000ffff0d7224 */ /* 0x000fe400078e0006 */
[----:B------:R-:W-:Y:S02]  /*1d950*/  IMAD.MOV.U32 R12, RZ, RZ, 0x1 ;  /* 0x00000001ff0c7424 */ /* 0x000fe400078e00ff */
[----:B------:R-:W-:Y:S02]  /*1d960*/  IMAD.MOV.U32 R11, RZ, RZ, 0x1c1f ;  /* 0x00001c1fff0b7424 */ /* 0x000fe400078e00ff */
[----:B------:R-:W-:-:S07]  /*1d970*/  IMAD.MOV.U32 R15, RZ, RZ, -0x1 ;  /* 0xffffffffff0f7424 */ /* 0x000fce00078e00ff */
[----:B-1----:R-:W-:Y:S05]  /*1d980*/  WARPSYNC.COLLECTIVE R15, `(.L_x_1687) ;  /* 0x000000000f087348 */ /* 0x002fea0003c00000 */
[----:B------:R0:W2:Y:S02]  /*1d990*/  SHFL.IDX P6, R14, R13, R12, R11 ;  /* 0x0000000c0d0e7389 */ /* 0x0000a400000c000b */
[----:B012---:R-:W-:Y:S01]  /*1d9a0*/  ENDCOLLECTIVE ;  /* 0x000000000000791b */ /* 0x007fe20003800000 */
.L_x_1687:
[----:B------:R-:W-:Y:S05]  /*1d9b0*/  BSYNC B1 ;  /* 0x0000000000017941 */ /* 0x000fea0003800000 */
.L_x_1686:
[----:B------:R-:W-:Y:S02]  /*1d9c0*/  IMAD.MOV.U32 R13, RZ, RZ, R4 ;  /* 0x000000ffff0d7224 */ /* 0x000fe400078e0004 */
[----:B------:R-:W-:Y:S02]  /*1d9d0*/  IMAD.MOV.U32 R12, RZ, RZ, 0x1 ;  /* 0x00000001ff0c7424 */ /* 0x000fe400078e00ff */
[----:B------:R-:W-:Y:S02]  /*1d9e0*/  IMAD.MOV.U32 R11, RZ, RZ, 0x1c1f ;  /* 0x00001c1fff0b7424 */ /* 0x000fe400078e00ff */
[----:B------:R-:W-:Y:S02]  /*1d9f0*/  IMAD.MOV.U32 R15, RZ, RZ, -0x1 ;  /* 0xffffffffff0f7424 */ /* 0x000fe400078e00ff */
[----:B------:R-:W-:-:S07]  /*1da00*/  IMAD.MOV.U32 R3, RZ, RZ, R14 ;  /* 0x000000ffff037224 */ /* 0x000fce00078e000e */
[----:B------:R-:W-:Y:S05]  /*1da10*/  WARPSYNC.COLLECTIVE R15, `(.L_x_1688) ;  /* 0x000000000f087348 */ /* 0x000fea0003c00000 */
[----:B------:R0:W1:Y:S02]  /*1da20*/  SHFL.IDX P6, R14, R13, R12, R11 ;  /* 0x0000000c0d0e7389 */ /* 0x00006400000c000b */
[----:B01----:R-:W-:Y:S01]  /*1da30*/  ENDCOLLECTIVE ;  /* 0x000000000000791b */ /* 0x003fe20003800000 */
.L_x_1688:
[----:B------:R-:W-:Y:S02]  /*1da40*/  IMAD.MOV.U32 R13, RZ, RZ, R8 ;  /* 0x000000ffff0d7224 */ /* 0x000fe400078e0008 */
[----:B------:R-:W-:-:S07]  /*1da50*/  IMAD.MOV.U32 R0, RZ, RZ, R14 ;  /* 0x000000ffff007224 */ /* 0x000fce00078e000e */
[----:B------:R-:W-:Y:S05]  /*1da60*/  WARPSYNC.COLLECTIVE R15, `(.L_x_1689) ;  /* 0x000000000f087348 */ /* 0x000fea0003c00000 */
[----:B------:R0:W1:Y:S02]  /*1da70*/  SHFL.IDX P6, R14, R13, R12, R11 ;  /* 0x0000000c0d0e7389 */ /* 0x00006400000c000b */
[----:B01----:R-:W-:Y:S01]  /*1da80*/  ENDCOLLECTIVE ;  /* 0x000000000000791b */ /* 0x003fe20003800000 */
.L_x_1689:
[----:B------:R-:W-:Y:S02]  /*1da90*/  IMAD.MOV.U32 R13, RZ, RZ, R7 ;  /* 0x000000ffff0d7224 */ /* 0x000fe400078e0007 */
[----:B------:R-:W-:-:S07]  /*1daa0*/  IMAD.MOV.U32 R5, RZ, RZ, R14 ;  /* 0x000000ffff057224 */ /* 0x000fce00078e000e */
[----:B------:R-:W-:Y:S05]  /*1dab0*/  WARPSYNC.COLLECTIVE R15, `(.L_x_1690) ;  /* 0x000000000f087348 */ /* 0x000fea0003c00000 */
[----:B------:R0:W1:Y:S02]  /*1dac0*/  SHFL.IDX P6, R14, R13, R12, R11 ;  /* 0x0000000c0d0e7389 */ /* 0x00006400000c000b */
[----:B01----:R-:W-:Y:S01]  /*1dad0*/  ENDCOLLECTIVE ;  /* 0x000000000000791b */ /* 0x003fe20003800000 */
.L_x_1690:
[----:B------:R-:W-:Y:S05]  /*1dae0*/  BRA `(.L_x_1691) ;  /* 0xfffffe8c00ec7947 */ /* 0x000fea000383ffff */
.L_x_1418:
[----:B0-----:R0:W1:Y:S02]  /*1daf0*/  SYNCS.PHASECHK.TRANS64.TRYWAIT P0, [R2+URZ+0x16800], R41 ;  /* 0x01680029020075a7 */ /* 0x001064000800017f */
[----:B-1----:R-:W-:Y:S05]  /*1db00*/  @!P0 NANOSLEEP.SYNCS 0x989680 ;  /* 0x009896800000895d */ /* 0x002fea0003900000 */
[----:B------:R-:W1:Y:S02]  /*1db10*/  @!P0 SYNCS.PHASECHK.TRANS64 P0, [R2+URZ+0x16800], R41 ;  /* 0x01680029020085a7 */ /* 0x000e64000800007f */
[----:B-1----:R-:W-:Y:S05]  /*1db20*/  @!P0 BRA `(.L_x_1418) ;  /* 0xfffffffc00f08947 */ /* 0x002fea000383ffff */
[----:B------:R-:W-:Y:S05]  /*1db30*/  BRA `(.L_x_1692) ;  /* 0xfffffe9000f47947 */ /* 0x000fea000383ffff */
.L_x_1426:
[----:B------:R-:W1:Y:S01]  /*1db40*/  LDC R41, c[0x0][0x3f4] ;  /* 0x0000fd00ff297b82 */ /* 0x000e620000000800 */
[----:B------:R-:W-:Y:S01]  /*1db50*/  BSSY B1, `(.L_x_1693) ;  /* 0x0000008000017945 */ /* 0x000fe20003800000 */
[----:B------:R-:W-:Y:S02]  /*1db60*/  IMAD.MOV.U32 R13, RZ, RZ, R26 ;  /* 0x000000ffff0d7224 */ /* 0x000fe400078e001a */
[----:B------:R-:W-:Y:S02]  /*1db70*/  IMAD.MOV.U32 R12, RZ, RZ, RZ ;  /* 0x000000ffff0c7224 */ /* 0x000fe400078e00ff */
[----:B------:R-:W-:Y:S02]  /*1db80*/  IMAD.MOV.U32 R11, RZ, RZ, 0x1c1f ;  /* 0x00001c1fff0b7424 */ /* 0x000fe400078e00ff */
[----:B------:R-:W-:-:S07]  /*1db90*/  IMAD.MOV.U32 R15, RZ, RZ, -0x1 ;  /* 0xffffffffff0f7424 */ /* 0x000fce00078e00ff */
[----:B01----:R-:W-:Y:S05]  /*1dba0*/  WARPSYNC.COLLECTIVE R15, `(.L_x_1694) ;  /* 0x000000000f087348 */ /* 0x003fea0003c00000 */
[----:B0-----:R0:W2:Y:S02]  /*1dbb0*/  SHFL.IDX P6, R14, R13, R12, R11 ;  /* 0x0000000c0d0e7389 */ /* 0x0010a400000c000b */
[----:B012---:R-:W-:Y:S01]  /*1dbc0*/  ENDCOLLECTIVE ;  /* 0x000000000000791b */ /* 0x007fe20003800000 */
.L_x_1694:
[----:B------:R-:W-:Y:S05]  /*1dbd0*/  BSYNC B1 ;  /* 0x0000000000017941 */ /* 0x000fea0003800000 */
.L_x_1693:
[----:B------:R0:W5:Y:S01]  /*1dbe0*/  LDL R8, [R1+0x4] ;  /* 0x0000040001087983 */ /* 0x0001620000100800 */
[----:B------:R-:W-:Y:S01]  /*1dbf0*/  IMAD.MOV.U32 R13, RZ, RZ, R25 ;  /* 0x000000ffff0d7224 */ /* 0x000fe200078e0019 */
[----:B------:R-:W-:Y:S01]  /*1dc00*/  ISETP.GE.AND P0, PT, R18, R41, PT ;  /* 0x000000291200720c */ /* 0x000fe20003f06270 */
[----:B------:R-:W-:Y:S02]  /*1dc10*/  IMAD.MOV.U32 R12, RZ, RZ, RZ ;  /* 0x000000ffff0c7224 */ /* 0x000fe400078e00ff */
[----:B------:R-:W-:Y:S02]  /*1dc20*/  IMAD.MOV.U32 R11, RZ, RZ, 0x1c1f ;  /* 0x00001c1fff0b7424 */ /* 0x000fe400078e00ff */
[----:B------:R-:W-:Y:S02]  /*1dc30*/  IMAD.MOV.U32 R15, RZ, RZ, -0x1 ;  /* 0xffffffffff0f7424 */ /* 0x000fe400078e00ff */
[----:B0-----:R-:W-:-:S07]  /*1dc40*/  IMAD.MOV.U32 R0, RZ, RZ, R14 ;  /* 0x000000ffff007224 */ /* 0x001fce00078e000e */
[----:B-----5:R-:W-:Y:S05]  /*1dc50*/  WARPSYNC.COLLECTIVE R15, `(.L_x_1695) ;  /* 0x000000000f087348 */ /* 0x020fea0003c00000 */
[----:B------:R0:W1:Y:S02]  /*1dc60*/  SHFL.IDX P6, R14, R13, R12, R11 ;  /* 0x0000000c0d0e7389 */ /* 0x00006400000c000b */
[----:B01---5:R-:W-:Y:S01]  /*1dc70*/  ENDCOLLECTIVE ;  /* 0x000000000000791b */ /* 0x023fe20003800000 */
.L_x_1695:
[----:B------:R-:W-:Y:S02]  /*1dc80*/  IMAD.MOV.U32 R13, RZ, RZ, R24 ;  /* 0x000000ffff0d7224 */ /* 0x000fe400078e0018 */
[----:B------:R-:W-:-:S07]  /*1dc90*/  IMAD.MOV.U32 R3, RZ, RZ, R14 ;  /* 0x000000ffff037224 */ /* 0x000fce00078e000e */
[----:B------:R-:W-:Y:S05]  /*1dca0*/  WARPSYNC.COLLECTIVE R15, `(.L_x_1696) ;  /* 0x000000000f087348 */ /* 0x000fea0003c00000 */
[----:B------:R0:W1:Y:S02]  /*1dcb0*/  SHFL.IDX P6, R14, R13, R12, R11 ;  /* 0x0000000c0d0e7389 */ /* 0x00006400000c000b */
[----:B01----:R-:W-:Y:S01]  /*1dcc0*/  ENDCOLLECTIVE ;  /* 0x000000000000791b */ /* 0x003fe20003800000 */
.L_x_1696:
[----:B------:R-:W-:Y:S02]  /*1dcd0*/  IMAD.MOV.U32 R13, RZ, RZ, R27 ;  /* 0x000000ffff0d7224 */ /* 0x000fe400078e001b */
[----:B------:R-:W-:-:S07]  /*1dce0*/  IMAD.MOV.U32 R4, RZ, RZ, R14 ;  /* 0x000000ffff047224 */ /* 0x000fce00078e000e */
[----:B------:R-:W-:Y:S05]  /*1dcf0*/  WARPSYNC.COLLECTIVE R15, `(.L_x_1697) ;  /* 0x000000000f087348 */ /* 0x000fea0003c00000 */
[----:B------:R0:W1:Y:S02]  /*1dd00*/  SHFL.IDX P6, R14, R13, R12, R11 ;  /* 0x0000000c0d0e7389 */ /* 0x00006400000c000b */
[----:B01----:R-:W-:Y:S01]  /*1dd10*/  ENDCOLLECTIVE ;  /* 0x000000000000791b */ /* 0x003fe20003800000 */
.L_x_1697:
[----:B------:R-:W-:-:S05]  /*1dd20*/  IMAD R32, R8, R32, RZ ;  /* 0x0000002008207224 */ /* 0x000fca00078e02ff */
[----:B------:R-:W-:-:S13]  /*1dd30*/  ISETP.GE.OR P1, PT, R39, R32, P0 ;  /* 0x000000202700720c */ /* 0x000fda0000726670 */
[C---:B------:R-:W-:Y:S01]  /*1dd40*/  @!P1 IMAD.SHL.U32 R5, R18.reuse, 0x2, RZ ;  /* 0x0000000212059824 */ /* 0x040fe200078e00ff */
[----:B------:R-:W-:-:S04]  /*1dd50*/  @!P1 SHF.L.U64.HI R21, R18, 0x1, R43 ;  /* 0x0000000112159819 */ /* 0x000fc8000001022b */
[----:B------:R-:W-:-:S05]  /*1dd60*/  @!P1 IADD3 R6, P2, R3, R5, RZ ;  /* 0x0000000503069210 */ /* 0x000fca0007f5e0ff */
[----:B------:R-:W-:-:S05]  /*1dd70*/  @!P1 IMAD.X R7, R0, 0x1, R21, P2 ;  /* 0x0000000100079824 */ /* 0x000fca00010e0615 */
[----:B------:R-:W2:Y:S01]  /*1dd80*/  @!P1 LD.E.128 R8, desc[UR38][R6.64] ;  /* 0x0000002606089980 */ /* 0x000ea2000c101d00 */
[----:B------:R-:W-:-:S05]  /*1dd90*/  @!P1 IADD3 R14, P2, R14, R5, RZ ;  /* 0x000000050e0e9210 */ /* 0x000fca0007f5e0ff */
[----:B------:R-:W-:-:S04]  /*1dda0*/  @!P1 IMAD.X R3, R4, 0x1, R21, P2 ;  /* 0x0000000104039824 */ /* 0x000fc800010e0615 */
[----:B------:R-:W-:-:S05]  /*1ddb0*/  @!P1 IMAD.MOV.U32 R15, RZ, RZ, R3 ;  /* 0x000000ffff0f9224 */ /* 0x000fca00078e0003 */
[----:B------:R0:W5:Y:S01]  /*1ddc0*/  @!P1 LD.E.128 R4, desc[UR38][R14.64] ;  /* 0x000000260e049980 */ /* 0x000162000c101d00 */
[----:B------:R-:W-:Y:S01]  /*1ddd0*/  CS2R R36, SRZ ;  /* 0x0000000000247805 */ /* 0x000fe2000001ff00 */
[----:B------:R-:W-:Y:S01]  /*1dde0*/  IMAD.MOV.U32 R13, RZ, RZ, R26 ;  /* 0x000000ffff0d7224 */ /* 0x000fe200078e001a */
[----:B------:R-:W-:Y:S01]  /*1ddf0*/  CS2R R34, SRZ ;  /* 0x0000000000227805 */ /* 0x000fe2000001ff00 */
[----:B------:R-:W-:Y:S01]  /*1de00*/  IMAD.MOV.U32 R12, RZ, RZ, 0x1 ;  /* 0x00000001ff0c7424 */ /* 0x000fe200078e00ff */
[----:B------:R-:W-:Y:S02]  /*1de10*/  CS2R R20, SRZ ;  /* 0x0000000000147805 */ /* 0x000fe4000001ff00 */
[----:B------:R-:W-:Y:S01]  /*1de20*/  CS2R R28, SRZ ;  /* 0x00000000001c7805 */ /* 0x000fe2000001ff00 */
[----:B0-----:R-:W-:Y:S02]  /*1de30*/  IMAD.MOV.U32 R15, RZ, RZ, -0x1 ;  /* 0xffffffffff0f7424 */ /* 0x001fe400078e00ff */
[----:B--2---:R-:W-:-:S02]  /*1de40*/  @!P1 IMAD.MOV.U32 R37, RZ, RZ, R11 ;  /* 0x000000ffff259224 */ /* 0x004fc400078e000b */
[----:B------:R-:W-:Y:S02]  /*1de50*/  IMAD.MOV.U32 R11, RZ, RZ, 0x1c1f ;  /* 0x00001c1fff0b7424 */ /* 0x000fe400078e00ff */
[----:B------:R-:W-:Y:S02]  /*1de60*/  @!P1 IMAD.MOV.U32 R34, RZ, RZ, R8 ;  /* 0x000000ffff229224 */ /* 0x000fe400078e0008 */
[----:B------:R-:W-:-:S07]  /*1de70*/  @!P1 IMAD.MOV.U32 R35, RZ, RZ, R9 ;  /* 0x000000ffff239224 */ /* 0x000fce00078e0009 */
[----:B-----5:R-:W-:Y:S05]  /*1de80*/  WARPSYNC.COLLECTIVE R15, `(.L_x_1698) ;  /* 0x000000000f087348 */ /* 0x020fea0003c00000 */
[----:B------:R0:W1:Y:S02]  /*1de90*/  SHFL.IDX P6, R14, R13, R12, R11 ;  /* 0x0000000c0d0e7389 */ /* 0x00006400000c000b */
[----:B01---5:R-:W-:Y:S01]  /*1dea0*/  ENDCOLLECTIVE ;  /* 0x000000000000791b */ /* 0x023fe20003800000 */
.L_x_1698:
[----:B------:R-:W-:Y:S02]  /*1deb0*/  IMAD.MOV.U32 R0, RZ, RZ, R34 ;  /* 0x000000ffff007224 */ /* 0x000fe400078e0022 */
[----:B------:R-:W-:Y:S02]  /*1dec0*/  IMAD.MOV.U32 R3, RZ, RZ, R35 ;  /* 0x000000ffff037224 */ /* 0x000fe400078e0023 */
[----:B------:R-:W-:Y:S01]  /*1ded0*/  @!P1 IMAD.MOV.U32 R36, RZ, RZ, R10 ;  /* 0x000000ffff249224 */ /* 0x000fe200078e000a */
[----:B------:R-:W-:Y:S01]  /*1dee0*/  PRMT R42, R0, 0x7610, R42 ;  /* 0x00007610002a7816 */ /* 0x000fe2000000002a */
[----:B------:R-:W-:Y:S01]  /*1def0*/  IMAD.MOV.U32 R9, RZ, RZ, R37 ;  /* 0x000000ffff097224 */ /* 0x000fe200078e0025 */
[----:B------:R-:W-:Y:S01]  /*1df00*/  PRMT R45, R45, 0x5410, R3 ;  /* 0x000054102d2d7816 */ /* 0x000fe20000000003 */
[----:B------:R-:W-:Y:S02]  /*1df10*/  @!P1 IMAD.MOV.U32 R20, RZ, RZ, R4 ;  /* 0x000000ffff149224 */ /* 0x000fe400078e0004 */
[----:B------:R-:W-:-:S02]  /*1df20*/  @!P1 IMAD.MOV.U32 R21, RZ, RZ, R5 ;  /* 0x000000ffff159224 */ /* 0x000fc400078e0005 */
[----:B------:R-:W-:Y:S02]  /*1df30*/  @!P1 IMAD.MOV.U32 R28, RZ, RZ, R6 ;  /* 0x000000ffff1c9224 */ /* 0x000fe400078e0006 */
[----:B------:R-:W-:Y:S02]  /*1df40*/  IMAD.MOV.U32 R13, RZ, RZ, R25 ;  /* 0x000000ffff0d7224 */ /* 0x000fe400078e0019 */
[----:B------:R-:W-:Y:S02]  /*1df50*/  @!P1 IMAD.MOV.U32 R29, RZ, RZ, R7 ;  /* 0x000000ffff1d9224 */ /* 0x000fe400078e0007 */
[----:B------:R-:W-:Y:S02]  /*1df60*/  IMAD.MOV.U32 R4, RZ, RZ, R20 ;  /* 0x000000ffff047224 */ /* 0x000fe400078e0014 */
[----:B------:R-:W-:Y:S02]  /*1df70*/  IMAD.MOV.U32 R5, RZ, RZ, R21 ;  /* 0x000000ffff057224 */ /* 0x000fe400078e0015 */
[----:B------:R-:W-:-:S02]  /*1df80*/  IMAD.MOV.U32 R6, RZ, RZ, R28 ;  /* 0x000000ffff067224 */ /* 0x000fc400078e001c */
[----:B------:R-:W-:Y:S01]  /*1df90*/  IMAD.MOV.U32 R0, RZ, RZ, R14 ;  /* 0x000000ffff007224 */ /* 0x000fe200078e000e */
[----:B------:R-:W-:-:S07]  /*1dfa0*/  PRMT R45, R5, 0x7610, R45 ;  /* 0x00007610052d7816 */ /* 0x000fce000000002d */
[----:B------:R-:W-:Y:S05]  /*1dfb0*/  WARPSYNC.COLLECTIVE R15, `(.L_x_1699) ;  /* 0x000000000f087348 */ /* 0x000fea0003c00000 */
[----:B------:R0:W1:Y:S02]  /*1dfc0*/  SHFL.IDX P6, R14, R13, R12, R11 ;  /* 0x0000000c0d0e7389 */ /* 0x00006400000c000b */
[----:B01----:R-:W-:Y:S01]  /*1dfd0*/  ENDCOLLECTIVE ;  /* 0x000000000000791b */ /* 0x003fe20003800000 */
.L_x_1699:
[----:B------:R-:W-:Y:S01]  /*1dfe0*/  IMAD.MOV.U32 R8, RZ, RZ, R36 ;  /* 0x000000ffff087224 */ /* 0x000fe200078e0024 */
[----:B------:R-:W-:Y:S01]  /*1dff0*/  PRMT R56, R4, 0x5410, R6 ;  /* 0x0000541004387816 */ /* 0x000fe20000000006 */
[----:B------:R-:W-:Y:S01]  /*1e000*/  IMAD.MOV.U32 R7, RZ, RZ, R29 ;  /* 0x000000ffff077224 */ /* 0x000fe200078e001d */
[----:B------:R-:W-:Y:S02]  /*1e010*/  CS2R R4, SRZ ;  /* 0x0000000000047805 */ /* 0x000fe4000001ff00 */
[----:B------:R-:W-:Y:S02]  /*1e020*/  PRMT R31, R8, 0x5410, R9 ;  /* 0x00005410081f7816 */ /* 0x000fe40000000009 */
[----:B------:R-:W-:Y:S01]  /*1e030*/  PRMT R42, R42, 0x5410, R7 ;  /* 0x000054102a2a7816 */ /* 0x000fe20000000007 */
[----:B------:R-:W-:Y:S02]  /*1e040*/  IMAD.MOV.U32 R13, RZ, RZ, R24 ;  /* 0x000000ffff0d7224 */ /* 0x000fe400078e0018 */
[----:B------:R-:W-:-:S07]  /*1e050*/  IMAD.MOV.U32 R3, RZ, RZ, R14 ;  /* 0x000000ffff037224 */ /* 0x000fce00078e000e */
[----:B------:R-:W-:Y:S05]  /*1e060*/  WARPSYNC.COLLECTIVE R15, `(.L_x_1700) ;  /* 0x000000000f087348 */ /* 0x000fea0003c00000 */
[----:B------:R0:W1:Y:S02]  /*1e070*/  SHFL.IDX P6, R14, R13, R12, R11 ;  /* 0x0000000c0d0e7389 */ /* 0x00006400000c000b */
[----:B01----:R-:W-:Y:S01]  /*1e080*/  ENDCOLLECTIVE ;  /* 0x000000000000791b */ /* 0x003fe20003800000 */
.L_x_1700:
[----:B------:R-:W-:Y:S02]  /*1e090*/  IMAD.MOV.U32 R13, RZ, RZ, R27 ;  /* 0x000000ffff0d7224 */ /* 0x000fe400078e001b */
[----:B------:R-:W-:-:S07]  /*1e0a0*/  IMAD.MOV.U32 R24, RZ, RZ, R14 ;  /* 0x000000ffff187224 */ /* 0x000fce00078e000e */
[----:B------:R-:W-:Y:S05]  /*1e0b0*/  WARPSYNC.COLLECTIVE R15, `(.L_x_1701) ;  /* 0x000000000f087348 */ /* 0x000fea0003c00000 */
[----:B------:R0:W1:Y:S02]  /*1e0c0*/  SHFL.IDX P6, R14, R13, R12, R11 ;  /* 0x0000000c0d0e7389 */ /* 0x00006400000c000b */
[----:B01----:R-:W-:Y:S01]  /*1e0d0*/  ENDCOLLECTIVE ;  /* 0x000000000000791b */ /* 0x003fe20003800000 */
.L_x_1701:
[----:B------:R-:W-:Y:S05]  /*1e0e0*/  BRA `(.L_x_1702) ;  /* 0xfffffe9c00e47947 */ /* 0x000fea000383ffff */
.L_x_1430:
[----:B0-----:R0:W1:Y:S02]  /*1e0f0*/  SYNCS.PHASECHK.TRANS64.TRYWAIT P1, [R2+URZ+0x16800], R13 ;  /* 0x0168000d020075a7 */ /* 0x001064000802017f */
[----:B-1----:R-:W-:Y:S05]  /*1e100*/  @!P1 NANOSLEEP.SYNCS 0x989680 ;  /* 0x009896800000995d */ /* 0x002fea0003900000 */
[----:B------:R-:W1:Y:S02]  /*1e110*/  @!P1 SYNCS.PHASECHK.TRANS64 P1, [R2+URZ+0x16800], R13 ;  /* 0x0168000d020095a7 */ /* 0x000e64000802007f */
[----:B-1----:R-:W-:Y:S05]  /*1e120*/  @!P1 BRA `(.L_x_1430) ;  /* 0xfffffffc00f09947 */ /* 0x002fea000383ffff */
[----:B------:R-:W-:Y:S05]  /*1e130*/  BRA `(.L_x_1703) ;  /* 0xfffffea000847947 */ /* 0x000fea000383ffff */
.L_x_1436:
[----:B--2---:R2:W3:Y:S02]  /*1e140*/  SYNCS.PHASECHK.TRANS64.TRYWAIT P2, [R7+URZ+0x16830], R0 ;  /* 0x01683000070075a7 */ /* 0x0044e4000804017f */
[----:B---3--:R-:W-:Y:S05]  /*1e150*/  @!P2 NANOSLEEP.SYNCS 0x989680 ;  /* 0x009896800000a95d */ /* 0x008fea0003900000 */
[----:B------:R-:W3:Y:S02]  /*1e160*/  @!P2 SYNCS.PHASECHK.TRANS64 P2, [R7+URZ+0x16830], R0 ;  /* 0x016830000700a5a7 */ /* 0x000ee4000804007f */
[----:B---3--:R-:W-:Y:S05]  /*1e170*/  @!P2 BRA `(.L_x_1436) ;  /* 0xfffffffc00f0a947 */ /* 0x008fea000383ffff */
[----:B------:R-:W-:Y:S05]  /*1e180*/  BRA `(.L_x_1435) ;  /* 0xfffffeb000047947 */ /* 0x000fea000383ffff */
.L_x_1454:
[----:B-1----:R1:W2:Y:S02]  /*1e190*/  SYNCS.PHASECHK.TRANS64.TRYWAIT P4, [R11+URZ+0x16830], R10 ;  /* 0x0168300a0b0075a7 */ /* 0x0022a4000808017f */
[----:B--2---:R-:W-:Y:S05]  /*1e1a0*/  @!P4 NANOSLEEP.SYNCS 0x989680 ;  /* 0x009896800000c95d */ /* 0x004fea0003900000 */
[----:B------:R-:W2:Y:S02]  /*1e1b0*/  @!P4 SYNCS.PHASECHK.TRANS64 P4, [R11+URZ+0x16830], R10 ;  /* 0x0168300a0b00c5a7 */ /* 0x000ea4000808007f */
[----:B--2---:R-:W-:Y:S05]  /*1e1c0*/  @!P4 BRA `(.L_x_1454) ;  /* 0xfffffffc00f0c947 */ /* 0x004fea000383ffff */
[----:B------:R-:W-:Y:S05]  /*1e1d0*/  BRA `(.L_x_1453) ;  /* 0xfffffee000f07947 */ /* 0x000fea000383ffff */
.L_x_1458:
[----:B-1----:R1:W2:Y:S02]  /*1e1e0*/  SYNCS.PHASECHK.TRANS64.TRYWAIT P3, [R11+URZ+0x16850], R10 ;  /* 0x0168500a0b0075a7 */ /* 0x0022a4000806017f */
[----:B--2---:R-:W-:Y:S05]  /*1e1f0*/  @!P3 NANOSLEEP.SYNCS 0x989680 ;  /* 0x009896800000b95d */ /* 0x004fea0003900000 */
[----:B------:R-:W2:Y:S02]  /*1e200*/  @!P3 SYNCS.PHASECHK.TRANS64 P3, [R11+URZ+0x16850], R10 ;  /* 0x0168500a0b00b5a7 */ /* 0x000ea4000806007f */
[----:B--2---:R-:W-:Y:S05]  /*1e210*/  @!P3 BRA `(.L_x_1458) ;  /* 0xfffffffc00f0b947 */ /* 0x004fea000383ffff */
[----:B------:R-:W-:Y:S05]  /*1e220*/  BRA `(.L_x_1455) ;  /* 0xfffffee400b07947 */ /* 0x000fea000383ffff */
.L_x_1477:
[----:B-1----:R1:W2:Y:S02]  /*1e230*/  SYNCS.PHASECHK.TRANS64.TRYWAIT P3, [R0+URZ+0x16830], R3 ;  /* 0x01683003000075a7 */ /* 0x0022a4000806017f */
[----:B--2---:R-:W-:Y:S05]  /*1e240*/  @!P3 NANOSLEEP.SYNCS 0x989680 ;  /* 0x009896800000b95d */ /* 0x004fea0003900000 */
[----:B------:R-:W2:Y:S02]  /*1e250*/  @!P3 SYNCS.PHASECHK.TRANS64 P3, [R0+URZ+0x16830], R3 ;  /* 0x016830030000b5a7 */ /* 0x000ea4000806007f */
[----:B--2---:R-:W-:Y:S05]  /*1e260*/  @!P3 BRA `(.L_x_1477) ;  /* 0xfffffffc00f0b947 */ /* 0x004fea000383ffff */
[----:B------:R-:W-:Y:S05]  /*1e270*/  BRA `(.L_x_1476) ;  /* 0xffffff1400787947 */ /* 0x000fea000383ffff */
.L_x_1481:
[----:B-1----:R1:W2:Y:S02]  /*1e280*/  SYNCS.PHASECHK.TRANS64.TRYWAIT P2, [R3+URZ+0x16850], R0 ;  /* 0x01685000030075a7 */ /* 0x0022a4000804017f */
[----:B--2---:R-:W-:Y:S05]  /*1e290*/  @!P2 NANOSLEEP.SYNCS 0x989680 ;  /* 0x009896800000a95d */ /* 0x004fea0003900000 */
[----:B------:R-:W2:Y:S02]  /*1e2a0*/  @!P2 SYNCS.PHASECHK.TRANS64 P2, [R3+URZ+0x16850], R0 ;  /* 0x016850000300a5a7 */ /* 0x000ea4000804007f */
[----:B--2---:R-:W-:Y:S05]  /*1e2b0*/  @!P2 BRA `(.L_x_1481) ;  /* 0xfffffffc00f0a947 */ /* 0x004fea000383ffff */
[----:B------:R-:W-:Y:S05]  /*1e2c0*/  BRA `(.L_x_1478) ;  /* 0xffffff1800387947 */ /* 0x000fea000383ffff */
.L_x_1488:
[----:B-1----:R1:W2:Y:S02]  /*1e2d0*/  SYNCS.PHASECHK.TRANS64.TRYWAIT P3, [R0+URZ+0x16830], R3 ;  /* 0x01683003000075a7 */ /* 0x0022a4000806017f */
[----:B--2---:R-:W-:Y:S05]  /*1e2e0*/  @!P3 NANOSLEEP.SYNCS 0x989680 ;  /* 0x009896800000b95d */ /* 0x004fea0003900000 */
[----:B------:R-:W2:Y:S02]  /*1e2f0*/  @!P3 SYNCS.PHASECHK.TRANS64 P3, [R0+URZ+0x16830], R3 ;  /* 0x016830030000b5a7 */ /* 0x000ea4000806007f */
[----:B--2---:R-:W-:Y:S05]  /*1e300*/  @!P3 BRA `(.L_x_1488) ;  /* 0xfffffffc00f0b947 */ /* 0x004fea000383ffff */
[----:B------:R-:W-:Y:S05]  /*1e310*/  BRA `(.L_x_1487) ;  /* 0xffffff34001c7947 */ /* 0x000fea000383ffff */
.L_x_1492:
[----:B-1----:R1:W2:Y:S02]  /*1e320*/  SYNCS.PHASECHK.TRANS64.TRYWAIT P2, [R3+URZ+0x16850], R0 ;  /* 0x01685000030075a7 */ /* 0x0022a4000804017f */
[----:B--2---:R-:W-:Y:S05]  /*1e330*/  @!P2 NANOSLEEP.SYNCS 0x989680 ;  /* 0x009896800000a95d */ /* 0x004fea0003900000 */
[----:B------:R-:W2:Y:S02]  /*1e340*/  @!P2 SYNCS.PHASECHK.TRANS64 P2, [R3+URZ+0x16850], R0 ;  /* 0x016850000300a5a7 */ /* 0x000ea4000804007f */
[----:B--2---:R-:W-:Y:S05]  /*1e350*/  @!P2 BRA `(.L_x_1492) ;  /* 0xfffffffc00f0a947 */ /* 0x004fea000383ffff */
[----:B------:R-:W-:Y:S05]  /*1e360*/  BRA `(.L_x_1489) ;  /* 0xffffff3400dc7947 */ /* 0x000fea000383ffff */
.L_x_1505:
[----:B-1----:R1:W2:Y:S02]  /*1e370*/  SYNCS.PHASECHK.TRANS64.TRYWAIT P0, [R11+URZ+0x16850], R4 ;  /* 0x016850040b0075a7 */ /* 0x0022a4000800017f */
[----:B--2---:R-:W-:Y:S05]  /*1e380*/  @!P0 NANOSLEEP.SYNCS 0x989680 ;  /* 0x009896800000895d */ /* 0x004fea0003900000 */
[----:B------:R-:W2:Y:S02]  /*1e390*/  @!P0 SYNCS.PHASECHK.TRANS64 P0, [R11+URZ+0x16850], R4 ;  /* 0x016850040b0085a7 */ /* 0x000ea4000800007f */
[----:B--2---:R-:W-:Y:S05]  /*1e3a0*/  @!P0 BRA `(.L_x_1505) ;  /* 0xfffffffc00f08947 */ /* 0x004fea000383ffff */
[----:B------:R-:W-:Y:S05]  /*1e3b0*/  BRA `(.L_x_1504) ;  /* 0xffffff6000c07947 */ /* 0x000fea000383ffff */
.L_x_1513:
[----:B------:R-:W-:Y:S02]  /*1e3c0*/  IMAD.MOV.U32 R13, RZ, RZ, R20 ;  /* 0x000000ffff0d7224 */ /* 0x000fe400078e0014 */
[----:B------:R-:W-:Y:S02]  /*1e3d0*/  IMAD.MOV.U32 R12, RZ, RZ, RZ ;  /* 0x000000ffff0c7224 */ /* 0x000fe400078e00ff */
[----:B------:R-:W-:Y:S02]  /*1e3e0*/  IMAD.MOV.U32 R11, RZ, RZ, 0x181f ;  /* 0x0000181fff0b7424 */ /* 0x000fe400078e00ff */
[----:B------:R-:W-:Y:S02]  /*1e3f0*/  IMAD.MOV.U32 R15, RZ, RZ, -0x1 ;  /* 0xffffffffff0f7424 */ /* 0x000fe400078e00ff */
[----:B------:R-:W-:Y:S02]  /*1e400*/  IMAD R21, R8, R27, RZ ;  /* 0x0000001b08157224 */ /* 0x000fe400078e02ff */
[----:B------:R-:W-:-:S07]  /*1e410*/  IMAD.IADD R24, R30, 0x1, R26 ;  /* 0x000000011e187824 */ /* 0x000fce00078e021a */
[----:B-1----:R-:W-:Y:S05]  /*1e420*/  WARPSYNC.COLLECTIVE R15, `(.L_x_1704) ;  /* 0x000000000f087348 */ /* 0x002fea0003c00000 */
[----:B------:R0:W2:Y:S02]  /*1e430*/  SHFL.IDX P6, R14, R13, R12, R11 ;  /* 0x0000000c0d0e7389 */ /* 0x0000a400000c000b */
[----:B012---:R-:W-:Y:S01]  /*1e440*/  ENDCOLLECTIVE ;  /* 0x000000000000791b */ /* 0x007fe20003800000 */
.L_x_1704:
[C---:B------:R-:W-:Y:S01]  /*1e450*/  VIADD R8, R24.reuse, 0x30 ;  /* 0x0000003018087836 */ /* 0x040fe20000000000 */
[----:B------:R-:W-:-:S04]  /*1e460*/  ISETP.GE.OR P3, PT, R24, R21, P0 ;  /* 0x000000151800720c */ /* 0x000fc80000766670 */
[----:B------:R-:W-:Y:S01]  /*1e470*/  ISETP.GE.OR P4, PT, R8, R21, P0 ;  /* 0x000000150800720c */ /* 0x000fe20000786670 */
[----:B------:R-:W-:Y:S02]  /*1e480*/  VIADD R8, R24, 0x60 ;  /* 0x0000006018087836 */ /* 0x000fe40000000000 */
[----:B------:R-:W-:-:S03]  /*1e490*/  IMAD.MOV.U32 R13, RZ, RZ, R7 ;  /* 0x000000ffff0d7224 */ /* 0x000fc600078e0007 */
[----:B------:R-:W-:Y:S01]  /*1e4a0*/  ISETP.GE.OR P2, PT, R8, R21, P0 ;  /* 0x000000150800720c */ /* 0x000fe20000746670 */
[----:B------:R-:W-:-:S12]  /*1e4b0*/  IMAD.MOV.U32 R0, RZ, RZ, R14 ;  /* 0x000000ffff007224 */ /* 0x000fd800078e000e */
[----:B------:R-:W-:Y:S05]  /*1e4c0*/  WARPSYNC.COLLECTIVE R15, `(.L_x_1705) ;  /* 0x000000000f087348 */ /* 0x000fea0003c00000 */
[----:B------:R0:W1:Y:S02]  /*1e4d0*/  SHFL.IDX P6, R14, R13, R12, R11 ;  /* 0x0000000c0d0e7389 */ /* 0x00006400000c000b */
[----:B01----:R-:W-:Y:S01]  /*1e4e0*/  ENDCOLLECTIVE ;  /* 0x000000000000791b */ /* 0x003fe20003800000 */
.L_x_1705:
[----:B------:R-:W-:Y:S02]  /*1e4f0*/  IMAD.MOV.U32 R13, RZ, RZ, R20 ;  /* 0x000000ffff0d7224 */ /* 0x000fe400078e0014 */
[----:B------:R-:W-:Y:S02]  /*1e500*/  IMAD.MOV.U32 R12, RZ, RZ, 0x1 ;  /* 0x00000001ff0c7424 */ /* 0x000fe400078e00ff */
[----:B------:R-:W-:-:S07]  /*1e510*/  IMAD.MOV.U32 R3, RZ, RZ, R14 ;  /* 0x000000ffff037224 */ /* 0x000fce00078e000e */
[----:B------:R-:W-:Y:S05]  /*1e520*/  WARPSYNC.COLLECTIVE R15, `(.L_x_1706) ;  /* 0x000000000f087348 */ /* 0x000fea0003c00000 */
[----:B------:R0:W1:Y:S02]  /*1e530*/  SHFL.IDX P6, R14, R13, R12, R11 ;  /* 0x0000000c0d0e7389 */ /* 0x00006400000c000b */
[----:B01----:R-:W-:Y:S01]  /*1e540*/  ENDCOLLECTIVE ;  /* 0x000000000000791b */ /* 0x003fe20003800000 */
.L_x_1706:
[----:B------:R-:W-:-:S04]  /*1e550*/  @!P3 LEA R10, P5, R29, R3, 0x1 ;  /* 0x000000031d0ab211 */ /* 0x000fc800078a08ff */
[----:B------:R-:W-:Y:S01]  /*1e560*/  @!P3 LEA.HI.X R3, R29, R0, R28, 0x1, P5 ;  /* 0x000000001d03b211 */ /* 0x000fe200028f0c1c */
[----:B------:R-:W-:Y:S02]  /*1e570*/  IMAD.MOV.U32 R13, RZ, RZ, R7 ;  /* 0x000000ffff0d7224 */ /* 0x000fe400078e0007 */
[----:B------:R-:W-:-:S07]  /*1e580*/  IMAD.MOV.U32 R4, RZ, RZ, R14 ;  /* 0x000000ffff047224 */ /* 0x000fce00078e000e */
[----:B------:R-:W-:Y:S05]  /*1e590*/  WARPSYNC.COLLECTIVE R15, `(.L_x_1707) ;  /* 0x000000000f087348 */ /* 0x000fea0003c00000 */
[----:B------:R0:W1:Y:S02]  /*1e5a0*/  SHFL.IDX P6, R14, R13, R12, R11 ;  /* 0x0000000c0d0e7389 */ /* 0x00006400000c000b */
[----:B01----:R-:W-:Y:S01]  /*1e5b0*/  ENDCOLLECTIVE ;  /* 0x000000000000791b */ /* 0x003fe20003800000 */
.L_x_1707:
[----:B------:R-:W-:Y:S02]  /*1e5c0*/  IMAD.MOV.U32 R13, RZ, RZ, R20 ;  /* 0x000000ffff0d7224 */ /* 0x000fe400078e0014 */
[----:B------:R-:W-:Y:S02]  /*1e5d0*/  IMAD.MOV.U32 R12, RZ, RZ, 0x2 ;  /* 0x00000002ff0c7424 */ /* 0x000fe400078e00ff */
[----:B------:R-:W-:-:S07]  /*1e5e0*/  IMAD.MOV.U32 R5, RZ, RZ, R14 ;  /* 0x000000ffff057224 */ /* 0x000fce00078e000e */
[----:B------:R-:W-:Y:S05]  /*1e5f0*/  WARPSYNC.COLLECTIVE R15, `(.L_x_1708) ;  /* 0x000000000f087348 */ /* 0x000fea0003c00000 */
[----:B------:R0:W1:Y:S02]  /*1e600*/  SHFL.IDX P6, R14, R13, R12, R11 ;  /* 0x0000000c0d0e7389 */ /* 0x00006400000c000b */
[----:B01----:R-:W-:Y:S01]  /*1e610*/  ENDCOLLECTIVE ;  /* 0x000000000000791b */ /* 0x003fe20003800000 */
.L_x_1708:
[----:B------:R-:W-:-:S04]  /*1e620*/  @!P4 LEA R8, P1, R29, R5, 0x1 ;  /* 0x000000051d08c211 */ /* 0x000fc800078208ff */
[----:B------:R-:W-:Y:S01]  /*1e630*/  @!P4 LEA.HI.X R9, R29, R4, R28, 0x1, P1 ;  /* 0x000000041d09c211 */ /* 0x000fe200008f0c1c */
[----:B------:R-:W-:Y:S02]  /*1e640*/  IMAD.MOV.U32 R13, RZ, RZ, R7 ;  /* 0x000000ffff0d7224 */ /* 0x000fe400078e0007 */
[----:B------:R-:W-:-:S07]  /*1e650*/  IMAD.MOV.U32 R6, RZ, RZ, R14 ;  /* 0x000000ffff067224 */ /* 0x000fce00078e000e */
[----:B------:R-:W-:Y:S05]  /*1e660*/  WARPSYNC.COLLECTIVE R15, `(.L_x_1709) ;  /* 0x000000000f087348 */ /* 0x000fea0003c00000 */
[----:B------:R0:W1:Y:S02]  /*1e670*/  SHFL.IDX P6, R14, R13, R12, R11 ;  /* 0x0000000c0d0e7389 */ /* 0x00006400000c000b */
[----:B01----:R-:W-:Y:S01]  /*1e680*/  ENDCOLLECTIVE ;  /* 0x000000000000791b */ /* 0x003fe20003800000 */
.L_x_1709:
[----:B------:R-:W-:Y:S02]  /*1e690*/  @!P3 IMAD.MOV.U32 R11, RZ, RZ, R3 ;  /* 0x000000ffff0bb224 */ /* 0x000fe400078e0003 */
[----:B------:R-:W-:Y:S02]  /*1e6a0*/  IMAD.MOV.U32 R13, RZ, RZ, R20 ;  /* 0x000000ffff0d7224 */ /* 0x000fe400078e0014 */
[----:B------:R-:W-:Y:S01]  /*1e6b0*/  IMAD.MOV.U32 R12, RZ, RZ, 0x3 ;  /* 0x00000003ff0c7424 */ /* 0x000fe200078e00ff */
        /* <DEDUP_REMOVED lines=9> */
.L_x_1710:
[----:B------:R0:W-:Y:S01]  /*1e750*/  @!P2 ST.E.128 desc[UR38][R4.64], RZ ;  /* 0x000000ff0400a985 */ /* 0x0001e2000c101d26 */
[----:B------:R-:W-:Y:S02]  /*1e760*/  IMAD.MOV.U32 R13, RZ, RZ, R7 ;  /* 0x000000ffff0d7224 */ /* 0x000fe400078e0007 */
[----:B------:R-:W-:-:S07]  /*1e770*/  IMAD.MOV.U32 R0, RZ, RZ, R14 ;  /* 0x000000ffff007224 */ /* 0x000fce00078e000e */
[----:B0-----:R-:W-:Y:S05]  /*1e780*/  WARPSYNC.COLLECTIVE R15, `(.L_x_1711) ;  /* 0x000000000f087348 */ /* 0x001fea0003c00000 */
[----:B------:R1:W2:Y:S02]  /*1e790*/  SHFL.IDX P6, R14, R13, R12, R11 ;  /* 0x0000000c0d0e7389 */ /* 0x0002a400000c000b */
[----:B012---:R-:W-:Y:S01]  /*1e7a0*/  ENDCOLLECTIVE ;  /* 0x000000000000791b */ /* 0x007fe20003800000 */
.L_x_1711:
[----:B------:R-:W-:Y:S05]  /*1e7b0*/  BRA `(.L_x_1712) ;  /* 0xffffff7c00e87947 */ /* 0x000fea000383ffff */
.L_x_1538:
[----:B------:R-:W1:Y:S01]  /*1e7c0*/  S2R R5, SR_TID.X ;  /* 0x0000000000057919 */ /* 0x000e620000002100 */
[----:B------:R-:W-:Y:S01]  /*1e7d0*/  BSSY B1, `(.L_x_1713) ;  /* 0x000000a000017945 */ /* 0x000fe20003800000 */
[----:B0-----:R-:W-:Y:S02]  /*1e7e0*/  IMAD.MOV.U32 R12, RZ, RZ, RZ ;  /* 0x000000ffff0c7224 */ /* 0x001fe400078e00ff */
[----:B------:R-:W-:Y:S02]  /*1e7f0*/  IMAD.MOV.U32 R11, RZ, RZ, 0x1f ;  /* 0x0000001fff0b7424 */ /* 0x000fe400078e00ff */
[----:B------:R-:W-:Y:S01]  /*1e800*/  IMAD.MOV.U32 R15, RZ, RZ, -0x1 ;  /* 0xffffffffff0f7424 */ /* 0x000fe200078e00ff */
[----:B-1----:R-:W-:-:S04]  /*1e810*/  SHF.R.U32.HI R5, RZ, 0x5, R5 ;  /* 0x00000005ff057819 */ /* 0x002fc80000011605 */
[----:B------:R-:W-:-:S05]  /*1e820*/  LOP3.LUT R5, R5, 0x3, RZ, 0xc0, !PT ;  /* 0x0000000305057812 */ /* 0x000fca00078ec0ff */
[----:B------:R-:W-:-:S07]  /*1e830*/  IMAD.MOV.U32 R13, RZ, RZ, R5 ;  /* 0x000000ffff0d7224 */ /* 0x000fce00078e0005 */
[----:B------:R-:W-:Y:S05]  /*1e840*/  WARPSYNC.COLLECTIVE R15, `(.L_x_1714) ;  /* 0x000000000f087348 */ /* 0x000fea0003c00000 */
[----:B------:R0:W1:Y:S02]  /*1e850*/  SHFL.IDX P6, R14, R13, R12, R11 ;  /* 0x0000000c0d0e7389 */ /* 0x00006400000c000b */
[----:B01----:R-:W-:Y:S01]  /*1e860*/  ENDCOLLECTIVE ;  /* 0x000000000000791b */ /* 0x003fe20003800000 */
.L_x_1714:
[----:B------:R-:W-:Y:S05]  /*1e870*/  BSYNC B1 ;  /* 0x0000000000017941 */ /* 0x000fea0003800000 */
.L_x_1713:
[----:B------:R-:W-:Y:S05]  /*1e880*/  BRA `(.L_x_1715) ;  /* 0xffffff9400cc7947 */ /* 0x000fea000383ffff */
.L_x_1540:
[----:B------:R-:W-:Y:S01]  /*1e890*/  BSSY B1, `(.L_x_1716) ;  /* 0x0000006000017945 */ /* 0x000fe20003800000 */
[----:B------:R-:W-:-:S07]  /*1e8a0*/  IMAD.MOV.U32 R15, RZ, RZ, -0x1 ;  /* 0xffffffffff0f7424 */ /* 0x000fce00078e00ff */
[----:B01----:R-:W-:Y:S05]  /*1e8b0*/  WARPSYNC.COLLECTIVE R15, `(.L_x_1717) ;  /* 0x000000000f0c7348 */ /* 0x003fea0003c00000 */
[----:B------:R-:W-:Y:S02]  /*1e8c0*/  ELECT P6, UR62, PT ;  /* 0x00000000003e782f */ /* 0x000fe400038c0000 */
[----:B------:R-:W-:Y:S01]  /*1e8d0*/  MOV R14, UR62 ;  /* 0x0000003e000e7c02 */ /* 0x000fe20008000f00 */
[----:B01----:R-:W-:Y:S10]  /*1e8e0*/  ENDCOLLECTIVE ;  /* 0x000000000000791b */ /* 0x003ff40003800000 */
.L_x_1717:
[----:B------:R-:W-:Y:S05]  /*1e8f0*/  BSYNC B1 ;  /* 0x0000000000017941 */ /* 0x000fea0003800000 */
.L_x_1716:
[----:B------:R-:W-:Y:S05]  /*1e900*/  BRA `(.L_x_1539) ;  /* 0xffffff9400c47947 */ /* 0x000fea000383ffff */
.L_x_1542:
[----:B-1----:R1:W2:Y:S02]  /*1e910*/  SYNCS.PHASECHK.TRANS64.TRYWAIT P0, [R22+URZ+0x16820], R5 ;  /* 0x01682005160075a7 */ /* 0x0022a4000800017f */
[----:B--2---:R-:W-:Y:S05]  /*1e920*/  @!P0 NANOSLEEP.SYNCS 0x989680 ;  /* 0x009896800000895d */ /* 0x004fea0003900000 */
[----:B------:R-:W2:Y:S02]  /*1e930*/  @!P0 SYNCS.PHASECHK.TRANS64 P0, [R22+URZ+0x16820], R5 ;  /* 0x01682005160085a7 */ /* 0x000ea4000800007f */
[----:B--2---:R-:W-:Y:S05]  /*1e940*/  @!P0 BRA `(.L_x_1542) ;  /* 0xfffffffc00f08947 */ /* 0x004fea000383ffff */
[----:B------:R-:W-:Y:S05]  /*1e950*/  BRA `(.L_x_1718) ;  /* 0xffffff9400d47947 */ /* 0x000fea000383ffff */
.L_x_1546:
[----:B-1----:R1:W2:Y:S02]  /*1e960*/  SYNCS.PHASECHK.TRANS64.TRYWAIT P0, [R5+URZ+0x168a0], R6 ;  /* 0x0168a006050075a7 */ /* 0x0022a4000800017f */
[----:B--2---:R-:W-:Y:S05]  /*1e970*/  @!P0 NANOSLEEP.SYNCS 0x989680 ;  /* 0x009896800000895d */ /* 0x004fea0003900000 */
[----:B------:R-:W2:Y:S02]  /*1e980*/  @!P0 SYNCS.PHASECHK.TRANS64 P0, [R5+URZ+0x168a0], R6 ;  /* 0x0168a006050085a7 */ /* 0x000ea4000800007f */
[----:B--2---:R-:W-:Y:S05]  /*1e990*/  @!P0 BRA `(.L_x_1546) ;  /* 0xfffffffc00f08947 */ /* 0x004fea000383ffff */
[----:B------:R-:W-:Y:S05]  /*1e9a0*/  BRA `(.L_x_1719) ;  /* 0xffffff9400ec7947 */ /* 0x000fea000383ffff */
.L_x_1551:
[----:B0-----:R0:W2:Y:S02]  /*1e9b0*/  SYNCS.PHASECHK.TRANS64.TRYWAIT P0, [R5+URZ+0x168c0], R6 ;  /* 0x0168c006050075a7 */ /* 0x0010a4000800017f */
[----:B--2---:R-:W-:Y:S05]  /*1e9c0*/  @!P0 NANOSLEEP.SYNCS 0x989680 ;  /* 0x009896800000895d */ /* 0x004fea0003900000 */
[----:B------:R-:W2:Y:S02]  /*1e9d0*/  @!P0 SYNCS.PHASECHK.TRANS64 P0, [R5+URZ+0x168c0], R6 ;  /* 0x0168c006050085a7 */ /* 0x000ea4000800007f */
[----:B--2---:R-:W-:Y:S05]  /*1e9e0*/  @!P0 BRA `(.L_x_1551) ;  /* 0xfffffffc00f08947 */ /* 0x004fea000383ffff */
[----:B------:R-:W-:Y:S05]  /*1e9f0*/  BRA `(.L_x_1720) ;  /* 0xffffff98006c7947 */ /* 0x000fea000383ffff */
.L_x_1558:
[----:B-1----:R1:W2:Y:S02]  /*1ea00*/  SYNCS.PHASECHK.TRANS64.TRYWAIT P1, [R5+URZ+0x168a0], R6 ;  /* 0x0168a006050075a7 */ /* 0x0022a4000802017f */
[----:B--2---:R-:W-:Y:S05]  /*1ea10*/  @!P1 NANOSLEEP.SYNCS 0x989680 ;  /* 0x009896800000995d */ /* 0x004fea0003900000 */
[----:B------:R-:W2:Y:S02]  /*1ea20*/  @!P1 SYNCS.PHASECHK.TRANS64 P1, [R5+URZ+0x168a0], R6 ;  /* 0x0168a006050095a7 */ /* 0x000ea4000802007f */
[----:B--2---:R-:W-:Y:S05]  /*1ea30*/  @!P1 BRA `(.L_x_1558) ;  /* 0xfffffffc00f09947 */ /* 0x004fea000383ffff */
[----:B------:R-:W-:Y:S05]  /*1ea40*/  BRA `(.L_x_1721) ;  /* 0xffffff9c002c7947 */ /* 0x000fea000383ffff */
.L_x_1563:
[----:B0-----:R0:W2:Y:S02]  /*1ea50*/  SYNCS.PHASECHK.TRANS64.TRYWAIT P1, [R5+URZ+0x168c0], R6 ;  /* 0x0168c006050075a7 */ /* 0x0010a4000802017f */
[----:B--2---:R-:W-:Y:S05]  /*1ea60*/  @!P1 NANOSLEEP.SYNCS 0x989680 ;  /* 0x009896800000995d */ /* 0x004fea0003900000 */
[----:B------:R-:W2:Y:S02]  /*1ea70*/  @!P1 SYNCS.PHASECHK.TRANS64 P1, [R5+URZ+0x168c0], R6 ;  /* 0x0168c006050095a7 */ /* 0x000ea4000802007f */
[----:B--2---:R-:W-:Y:S05]  /*1ea80*/  @!P1 BRA `(.L_x_1563) ;  /* 0xfffffffc00f09947 */ /* 0x004fea000383ffff */
[----:B------:R-:W-:Y:S05]  /*1ea90*/  BRA `(.L_x_1722) ;  /* 0xffffff9c00a47947 */ /* 0x000fea000383ffff */
.L_x_1584:
[----:B------:R-:W2:Y:S01]  /*1eaa0*/  S2R R20, SR_TID.X ;  /* 0x0000000000147919 */ /* 0x000ea20000002100 */
[----:B------:R-:W-:Y:S01]  /*1eab0*/  BSSY B0, `(.L_x_1723) ;  /* 0x000000a000007945 */ /* 0x000fe20003800000 */
[----:B0-----:R-:W-:Y:S02]  /*1eac0*/  IMAD.MOV.U32 R12, RZ, RZ, RZ ;  /* 0x000000ffff0c7224 */ /* 0x001fe400078e00ff */
[----:B------:R-:W-:Y:S02]  /*1ead0*/  IMAD.MOV.U32 R11, RZ, RZ, 0x1f ;  /* 0x0000001fff0b7424 */ /* 0x000fe400078e00ff */
[----:B------:R-:W-:Y:S01]  /*1eae0*/  IMAD.MOV.U32 R15, RZ, RZ, -0x1 ;  /* 0xffffffffff0f7424 */ /* 0x000fe200078e00ff */
[----:B--2---:R-:W-:-:S04]  /*1eaf0*/  SHF.R.U32.HI R20, RZ, 0x5, R20 ;  /* 0x00000005ff147819 */ /* 0x004fc80000011614 */
[----:B------:R-:W-:-:S05]  /*1eb00*/  LOP3.LUT R20, R20, 0x3, RZ, 0xc0, !PT ;  /* 0x0000000314147812 */ /* 0x000fca00078ec0ff */
[----:B------:R-:W-:-:S07]  /*1eb10*/  IMAD.MOV.U32 R13, RZ, RZ, R20 ;  /* 0x000000ffff0d7224 */ /* 0x000fce00078e0014 */
[----:B-1----:R-:W-:Y:S05]  /*1eb20*/  WARPSYNC.COLLECTIVE R15, `(.L_x_1724) ;  /* 0x000000000f087348 */ /* 0x002fea0003c00000 */
[----:B------:R0:W2:Y:S02]  /*1eb30*/  SHFL.IDX P6, R14, R13, R12, R11 ;  /* 0x0000000c0d0e7389 */ /* 0x0000a400000c000b */
[----:B012---:R-:W-:Y:S01]  /*1eb40*/  ENDCOLLECTIVE ;  /* 0x000000000000791b */ /* 0x007fe20003800000 */
.L_x_1724:
[----:B------:R-:W-:Y:S05]  /*1eb50*/  BSYNC B0 ;  /* 0x0000000000007941 */ /* 0x000fea0003800000 */
.L_x_1723:
[----:B------:R-:W-:Y:S05]  /*1eb60*/  BRA `(.L_x_1725) ;  /* 0xffffffa800b47947 */ /* 0x000fea000383ffff */
.L_x_1586:
[----:B------:R-:W-:Y:S01]  /*1eb70*/  BSSY B0, `(.L_x_1726) ;  /* 0x0000006000007945 */ /* 0x000fe20003800000 */
[----:B------:R-:W-:-:S07]  /*1eb80*/  IMAD.MOV.U32 R15, RZ, RZ, -0x1 ;  /* 0xffffffffff0f7424 */ /* 0x000fce00078e00ff */
[----:B012---:R-:W-:Y:S05]  /*1eb90*/  WARPSYNC.COLLECTIVE R15, `(.L_x_1727) ;  /* 0x000000000f0c7348 */ /* 0x007fea0003c00000 */
[----:B------:R-:W-:Y:S02]  /*1eba0*/  ELECT P6, UR62, PT ;  /* 0x00000000003e782f */ /* 0x000fe400038c0000 */
[----:B------:R-:W-:Y:S01]  /*1ebb0*/  MOV R14, UR62 ;  /* 0x0000003e000e7c02 */ /* 0x000fe20008000f00 */
[----:B012---:R-:W-:Y:S10]  /*1ebc0*/  ENDCOLLECTIVE ;  /* 0x000000000000791b */ /* 0x007ff40003800000 */
.L_x_1727:
[----:B------:R-:W-:Y:S05]  /*1ebd0*/  BSYNC B0 ;  /* 0x0000000000007941 */ /* 0x000fea0003800000 */
.L_x_1726:
[----:B------:R-:W-:Y:S05]  /*1ebe0*/  BRA `(.L_x_1728) ;  /* 0xffffffa800bc7947 */ /* 0x000fea000383ffff */
.L_x_1588:
[----:B--2---:R2:W3:Y:S02]  /*1ebf0*/  SYNCS.PHASECHK.TRANS64.TRYWAIT P0, [R0+URZ+0x16840], R3 ;  /* 0x01684003000075a7 */ /* 0x0044e4000800017f */
[----:B---3--:R-:W-:Y:S05]  /*1ec00*/  @!P0 NANOSLEEP.SYNCS 0x989680 ;  /* 0x009896800000895d */ /* 0x008fea0003900000 */
[----:B------:R-:W3:Y:S02]  /*1ec10*/  @!P0 SYNCS.PHASECHK.TRANS64 P0, [R0+URZ+0x16840], R3 ;  /* 0x01684003000085a7 */ /* 0x000ee4000800007f */
[----:B---3--:R-:W-:Y:S05]  /*1ec20*/  @!P0 BRA `(.L_x_1588) ;  /* 0xfffffffc00f08947 */ /* 0x008fea000383ffff */
[----:B------:R-:W-:Y:S05]  /*1ec30*/  BRA `(.L_x_1729) ;  /* 0xffffffac000c7947 */ /* 0x000fea000383ffff */
.L_x_1592:
[----:B------:R-:W2:Y:S01]  /*1ec40*/  LDL.LU R11, [R1+0x1c] ;  /* 0x00001c00010b7983 */ /* 0x000ea20000300800 */
[----:B------:R-:W-:Y:S01]  /*1ec50*/  IMAD.MOV.U32 R5, RZ, RZ, R12 ;  /* 0x000000ffff057224 */ /* 0x000fe200078e000c */
[----:B------:R-:W-:Y:S01]  /*1ec60*/  LOP3.LUT R10, R10, 0x7f, RZ, 0xc0, !PT ;  /* 0x0000007f0a0a7812 */ /* 0x000fe200078ec0ff */
[----:B------:R-:W-:Y:S02]  /*1ec70*/  IMAD.MOV.U32 R13, RZ, RZ, R4 ;  /* 0x000000ffff0d7224 */ /* 0x000fe400078e0004 */
[----:B------:R-:W-:Y:S01]  /*1ec80*/  IMAD.MOV.U32 R12, RZ, RZ, RZ ;  /* 0x000000ffff0c7224 */ /* 0x000fe200078e00ff */
[----:B------:R-:W-:Y:S01]  /*1ec90*/  SHF.R.U32.HI R10, RZ, 0x3, R10 ;  /* 0x00000003ff0a7819 */ /* 0x000fe2000001160a */
[----:B------:R-:W-:-:S04]  /*1eca0*/  IMAD.MOV.U32 R15, RZ, RZ, -0x1 ;  /* 0xffffffffff0f7424 */ /* 0x000fc800078e00ff */
[----:B------:R-:W-:-:S04]  /*1ecb0*/  IMAD.IADD R5, R10, 0x1, R5 ;  /* 0x000000010a057824 */ /* 0x000fc800078e0205 */
[----:B------:R-:W-:Y:S02]  /*1ecc0*/  VIADD R10, R5, 0x10 ;  /* 0x00000010050a7836 */ /* 0x000fe40000000000 */
[----:B--2---:R-:W-:Y:S02]  /*1ecd0*/  IMAD R3, R11, R9, RZ ;  /* 0x000000090b037224 */ /* 0x004fe400078e02ff */
[----:B------:R-:W-:-:S03]  /*1ece0*/  IMAD.MOV.U32 R11, RZ, RZ, 0x181f ;  /* 0x0000181fff0b7424 */ /* 0x000fc600078e00ff */
[----:B------:R-:W-:-:S13]  /*1ecf0*/  ISETP.GE.AND P1, PT, R5, R3, PT ;  /* 0x000000030500720c */ /* 0x000fda0003f26270 */
[----:B-----5:R-:W-:Y:S05]  /*1ed00*/  WARPSYNC.COLLECTIVE R15, `(.L_x_1730) ;  /* 0x000000000f087348 */ /* 0x020fea0003c00000 */
[----:B------:R0:W1:Y:S02]  /*1ed10*/  SHFL.IDX P6, R14, R13, R12, R11 ;  /* 0x0000000c0d0e7389 */ /* 0x00006400000c000b */
[----:B01---5:R-:W-:Y:S01]  /*1ed20*/  ENDCOLLECTIVE ;  /* 0x000000000000791b */ /* 0x023fe20003800000 */
.L_x_1730:
[----:B------:R-:W-:Y:S02]  /*1ed30*/  IMAD.MOV.U32 R13, RZ, RZ, R0 ;  /* 0x000000ffff0d7224 */ /* 0x000fe400078e0000 */
[----:B------:R-:W-:-:S07]  /*1ed40*/  IMAD.MOV.U32 R7, RZ, RZ, R14 ;  /* 0x000000ffff077224 */ /* 0x000fce00078e000e */
[----:B------:R-:W-:Y:S05]  /*1ed50*/  WARPSYNC.COLLECTIVE R15, `(.L_x_1731) ;  /* 0x000000000f087348 */ /* 0x000fea0003c00000 */
[----:B------:R0:W1:Y:S02]  /*1ed60*/  SHFL.IDX P6, R14, R13, R12, R11 ;  /* 0x0000000c0d0e7389 */ /* 0x00006400000c000b */
[----:B01----:R-:W-:Y:S01]  /*1ed70*/  ENDCOLLECTIVE ;  /* 0x000000000000791b */ /* 0x003fe20003800000 */
.L_x_1731:
[----:B------:R-:W-:Y:S02]  /*1ed80*/  IMAD.MOV.U32 R13, RZ, RZ, R4 ;  /* 0x000000ffff0d7224 */ /* 0x000fe400078e0004 */
[----:B------:R-:W-:Y:S02]  /*1ed90*/  IMAD.MOV.U32 R12, RZ, RZ, 0x1 ;  /* 0x00000001ff0c7424 */ /* 0x000fe400078e00ff */
[----:B------:R-:W-:-:S07]  /*1eda0*/  IMAD.MOV.U32 R8, RZ, RZ, R14 ;  /* 0x000000ffff087224 */ /* 0x000fce00078e000e */
[----:B------:R-:W-:Y:S05]  /*1edb0*/  WARPSYNC.COLLECTIVE R15, `(.L_x_1732) ;  /* 0x000000000f087348 */ /* 0x000fea0003c00000 */
[----:B------:R0:W1:Y:S02]  /*1edc0*/  SHFL.IDX P6, R14, R13, R12, R11 ;  /* 0x0000000c0d0e7389 */ /* 0x00006400000c000b */
[----:B01----:R-:W-:Y:S01]  /*1edd0*/  ENDCOLLECTIVE ;  /* 0x000000000000791b */ /* 0x003fe20003800000 */
.L_x_1732:
        /* <DEDUP_REMOVED lines=13> */
.L_x_1733:
[----:B------:R-:W-:Y:S02]  /*1eeb0*/  IMAD.MOV.U32 R13, RZ, RZ, R4 ;  /* 0x000000ffff0d7224 */ /* 0x000fe400078e0004 */
[----:B------:R-:W-:Y:S02]  /*1eec0*/  IMAD.MOV.U32 R12, RZ, RZ, 0x2 ;  /* 0x00000002ff0c7424 */ /* 0x000fe400078e00ff */
[----:B------:R-:W-:-:S07]  /*1eed0*/  IMAD.MOV.U32 R8, RZ, RZ, R14 ;  /* 0x000000ffff087224 */ /* 0x000fce00078e000e */
[----:B------:R-:W-:Y:S05]  /*1eee0*/  WARPSYNC.COLLECTIVE R15, `(.L_x_1734) ;  /* 0x000000000f087348 */ /* 0x000fea0003c00000 */
[----:B------:R0:W1:Y:S02]  /*1eef0*/  SHFL.IDX P6, R14, R13, R12, R11 ;  /* 0x0000000c0d0e7389 */ /* 0x00006400000c000b */
[----:B01----:R-:W-:Y:S01]  /*1ef00*/  ENDCOLLECTIVE ;  /* 0x000000000000791b */ /* 0x003fe20003800000 */
.L_x_1734:
        /* <DEDUP_REMOVED lines=14> */
.L_x_1735:
[----:B------:R-:W-:Y:S02]  /*1eff0*/  IMAD.MOV.U32 R13, RZ, RZ, R4 ;  /* 0x000000ffff0d7224 */ /* 0x000fe400078e0004 */
[----:B------:R-:W-:Y:S02]  /*1f000*/  IMAD.MOV.U32 R12, RZ, RZ, 0x3 ;  /* 0x00000003ff0c7424 */ /* 0x000fe400078e00ff */
[----:B------:R-:W-:-:S07]  /*1f010*/  IMAD.MOV.U32 R8, RZ, RZ, R14 ;  /* 0x000000ffff087224 */ /* 0x000fce00078e000e */
[----:B------:R-:W-:Y:S05]  /*1f020*/  WARPSYNC.COLLECTIVE R15, `(.L_x_1736) ;  /* 0x000000000f087348 */ /* 0x000fea0003c00000 */
[----:B------:R0:W1:Y:S02]  /*1f030*/  SHFL.IDX P6, R14, R13, R12, R11 ;  /* 0x0000000c0d0e7389 */ /* 0x00006400000c000b */
[----:B01----:R-:W-:Y:S01]  /*1f040*/  ENDCOLLECTIVE ;  /* 0x000000000000791b */ /* 0x003fe20003800000 */
.L_x_1736:
        /* <DEDUP_REMOVED lines=14> */
.L_x_1737:
[----:B------:R-:W-:Y:S02]  /*1f130*/  IMAD.MOV.U32 R13, RZ, RZ, R4 ;  /* 0x000000ffff0d7224 */ /* 0x000fe400078e0004 */
[----:B------:R-:W-:Y:S02]  /*1f140*/  IMAD.MOV.U32 R12, RZ, RZ, 0x4 ;  /* 0x00000004ff0c7424 */ /* 0x000fe400078e00ff */
[----:B------:R-:W-:-:S07]  /*1f150*/  IMAD.MOV.U32 R8, RZ, RZ, R14 ;  /* 0x000000ffff087224 */ /* 0x000fce00078e000e */
[----:B------:R-:W-:Y:S05]  /*1f160*/  WARPSYNC.COLLECTIVE R15, `(.L_x_1738) ;  /* 0x000000000f087348 */ /* 0x000fea0003c00000 */
[----:B------:R0:W1:Y:S02]  /*1f170*/  SHFL.IDX P6, R14, R13, R12, R11 ;  /* 0x0000000c0d0e7389 */ /* 0x00006400000c000b */
[----:B01----:R-:W-:Y:S01]  /*1f180*/  ENDCOLLECTIVE ;  /* 0x000000000000791b */ /* 0x003fe20003800000 */
.L_x_1738:
        /* <DEDUP_REMOVED lines=14> */
.L_x_1739:
[----:B------:R-:W-:Y:S02]  /*1f270*/  IMAD.MOV.U32 R13, RZ, RZ, R4 ;  /* 0x000000ffff0d7224 */ /* 0x000fe400078e0004 */
[----:B------:R-:W-:Y:S02]  /*1f280*/  IMAD.MOV.U32 R12, RZ, RZ, 0x5 ;  /* 0x00000005ff0c7424 */ /* 0x000fe400078e00ff */
[----:B------:R-:W-:-:S07]  /*1f290*/  IMAD.MOV.U32 R8, RZ, RZ, R14 ;  /* 0x000000ffff087224 */ /* 0x000fce00078e000e */
[----:B------:R-:W-:Y:S05]  /*1f2a0*/  WARPSYNC.COLLECTIVE R15, `(.L_x_1740) ;  /* 0x000000000f087348 */ /* 0x000fea0003c00000 */
[----:B------:R0:W1:Y:S02]  /*1f2b0*/  SHFL.IDX P6, R14, R13, R12, R11 ;  /* 0x0000000c0d0e7389 */ /* 0x00006400000c000b */
[----:B01----:R-:W-:Y:S01]  /*1f2c0*/  ENDCOLLECTIVE ;  /* 0x000000000000791b */ /* 0x003fe20003800000 */
.L_x_1740:
        /* <DEDUP_REMOVED lines=14> */
.L_x_1741:
[----:B------:R-:W-:Y:S02]  /*1f3b0*/  IMAD.MOV.U32 R13, RZ, RZ, R4 ;  /* 0x000000ffff0d7224 */ /* 0x000fe400078e0004 */
[----:B------:R-:W-:Y:S02]  /*1f3c0*/  IMAD.MOV.U32 R12, RZ, RZ, 0x6 ;  /* 0x00000006ff0c7424 */ /* 0x000fe400078e00ff */
[----:B------:R-:W-:-:S07]  /*1f3d0*/  IMAD.MOV.U32 R8, RZ, RZ, R14 ;  /* 0x000000ffff087224 */ /* 0x000fce00078e000e */
[----:B------:R-:W-:Y:S05]  /*1f3e0*/  WARPSYNC.COLLECTIVE R15, `(.L_x_1742) ;  /* 0x000000000f087348 */ /* 0x000fea0003c00000 */
[----:B------:R0:W1:Y:S02]  /*1f3f0*/  SHFL.IDX P6, R14, R13, R12, R11 ;  /* 0x0000000c0d0e7389 */ /* 0x00006400000c000b */
[----:B01----:R-:W-:Y:S01]  /*1f400*/  ENDCOLLECTIVE ;  /* 0x000000000000791b */ /* 0x003fe20003800000 */
.L_x_1742:
        /* <DEDUP_REMOVED lines=14> */
.L_x_1743:
[----:B------:R-:W-:Y:S02]  /*1f4f0*/  IMAD.MOV.U32 R13, RZ, RZ, R4 ;  /* 0x000000ffff0d7224 */ /* 0x000fe400078e0004 */
[----:B------:R-:W-:Y:S02]  /*1f500*/  IMAD.MOV.U32 R12, RZ, RZ, 0x7 ;  /* 0x00000007ff0c7424 */ /* 0x000fe400078e00ff */
[----:B------:R-:W-:-:S07]  /*1f510*/  IMAD.MOV.U32 R8, RZ, RZ, R14 ;  /* 0x000000ffff087224 */ /* 0x000fce00078e000e */
[----:B------:R-:W-:Y:S05]  /*1f520*/  WARPSYNC.COLLECTIVE R15, `(.L_x_1744) ;  /* 0x000000000f087348 */ /* 0x000fea0003c00000 */
[----:B------:R0:W1:Y:S02]  /*1f530*/  SHFL.IDX P6, R14, R13, R12, R11 ;  /* 0x0000000c0d0e7389 */ /* 0x00006400000c000b */
[----:B01----:R-:W-:Y:S01]  /*1f540*/  ENDCOLLECTIVE ;  /* 0x000000000000791b */ /* 0x003fe20003800000 */
.L_x_1744:
[----:B------:R-:W-:-:S05]  /*1f550*/  @!P1 LEA R8, P2, R21, R8, 0x1 ;  /* 0x0000000815089211 */ /* 0x000fca00078408ff */
[----:B------:R-:W-:-:S04]  /*1f560*/  @!P1 IMAD.X R7, RZ, RZ, R7, P2 ;  /* 0x000000ffff079224 */ /* 0x000fc800010e0607 */
[----:B------:R-:W-:Y:S02]  /*1f570*/  @!P1 IMAD.MOV.U32 R9, RZ, RZ, R7 ;  /* 0x000000ffff099224 */ /* 0x000fe400078e0007 */
[----:B------:R-:W-:Y:S02]  /*1f580*/  IMAD.MOV.U32 R13, RZ, RZ, R0 ;  /* 0x000000ffff0d7224 */ /* 0x000fe400078e0000 */
[C---:B------:R-:W-:Y:S01]  /*1f590*/  VIADD R0, R5.reuse, 0x70 ;  /* 0x0000007005007836 */ /* 0x040fe20000000000 */
        /* <DEDUP_REMOVED lines=10> */
.L_x_1745:
[----:B------:R-:W-:Y:S01]  /*1f640*/  ISETP.GE.AND P2, PT, R0, R3, PT ;  /* 0x000000030000720c */ /* 0x000fe20003f46270 */
[----:B------:R-:W-:Y:S02]  /*1f650*/  IMAD.MOV.U32 R13, RZ, RZ, R6 ;  /* 0x000000ffff0d7224 */ /* 0x000fe400078e0006 */
[----:B------:R-:W-:Y:S02]  /*1f660*/  IMAD.MOV.U32 R12, RZ, RZ, RZ ;  /* 0x000000ffff0c7224 */ /* 0x000fe400078e00ff */
[----:B------:R-:W-:-:S08]  /*1f670*/  IMAD.MOV.U32 R8, RZ, RZ, R14 ;  /* 0x000000ffff087224 */ /* 0x000fd000078e000e */
[----:B------:R-:W-:Y:S05]  /*1f680*/  WARPSYNC.COLLECTIVE R15, `(.L_x_1746) ;  /* 0x000000000f087348 */ /* 0x000fea0003c00000 */
[----:B------:R0:W1:Y:S02]  /*1f690*/  SHFL.IDX P6, R14, R13, R12, R11 ;  /* 0x0000000c0d0e7389 */ /* 0x00006400000c000b */
[----:B01----:R-:W-:Y:S01]  /*1f6a0*/  ENDCOLLECTIVE ;  /* 0x000000000000791b */ /* 0x003fe20003800000 */
.L_x_1746:
        /* <DEDUP_REMOVED lines=13> */
.L_x_1747:
[----:B------:R-:W-:Y:S02]  /*1f780*/  IMAD.MOV.U32 R13, RZ, RZ, R6 ;  /* 0x000000ffff0d7224 */ /* 0x000fe400078e0006 */
[----:B------:R-:W-:Y:S02]  /*1f790*/  IMAD.MOV.U32 R12, RZ, RZ, 0x1 ;  /* 0x00000001ff0c7424 */ /* 0x000fe400078e00ff */
[----:B------:R-:W-:-:S07]  /*1f7a0*/  IMAD.MOV.U32 R7, RZ, RZ, R14 ;  /* 0x000000ffff077224 */ /* 0x000fce00078e000e */
[----:B------:R-:W-:Y:S05]  /*1f7b0*/  WARPSYNC.COLLECTIVE R15, `(.L_x_1748) ;  /* 0x000000000f087348 */ /* 0x000fea0003c00000 */
[----:B------:R0:W1:Y:S02]  /*1f7c0*/  SHFL.IDX P6, R14, R13, R12, R11 ;  /* 0x0000000c0d0e7389 */ /* 0x00006400000c000b */
[----:B01----:R-:W-:Y:S01]  /*1f7d0*/  ENDCOLLECTIVE ;  /* 0x000000000000791b */ /* 0x003fe20003800000 */
.L_x_1748:
[----:B------:R-:W-:-:S05]  /*1f7e0*/  @!P2 LEA R7, P1, R21, R7, 0x1 ;  /* 0x000000071507a211 */ /* 0x000fca00078208ff */
[----:B------:R-:W-:Y:S02]  /*1f7f0*/  @!P2 IMAD.X R0, RZ, RZ, R0, P1 ;  /* 0x000000ffff00a224 */ /* 0x000fe400008e0600 */
[----:B------:R-:W-:Y:S02]  /*1f800*/  @!P2 IMAD.MOV.U32 R8, RZ, RZ, R7 ;  /* 0x000000ffff08a224 */ /* 0x000fe400078e0007 */
        /* <DEDUP_REMOVED lines=12> */
.L_x_1749:
[----:B------:R-:W-:Y:S02]  /*1f8d0*/  IMAD.MOV.U32 R13, RZ, RZ, R6 ;  /* 0x000000ffff0d7224 */ /* 0x000fe400078e0006 */
[----:B------:R-:W-:Y:S02]  /*1f8e0*/  IMAD.MOV.U32 R12, RZ, RZ, 0x2 ;  /* 0x00000002ff0c7424 */ /* 0x000fe400078e00ff */
[----:B------:R-:W-:-:S07]  /*1f8f0*/  IMAD.MOV.U32 R8, RZ, RZ, R14 ;  /* 0x000000ffff087224 */ /* 0x000fce00078e000e */
[----:B------:R-:W-:Y:S05]  /*1f900*/  WARPSYNC.COLLECTIVE R15, `(.L_x_1750) ;  /* 0x000000000f087348 */ /* 0x000fea0003c00000 */
[----:B------:R0:W1:Y:S02]  /*1f910*/  SHFL.IDX P6, R14, R13, R12, R11 ;  /* 0x0000000c0d0e7389 */ /* 0x00006400000c000b */
[----:B01----:R-:W-:Y:S01]  /*1f920*/  ENDCOLLECTIVE ;  /* 0x000000000000791b */ /* 0x003fe20003800000 */
.L_x_1750:
        /* <DEDUP_REMOVED lines=13> */
.L_x_1751:
[----:B------:R-:W-:Y:S02]  /*1fa00*/  IMAD.MOV.U32 R13, RZ, RZ, R6 ;  /* 0x000000ffff0d7224 */ /* 0x000fe400078e0006 */
[----:B------:R-:W-:Y:S02]  /*1fa10*/  IMAD.MOV.U32 R12, RZ, RZ, 0x3 ;  /* 0x00000003ff0c7424 */ /* 0x000fe400078e00ff */
[----:B------:R-:W-:-:S07]  /*1fa20*/  IMAD.MOV.U32 R8, RZ, RZ, R14 ;  /* 0x000000ffff087224 */ /* 0x000fce00078e000e */
[----:B------:R-:W-:Y:S05]  /*1fa30*/  WARPSYNC.COLLECTIVE R15, `(.L_x_1752) ;  /* 0x000000000f087348 */ /* 0x000fea0003c00000 */
[----:B------:R0:W1:Y:S02]  /*1fa40*/  SHFL.IDX P6, R14, R13, R12, R11 ;  /* 0x0000000c0d0e7389 */ /* 0x00006400000c000b */
[----:B01----:R-:W-:Y:S01]  /*1fa50*/  ENDCOLLECTIVE ;  /* 0x000000000000791b */ /* 0x003fe20003800000 */
.L_x_1752:
        /* <DEDUP_REMOVED lines=12> */
.L_x_1753:
[----:B------:R-:W-:Y:S05]  /*1fb20*/  BRA `(.L_x_1754) ;  /* 0xffffffac00307947 */ /* 0x000fea000383ffff */
.L_x_1595:
[----:B0-----:R0:W1:Y:S02]  /*1fb30*/  SYNCS.PHASECHK.TRANS64.TRYWAIT P0, [R22+URZ+0x16820], R3 ;  /* 0x01682003160075a7 */ /* 0x001064000800017f */
[----:B-1----:R-:W-:Y:S05]  /*1fb40*/  @!P0 NANOSLEEP.SYNCS 0x989680 ;  /* 0x009896800000895d */ /* 0x002fea0003900000 */
[----:B------:R-:W1:Y:S02]  /*1fb50*/  @!P0 SYNCS.PHASECHK.TRANS64 P0, [R22+URZ+0x16820], R3 ;  /* 0x01682003160085a7 */ /* 0x000e64000800007f */
[----:B-1----:R-:W-:Y:S05]  /*1fb60*/  @!P0 BRA `(.L_x_1595) ;  /* 0xfffffffc00f08947 */ /* 0x002fea000383ffff */
[----:B------:R-:W-:Y:S05]  /*1fb70*/  BRA `(.L_x_1755) ;  /* 0xffffffac00a07947 */ /* 0x000fea000383ffff */
.L_x_1604:
[----:B0-----:R0:W2:Y:S02]  /*1fb80*/  SYNCS.PHASECHK.TRANS64.TRYWAIT P0, [R2+URZ+0x16840], R3 ;  /* 0x01684003020075a7 */ /* 0x0010a4000800017f */
[----:B--2---:R-:W-:Y:S05]  /*1fb90*/  @!P0 NANOSLEEP.SYNCS 0x989680 ;  /* 0x009896800000895d */ /* 0x004fea0003900000 */
[----:B------:R-:W2:Y:S02]  /*1fba0*/  @!P0 SYNCS.PHASECHK.TRANS64 P0, [R2+URZ+0x16840], R3 ;  /* 0x01684003020085a7 */ /* 0x000ea4000800007f */
[----:B--2---:R-:W-:Y:S05]  /*1fbb0*/  @!P0 BRA `(.L_x_1604) ;  /* 0xfffffffc00f08947 */ /* 0x004fea000383ffff */
[----:B------:R-:W-:Y:S05]  /*1fbc0*/  BRA `(.L_x_1756) ;  /* 0xffffffb000547947 */ /* 0x000fea000383ffff */
.L_x_1609:
[----:B0-----:R0:W1:Y:S02]  /*1fbd0*/  SYNCS.PHASECHK.TRANS64.TRYWAIT P0, [R3+URZ+0x60], R2 ;  /* 0x00006002030075a7 */ /* 0x001064000800017f */
[----:B-1----:R-:W-:Y:S05]  /*1fbe0*/  @!P0 NANOSLEEP.SYNCS 0x989680 ;  /* 0x009896800000895d */ /* 0x002fea0003900000 */
[----:B------:R-:W1:Y:S02]  /*1fbf0*/  @!P0 SYNCS.PHASECHK.TRANS64 P0, [R3+URZ+0x60], R2 ;  /* 0x00006002030085a7 */ /* 0x000e64000800007f */
[----:B-1----:R-:W-:Y:S05]  /*1fc00*/  @!P0 BRA `(.L_x_1609) ;  /* 0xfffffffc00f08947 */ /* 0x002fea000383ffff */
[----:B------:R-:W-:Y:S05]  /*1fc10*/  BRA `(.L_x_1757) ;  /* 0xffffffb000e07947 */ /* 0x000fea000383ffff */
.L_x_1617:
[----:B0-----:R0:W2:Y:S02]  /*1fc20*/  SYNCS.PHASECHK.TRANS64.TRYWAIT P0, [R2+URZ+0x16840], R3 ;  /* 0x01684003020075a7 */ /* 0x0010a4000800017f */
[----:B--2---:R-:W-:Y:S05]  /*1fc30*/  @!P0 NANOSLEEP.SYNCS 0x989680 ;  /* 0x009896800000895d */ /* 0x004fea0003900000 */
[----:B------:R-:W2:Y:S02]  /*1fc40*/  @!P0 SYNCS.PHASECHK.TRANS64 P0, [R2+URZ+0x16840], R3 ;  /* 0x01684003020085a7 */ /* 0x000ea4000800007f */
[----:B--2---:R-:W-:Y:S05]  /*1fc50*/  @!P0 BRA `(.L_x_1617) ;  /* 0xfffffffc00f08947 */ /* 0x004fea000383ffff */
[----:B------:R-:W-:Y:S05]  /*1fc60*/  BRA `(.L_x_1758) ;  /* 0xffffffb800287947 */ /* 0x000fea000383ffff */
.L_x_1622:
[----:B0-----:R0:W1:Y:S02]  /*1fc70*/  SYNCS.PHASECHK.TRANS64.TRYWAIT P0, [R10+URZ+0x60], R26 ;  /* 0x0000601a0a0075a7 */ /* 0x001064000800017f */
[----:B-1----:R-:W-:Y:S05]  /*1fc80*/  @!P0 NANOSLEEP.SYNCS 0x989680 ;  /* 0x009896800000895d */ /* 0x002fea0003900000 */
[----:B------:R-:W1:Y:S02]  /*1fc90*/  @!P0 SYNCS.PHASECHK.TRANS64 P0, [R10+URZ+0x60], R26 ;  /* 0x0000601a0a0085a7 */ /* 0x000e64000800007f */
[----:B-1----:R-:W-:Y:S05]  /*1fca0*/  @!P0 BRA `(.L_x_1622) ;  /* 0xfffffffc00f08947 */ /* 0x002fea000383ffff */
[----:B------:R-:W-:Y:S05]  /*1fcb0*/  BRA `(.L_x_1759) ;  /* 0xffffffb800b47947 */ /* 0x000fea000383ffff */
.L_x_1630:
[----:B0-----:R0:W2:Y:S02]  /*1fcc0*/  SYNCS.PHASECHK.TRANS64.TRYWAIT P0, [R2+URZ+0x16840], R3 ;  /* 0x01684003020075a7 */ /* 0x0010a4000800017f */
[----:B--2---:R-:W-:Y:S05]  /*1fcd0*/  @!P0 NANOSLEEP.SYNCS 0x989680 ;  /* 0x009896800000895d */ /* 0x004fea0003900000 */
[----:B------:R-:W2:Y:S02]  /*1fce0*/  @!P0 SYNCS.PHASECHK.TRANS64 P0, [R2+URZ+0x16840], R3 ;  /* 0x01684003020085a7 */ /* 0x000ea4000800007f */
[----:B--2---:R-:W-:Y:S05]  /*1fcf0*/  @!P0 BRA `(.L_x_1630) ;  /* 0xfffffffc00f08947 */ /* 0x004fea000383ffff */
[----:B------:R-:W-:Y:S05]  /*1fd00*/  BRA `(.L_x_1760) ;  /* 0xffffffbc00c87947 */ /* 0x000fea000383ffff */
.L_x_1635:
[----:B0-----:R0:W1:Y:S02]  /*1fd10*/  SYNCS.PHASECHK.TRANS64.TRYWAIT P0, [R5+URZ+0x60], R7 ;  /* 0x00006007050075a7 */ /* 0x001064000800017f */
[----:B-1----:R-:W-:Y:S05]  /*1fd20*/  @!P0 NANOSLEEP.SYNCS 0x989680 ;  /* 0x009896800000895d */ /* 0x002fea0003900000 */
[----:B------:R-:W1:Y:S02]  /*1fd30*/  @!P0 SYNCS.PHASECHK.TRANS64 P0, [R5+URZ+0x60], R7 ;  /* 0x00006007050085a7 */ /* 0x000e64000800007f */
[----:B-1----:R-:W-:Y:S05]  /*1fd40*/  @!P0 BRA `(.L_x_1635) ;  /* 0xfffffffc00f08947 */ /* 0x002fea000383ffff */
[----:B------:R-:W-:Y:S05]  /*1fd50*/  BRA `(.L_x_1761) ;  /* 0xffffffc000587947 */ /* 0x000fea000383ffff */
.L_x_1645:
[----:B0-----:R0:W1:Y:S02]  /*1fd60*/  SYNCS.PHASECHK.TRANS64.TRYWAIT P0, [R3+URZ+0x16860], R0 ;  /* 0x01686000030075a7 */ /* 0x001064000800017f */
[----:B-1----:R-:W-:Y:S05]  /*1fd70*/  @!P0 NANOSLEEP.SYNCS 0x989680 ;  /* 0x009896800000895d */ /* 0x002fea0003900000 */
[----:B------:R-:W1:Y:S02]  /*1fd80*/  @!P0 SYNCS.PHASECHK.TRANS64 P0, [R3+URZ+0x16860], R0 ;  /* 0x01686000030085a7 */ /* 0x000e64000800007f */
[----:B-1----:R-:W-:Y:S05]  /*1fd90*/  @!P0 BRA `(.L_x_1645) ;  /* 0xfffffffc00f08947 */ /* 0x002fea000383ffff */
[----:B------:R-:W-:Y:S05]  /*1fda0*/  BRA `(.L_x_1762) ;  /* 0xffffffc400587947 */ /* 0x000fea000383ffff */
.L_x_1651:
[----:B------:R-:W-:Y:S01]  /*1fdb0*/  BSSY B0, `(.L_x_1763) ;  /* 0x0000008000007945 */ /* 0x000fe20003800000 */
[----:B------:R-:W-:Y:S02]  /*1fdc0*/  IMAD.MOV.U32 R13, RZ, RZ, R16 ;  /* 0x000000ffff0d7224 */ /* 0x000fe400078e0010 */
[----:B0-----:R-:W-:Y:S02]  /*1fdd0*/  IMAD.MOV.U32 R12, RZ, RZ, RZ ;  /* 0x000000ffff0c7224 */ /* 0x001fe400078e00ff */
[----:B------:R-:W-:Y:S02]  /*1fde0*/  IMAD.MOV.U32 R11, RZ, RZ, 0x1f ;  /* 0x0000001fff0b7424 */ /* 0x000fe400078e00ff */
[----:B------:R-:W-:-:S07]  /*1fdf0*/  IMAD.MOV.U32 R15, RZ, RZ, -0x1 ;  /* 0xffffffffff0f7424 */ /* 0x000fce00078e00ff */
[----:B------:R-:W-:Y:S05]  /*1fe00*/  WARPSYNC.COLLECTIVE R15, `(.L_x_1764) ;  /* 0x000000000f087348 */ /* 0x000fea0003c00000 */
[----:B------:R0:W1:Y:S02]  /*1fe10*/  SHFL.IDX P6, R14, R13, R12, R11 ;  /* 0x0000000c0d0e7389 */ /* 0x00006400000c000b */
[----:B01----:R-:W-:Y:S01]  /*1fe20*/  ENDCOLLECTIVE ;  /* 0x000000000000791b */ /* 0x003fe20003800000 */
.L_x_1764:
[----:B------:R-:W-:Y:S05]  /*1fe30*/  BSYNC B0 ;  /* 0x0000000000007941 */ /* 0x000fea0003800000 */
.L_x_1763:
        /* <DEDUP_REMOVED lines=9> */
.L_x_1765:
        /* <DEDUP_REMOVED lines=18> */
.L_x_1766:
[----:B------:R-:W-:Y:S01]  /*1fff0*/  IMAD.MOV.U32 R12, RZ, RZ, 0x2 ;  /* 0x00000002ff0c7424 */ /* 0x000fe200078e00ff */
[----:B------:R-:W-:-:S05]  /*20000*/  SEL R4, R14, RZ, P1 ;  /* 0x000000ff0e047207 */ /* 0x000fca0000800000 */
[----:B------:R-:W-:-:S04]  /*20010*/  IMAD.IADD R4, R17, 0x1, R4 ;  /* 0x0000000111047824 */ /* 0x000fc800078e0204 */
[----:B------:R-:W-:-:S07]  /*20020*/  IMAD.MOV.U32 R13, RZ, RZ, R4 ;  /* 0x000000ffff0d7224 */ /* 0x000fce00078e0004 */
[----:B------:R-:W-:Y:S05]  /*20030*/  WARPSYNC.COLLECTIVE R15, `(.L_x_1767) ;  /* 0x000000000f087348 */ /* 0x000fea0003c00000 */
[----:B------:R0:W1:Y:S02]  /*20040*/  SHFL.UP P6, R14, R13, R12, R11 ;  /* 0x0400000c0d0e7389 */ /* 0x00006400000c000b */
[----:B01----:R-:W-:Y:S01]  /*20050*/  ENDCOLLECTIVE ;  /* 0x000000000000791b */ /* 0x003fe20003800000 */
.L_x_1767:
[----:B------:R-:W-:Y:S01]  /*20060*/  IMAD.MOV.U32 R12, RZ, RZ, 0x4 ;  /* 0x00000004ff0c7424 */ /* 0x000fe200078e00ff */
[----:B------:R-:W-:-:S05]  /*20070*/  SEL R3, R14, RZ, P2 ;  /* 0x000000ff0e037207 */ /* 0x000fca0001000000 */
[----:B------:R-:W-:-:S04]  /*20080*/  IMAD.IADD R6, R4, 0x1, R3 ;  /* 0x0000000104067824 */ /* 0x000fc800078e0203 */
[----:B------:R-:W-:-:S07]  /*20090*/  IMAD.MOV.U32 R13, RZ, RZ, R6 ;  /* 0x000000ffff0d7224 */ /* 0x000fce00078e0006 */
[----:B------:R-:W-:Y:S05]  /*200a0*/  WARPSYNC.COLLECTIVE R15, `(.L_x_1768) ;  /* 0x000000000f087348 */ /* 0x000fea0003c00000 */
[----:B------:R0:W1:Y:S02]  /*200b0*/  SHFL.UP P6, R14, R13, R12, R11 ;  /* 0x0400000c0d0e7389 */ /* 0x00006400000c000b */
[----:B01----:R-:W-:Y:S01]  /*200c0*/  ENDCOLLECTIVE ;  /* 0x000000000000791b */ /* 0x003fe20003800000 */
.L_x_1768:
[----:B------:R-:W-:Y:S01]  /*200d0*/  IMAD.MOV.U32 R12, RZ, RZ, 0x8 ;  /* 0x00000008ff0c7424 */ /* 0x000fe200078e00ff */
[----:B------:R-:W-:-:S05]  /*200e0*/  SEL R3, R14, RZ, P3 ;  /* 0x000000ff0e037207 */ /* 0x000fca0001800000 */
[----:B------:R-:W-:-:S04]  /*200f0*/  IMAD.IADD R2, R6, 0x1, R3 ;  /* 0x0000000106027824 */ /* 0x000fc800078e0203 */
[----:B------:R-:W-:-:S07]  /*20100*/  IMAD.MOV.U32 R13, RZ, RZ, R2 ;  /* 0x000000ffff0d7224 */ /* 0x000fce00078e0002 */
[----:B------:R-:W-:Y:S05]  /*20110*/  WARPSYNC.COLLECTIVE R15, `(.L_x_1769) ;  /* 0x000000000f087348 */ /* 0x000fea0003c00000 */
[----:B------:R0:W1:Y:S02]  /*20120*/  SHFL.UP P6, R14, R13, R12, R11 ;  /* 0x0400000c0d0e7389 */ /* 0x00006400000c000b */
[----:B01----:R-:W-:Y:S01]  /*20130*/  ENDCOLLECTIVE ;  /* 0x000000000000791b */ /* 0x003fe20003800000 */
.L_x_1769:
[----:B------:R-:W-:Y:S01]  /*20140*/  IMAD.MOV.U32 R12, RZ, RZ, 0x10 ;  /* 0x00000010ff0c7424 */ /* 0x000fe200078e00ff */
[----:B------:R-:W-:-:S05]  /*20150*/  SEL R3, R14, RZ, P4 ;  /* 0x000000ff0e037207 */ /* 0x000fca0002000000 */
[----:B------:R-:W-:-:S04]  /*20160*/  IMAD.IADD R3, R2, 0x1, R3 ;  /* 0x0000000102037824 */ /* 0x000fc800078e0203 */
[----:B------:R-:W-:-:S07]  /*20170*/  IMAD.MOV.U32 R13, RZ, RZ, R3 ;  /* 0x000000ffff0d7224 */ /* 0x000fce00078e0003 */
[----:B------:R-:W-:Y:S05]  /*20180*/  WARPSYNC.COLLECTIVE R15, `(.L_x_1770) ;  /* 0x000000000f087348 */ /* 0x000fea0003c00000 */
[----:B------:R0:W1:Y:S02]  /*20190*/  SHFL.UP P6, R14, R13, R12, R11 ;  /* 0x0400000c0d0e7389 */ /* 0x00006400000c000b */
[----:B01----:R-:W-:Y:S01]  /*201a0*/  ENDCOLLECTIVE ;  /* 0x000000000000791b */ /* 0x003fe20003800000 */
.L_x_1770:
        /* <DEDUP_REMOVED lines=8> */
.L_x_1771:
[----:B------:R-:W-:Y:S05]  /*20230*/  BRA `(.L_x_1772) ;  /* 0xffffffc4008c7947 */ /* 0x000fea000383ffff */
.L_x_1656:
[----:B------:R-:W-:Y:S01]  /*20240*/  BSSY B0, `(.L_x_1773) ;  /* 0x0000008000007945 */ /* 0x000fe20003800000 */
[----:B-----5:R-:W-:Y:S02]  /*20250*/  IMAD.MOV.U32 R13, RZ, RZ, R17 ;  /* 0x000000ffff0d7224 */ /* 0x020fe400078e0011 */
[----:B0-----:R-:W-:Y:S02]  /*20260*/  IMAD.MOV.U32 R12, RZ, RZ, 0x1 ;  /* 0x00000001ff0c7424 */ /* 0x001fe400078e00ff */
[----:B------:R-:W-:Y:S02]  /*20270*/  IMAD.MOV.U32 R11, RZ, RZ, RZ ;  /* 0x000000ffff0b7224 */ /* 0x000fe400078e00ff */
[----:B------:R-:W-:-:S07]  /*20280*/  IMAD.MOV.U32 R15, RZ, RZ, -0x1 ;  /* 0xffffffffff0f7424 */ /* 0x000fce00078e00ff */
[----:B-1----:R-:W-:Y:S05]  /*20290*/  WARPSYNC.COLLECTIVE R15, `(.L_x_1774) ;  /* 0x000000000f087348 */ /* 0x002fea0003c00000 */
[----:B------:R0:W2:Y:S02]  /*202a0*/  SHFL.UP P6, R14, R13, R12, R11 ;  /* 0x0400000c0d0e7389 */ /* 0x0000a400000c000b */
[----:B012---:R-:W-:Y:S01]  /*202b0*/  ENDCOLLECTIVE ;  /* 0x000000000000791b */ /* 0x007fe20003800000 */
.L_x_1774:
[----:B------:R-:W-:Y:S05]  /*202c0*/  BSYNC B0 ;  /* 0x0000000000007941 */ /* 0x000fea0003800000 */
.L_x_1773:
        /* <DEDUP_REMOVED lines=8> */
.L_x_1775:
[----:B------:R-:W-:Y:S01]  /*20350*/  IMAD.MOV.U32 R12, RZ, RZ, 0x4 ;  /* 0x00000004ff0c7424 */ /* 0x000fe200078e00ff */
[----:B------:R-:W-:-:S05]  /*20360*/  SEL R2, R14, RZ, P2 ;  /* 0x000000ff0e027207 */ /* 0x000fca0001000000 */
[----:B------:R-:W-:-:S04]  /*20370*/  IMAD.IADD R2, R13, 0x1, R2 ;  /* 0x000000010d027824 */ /* 0x000fc800078e0202 */
[----:B------:R-:W-:-:S07]  /*20380*/  IMAD.MOV.U32 R13, RZ, RZ, R2 ;  /* 0x000000ffff0d7224 */ /* 0x000fce00078e0002 */
[----:B------:R-:W-:Y:S05]  /*20390*/  WARPSYNC.COLLECTIVE R15, `(.L_x_1776) ;  /* 0x000000000f087348 */ /* 0x000fea0003c00000 */
[----:B------:R0:W1:Y:S02]  /*203a0*/  SHFL.UP P6, R14, R13, R12, R11 ;  /* 0x0400000c0d0e7389 */ /* 0x00006400000c000b */
[----:B01----:R-:W-:Y:S01]  /*203b0*/  ENDCOLLECTIVE ;  /* 0x000000000000791b */ /* 0x003fe20003800000 */
.L_x_1776:
[----:B------:R-:W-:Y:S01]  /*203c0*/  IMAD.MOV.U32 R12, RZ, RZ, 0x8 ;  /* 0x00000008ff0c7424 */ /* 0x000fe200078e00ff */
[----:B------:R-:W-:-:S05]  /*203d0*/  SEL R3, R14, RZ, P3 ;  /* 0x000000ff0e037207 */ /* 0x000fca0001800000 */
[----:B------:R-:W-:-:S04]  /*203e0*/  IMAD.IADD R3, R2, 0x1, R3 ;  /* 0x0000000102037824 */ /* 0x000fc800078e0203 */
[----:B------:R-:W-:-:S07]  /*203f0*/  IMAD.MOV.U32 R13, RZ, RZ, R3 ;  /* 0x000000ffff0d7224 */ /* 0x000fce00078e0003 */
[----:B------:R-:W-:Y:S05]  /*20400*/  WARPSYNC.COLLECTIVE R15, `(.L_x_1777) ;  /* 0x000000000f087348 */ /* 0x000fea0003c00000 */
[----:B------:R0:W1:Y:S02]  /*20410*/  SHFL.UP P6, R14, R13, R12, R11 ;  /* 0x0400000c0d0e7389 */ /* 0x00006400000c000b */
[----:B01----:R-:W-:Y:S01]  /*20420*/  ENDCOLLECTIVE ;  /* 0x000000000000791b */ /* 0x003fe20003800000 */
.L_x_1777:
[----:B------:R-:W-:Y:S01]  /*20430*/  IMAD.MOV.U32 R12, RZ, RZ, 0x10 ;  /* 0x00000010ff0c7424 */ /* 0x000fe200078e00ff */
[----:B------:R-:W-:-:S05]  /*20440*/  SEL R4, R14, RZ, P4 ;  /* 0x000000ff0e047207 */ /* 0x000fca0002000000 */
[----:B------:R-:W-:-:S04]  /*20450*/  IMAD.IADD R4, R3, 0x1, R4 ;  /* 0x0000000103047824 */ /* 0x000fc800078e0204 */
[----:B------:R-:W-:-:S07]  /*20460*/  IMAD.MOV.U32 R13, RZ, RZ, R4 ;  /* 0x000000ffff0d7224 */ /* 0x000fce00078e0004 */
[----:B------:R-:W-:Y:S05]  /*20470*/  WARPSYNC.COLLECTIVE R15, `(.L_x_1778) ;  /* 0x000000000f087348 */ /* 0x000fea0003c00000 */
[----:B------:R0:W1:Y:S02]  /*20480*/  SHFL.UP P6, R14, R13, R12, R11 ;  /* 0x0400000c0d0e7389 */ /* 0x00006400000c000b */
[----:B01----:R-:W-:Y:S01]  /*20490*/  ENDCOLLECTIVE ;  /* 0x000000000000791b */ /* 0x003fe20003800000 */
.L_x_1778:
        /* <DEDUP_REMOVED lines=8> */
.L_x_1779:
[----:B------:R-:W-:Y:S05]  /*20520*/  BRA `(.L_x_1780) ;  /* 0xffffffc4006c7947 */ /* 0x000fea000383ffff */
.L_x_1658:
[----:B------:R-:W-:Y:S01]  /*20530*/  BSSY B0, `(.L_x_1781) ;  /* 0x0000006000007945 */ /* 0x000fe20003800000 */
[----:B------:R-:W-:Y:S01]  /*20540*/  PLOP3.LUT P6, PT, P6, PT, PT, 0x8, 0x0 ;  /* 0x000000000000781c */ /* 0x000fe200037ce170 */
[----:B------:R-:W-:-:S12]  /*20550*/  IMAD.MOV.U32 R15, RZ, RZ, -0x1 ;  /* 0xffffffffff0f7424 */ /* 0x000fd800078e00ff */
[----:B01----:R-:W-:Y:S05]  /*20560*/  WARPSYNC.COLLECTIVE R15, `(.L_x_1782) ;  /* 0x000000000f087348 */ /* 0x003fea0003c00000 */
[----:B------:R-:W-:Y:S01]  /*20570*/  VOTE.ANY R14, PT, P6 ;  /* 0x00000000000e7806 */ /* 0x000fe200030e0100 */
[----:B01----:R-:W-:Y:S06]  /*20580*/  ENDCOLLECTIVE ;  /* 0x000000000000791b */ /* 0x003fec0003800000 */
.L_x_1782:
[----:B------:R-:W-:Y:S05]  /*20590*/  BSYNC B0 ;  /* 0x0000000000007941 */ /* 0x000fea0003800000 */
.L_x_1781:
        /* <DEDUP_REMOVED lines=9> */
.L_x_1783:
[----:B------:R-:W-:Y:S01]  /*20630*/  IMAD.MOV.U32 R17, RZ, RZ, R14 ;  /* 0x000000ffff117224 */ /* 0x000fe200078e000e */
[----:B------:R-:W-:Y:S06]  /*20640*/  BRA `(.L_x_1784) ;  /* 0xffffffc4005c7947 */ /* 0x000fec000383ffff */
.L_x_1660:
[----:B------:R-:W-:Y:S01]  /*20650*/  BSSY B0, `(.L_x_1785) ;  /* 0x0000007000007945 */ /* 0x000fe20003800000 */
[----:B------:R-:W-:Y:S02]  /*20660*/  IMAD.MOV.U32 R13, RZ, RZ, R3 ;  /* 0x000000ffff0d7224 */ /* 0x000fe400078e0003 */
[----:B------:R-:W-:Y:S02]  /*20670*/  IMAD.MOV.U32 R11, RZ, RZ, 0x1f ;  /* 0x0000001fff0b7424 */ /* 0x000fe400078e00ff */
[----:B------:R-:W-:-:S07]  /*20680*/  IMAD.MOV.U32 R15, RZ, RZ, -0x1 ;  /* 0xffffffffff0f7424 */ /* 0x000fce00078e00ff */
[----:B-123--:R-:W-:Y:S05]  /*20690*/  WARPSYNC.COLLECTIVE R15, `(.L_x_1786) ;  /* 0x000000000f087348 */ /* 0x00efea0003c00000 */
[----:B------:R0:W4:Y:S02]  /*206a0*/  SHFL.IDX P6, R14, R13, R12, R11 ;  /* 0x0000000c0d0e7389 */ /* 0x00012400000c000b */
[----:B01234-:R-:W-:Y:S01]  /*206b0*/  ENDCOLLECTIVE ;  /* 0x000000000000791b */ /* 0x01ffe20003800000 */
.L_x_1786:
[----:B------:R-:W-:Y:S05]  /*206c0*/  BSYNC B0 ;  /* 0x0000000000007941 */ /* 0x000fea0003800000 */
.L_x_1785:
[----:B------:R-:W-:Y:S05]  /*206d0*/  BRA `(.L_x_1659) ;  /* 0xffffffc400547947 */ /* 0x000fea000383ffff */
.L_x_1664:
[----:B0-----:R0:W2:Y:S02]  /*206e0*/  SYNCS.PHASECHK.TRANS64.TRYWAIT P0, [R9+URZ+0x16820], R0 ;  /* 0x01682000090075a7 */ /* 0x0010a4000800017f */
[----:B--2---:R-:W-:Y:S05]  /*206f0*/  @!P0 NANOSLEEP.SYNCS 0x989680 ;  /* 0x009896800000895d */ /* 0x004fea0003900000 */
[----:B------:R-:W2:Y:S02]  /*20700*/  @!P0 SYNCS.PHASECHK.TRANS64 P0, [R9+URZ+0x16820], R0 ;  /* 0x01682000090085a7 */ /* 0x000ea4000800007f */
[----:B--2---:R-:W-:Y:S05]  /*20710*/  @!P0 BRA `(.L_x_1664) ;  /* 0xfffffffc00f08947 */ /* 0x004fea000383ffff */
[----:B------:R-:W-:Y:S05]  /*20720*/  BRA `(.L_x_1787) ;  /* 0xffffffc800cc7947 */ /* 0x000fea000383ffff */
.L_x_1665:
        /* <DEDUP_REMOVED lines=11> */
.L_x_1789:
[----:B------:R-:W-:Y:S05]  /*207e0*/  BSYNC B0 ;  /* 0x0000000000007941 */ /* 0x000fea0003800000 */
.L_x_1788:
[----:B------:R-:W-:Y:S05]  /*207f0*/  BRA `(.L_x_1790) ;  /* 0xffffffc800b47947 */ /* 0x000fea000383ffff */
.L_x_1666:
[----:B------:R-:W-:Y:S01]  /*20800*/  BSSY B0, `(.L_x_1791) ;  /* 0x0000006000007945 */ /* 0x000fe20003800000 */
[----:B------:R-:W-:-:S07]  /*20810*/  IMAD.MOV.U32 R15, RZ, RZ, -0x1 ;  /* 0xffffffffff0f7424 */ /* 0x000fce00078e00ff */
[----:B01----:R-:W-:Y:S05]  /*20820*/  WARPSYNC.COLLECTIVE R15, `(.L_x_1792) ;  /* 0x000000000f0c7348 */ /* 0x003fea0003c00000 */
[----:B------:R-:W-:Y:S02]  /*20830*/  ELECT P6, UR62, PT ;  /* 0x00000000003e782f */ /* 0x000fe400038c0000 */
[----:B------:R-:W-:Y:S01]  /*20840*/  MOV R14, UR62 ;  /* 0x0000003e000e7c02 */ /* 0x000fe20008000f00 */
[----:B01----:R-:W-:Y:S10]  /*20850*/  ENDCOLLECTIVE ;  /* 0x000000000000791b */ /* 0x003ff40003800000 */
.L_x_1792:
[----:B------:R-:W-:Y:S05]  /*20860*/  BSYNC B0 ;  /* 0x0000000000007941 */ /* 0x000fea0003800000 */
.L_x_1791:
[----:B------:R-:W-:Y:S05]  /*20870*/  BRA `(.L_x_1793) ;  /* 0xffffffc800a87947 */ /* 0x000fea000383ffff */
.L_x_1668:
[----:B0-----:R0:W2:Y:S02]  /*20880*/  SYNCS.PHASECHK.TRANS64.TRYWAIT P0, [R5+URZ], R4 ;  /* 0x00000004050075a7 */ /* 0x0010a4000800017f */
[----:B--2---:R-:W-:Y:S05]  /*20890*/  @!P0 NANOSLEEP.SYNCS 0x989680 ;  /* 0x009896800000895d */ /* 0x004fea0003900000 */
[----:B------:R-:W2:Y:S02]  /*208a0*/  @!P0 SYNCS.PHASECHK.TRANS64 P0, [R5+URZ], R4 ;  /* 0x00000004050085a7 */ /* 0x000ea4000800007f */
[----:B--2---:R-:W-:Y:S05]  /*208b0*/  @!P0 BRA `(.L_x_1668) ;  /* 0xfffffffc00f08947 */ /* 0x004fea000383ffff */
[----:B------:R-:W-:Y:S05]  /*208c0*/  BRA `(.L_x_1794) ;  /* 0xffffffc800dc7947 */ /* 0x000fea000383ffff */
.L_x_1669:
[----:B--2---:R2:W3:Y:S02]  /*208d0*/  SYNCS.PHASECHK.TRANS64.TRYWAIT P0, [R3+URZ], R2 ;  /* 0x00000002030075a7 */ /* 0x0044e4000800017f */
[----:B---3--:R-:W-:Y:S05]  /*208e0*/  @!P0 NANOSLEEP.SYNCS 0x989680 ;  /* 0x009896800000895d */ /* 0x008fea0003900000 */
[----:B------:R-:W3:Y:S02]  /*208f0*/  @!P0 SYNCS.PHASECHK.TRANS64 P0, [R3+URZ], R2 ;  /* 0x00000002030085a7 */ /* 0x000ee4000800007f */
[----:B---3--:R-:W-:Y:S05]  /*20900*/  @!P0 BRA `(.L_x_1669) ;  /* 0xfffffffc00f08947 */ /* 0x008fea000383ffff */
[----:B------:R-:W-:Y:S05]  /*20910*/  BRA `(.L_x_1795) ;  /* 0xffffffc800d07947 */ /* 0x000fea000383ffff */
.L_x_1671:
[----:B---3--:R3:W4:Y:S02]  /*20920*/  SYNCS.PHASECHK.TRANS64.TRYWAIT P0, [R23+URZ], R4 ;  /* 0x00000004170075a7 */ /* 0x008724000800017f */
[----:B----4-:R-:W-:Y:S05]  /*20930*/  @!P0 NANOSLEEP.SYNCS 0x989680 ;  /* 0x009896800000895d */ /* 0x010fea0003900000 */
[----:B------:R-:W4:Y:S02]  /*20940*/  @!P0 SYNCS.PHASECHK.TRANS64 P0, [R23+URZ], R4 ;  /* 0x00000004170085a7 */ /* 0x000f24000800007f */
[----:B----4-:R-:W-:Y:S05]  /*20950*/  @!P0 BRA `(.L_x_1671) ;  /* 0xfffffffc00f08947 */ /* 0x010fea000383ffff */
[----:B------:R-:W-:Y:S05]  /*20960*/  BRA `(.L_x_1796) ;  /* 0xffffffc800d47947 */ /* 0x000fea000383ffff */
.L_x_1797:
        /* <DEDUP_REMOVED lines=9> */
.L_x_2646:


//--------------------- .text._ZN7cutlass13device_kernelIN5flash11enable_sm90INS1_16FlashAttnFwdSm90INS1_25CollectiveMainloopFwdSm90ILi2EN4cute5tupleIJNS5_1CILi1EEES8_S8_EEENS6_IJNS7_ILi192EEENS7_ILi128EEENS7_ILi64EEEEEELi64ENS_6half_tEfNS_4arch4Sm90ELb1ELb0ELb0ELb0ELb0ELb0ELb0ELb1ELb1ELb1ELb0ELb0EEENS1_21CollectiveEpilogueFwdINS6_IJSA_SC_SB_EEES9_SE_SG_Li384ELb0ELb1ELb0ELb0EEENS1_30DynamicPersistentTileSchedulerILi384ELi128ELb0ELb1ELb1EEEEEEEEEvNT_6ParamsE --------------------------
	.section	.text._ZN7cutlass13device_kernelIN5flash11enable_sm90INS1_16FlashAttnFwdSm90INS1_25CollectiveMainloopFwdSm90ILi2EN4cute5tupleIJNS5_1CILi1EEES8_S8_EEENS6_IJNS7_ILi192EEENS7_ILi128EEENS7_ILi64EEEEEELi64ENS_6half_tEfNS_4arch4Sm90ELb1ELb0ELb0ELb0ELb0ELb0ELb0ELb1ELb1ELb1ELb0ELb0EEENS1_21CollectiveEpilogueFwdINS6_IJSA_SC_SB_EEES9_SE_SG_Li384ELb0ELb1ELb0ELb0EEENS1_30DynamicPersistentTileSchedulerILi384ELi128ELb0ELb1ELb1EEEEEEEEEvNT_6ParamsE,"ax",@progbits
	.align	128
.text._ZN7cutlass13device_kernelIN5flash11enable_sm90INS1_16FlashAttnFwdSm90INS1_25CollectiveMainloopFwdSm90ILi2EN4cute5tupleIJNS5_1CILi1EEES8_S8_EEENS6_IJNS7_ILi192EEENS7_ILi128EEENS7_ILi64EEEEEELi64ENS_6half_tEfNS_4arch4Sm90ELb1ELb0ELb0ELb0ELb0ELb0ELb0ELb1ELb1ELb1ELb0ELb0EEENS1_21CollectiveEpilogueFwdINS6_IJSA_SC_SB_EEES9_SE_SG_Li384ELb0ELb1ELb0ELb0EEENS1_30DynamicPersistentTileSchedulerILi384ELi128ELb0ELb1ELb1EEEEEEEEEvNT_6ParamsE:
        .type           _ZN7cutlass13device_kernelIN5flash11enable_sm90INS1_16FlashAttnFwdSm90INS1_25CollectiveMainloopFwdSm90ILi2EN4cute5tupleIJNS5_1CILi1EEES8_S8_EEENS6_IJNS7_ILi192EEENS7_ILi128EEENS7_ILi64EEEEEELi64ENS_6half_tEfNS_4arch4Sm90ELb1ELb0ELb0ELb0ELb0ELb0ELb0ELb1ELb1ELb1ELb0ELb0EEENS1_21CollectiveEpilogueFwdINS6_IJSA_SC_SB_EEES9_SE_SG_Li384ELb0ELb1ELb0ELb0EEENS1_30DynamicPersistentTileSchedulerILi384ELi128ELb0ELb1ELb1EEEEEEEEEvNT_6ParamsE,@function
        .size           _ZN7cutlass13device_kernelIN5flash11enable_sm90INS1_16FlashAttnFwdSm90INS1_25CollectiveMainloopFwdSm90ILi2EN4cute5tupleIJNS5_1CILi1EEES8_S8_EEENS6_IJNS7_ILi192EEENS7_ILi128EEENS7_ILi64EEEEEELi64ENS_6half_tEfNS_4arch4Sm90ELb1ELb0ELb0ELb0ELb0ELb0ELb0ELb1ELb1ELb1ELb0ELb0EEENS1_21CollectiveEpilogueFwdINS6_IJSA_SC_SB_EEES9_SE_SG_Li384ELb0ELb1ELb0ELb0EEENS1_30DynamicPersistentTileSchedulerILi384ELi128ELb0ELb1ELb1EEEEEEEEEvNT_6ParamsE,(.L_x_2647 - _ZN7cutlass13device_kernelIN5flash11enable_sm90INS1_16FlashAttnFwdSm90INS1_25CollectiveMainloopFwdSm90ILi2EN4cute5tupleIJNS5_1CILi1EEES8_S8_EEENS6_IJNS7_ILi192EEENS7_ILi128EEENS7_ILi64EEEEEELi64ENS_6half_tEfNS_4arch4Sm90ELb1ELb0ELb0ELb0ELb0ELb0ELb0ELb1ELb1ELb1ELb0ELb0EEENS1_21CollectiveEpilogueFwdINS6_IJSA_SC_SB_EEES9_SE_SG_Li384ELb0ELb1ELb0ELb0EEENS1_30DynamicPersistentTileSchedulerILi384ELi128ELb0ELb1ELb1EEEEEEEEEvNT_6ParamsE)
        .other          _ZN7cutlass13device_kernelIN5flash11enable_sm90INS1_16FlashAttnFwdSm90INS1_25CollectiveMainloopFwdSm90ILi2EN4cute5tupleIJNS5_1CILi1EEES8_S8_EEENS6_IJNS7_ILi192EEENS7_ILi128EEENS7_ILi64EEEEEELi64ENS_6half_tEfNS_4arch4Sm90ELb1ELb0ELb0ELb0ELb0ELb0ELb0ELb1ELb1ELb1ELb0ELb0EEENS1_21CollectiveEpilogueFwdINS6_IJSA_SC_SB_EEES9_SE_SG_Li384ELb0ELb1ELb0ELb0EEENS1_30DynamicPersistentTileSchedulerILi384ELi128ELb0ELb1ELb1EEEEEEEEEvNT_6ParamsE,@"STO_CUDA_ENTRY STV_DEFAULT"
_ZN7cutlass13device_kernelIN5flash11enable_sm90INS1_16FlashAttnFwdSm90INS1_25CollectiveMainloopFwdSm90ILi2EN4cute5tupleIJNS5_1CILi1EEES8_S8_EEENS6_IJNS7_ILi192EEENS7_ILi128EEENS7_ILi64EEEEEELi64ENS_6half_tEfNS_4arch4Sm90ELb1ELb0ELb0ELb0ELb0ELb0ELb0ELb1ELb1ELb1ELb0ELb0EEENS1_21CollectiveEpilogueFwdINS6_IJSA_SC_SB_EEES9_SE_SG_Li384ELb0ELb1ELb0ELb0EEENS1_30DynamicPersistentTileSchedulerILi384ELi128ELb0ELb1ELb1EEEEEEEEEvNT_6ParamsE:
        /* <DEDUP_REMOVED lines=18> */
.L_x_1799:
[----:B------:R-:W-:Y:S05]  /*0120*/  BSYNC B0 ;  /* 0x0000000000007941 */ /* 0x000fea0003800000 */
.L_x_1798:
        /* <DEDUP_REMOVED lines=41> */
.L_x_1800:
        /* <DEDUP_REMOVED lines=22> */
.L_x_1801:
        /* <DEDUP_REMOVED lines=18> */
.L_x_1802:
        /* <DEDUP_REMOVED lines=22> */
.L_x_1803:
        /* <DEDUP_REMOVED lines=22> */
.L_x_1804:
[----:B------:R-:W-:Y:S01]  /*0900*/  PLOP3.LUT P0, PT, PT, PT, UP0, 0x80, 0x0 ;  /* 0x000000000000781c */ /* 0x000fe20003f0f008 */
[----:B------:R-:W-:Y:S01]  /*0910*/  UMOV UR38, 0x1 ;  /* 0x0000000100267882 */ /* 0x000fe20000000000 */
[----:B------:R-:W-:Y:S01]  /*0920*/  NOP ;  /* 0x0000000000007918 */ /* 0x000fe20000000000 */
[----:B------:R-:W-:Y:S01]  /*0930*/  USEL UR38, UR38, 0x2, !UP0 ;  /* 0x0000000226267887 */ /* 0x000fe2000c000000 */
[----:B------:R-:W-:Y:S01]  /*0940*/  ULDC.64 UR46, c[0x0][0x208] ;  /* 0x00008200002e7ab9 */ /* 0x000fe20000000a00 */
[----:B012-4-:R-:W-:Y:S08]  /*0950*/  BAR.SYNC.DEFER_BLOCKING 0x0 ;  /* 0x0000000000007b1d */ /* 0x017ff00000010000 */
[----:B------:R-:W-:Y:S05]  /*0960*/  @!P0 BRA `(.L_x_1805) ;  /* 0x0000008c00588947 */ /* 0x000fea0003800000 */
.L_x_1806:
        /* <DEDUP_REMOVED lines=26> */
[C---:B------:R-:W-:Y:S01]  /*0b10*/  LOP3.LUT R4, R2.reuse, 0x3fffff0, RZ, 0xc0, !PT ;  /* 0x03fffff002047812 */ /* 0x040fe200078ec0ff */
        /* <DEDUP_REMOVED lines=38> */
.L_x_1845:
        /* <DEDUP_REMOVED lines=21> */
.L_x_1807:
[----:B------:R-:W-:Y:S01]  /*0ed0*/  ULDC UR7, c[0x0][0xc54] ;  /* 0x0003150000077ab9 */ /* 0x000fe20000000800 */
[----:B------:R-:W-:Y:S01]  /*0ee0*/  UMOV UR6, UR9 ;  /* 0x0000000900067c82 */ /* 0x000fe20008000000 */
[----:B------:R-:W-:-:S11]  /*0ef0*/  UISETP.NE.AND UP0, UPT, UR7, 0x1, UPT ;  /* 0x000000010700788c */ /* 0x000fd6000bf05270 */
[----:B------:R-:W-:Y:S02]  /*0f00*/  @UP0 ULDC.64 UR10, c[0x0][0xc58] ;  /* 0x00031600000a0ab9 */ /* 0x000fe40000000a00 */
[----:B------:R-:W-:-:S04]  /*0f10*/  UIMAD.WIDE.U32 UR4, UR9, UR10, URZ ;  /* 0x0000000a090472a5 */ /* 0x000fc8000f8e003f */
[----:B------:R-:W-:-:S04]  /*0f20*/  @UP0 USHF.R.U32.HI UR6, URZ, UR11, UR5 ;  /* 0x0000000b3f060299 */ /* 0x000fc80008011605 */
[----:B------:R-:W-:-:S12]  /*0f30*/  UIMAD UR4, UR6, UR7, URZ ;  /* 0x00000007060472a4 */ /* 0x000fd8000f8e023f */
.L_x_1808:
[----:B------:R-:W-:Y:S01]  /*0f40*/  ULDC.64 UR10, c[0x0][0x418] ;  /* 0x00010600000a7ab9 */ /* 0x000fe20000000a00 */
[----:B------:R-:W-:Y:S01]  /*0f50*/  ULOP3.LUT UR6, URZ, UR6, URZ, 0x33, !UPT ;  /* 0x000000063f067292 */ /* 0x000fe2000f8e333f */
[----:B------:R-:W-:Y:S01]  /*0f60*/  PLOP3.LUT P0, PT, PT, PT, PT, 0x80, 0x0 ;  /* 0x000000000000781c */ /* 0x000fe20003f0f070 */
[----:B------:R-:W-:Y:S01]  /*0f70*/  UISETP.NE.U32.AND UP0, UPT, UR10, URZ, UPT ;  /* 0x0000003f0a00728c */ /* 0x000fe2000bf05070 */
[----:B------:R-:W-:Y:S01]  /*0f80*/  CS2R R26, SRZ ;  /* 0x00000000001a7805 */ /* 0x000fe2000001ff00 */
[----:B------:R-:W-:Y:S01]  /*0f90*/  ULDC UR5, c[0x0][0xc3c] ;  /* 0x00030f0000057ab9 */ /* 0x000fe20000000800 */
[----:B------:R-:W-:Y:S01]  /*0fa0*/  UIADD3 UR4, UR9, -UR4, URZ ;  /* 0x8000000409047290 */ /* 0x000fe2000fffe03f */
[----:B------:R-:W-:Y:S01]  /*0fb0*/  CS2R R118, SRZ ;  /* 0x0000000000767805 */ /* 0x000fe2000001ff00 */
[----:B------:R-:W-:Y:S01]  /*0fc0*/  UISETP.NE.AND.EX UP0, UPT, UR11, URZ, UPT, UP0 ;  /* 0x0000003f0b00728c */ /* 0x000fe2000bf05300 */
[----:B------:R-:W-:Y:S01]  /*0fd0*/  CS2R R116, SRZ ;  /* 0x0000000000747805 */ /* 0x000fe2000001ff00 */
[----:B------:R-:W-:Y:S01]  /*0fe0*/  UIADD3 UR6, UR6, UR5, URZ ;  /* 0x0000000506067290 */ /* 0x000fe2000fffe03f */
[----:B------:R-:W-:Y:S01]  /*0ff0*/  CS2R R114, SRZ ;  /* 0x0000000000727805 */ /* 0x000fe2000001ff00 */
[----:B------:R-:W-:Y:S01]  /*1000*/  ULDC UR11, c[0x0][0x448] ;  /* 0x00011200000b7ab9 */ /* 0x000fe20000000800 */
[----:B------:R-:W-:Y:S01]  /*1010*/  ULDC UR10, c[0x0][0xc54] ;  /* 0x00031500000a7ab9 */ /* 0x000fe20000000800 */
[----:B------:R-:W-:Y:S01]  /*1020*/  UISETP.NE.AND UP2, UPT, UR11, 0x1, UPT ;  /* 0x000000010b00788c */ /* 0x000fe2000bf45270 */
[----:B------:R-:W-:Y:S01]  /*1030*/  CS2R R112, SRZ ;  /* 0x0000000000707805 */ /* 0x000fe2000001ff00 */
[----:B------:R-:W-:Y:S01]  /*1040*/  UIMAD UR41, UR6, 0xc0, URZ ;  /* 0x000000c0062978a4 */ /* 0x000fe2000f8e023f */
[----:B------:R-:W-:Y:S01]  /*1050*/  CS2R R14, SRZ ;  /* 0x00000000000e7805 */ /* 0x000fe2000001ff00 */
[----:B------:R-:W-:Y:S01]  /*1060*/  UIMAD UR10, UR8, UR10, UR4 ;  /* 0x0000000a080a72a4 */ /* 0x000fe2000f8e0204 */
[----:B------:R-:W-:Y:S01]  /*1070*/  IMAD.MOV.U32 R110, RZ, RZ, RZ ;  /* 0x000000ffff6e7224 */ /* 0x000fe200078e00ff */
[----:B------:R-:W-:Y:S01]  /*1080*/  UIADD3 UR6, UR41, 0xbf, URZ ;  /* 0x000000bf29067890 */ /* 0x000fe2000fffe03f */
[----:B------:R-:W-:Y:S01]  /*1090*/  IMAD.MOV.U32 R21, RZ, RZ, RZ ;  /* 0x000000ffff157224 */ /* 0x000fe200078e00ff */
[----:B------:R-:W-:Y:S01]  /*10a0*/  ULDC UR48, c[0x0][0x424] ;  /* 0x0001090000307ab9 */ /* 0x000fe20000000800 */
[----:B------:R-:W-:Y:S01]  /*10b0*/  ULDC UR7, c[0x0][0x288] ;  /* 0x0000a20000077ab9 */ /* 0x000fe20000000800 */
[----:B------:R-:W-:Y:S01]  /*10c0*/  USEL UR48, UR48, 0x1, UP0 ;  /* 0x0000000130307887 */ /* 0x000fe20008000000 */
[----:B------:R-:W-:Y:S01]  /*10d0*/  CS2R R12, SRZ ;  /* 0x00000000000c7805 */ /* 0x000fe2000001ff00 */
[----:B------:R-:W-:Y:S01]  /*10e0*/  @UP2 ULDC UR4, c[0x0][0x44c] ;  /* 0x0001130000042ab9 */ /* 0x000fe20000000800 */
[----:B------:R-:W-:Y:S01]  /*10f0*/  UIADD3 UR7, -UR7, 0x80, URZ ;  /* 0x0000008007077890 */ /* 0x000fe2000fffe13f */
[----:B------:R-:W-:Y:S01]  /*1100*/  IMAD.MOV.U32 R106, RZ, RZ, RZ ;  /* 0x000000ffff6a7224 */ /* 0x000fe200078e00ff */
[----:B------:R-:W-:Y:S01]  /*1110*/  UIMAD.WIDE.U32 UR4, UR6, UR4, URZ ;  /* 0x00000004060472a5 */ /* 0x000fe2000f8e003f */
[----:B------:R-:W-:Y:S01]  /*1120*/  IMAD.MOV.U32 R25, RZ, RZ, RZ ;  /* 0x000000ffff197224 */ /* 0x000fe200078e00ff */
[----:B------:R-:W-:Y:S01]  /*1130*/  ULDC UR9, c[0x0][0x2f0] ;  /* 0x0000bc0000097ab9 */ /* 0x000fe20000000800 */
[----:B------:R-:W-:Y:S01]  /*1140*/  @UP2 ULDC UR11, c[0x0][0x450] ;  /* 0x00011400000b2ab9 */ /* 0x000fe20000000800 */
[----:B------:R-:W-:Y:S01]  /*1150*/  UIMAD UR7, UR48, UR9, UR7 ;  /* 0x00000009300772a4 */ /* 0x000fe2000f8e0207 */
[----:B------:R-:W-:Y:S01]  /*1160*/  CS2R R102, SRZ ;  /* 0x0000000000667805 */ /* 0x000fe2000001ff00 */
[----:B------:R-:W-:Y:S01]  /*1170*/  @UP2 USHF.R.U32.HI UR6, URZ, UR11, UR5 ;  /* 0x0000000b3f062299 */ /* 0x000fe20008011605 */
[----:B------:R-:W-:Y:S01]  /*1180*/  CS2R R100, SRZ ;  /* 0x0000000000647805 */ /* 0x000fe2000001ff00 */
[----:B------:R-:W-:Y:S01]  /*1190*/  UIMAD UR4, UR48, UR9, 0x7f ;  /* 0x0000007f300474a4 */ /* 0x000fe2000f8e0209 */
[----:B------:R-:W-:Y:S01]  /*11a0*/  CS2R R98, SRZ ;  /* 0x0000000000627805 */ /* 0x000fe2000001ff00 */
[----:B------:R-:W-:Y:S01]  /*11b0*/  UIADD3 UR6, UR7, UR6, URZ ;  /* 0x0000000607067290 */ /* 0x000fe2000fffe03f */
[----:B------:R-:W-:Y:S01]  /*11c0*/  CS2R R96, SRZ ;  /* 0x0000000000607805 */ /* 0x000fe2000001ff00 */
[----:B------:R-:W-:Y:S01]  /*11d0*/  USHF.R.S32.HI UR5, URZ, 0x1f, UR4 ;  /* 0x0000001f3f057899 */ /* 0x000fe20008011404 */
[----:B------:R-:W-:Y:S01]  /*11e0*/  CS2R R94, SRZ ;  /* 0x00000000005e7805 */ /* 0x000fe2000001ff00 */
[----:B------:R-:W-:Y:S01]  /*11f0*/  USHF.R.S32.HI UR7, URZ, 0x1f, UR6 ;  /* 0x0000001f3f077899 */ /* 0x000fe20008011406 */
[----:B------:R-:W-:Y:S01]  /*1200*/  CS2R R92, SRZ ;  /* 0x00000000005c7805 */ /* 0x000fe2000001ff00 */
[----:B------:R-:W-:Y:S01]  /*1210*/  ULEA.HI UR5, UR5, UR4, URZ, 0x7 ;  /* 0x0000000405057291 */ /* 0x000fe2000f8f383f */
[----:B------:R-:W-:Y:S01]  /*1220*/  CS2R R90, SRZ ;  /* 0x00000000005a7805 */ /* 0x000fe2000001ff00 */
[----:B------:R-:W-:Y:S01]  /*1230*/  ULEA.HI UR7, UR7, UR6, URZ, 0x7 ;  /* 0x0000000607077291 */ /* 0x000fe2000f8f383f */
[----:B------:R-:W-:Y:S01]  /*1240*/  CS2R R88, SRZ ;  /* 0x0000000000587805 */ /* 0x000fe2000001ff00 */
[----:B------:R-:W-:-:S02]  /*1250*/  USHF.R.S32.HI UR49, URZ, 0x7, UR5 ;  /* 0x000000073f317899 */ /* 0x000fc40008011405 */
[----:B------:R-:W-:Y:S01]  /*1260*/  USHF.R.S32.HI UR7, URZ, 0x7, UR7 ;  /* 0x000000073f077899 */ /* 0x000fe20008011407 */
[----:B------:R-:W-:Y:S01]  /*1270*/  ULDC UR43, c[0x0][0xc48] ;  /* 0x00031200002b7ab9 */ /* 0x000fe20000000800 */
[----:B------:R-:W-:Y:S02]  /*1280*/  UMOV UR42, UR10 ;  /* 0x0000000a002a7c82 */ /* 0x000fe40008000000 */
[----:B------:R-:W-:Y:S02]  /*1290*/  UISETP.LT.AND UP0, UPT, UR49, UR7, UPT ;  /* 0x000000073100728c */ /* 0x000fe4000bf01270 */
[----:B------:R-:W-:Y:S02]  /*12a0*/  UISETP.NE.AND UP1, UPT, UR43, 0x1, UPT ;  /* 0x000000012b00788c */ /* 0x000fe4000bf25270 */
[----:B------:R-:W-:-:S04]  /*12b0*/  USEL UR49, UR49, UR7, UP0 ;  /* 0x0000000731317287 */ /* 0x000fc80008000000 */
[----:B------:R-:W-:-:S05]  /*12c0*/  UISETP.GE.AND UP0, UPT, UR49, 0x1, UPT ;  /* 0x000000013100788c */ /* 0x000fca000bf06270 */
[----:B------:R-:W-:Y:S01]  /*12d0*/  @UP1 ULDC UR8, c[0x0][0xc4c] ;  /* 0x0003130000081ab9 */ /* 0x000fe20000000800 */
[----:B------:R-:W-:Y:S01]  /*12e0*/  PLOP3.LUT P1, PT, PT, PT, UP0, 0x80, 0x0 ;  /* 0x000000000000781c */ /* 0x000fe20003f2f008 */
[----:B------:R-:W-:Y:S01]  /*12f0*/  UIMAD.WIDE.U32 UR4, UR10, UR8, URZ ;  /* 0x000000080a0472a5 */ /* 0x000fe2000f8e003f */
[----:B------:R-:W-:-:S03]  /*1300*/  @UP1 ULDC UR6, c[0x0][0xc50] ;  /* 0x0003140000061ab9 */ /* 0x000fc60000000800 */
[----:B------:R-:W-:-:S04]  /*1310*/  @UP1 USHF.R.U32.HI UR42, URZ, UR6, UR5 ;  /* 0x000000063f2a1299 */ /* 0x000fc80008011605 */
[----:B------:R-:W-:-:S04]  /*1320*/  UIADD3 UR4, -UR42, URZ, URZ ;  /* 0x0000003f2a047290 */ /* 0x000fc8000fffe13f */
[----:B------:R-:W-:Y:S01]  /*1330*/  UIMAD UR43, UR43, UR4, UR10 ;  /* 0x000000042b2b72a4 */ /* 0x000fe2000f8e020a */
[----:B------:R-:W-:Y:S11]  /*1340*/  @!P1 BRA `(.L_x_1809) ;  /* 0x0000006c00b89947 */ /* 0x000ff60003800000 */
        /* <DEDUP_REMOVED lines=31> */
.L_x_1810:
        /* <DEDUP_REMOVED lines=9> */
.L_x_1937:
[----:B------:R-:W-:Y:S05]  /*15d0*/  @!P0 BRA `(.L_x_1812) ;  /* 0x0000000000048947 */ /* 0x000fea0003800000 */
[----:B------:R-:W-:Y:S01]  /*15e0*/  BPT.TRAP 0x1 ;  /* 0x000000040000795c */ /* 0x000fe20000300000 */
.L_x_1812:
[----:B------:R-:W-:Y:S02]  /*15f0*/  IMAD.U32 R2, RZ, RZ, UR39 ;  /* 0x00000027ff027e24 */ /* 0x000fe4000f8e00ff */
[----:B0-----:R-:W-:-:S03]  /*1600*/  IMAD.U32 R3, RZ, RZ, UR37 ;  /* 0x00000025ff037e24 */ /* 0x001fc6000f8e00ff */
[----:B------:R-:W-:Y:S02]  /*1610*/  LEA R2, R2, UR45, 0x3 ;  /* 0x0000002d02027c11 */ /* 0x000fe4000f8e18ff */
[----:B------:R-:W-:-:S04]  /*1620*/  SHF.L.U32 R3, R3, 0x1f, RZ ;  /* 0x0000001f03037819 */ /* 0x000fc800000006ff */
[----:B------:R0:W1:Y:S01]  /*1630*/  SYNCS.PHASECHK.TRANS64.TRYWAIT P2, [R2+URZ+0x16830], R3 ;  /* 0x01683003020075a7 */ /* 0x000062000804017f */
[----:B------:R-:W-:Y:S05]  /*1640*/  @!P0 BRA `(.L_x_1813) ;  /* 0x0000000000048947 */ /* 0x000fea0003800000 */
[----:B------:R-:W-:Y:S01]  /*1650*/  BPT.TRAP 0x1 ;  /* 0x000000040000795c */ /* 0x000fe20000300000 */
.L_x_1813:
[----:B------:R-:W2:Y:S02]  /*1660*/  S2R R0, SR_TID.X ;  /* 0x0000000000007919 */ /* 0x000ea40000002100 */
[----:B--2---:R-:W-:Y:S01]  /*1670*/  LOP3.LUT P1, RZ, R0, 0x7f, RZ, 0xc0, !PT ;  /* 0x0000007f00ff7812 */ /* 0x004fe2000782c0ff */
[----:B-1----:R-:W-:-:S12]  /*1680*/  @P2 BRA `(.L_x_1814) ;  /* 0x0000000000082947 */ /* 0x002fd80003800000 */
[----:B------:R-:W1:Y:S02]  /*1690*/  SYNCS.PHASECHK.TRANS64.TRYWAIT P2, [R2+URZ+0x16830], R3 ;  /* 0x01683003020075a7 */ /* 0x000e64000804017f */
[----:B-1----:R-:W-:Y:S05]  /*16a0*/  @!P2 BRA `(.L_x_1815) ;  /* 0x000000bc0068a947 */ /* 0x002fea0003800000 */
.L_x_1814:
[----:B------:R-:W-:Y:S05]  /*16b0*/  WARPSYNC.ALL ;  /* 0x0000000000007948 */ /* 0x000fea0003800000 */
[----:B------:R-:W-:Y:S01]  /*16c0*/  UIADD3 UR4, UR45, 0xe400, URZ ;  /* 0x0000e4002d047890 */ /* 0x000fe2000fffe03f */
[----:B------:R-:W-:Y:S01]  /*16d0*/  WARPGROUP.ARRIVE ;  /* 0x00000000000079c5 */ /* 0x000fe20000000000 */
[----:B------:R-:W-:Y:S01]  /*16e0*/  ULOP3.LUT UR16, UR50, 0x10000, URZ, 0xfc, !UPT ;  /* 0x0001000032107892 */ /* 0x000fe2000f8efc3f */
[----:B------:R-:W-:Y:S01]  /*16f0*/  VIADD R0, R17, UR41 ;  /* 0x0000002911007c36 */ /* 0x000fe20008000000 */
[----:B------:R-:W-:Y:S01]  /*1700*/  USHF.R.U32.HI UR4, URZ, 0x4, UR4 ;  /* 0x000000043f047899 */ /* 0x000fe20008011604 */
[----:B01----:R-:W-:Y:S01]  /*1710*/  @!P1 VIADD R2, R2, 0x16840 ;  /* 0x0001684002029836 */ /* 0x003fe20000000000 */
[----:B------:R-:W-:Y:S01]  /*1720*/  UMOV UR17, 0x40000040 ;  /* 0x4000004000117882 */ /* 0x000fe20000000000 */
[----:B------:R-:W-:Y:S01]  /*1730*/  UMOV UR19, 0x40000040 ;  /* 0x4000004000137882 */ /* 0x000fe20000000000 */
[----:B------:R-:W-:Y:S01]  /*1740*/  ULOP3.LUT UR4, UR4, 0x3fff, URZ, 0xc0, !UPT ;  /* 0x00003fff04047892 */ /* 0x000fe2000f8ec03f */
[----:B------:R-:W-:Y:S01]  /*1750*/  CS2R R118, SRZ ;  /* 0x0000000000767805 */ /* 0x000fe2000001ff00 */
[----:B------:R-:W-:Y:S01]  /*1760*/  UMOV UR5, 0x40000040 ;  /* 0x4000004000057882 */ /* 0x000fe20000000000 */
[----:B------:R-:W-:Y:S01]  /*1770*/  UMOV UR7, 0x40000040 ;  /* 0x4000004000077882 */ /* 0x000fe20000000000 */
[----:B------:R-:W-:Y:S01]  /*1780*/  ULOP3.LUT UR20, UR4, 0x10000, URZ, 0xfc, !UPT ;  /* 0x0001000004147892 */ /* 0x000fe2000f8efc3f */
[----:B------:R-:W-:Y:S01]  /*1790*/  @!P1 PRMT R2, RZ, 0x654, R2 ;  /* 0x00000654ff029816 */ /* 0x000fe20000000002 */
[----:B------:R-:W-:Y:S01]  /*17a0*/  UIADD3 UR4, UR16, 0x2, URZ ;  /* 0x0000000210047890 */ /* 0x000fe2000fffe03f */
[----:B------:R-:W-:Y:S01]  /*17b0*/  CS2R R116, SRZ ;  /* 0x0000000000747805 */ /* 0x000fe2000001ff00 */
[----:B------:R-:W-:Y:S01]  /*17c0*/  ULEA UR18, UR39, UR20, 0xa ;  /* 0x0000001427127291 */ /* 0x000fe2000f8e503f */
[----:B------:R-:W-:Y:S01]  /*17d0*/  CS2R R114, SRZ ;  /* 0x0000000000727805 */ /* 0x000fe2000001ff00 */
[----:B------:R-:W-:Y:S01]  /*17e0*/  UIADD3 UR8, UR16, 0x4, URZ ;  /* 0x0000000410087890 */ /* 0x000fe2000fffe03f */
[----:B------:R-:W-:Y:S01]  /*17f0*/  CS2R R112, SRZ ;  /* 0x0000000000707805 */ /* 0x000fe2000001ff00 */
[----:B------:R-:W-:Y:S01]  /*1800*/  UIADD3 UR6, UR18, 0x2, URZ ;  /* 0x0000000212067890 */ /* 0x000fe2000fffe03f */
[----:B------:R-:W-:Y:S01]  /*1810*/  CS2R R110, SRZ ;  /* 0x00000000006e7805 */ /* 0x000fe2000001ff00 */
[----:B------:R-:W-:Y:S01]  /*1820*/  UIADD3 UR10, UR18, 0x4, URZ ;  /* 0x00000004120a7890 */ /* 0x000fe2000fffe03f */
[----:B------:R-:W-:Y:S01]  /*1830*/  CS2R R108, SRZ ;  /* 0x00000000006c7805 */ /* 0x000fe2000001ff00 */
[----:B------:R-:W-:Y:S01]  /*1840*/  UMOV UR9, 0x40000040 ;  /* 0x4000004000097882 */ /* 0x000fe20000000000 */
[----:B------:R-:W-:Y:S01]  /*1850*/  HGMMA.64x128x16.F32 R24, gdesc[UR16], RZ, !UPT, gsb0 ;  /* 0x01e00000101879f0 */ /* 0x000fe2000c0008ff */
[----:B------:R-:W-:Y:S01]  /*1860*/  UMOV UR11, 0x40000040 ;  /* 0x40000040000b7882 */ /* 0x000fe20000000000 */
[----:B------:R-:W-:Y:S01]  /*1870*/  UIADD3 UR12, UR16, 0x6, URZ ;  /* 0x00000006100c7890 */ /* 0x000fe2000fffe03f */
[----:B------:R-:W-:Y:S01]  /*1880*/  CS2R R106, SRZ ;  /* 0x00000000006a7805 */ /* 0x000fe2000001ff00 */
[----:B------:R-:W-:Y:S01]  /*1890*/  UIADD3 UR14, UR18, 0x6, URZ ;  /* 0x00000006120e7890 */ /* 0x000fe2000fffe03f */
[----:B------:R-:W-:Y:S01]  /*18a0*/  CS2R R104, SRZ ;  /* 0x0000000000687805 */ /* 0x000fe2000001ff00 */
[----:B------:R-:W-:Y:S01]  /*18b0*/  UMOV UR13, 0x40000040 ;  /* 0x40000040000d7882 */ /* 0x000fe20000000000 */
[----:B------:R-:W-:Y:S01]  /*18c0*/  UMOV UR15, 0x40000040 ;  /* 0x40000040000f7882 */ /* 0x000fe20000000000 */
[----:B------:R-:W-:Y:S01]  /*18d0*/  ULDC UR23, c[0x0][0x988] ;  /* 0x0002620000177ab9 */ /* 0x000fe20000000800 */
[----:B------:R-:W-:Y:S01]  /*18e0*/  UIADD3 UR25, UR49, -0x2, URZ ;  /* 0xfffffffe31197890 */ /* 0x000fe2000fffe03f */
[----:B------:R-:W-:-:S02]  /*18f0*/  CS2R R102, SRZ ;  /* 0x0000000000667805 */ /* 0x000fc4000001ff00 */
[----:B------:R-:W-:Y:S02]  /*1900*/  CS2R R100, SRZ ;  /* 0x0000000000647805 */ /* 0x000fe4000001ff00 */
[----:B------:R-:W-:Y:S02]  /*1910*/  CS2R R98, SRZ ;  /* 0x0000000000627805 */ /* 0x000fe4000001ff00 */
[----:B------:R-:W-:Y:S02]  /*1920*/  CS2R R96, SRZ ;  /* 0x0000000000607805 */ /* 0x000fe4000001ff00 */
[----:B------:R-:W-:Y:S02]  /*1930*/  CS2R R94, SRZ ;  /* 0x00000000005e7805 */ /* 0x000fe4000001ff00 */
[----:B------:R-:W-:Y:S01]  /*1940*/  CS2R R92, SRZ ;  /* 0x00000000005c7805 */ /* 0x000fe2000001ff00 */
[----:B------:R-:W-:Y:S02]  /*1950*/  WARPGROUP.DEPBAR.LE gsb0, 0x0 ;  /* 0x00008000000079c5 */ /* 0x000fe40000010000 */
[----:B------:R-:W-:-:S06]  /*1960*/  WARPGROUP.ARRIVE ;  /* 0x00000000000079c5 */ /* 0x000fcc0000000000 */
[----:B------:R-:W-:Y:S01]  /*1970*/  HGMMA.64x128x16.F32 R24, gdesc[UR4], R24, gsb0 ;  /* 0x01e00000041879f0 */ /* 0x000fe20008000818 */
[----:B------:R-:W-:Y:S02]  /*1980*/  ULDC UR6, c[0x0][0x448] ;  /* 0x0001120000067ab9 */ /* 0x000fe40000000800 */
[----:B------:R-:W-:-:S06]  /*1990*/  UISETP.NE.AND UP0, UPT, UR6, 0x1, UPT ;  /* 0x000000010600788c */ /* 0x000fcc000bf05270 */
[----:B------:R-:W-:-:S05]  /*19a0*/  PLOP3.LUT P2, PT, PT, PT, UP0, 0x80, 0x0 ;  /* 0x000000000000781c */ /* 0x000fca0003f4f008 */
[----:B------:R-:W-:-:S08]  /*19b0*/  @UP0 ULDC UR6, c[0x0][0x44c] ;  /* 0x0001130000060ab9 */ /* 0x000fd00000000800 */
[----:B------:R-:W-:Y:S01]  /*19c0*/  @P2 IMAD.HI.U32 R3, R0, UR6, RZ ;  /* 0x0000000600032c27 */ /* 0x000fe2000f8e00ff */
[----:B------:R-:W-:-:S04]  /*19d0*/  @UP0 ULDC UR6, c[0x0][0x450] ;  /* 0x0001140000060ab9 */ /* 0x000fc80000000800 */
[----:B------:R-:W-:Y:S01]  /*19e0*/  @P2 SHF.R.U32.HI R0, RZ, UR6, R3 ;  /* 0x00000006ff002c19 */ /* 0x000fe20008011603 */
[----:B------:R-:W-:Y:S02]  /*19f0*/  UMOV UR6, 0xffffff80 ;  /* 0xffffff8000067882 */ /* 0x000fe40000000000 */
[----:B------:R-:W-:Y:S02]  /*1a00*/  UIMAD UR6, UR49, UR6, 0x80 ;  /* 0x00000080310674a4 */ /* 0x000fe4000f8e0206 */
[----:B------:R-:W0:Y:S02]  /*1a10*/  SHFL.IDX PT, R5, R0, 0x1, 0x1c1f ;  /* 0x003c1f0000057f89 */ /* 0x000e2400000e0000 */
[----:B------:R-:W-:-:S06]  /*1a20*/  UIADD3 UR7, UR6, 0x1, URZ ;  /* 0x0000000106077890 */ /* 0x000fcc000fffe03f */
[----:B------:R-:W-:-:S04]  /*1a30*/  IMAD.U32 R3, RZ, RZ, UR7 ;  /* 0x00000007ff037e24 */ /* 0x000fc8000f8e00ff */
[----:B------:R-:W-:Y:S01]  /*1a40*/  IMAD R3, R16, -0x2, R3 ;  /* 0xfffffffe10037824 */ /* 0x000fe200078e0203 */
[----:B------:R-:W-:Y:S02]  /*1a50*/  WARPGROUP.DEPBAR.LE gsb0, 0x0 ;  /* 0x00008000000079c5 */ /* 0x000fe40000010000 */
[----:B------:R-:W-:-:S06]  /*1a60*/  WARPGROUP.ARRIVE ;  /* 0x00000000000079c5 */ /* 0x000fcc0000000000 */
[----:B------:R-:W-:Y:S01]  /*1a70*/  HGMMA.64x128x16.F32 R24, gdesc[UR8], R24, gsb0 ;  /* 0x01e00000081879f0 */ /* 0x000fe20008000818 */
[----:B------:R-:W-:Y:S01]  /*1a80*/  ULDC UR11, c[0x0][0x2f0] ;  /* 0x0000bc00000b7ab9 */ /* 0x000fe20000000800 */
[----:B------:R-:W-:Y:S01]  /*1a90*/  UMOV UR10, UR41 ;  /* 0x00000029000a7c82 */ /* 0x000fe20008000000 */
[----:B------:R-:W-:Y:S02]  /*1aa0*/  UIMAD UR6, UR48, UR11, UR6 ;  /* 0x0000000b300672a4 */ /* 0x000fe4000f8e0206 */
[----:B------:R-:W-:-:S04]  /*1ab0*/  IMAD.U32 R6, RZ, RZ, UR11 ;  /* 0x0000000bff067e24 */ /* 0x000fc8000f8e00ff */
[----:B------:R-:W-:Y:S02]  /*1ac0*/  IMAD R6, R6, UR48, R3 ;  /* 0x0000003006067c24 */ /* 0x000fe4000f8e0203 */
[----:B------:R-:W-:Y:S01]  /*1ad0*/  IMAD.U32 R7, RZ, RZ, UR6 ;  /* 0x00000006ff077e24 */ /* 0x000fe2000f8e00ff */
[----:B------:R-:W-:Y:S02]  /*1ae0*/  @UP0 ULDC UR6, c[0x0][0x44c] ;  /* 0x0001130000060ab9 */ /* 0x000fe40000000800 */
[----:B------:R-:W-:Y:S01]  /*1af0*/  UIMAD.WIDE.U32 UR6, UR41, UR6, URZ ;  /* 0x00000006290672a5 */ /* 0x000fe2000f8e003f */
[----:B------:R-:W-:Y:S01]  /*1b00*/  IMAD R4, R16, -0x2, R7 ;  /* 0xfffffffe10047824 */ /* 0x000fe200078e0207 */
[----:B------:R-:W-:Y:S02]  /*1b10*/  WARPGROUP.DEPBAR.LE gsb0, 0x0 ;  /* 0x00008000000079c5 */ /* 0x000fe40000010000 */
[----:B------:R-:W-:-:S06]  /*1b20*/  WARPGROUP.ARRIVE ;  /* 0x00000000000079c5 */ /* 0x000fcc0000000000 */
[----:B------:R-:W-:Y:S01]  /*1b30*/  HGMMA.64x128x16.F32 R24, gdesc[UR12], R24, gsb0 ;  /* 0x01e000000c1879f0 */ /* 0x000fe20008000818 */
[----:B------:R-:W-:Y:S02]  /*1b40*/  ULDC UR14, c[0x0][0x288] ;  /* 0x0000a200000e7ab9 */ /* 0x000fe40000000800 */
[----:B0-----:R-:W-:Y:S01]  /*1b50*/  IADD3 R5, R5, -UR14, R6 ;  /* 0x8000000e05057c10 */ /* 0x001fe2000fffe006 */
[----:B------:R-:W-:-:S03]  /*1b60*/  UIMAD UR11, UR48, UR11, -UR14 ;  /* 0x0000000b300b72a4 */ /* 0x000fc6000f8e0a0e */
[----:B------:R-:W-:-:S04]  /*1b70*/  VIMNMX R8, R4, R5, PT ;  /* 0x0000000504087248 */ /* 0x000fc80003fe0100 */
[C---:B------:R-:W-:Y:S02]  /*1b80*/  ISETP.GT.AND P3, PT, R8.reuse, RZ, PT ;  /* 0x000000ff0800720c */ /* 0x040fe40003f64270 */
[C---:B------:R-:W-:Y:S02]  /*1b90*/  ISETP.GT.AND P4, PT, R8.reuse, 0x1, PT ;  /* 0x000000010800780c */ /* 0x040fe40003f84270 */
[----:B------:R-:W-:Y:S01]  /*1ba0*/  ISETP.GT.AND P5, PT, R8, 0x8, PT ;  /* 0x000000080800780c */ /* 0x000fe20003fa4270 */
[----:B------:R-:W-:Y:S02]  /*1bb0*/  WARPGROUP.DEPBAR.LE gsb0, 0x0 ;  /* 0x00008000000079c5 */ /* 0x000fe40000010000 */
[----:B------:R-:W-:Y:S01]  /*1bc0*/  FSEL R21, R26, -INF , P3 ;  /* 0xff8000001a157808 */ /* 0x000fe20001800000 */
[----:B------:R0:W-:Y:S01]  /*1bd0*/  @!P1 SYNCS.ARRIVE.TRANS64.RED.A1T0 RZ, [R2+URZ], RZ ;  /* 0x000000ff02ff99a7 */ /* 0x0001e2000810043f */
[----:B------:R-:W-:Y:S02]  /*1be0*/  FSEL R27, R27, -INF , P4 ;  /* 0xff8000001b1b7808 */ /* 0x000fe40002000000 */
[----:B------:R-:W-:-:S02]  /*1bf0*/  ISETP.GT.AND P3, PT, R8, 0x9, PT ;  /* 0x000000090800780c */ /* 0x000fc40003f64270 */
[----:B------:R-:W-:Y:S02]  /*1c00*/  FSEL R89, R30, -INF , P5 ;  /* 0xff8000001e597808 */ /* 0x000fe40002800000 */
[----:B------:R-:W-:Y:S02]  /*1c10*/  FMNMX.FTZ R10, R21, R27, !PT ;  /* 0x0000001b150a7209 */ /* 0x000fe40007810000 */
[C---:B------:R-:W-:Y:S02]  /*1c20*/  ISETP.GT.AND P4, PT, R8.reuse, 0x10, PT ;  /* 0x000000100800780c */ /* 0x040fe40003f84270 */
[----:B------:R-:W-:Y:S02]  /*1c30*/  FSEL R31, R31, -INF , P3 ;  /* 0xff8000001f1f7808 */ /* 0x000fe40001800000 */
[----:B------:R-:W-:Y:S02]  /*1c40*/  FMNMX.FTZ R10, R89, R10, !PT ;  /* 0x0000000a590a7209 */ /* 0x000fe40007810000 */
        /* <DEDUP_REMOVED lines=45> */
[----:B------:R-:W-:Y:S02]  /*1f20*/  ISETP.GT.AND P4, PT, R8, 0x50, PT ;  /* 0x000000500800780c */ /* 0x000fe40003f84270 */
        /* <DEDUP_REMOVED lines=35> */
[----:B------:R-:W-:Y:S02]  /*2160*/  FSEL R87, R87, -INF , P3 ;  /* 0xff80000057577808 */ /* 0x000fe40001800000 */
[----:B------:R-:W-:-:S04]  /*2170*/  FMNMX.FTZ R8, R86, R91, !PT ;  /* 0x0000005b56087209 */ /* 0x000fc80007810000 */
[----:B------:R-:W-:Y:S02]  /*2180*/  FMNMX.FTZ R10, R87, R8, !PT ;  /* 0x00000008570a7209 */ /* 0x000fe40007810000 */
[----:B------:R-:W-:Y:S04]  /*2190*/  SHFL.IDX PT, R8, R0, RZ, 0x1c1f ;  /* 0x001c1fff00087589 */ /* 0x000fe800000e0000 */
[----:B------:R-:W1:Y:S02]  /*21a0*/  SHFL.BFLY PT, R91, R10, 0x2, 0x1f ;  /* 0x0c401f000a5b7f89 */ /* 0x000e6400000e0000 */
[----:B-1----:R-:W-:-:S05]  /*21b0*/  FMNMX.FTZ R91, R10, R91, !PT ;  /* 0x0000005b0a5b7209 */ /* 0x002fca0007810000 */
[----:B------:R-:W1:Y:S02]  /*21c0*/  SHFL.BFLY PT, R12, R91, 0x1, 0x1f ;  /* 0x0c201f005b0c7f89 */ /* 0x000e6400000e0000 */
[----:B-1----:R-:W-:Y:S02]  /*21d0*/  FMNMX.FTZ R0, R91, R12, !PT ;  /* 0x0000000c5b007209 */ /* 0x002fe40007810000 */
[----:B------:R-:W-:Y:S02]  /*21e0*/  CS2R R90, SRZ ;  /* 0x00000000005a7805 */ /* 0x000fe4000001ff00 */
[C---:B------:R-:W-:Y:S01]  /*21f0*/  FSETP.NEU.FTZ.AND P3, PT, R0.reuse, -INF , PT ;  /* 0xff8000000000780b */ /* 0x040fe20003f7d000 */
[----:B------:R-:W-:-:S05]  /*2200*/  FMUL.FTZ R12, R0, UR23 ;  /* 0x00000017000c7c20 */ /* 0x000fca0008410000 */
[----:B------:R-:W-:-:S05]  /*2210*/  FSEL R12, R12, RZ, P3 ;  /* 0x000000ff0c0c7208 */ /* 0x000fca0001800000 */
[--C-:B------:R-:W-:Y:S01]  /*2220*/  FFMA.FTZ R149, R21, UR23, -R12.reuse ;  /* 0x0000001715957c23 */ /* 0x100fe2000801080c */
[----:B------:R-:W-:Y:S02]  /*2230*/  VIADD R21, R6, -UR14 ;  /* 0x8000000e06157c36 */ /* 0x000fe40008000000 */
[--C-:B------:R-:W-:Y:S01]  /*2240*/  FFMA.FTZ R145, R15, UR23, -R12.reuse ;  /* 0x000000170f917c23 */ /* 0x100fe2000801080c */
[--C-:B------:R-:W-:Y:S01]  /*2250*/  FFMA.FTZ R147, R13, UR23, -R12.reuse ;  /* 0x000000170d937c23 */ /* 0x100fe2000801080c */
[--C-:B------:R-:W-:Y:S01]  /*2260*/  FFMA.FTZ R141, R11, UR23, -R12.reuse ;  /* 0x000000170b8d7c23 */ /* 0x100fe2000801080c */
[----:B------:R-:W-:Y:S01]  /*2270*/  FFMA.FTZ R143, R9, UR23, -R12 ;  /* 0x00000017098f7c23 */ /* 0x000fe2000801080c */
[----:B------:R-:W-:Y:S01]  /*2280*/  VIADDMNMX R6, R8, R21, R4, PT ;  /* 0x0000001508067246 */ /* 0x000fe20003800104 */
[--C-:B------:R-:W-:Y:S01]  /*2290*/  FFMA.FTZ R137, R7, UR23, -R12.reuse ;  /* 0x0000001707897c23 */ /* 0x100fe2000801080c */
[--C-:B------:R-:W-:Y:S01]  /*22a0*/  FFMA.FTZ R139, R5, UR23, -R12.reuse ;  /* 0x00000017058b7c23 */ /* 0x100fe2000801080c */
[--C-:B------:R-:W-:Y:S01]  /*22b0*/  FFMA.FTZ R133, R3, UR23, -R12.reuse ;  /* 0x0000001703857c23 */ /* 0x100fe2000801080c */
[C---:B------:R-:W-:Y:S01]  /*22c0*/  ISETP.GT.AND P3, PT, R6.reuse, RZ, PT ;  /* 0x000000ff0600720c */ /* 0x040fe20003f64270 */
[--C-:B------:R-:W-:Y:S01]  /*22d0*/  FFMA.FTZ R27, R27, UR23, -R12.reuse ;  /* 0x000000171b1b7c23 */ /* 0x100fe2000801080c */
[C---:B------:R-:W-:Y:S01]  /*22e0*/  ISETP.GT.AND P4, PT, R6.reuse, 0x1, PT ;  /* 0x000000010600780c */ /* 0x040fe20003f84270 */
[--C-:B------:R-:W-:Y:S01]  /*22f0*/  FFMA.FTZ R151, R89, UR23, -R12.reuse ;  /* 0x0000001759977c23 */ /* 0x100fe2000801080c */
[----:B------:R-:W-:Y:S01]  /*2300*/  ISETP.GT.AND P5, PT, R6, 0x8, PT ;  /* 0x000000080600780c */ /* 0x000fe20003fa4270 */
[----:B------:R-:W-:Y:S01]  /*2310*/  MUFU.EX2 R149, R149 ;  /* 0x0000009500957308 */ /* 0x000fe20000000800 */
[----:B------:R-:W-:Y:S01]  /*2320*/  FSEL R24, R24, -INF , P3 ;  /* 0xff80000018187808 */ /* 0x000fe20001800000 */
[--C-:B------:R-:W-:Y:S01]  /*2330*/  FFMA.FTZ R8, R31, UR23, -R12.reuse ;  /* 0x000000171f087c23 */ /* 0x100fe2000801080c */
[----:B------:R-:W-:Y:S01]  /*2340*/  FSEL R25, R25, -INF , P4 ;  /* 0xff80000019197808 */ /* 0x000fe20002000000 */
[--C-:B------:R-:W-:Y:S01]  /*2350*/  FFMA.FTZ R35, R35, UR23, -R12.reuse ;  /* 0x0000001723237c23 */ /* 0x100fe2000801080c */
[----:B------:R-:W-:Y:S01]  /*2360*/  ISETP.GT.AND P3, PT, R6, 0x9, PT ;  /* 0x000000090600780c */ /* 0x000fe20003f64270 */
[--C-:B------:R-:W-:Y:S01]  /*2370*/  FFMA.FTZ R39, R39, UR23, -R12.reuse ;  /* 0x0000001727277c23 */ /* 0x100fe2000801080c */
[----:B------:R-:W-:Y:S01]  /*2380*/  FSEL R28, R28, -INF , P5 ;  /* 0xff8000001c1c7808 */ /* 0x000fe20002800000 */
[----:B------:R-:W1:Y:S01]  /*2390*/  MUFU.EX2 R4, R27 ;  /* 0x0000001b00047308 */ /* 0x000e620000000800 */
[----:B------:R-:W-:Y:S01]  /*23a0*/  FMNMX.FTZ R21, R24, R25, !PT ;  /* 0x0000001918157209 */ /* 0x000fe20007810000 */
[--C-:B------:R-:W-:Y:S01]  /*23b0*/  FFMA.FTZ R43, R43, UR23, -R12.reuse ;  /* 0x000000172b2b7c23 */ /* 0x100fe2000801080c */
[----:B------:R-:W-:Y:S01]  /*23c0*/  ISETP.GT.AND P4, PT, R6, 0x10, PT ;  /* 0x000000100600780c */ /* 0x000fe20003f84270 */
[--C-:B------:R-:W-:Y:S01]  /*23d0*/  FFMA.FTZ R47, R47, UR23, -R12.reuse ;  /* 0x000000172f2f7c23 */ /* 0x100fe2000801080c */
[----:B------:R-:W-:Y:S01]  /*23e0*/  FSEL R29, R29, -INF , P3 ;  /* 0xff8000001d1d7808 */ /* 0x000fe20001800000 */
[--C-:B------:R-:W-:Y:S01]  /*23f0*/  FFMA.FTZ R51, R51, UR23, -R12.reuse ;  /* 0x0000001733337c23 */ /* 0x100fe2000801080c */
[----:B------:R-:W-:Y:S01]  /*2400*/  FMNMX.FTZ R10, R28, R21, !PT ;  /* 0x000000151c0a7209 */ /* 0x000fe20007810000 */
[----:B------:R-:W2:Y:S01]  /*2410*/  MUFU.EX2 R151, R151 ;  /* 0x0000009700977308 */ /* 0x000ea20000000800 */
[----:B------:R-:W-:Y:S01]  /*2420*/  ISETP.GT.AND P3, PT, R6, 0x11, PT ;  /* 0x000000110600780c */ /* 0x000fe20003f64270 */
[--C-:B------:R-:W-:Y:S01]  /*2430*/  FFMA.FTZ R55, R55, UR23, -R12.reuse ;  /* 0x0000001737377c23 */ /* 0x100fe2000801080c */
[----:B------:R-:W-:Y:S01]  /*2440*/  FSEL R32, R32, -INF , P4 ;  /* 0xff80000020207808 */ /* 0x000fe20002000000 */
[--C-:B------:R-:W-:Y:S01]  /*2450*/  FFMA.FTZ R59, R59, UR23, -R12.reuse ;  /* 0x000000173b3b7c23 */ /* 0x100fe2000801080c */
[----:B------:R-:W-:Y:S01]  /*2460*/  FMNMX.FTZ R15, R29, R10, !PT ;  /* 0x0000000a1d0f7209 */ /* 0x000fe20007810000 */
[--C-:B------:R-:W-:Y:S01]  /*2470*/  FFMA.FTZ R135, R62, UR23, -R12.reuse ;  /* 0x000000173e877c23 */ /* 0x100fe2000801080c */
[----:B------:R-:W-:Y:S01]  /*2480*/  ISETP.GT.AND P4, PT, R6, 0x18, PT ;  /* 0x000000180600780c */ /* 0x000fe20003f84270 */
[----:B------:R-:W3:Y:S01]  /*2490*/  MUFU.EX2 R8, R8 ;  /* 0x0000000800087308 */ /* 0x000ee20000000800 */
[----:B------:R-:W-:Y:S01]  /*24a0*/  FSEL R33, R33, -INF , P3 ;  /* 0xff80000021217808 */ /* 0x000fe20001800000 */
[--C-:B------:R-:W-:Y:S01]  /*24b0*/  FFMA.FTZ R42, R63, UR23, -R12.reuse ;  /* 0x000000173f2a7c23 */ /* 0x100fe2000801080c */
[----:B------:R-:W-:Y:S01]  /*24c0*/  FMNMX.FTZ R10, R32, R15, !PT ;  /* 0x0000000f200a7209 */ /* 0x000fe20007810000 */
[--C-:B------:R-:W-:Y:S01]  /*24d0*/  FFMA.FTZ R129, R66, UR23, -R12.reuse ;  /* 0x0000001742817c23 */ /* 0x100fe2000801080c */
[----:B------:R-:W-:Y:S01]  /*24e0*/  ISETP.GT.AND P3, PT, R6, 0x19, PT ;  /* 0x000000190600780c */ /* 0x000fe20003f64270 */
[--C-:B------:R-:W-:Y:S01]  /*24f0*/  FFMA.FTZ R46, R67, UR23, -R12.reuse ;  /* 0x00000017432e7c23 */ /* 0x100fe2000801080c */
[----:B------:R-:W-:Y:S01]  /*2500*/  FSEL R36, R36, -INF , P4 ;  /* 0xff80000024247808 */ /* 0x000fe20002000000 */
[----:B------:R-:W4:Y:S01]  /*2510*/  MUFU.EX2 R145, R145 ;  /* 0x0000009100917308 */ /* 0x000f220000000800 */
[----:B------:R-:W-:Y:S01]  /*2520*/  FMNMX.FTZ R15, R33, R10, !PT ;  /* 0x0000000a210f7209 */ /* 0x000fe20007810000 */
[--C-:B------:R-:W-:Y:S01]  /*2530*/  FFMA.FTZ R131, R70, UR23, -R12.reuse ;  /* 0x0000001746837c23 */ /* 0x100fe2000801080c */
[----:B------:R-:W-:Y:S01]  /*2540*/  ISETP.GT.AND P4, PT, R6, 0x20, PT ;  /* 0x000000200600780c */ /* 0x000fe20003f84270 */
[--C-:B------:R-:W-:Y:S01]  /*2550*/  FFMA.FTZ R50, R71, UR23, -R12.reuse ;  /* 0x0000001747327c23 */ /* 0x100fe2000801080c */
[----:B------:R-:W-:Y:S01]  /*2560*/  FSEL R37, R37, -INF , P3 ;  /* 0xff80000025257808 */ /* 0x000fe20001800000 */
[--C-:B------:R-:W-:Y:S01]  /*2570*/  FFMA.FTZ R125, R74, UR23, -R12.reuse ;  /* 0x000000174a7d7c23 */ /* 0x100fe2000801080c */
[----:B------:R-:W-:Y:S01]  /*2580*/  FMNMX.FTZ R14, R36, R15, !PT ;  /* 0x0000000f240e7209 */ /* 0x000fe20007810000 */
[----:B------:R-:W5:Y:S01]  /*2590*/  MUFU.EX2 R10, R35 ;  /* 0x00000023000a7308 */ /* 0x000f620000000800 */
[----:B------:R-:W-:Y:S01]  /*25a0*/  ISETP.GT.AND P3, PT, R6, 0x21, PT ;  /* 0x000000210600780c */ /* 0x000fe20003f64270 */
[--C-:B------:R-:W-:Y:S01]  /*25b0*/  FFMA.FTZ R54, R75, UR23, -R12.reuse ;  /* 0x000000174b367c23 */ /* 0x100fe2000801080c */
[----:B------:R-:W-:Y:S01]  /*25c0*/  FSEL R40, R40, -INF , P4 ;  /* 0xff80000028287808 */ /* 0x000fe20002000000 */
[--C-:B------:R-:W-:Y:S01]  /*25d0*/  FFMA.FTZ R127, R78, UR23, -R12.reuse ;  /* 0x000000174e7f7c23 */ /* 0x100fe2000801080c */
[----:B------:R-:W-:Y:S01]  /*25e0*/  FMNMX.FTZ R13, R37, R14, !PT ;  /* 0x0000000e250d7209 */ /* 0x000fe20007810000 */
[--C-:B------:R-:W-:Y:S01]  /*25f0*/  FFMA.FTZ R58, R79, UR23, -R12.reuse ;  /* 0x000000174f3a7c23 */ /* 0x100fe2000801080c */
[----:B------:R-:W-:Y:S01]  /*2600*/  ISETP.GT.AND P4, PT, R6, 0x28, PT ;  /* 0x000000280600780c */ /* 0x000fe20003f84270 */
[----:B------:R-:W0:Y:S01]  /*2610*/  MUFU.EX2 R147, R147 ;  /* 0x0000009300937308 */ /* 0x000e220000000800 */
[----:B------:R-:W-:Y:S01]  /*2620*/  FSEL R41, R41, -INF , P3 ;  /* 0xff80000029297808 */ /* 0x000fe20001800000 */
[--C-:B------:R-:W-:Y:S01]  /*2630*/  FFMA.FTZ R121, R82, UR23, -R12.reuse ;  /* 0x0000001752797c23 */ /* 0x100fe2000801080c */
[----:B------:R-:W-:Y:S01]  /*2640*/  FMNMX.FTZ R14, R40, R13, !PT ;  /* 0x0000000d280e7209 */ /* 0x000fe20007810000 */
[--C-:B------:R-:W-:Y:S01]  /*2650*/  FFMA.FTZ R62, R83, UR23, -R12.reuse ;  /* 0x00000017533e7c23 */ /* 0x100fe2000801080c */
[----:B------:R-:W-:Y:S01]  /*2660*/  ISETP.GT.AND P3, PT, R6, 0x29, PT ;  /* 0x000000290600780c */ /* 0x000fe20003f64270 */
[--C-:B------:R-:W-:Y:S01]  /*2670*/  FFMA.FTZ R123, R86, UR23, -R12.reuse ;  /* 0x00000017567b7c23 */ /* 0x100fe2000801080c */
[----:B------:R-:W-:Y:S01]  /*2680*/  FSEL R44, R44, -INF , P4 ;  /* 0xff8000002c2c7808 */ /* 0x000fe20002000000 */
[----:B------:R-:W-:Y:S01]  /*2690*/  MUFU.EX2 R141, R141 ;  /* 0x0000008d008d7308 */ /* 0x000fe20000000800 */
[----:B------:R-:W-:Y:S01]  /*26a0*/  FMNMX.FTZ R13, R41, R14, !PT ;  /* 0x0000000e290d7209 */ /* 0x000fe20007810000 */
[----:B------:R-:W-:Y:S01]  /*26b0*/  @UP0 ULDC UR14, c[0x0][0x450] ;  /* 0x00011400000e0ab9 */ /* 0x000fe20000000800 */
[----:B------:R-:W-:Y:S01]  /*26c0*/  ISETP.GT.AND P4, PT, R6, 0x30, PT ;  /* 0x000000300600780c */ /* 0x000fe20003f84270 */
[----:B------:R-:W-:Y:S01]  /*26d0*/  @UP0 USHF.R.U32.HI UR10, URZ, UR14, UR7 ;  /* 0x0000000e3f0a0299 */ /* 0x000fe20008011607 */
[----:B------:R-:W-:Y:S01]  /*26e0*/  FSEL R45, R45, -INF , P3 ;  /* 0xff8000002d2d7808 */ /* 0x000fe20001800000 */
[----:B------:R-:W-:Y:S01]  /*26f0*/  FFMA.FTZ R12, R87, UR23, -R12 ;  /* 0x00000017570c7c23 */ /* 0x000fe2000801080c */
[----:B------:R-:W-:Y:S01]  /*2700*/  FMNMX.FTZ R20, R44, R13, !PT ;  /* 0x0000000d2c147209 */ /* 0x000fe20007810000 */
[----:B------:R-:W0:Y:S01]  /*2710*/  MUFU.EX2 R14, R39 ;  /* 0x00000027000e7308 */ /* 0x000e220000000800 */
[----:B------:R-:W-:Y:S01]  /*2720*/  ISETP.GT.AND P3, PT, R6, 0x31, PT ;  /* 0x000000310600780c */ /* 0x000fe20003f64270 */
[----:B------:R-:W-:Y:S01]  /*2730*/  UIADD3 UR11, UR11, UR10, URZ ;  /* 0x0000000a0b0b7290 */ /* 0x000fe2000fffe03f */
[----:B------:R-:W-:-:S02]  /*2740*/  FSEL R48, R48, -INF , P4 ;  /* 0xff80000030307808 */ /* 0x000fc40002000000 */
[----:B------:R-:W-:Y:S02]  /*2750*/  CS2R R88, SRZ ;  /* 0x0000000000587805 */ /* 0x000fe4000001ff00 */
[----:B------:R-:W-:Y:S01]  /*2760*/  FMNMX.FTZ R11, R45, R20, !PT ;  /* 0x000000142d0b7209 */ /* 0x000fe20007810000 */
[----:B------:R-:W-:Y:S01]  /*2770*/  USHF.R.S32.HI UR6, URZ, 0x1f, UR11 ;  /* 0x0000001f3f067899 */ /* 0x000fe2000801140b */
[----:B------:R-:W-:Y:S01]  /*2780*/  ISETP.GT.AND P4, PT, R6, 0x38, PT ;  /* 0x000000380600780c */ /* 0x000fe20003f84270 */
[----:B------:R-:W-:Y:S01]  /*2790*/  MUFU.EX2 R143, R143 ;  /* 0x0000008f008f7308 */ /* 0x000fe20000000800 */
[----:B------:R-:W-:Y:S01]  /*27a0*/  FSEL R49, R49, -INF , P3 ;  /* 0xff80000031317808 */ /* 0x000fe20001800000 */
[----:B------:R-:W-:Y:S01]  /*27b0*/  ULEA.HI UR6, UR6, UR11, URZ, 0x7 ;  /* 0x0000000b06067291 */ /* 0x000fe2000f8f383f */
[----:B------:R-:W-:Y:S02]  /*27c0*/  FMNMX.FTZ R20, R48, R11, !PT ;  /* 0x0000000b30147209 */ /* 0x000fe40007810000 */
[----:B------:R-:W-:Y:S01]  /*27d0*/  ISETP.GT.AND P3, PT, R6, 0x39, PT ;  /* 0x000000390600780c */ /* 0x000fe20003f64270 */
[----:B------:R-:W-:Y:S01]  /*27e0*/  USHF.R.S32.HI UR6, URZ, 0x7, UR6 ;  /* 0x000000073f067899 */ /* 0x000fe20008011406 */
[----:B------:R-:W-:Y:S01]  /*27f0*/  FSEL R52, R52, -INF , P4 ;  /* 0xff80000034347808 */ /* 0x000fe20002000000 */
[----:B------:R-:W-:Y:S01]  /*2800*/  MUFU.EX2 R137, R137 ;  /* 0x0000008900897308 */ /* 0x000fe20000000800 */
[----:B------:R-:W-:Y:S01]  /*2810*/  FMNMX.FTZ R11, R49, R20, !PT ;  /* 0x00000014310b7209 */ /* 0x000fe20007810000 */
[----:B------:R-:W-:Y:S01]  /*2820*/  UISETP.LT.AND UP1, UPT, URZ, UR6, UPT ;  /* 0x000000063f00728c */ /* 0x000fe2000bf21270 */
[----:B------:R-:W-:-:S02]  /*2830*/  ISETP.GT.AND P4, PT, R6, 0x40, PT ;  /* 0x000000400600780c */ /* 0x000fc40003f84270 */
[----:B------:R-:W-:Y:S01]  /*2840*/  FSEL R53, R53, -INF , P3 ;  /* 0xff80000035357808 */ /* 0x000fe20001800000 */
[----:B------:R-:W-:Y:S01]  /*2850*/  USEL UR21, URZ, UR6, !UP1 ;  /* 0x000000063f157287 */ /* 0x000fe2000c800000 */
[----:B------:R-:W-:Y:S01]  /*2860*/  FMNMX.FTZ R26, R52, R11, !PT ;  /* 0x0000000b341a7209 */ /* 0x000fe20007810000 */
[----:B------:R-:W-:Y:S01]  /*2870*/  MUFU.EX2 R20, R43 ;  /* 0x0000002b00147308 */ /* 0x000fe20000000800 */
[----:B------:R-:W-:Y:S01]  /*2880*/  ISETP.GT.AND P3, PT, R6, 0x41, PT ;  /* 0x000000410600780c */ /* 0x000fe20003f64270 */
[----:B------:R-:W-:Y:S01]  /*2890*/  UISETP.GE.AND UP1, UPT, UR25, UR21, UPT ;  /* 0x000000151900728c */ /* 0x000fe2000bf26270 */
[----:B------:R-:W-:Y:S02]  /*28a0*/  FSEL R56, R56, -INF , P4 ;  /* 0xff80000038387808 */ /* 0x000fe40002000000 */
[----:B------:R-:W-:Y:S02]  /*28b0*/  FMNMX.FTZ R9, R53, R26, !PT ;  /* 0x0000001a35097209 */ /* 0x000fe40007810000 */
[----:B------:R-:W-:Y:S01]  /*28c0*/  ISETP.GT.AND P4, PT, R6, 0x48, PT ;  /* 0x000000480600780c */ /* 0x000fe20003f84270 */
[----:B------:R-:W-:Y:S01]  /*28d0*/  MUFU.EX2 R139, R139 ;  /* 0x0000008b008b7308 */ /* 0x000fe20000000800 */
[----:B------:R-:W-:-:S02]  /*28e0*/  FSEL R57, R57, -INF , P3 ;  /* 0xff80000039397808 */ /* 0x000fc40001800000 */
[----:B------:R-:W-:Y:S02]  /*28f0*/  FMNMX.FTZ R26, R56, R9, !PT ;  /* 0x00000009381a7209 */ /* 0x000fe40007810000 */
[----:B------:R-:W-:Y:S02]  /*2900*/  ISETP.GT.AND P3, PT, R6, 0x49, PT ;  /* 0x000000490600780c */ /* 0x000fe40003f64270 */
[----:B------:R-:W-:Y:S01]  /*2910*/  FSEL R60, R60, -INF , P4 ;  /* 0xff8000003c3c7808 */ /* 0x000fe20002000000 */
[----:B------:R-:W-:Y:S01]  /*2920*/  MUFU.EX2 R133, R133 ;  /* 0x0000008500857308 */ /* 0x000fe20000000800 */
[----:B------:R-:W-:Y:S02]  /*2930*/  FMNMX.FTZ R9, R57, R26, !PT ;  /* 0x0000001a39097209 */ /* 0x000fe40007810000 */
[----:B------:R-:W-:Y:S02]  /*2940*/  ISETP.GT.AND P4, PT, R6, 0x50, PT ;  /* 0x000000500600780c */ /* 0x000fe40003f84270 */
[----:B------:R-:W-:-:S02]  /*2950*/  FSEL R61, R61, -INF , P3 ;  /* 0xff8000003d3d7808 */ /* 0x000fc40001800000 */
[----:B------:R-:W-:Y:S01]  /*2960*/  FMNMX.FTZ R30, R60, R9, !PT ;  /* 0x000000093c1e7209 */ /* 0x000fe20007810000 */
[----:B------:R-:W-:Y:S01]  /*2970*/  MUFU.EX2 R26, R47 ;  /* 0x0000002f001a7308 */ /* 0x000fe20000000800 */
[----:B------:R-:W-:Y:S02]  /*2980*/  ISETP.GT.AND P3, PT, R6, 0x51, PT ;  /* 0x000000510600780c */ /* 0x000fe40003f64270 */
        /* <DEDUP_REMOVED lines=40> */
[----:B------:R-:W-:Y:S02]  /*2c10*/  FSEL R85, R85, -INF , P3 ;  /* 0xff80000055557808 */ /* 0x000fe40001800000 */
[----:B------:R-:W-:-:S03]  /*2c20*/  FMNMX.FTZ R6, R84, R3, !PT ;  /* 0x0000000354067209 */ /* 0x000fc60007810000 */
[----:B------:R-:W-:Y:S01]  /*2c30*/  MUFU.EX2 R38, R59 ;  /* 0x0000003b00267308 */ /* 0x000fe20000000800 */
[----:B------:R-:W-:-:S05]  /*2c40*/  FMNMX.FTZ R6, R85, R6, !PT ;  /* 0x0000000655067209 */ /* 0x000fca0007810000 */
[----:B------:R-:W1:Y:S02]  /*2c50*/  SHFL.BFLY PT, R3, R6, 0x2, 0x1f ;  /* 0x0c401f0006037f89 */ /* 0x000e6400000e0000 */
        /* <DEDUP_REMOVED lines=11> */
[----:B------:R-:W-:Y:S02]  /*2d10*/  FMUL.FTZ R21, R6, UR23 ;  /* 0x0000001706157c20 */ /* 0x000fe40008410000 */
[----:B------:R-:W-:Y:S03]  /*2d20*/  MUFU.EX2 R12, R12 ;  /* 0x0000000c000c7308 */ /* 0x000fe60000000800 */
[----:B------:R-:W-:Y:S02]  /*2d30*/  FSEL R21, R21, RZ, P3 ;  /* 0x000000ff15157208 */ /* 0x000fe40001800000 */
[----:B------:R-:W-:-:S03]  /*2d40*/  PLOP3.LUT P3, PT, PT, PT, UP1, 0x80, 0x0 ;  /* 0x000000000000781c */ /* 0x000fc60003f6f018 */
[--C-:B------:R-:W-:Y:S01]  /*2d50*/  FFMA.FTZ R148, R24, UR23, -R21.reuse ;  /* 0x0000001718947c23 */ /* 0x100fe20008010815 */
[----:B------:R-:W-:Y:S01]  /*2d60*/  FADD.FTZ R24, R149, R4 ;  /* 0x0000000495187221 */ /* 0x000fe20000010000 */
[--C-:B------:R-:W-:Y:S01]  /*2d70*/  FFMA.FTZ R3, R25, UR23, -R21.reuse ;  /* 0x0000001719037c23 */ /* 0x100fe20008010815 */
[--C-:B------:R-:W-:Y:S01]  /*2d80*/  FFMA.FTZ R150, R28, UR23, -R21.reuse ;  /* 0x000000171c967c23 */ /* 0x100fe20008010815 */
[--C-:B------:R-:W-:Y:S01]  /*2d90*/  FFMA.FTZ R5, R29, UR23, -R21.reuse ;  /* 0x000000171d057c23 */ /* 0x100fe20008010815 */
[----:B--2---:R-:W-:Y:S01]  /*2da0*/  FADD.FTZ R27, R151, R24 ;  /* 0x00000018971b7221 */ /* 0x004fe20000010000 */
[----:B------:R-:W-:Y:S01]  /*2db0*/  MUFU.EX2 R148, R148 ;  /* 0x0000009400947308 */ /* 0x000fe20000000800 */
[--C-:B------:R-:W-:Y:S01]  /*2dc0*/  FFMA.FTZ R144, R32, UR23, -R21.reuse ;  /* 0x0000001720907c23 */ /* 0x100fe20008010815 */
[----:B------:R-:W-:Y:S01]  /*2dd0*/  FFMA.FTZ R7, R33, UR23, -R21 ;  /* 0x0000001721077c23 */ /* 0x000fe20008010815 */
[----:B---3--:R-:W-:Y:S01]  /*2de0*/  FADD.FTZ R24, R8, R27 ;  /* 0x0000001b08187221 */ /* 0x008fe20000010000 */
[--C-:B------:R-:W-:Y:S01]  /*2df0*/  FFMA.FTZ R146, R36, UR23, -R21.reuse ;  /* 0x0000001724927c23 */ /* 0x100fe20008010815 */
[--C-:B------:R-:W-:Y:S01]  /*2e00*/  FFMA.FTZ R9, R37, UR23, -R21.reuse ;  /* 0x0000001725097c23 */ /* 0x100fe20008010815 */
[--C-:B------:R-:W-:Y:S01]  /*2e10*/  FFMA.FTZ R140, R40, UR23, -R21.reuse ;  /* 0x00000017288c7c23 */ /* 0x100fe20008010815 */
[----:B----4-:R-:W-:Y:S01]  /*2e20*/  FADD.FTZ R27, R145, R24 ;  /* 0x00000018911b7221 */ /* 0x010fe20000010000 */
[----:B------:R-:W1:Y:S01]  /*2e30*/  MUFU.EX2 R3, R3 ;  /* 0x0000000300037308 */ /* 0x000e620000000800 */
[--C-:B------:R-:W-:Y:S01]  /*2e40*/  FFMA.FTZ R11, R41, UR23, -R21.reuse ;  /* 0x00000017290b7c23 */ /* 0x100fe20008010815 */
[----:B------:R-:W-:Y:S01]  /*2e50*/  FFMA.FTZ R142, R44, UR23, -R21 ;  /* 0x000000172c8e7c23 */ /* 0x000fe20008010815 */
[----:B-----5:R-:W-:Y:S01]  /*2e60*/  FADD.FTZ R24, R10, R27 ;  /* 0x0000001b0a187221 */ /* 0x020fe20000010000 */
[--C-:B------:R-:W-:Y:S01]  /*2e70*/  FFMA.FTZ R13, R45, UR23, -R21.reuse ;  /* 0x000000172d0d7c23 */ /* 0x100fe20008010815 */
[--C-:B------:R-:W-:Y:S01]  /*2e80*/  FFMA.FTZ R136, R48, UR23, -R21.reuse ;  /* 0x0000001730887c23 */ /* 0x100fe20008010815 */
[--C-:B------:R-:W-:Y:S01]  /*2e90*/  FFMA.FTZ R15, R49, UR23, -R21.reuse ;  /* 0x00000017310f7c23 */ /* 0x100fe20008010815 */
[----:B0-----:R-:W-:Y:S01]  /*2ea0*/  FADD.FTZ R29, R147, R24 ;  /* 0x00000018931d7221 */ /* 0x001fe20000010000 */
[----:B------:R-:W0:Y:S01]  /*2eb0*/  MUFU.EX2 R150, R150 ;  /* 0x0000009600967308 */ /* 0x000e220000000800 */
[--C-:B------:R-:W-:Y:S01]  /*2ec0*/  FFMA.FTZ R138, R52, UR23, -R21.reuse ;  /* 0x00000017348a7c23 */ /* 0x100fe20008010815 */
[----:B------:R-:W-:Y:S01]  /*2ed0*/  FFMA.FTZ R25, R53, UR23, -R21 ;  /* 0x0000001735197c23 */ /* 0x000fe20008010815 */
[----:B------:R-:W-:Y:S01]  /*2ee0*/  FADD.FTZ R24, R14, R29 ;  /* 0x0000001d0e187221 */ /* 0x000fe20000010000 */
[--C-:B------:R-:W-:Y:S01]  /*2ef0*/  FFMA.FTZ R132, R56, UR23, -R21.reuse ;  /* 0x0000001738847c23 */ /* 0x100fe20008010815 */
[--C-:B------:R-:W-:Y:S01]  /*2f00*/  FFMA.FTZ R27, R57, UR23, -R21.reuse ;  /* 0x00000017391b7c23 */ /* 0x100fe20008010815 */
[----:B------:R-:W-:Y:S01]  /*2f10*/  FFMA.FTZ R134, R60, UR23, -R21 ;  /* 0x000000173c867c23 */ /* 0x000fe20008010815 */
[----:B------:R-:W-:Y:S01]  /*2f20*/  FADD.FTZ R29, R141, R24 ;  /* 0x000000188d1d7221 */ /* 0x000fe20000010000 */
[----:B------:R-:W2:Y:S01]  /*2f30*/  MUFU.EX2 R5, R5 ;  /* 0x0000000500057308 */ /* 0x000ea20000000800 */
[----:B-1----:R-:W-:Y:S01]  /*2f40*/  FADD.FTZ R31, R148, R3 ;  /* 0x00000003941f7221 */ /* 0x002fe20000010000 */
[----:B------:R-:W-:Y:S01]  /*2f50*/  FFMA.FTZ R128, R64, UR23, -R21 ;  /* 0x0000001740807c23 */ /* 0x000fe20008010815 */
[----:B------:R-:W-:Y:S01]  /*2f60*/  FADD.FTZ R28, R20, R29 ;  /* 0x0000001d141c7221 */ /* 0x000fe20000010000 */
[--C-:B------:R-:W-:Y:S01]  /*2f70*/  FFMA.FTZ R29, R61, UR23, -R21.reuse ;  /* 0x000000173d1d7c23 */ /* 0x100fe20008010815 */
[----:B------:R-:W-:Y:S01]  /*2f80*/  FFMA.FTZ R130, R68, UR23, -R21 ;  /* 0x0000001744827c23 */ /* 0x000fe20008010815 */
[----:B------:R-:W-:Y:S01]  /*2f90*/  F2FP.F16.F32.PACK_AB R149, R4, R149 ;  /* 0x000000950495723e */ /* 0x000fe200000000ff */
[----:B------:R-:W-:Y:S01]  /*2fa0*/  FADD.FTZ R33, R143, R28 ;  /* 0x0000001c8f217221 */ /* 0x000fe20000010000 */
[----:B------:R-:W1:Y:S01]  /*2fb0*/  MUFU.EX2 R144, R144 ;  /* 0x0000009000907308 */ /* 0x000e620000000800 */
[----:B0-----:R-:W-:Y:S01]  /*2fc0*/  FADD.FTZ R24, R150, R31 ;  /* 0x0000001f96187221 */ /* 0x001fe20000010000 */
[----:B------:R-:W-:Y:S01]  /*2fd0*/  FFMA.FTZ R69, R69, UR23, -R21 ;  /* 0x0000001745457c23 */ /* 0x000fe20008010815 */
[----:B------:R-:W-:Y:S01]  /*2fe0*/  FADD.FTZ R28, R26, R33 ;  /* 0x000000211a1c7221 */ /* 0x000fe20000010000 */
[--C-:B------:R-:W-:Y:S01]  /*2ff0*/  FFMA.FTZ R72, R72, UR23, -R21.reuse ;  /* 0x0000001748487c23 */ /* 0x100fe20008010815 */
[--C-:B------:R-:W-:Y:S01]  /*3000*/  FFMA.FTZ R73, R73, UR23, -R21.reuse ;  /* 0x0000001749497c23 */ /* 0x100fe20008010815 */
[--C-:B------:R-:W-:Y:S01]  /*3010*/  FFMA.FTZ R76, R76, UR23, -R21.reuse ;  /* 0x000000174c4c7c23 */ /* 0x100fe20008010815 */
[--C-:B------:R-:W-:Y:S01]  /*3020*/  FFMA.FTZ R77, R77, UR23, -R21.reuse ;  /* 0x000000174d4d7c23 */ /* 0x100fe20008010815 */
[----:B------:R-:W0:Y:S01]  /*3030*/  MUFU.EX2 R7, R7 ;  /* 0x0000000700077308 */ /* 0x000e220000000800 */
[----:B--2---:R-:W-:Y:S01]  /*3040*/  FADD.FTZ R31, R5, R24 ;  /* 0x00000018051f7221 */ /* 0x004fe20000010000 */
[--C-:B------:R-:W-:Y:S01]  /*3050*/  FFMA.FTZ R80, R80, UR23, -R21.reuse ;  /* 0x0000001750507c23 */ /* 0x100fe20008010815 */
[--C-:B------:R-:W-:Y:S01]  /*3060*/  FFMA.FTZ R81, R81, UR23, -R21.reuse ;  /* 0x0000001751517c23 */ /* 0x100fe20008010815 */
[----:B------:R-:W-:Y:S01]  /*3070*/  FFMA.FTZ R84, R84, UR23, -R21 ;  /* 0x0000001754547c23 */ /* 0x000fe20008010815 */
[----:B------:R-:W-:-:S02]  /*3080*/  F2FP.F16.F32.PACK_AB R148, R3, R148 ;  /* 0x000000940394723e */ /* 0x000fc400000000ff */
[----:B------:R-:W-:Y:S01]  /*3090*/  F2FP.F16.F32.PACK_AB R151, R8, R151 ;  /* 0x000000970897723e */ /* 0x000fe200000000ff */
[----:B------:R-:W2:Y:S01]  /*30a0*/  MUFU.EX2 R146, R146 ;  /* 0x0000009200927308 */ /* 0x000ea20000000800 */
[----:B-1----:R-:W-:Y:S01]  /*30b0*/  FADD.FTZ R24, R144, R31 ;  /* 0x0000001f90187221 */ /* 0x002fe20000010000 */
[----:B------:R-:W-:Y:S01]  /*30c0*/  FADD.FTZ R31, R137, R28 ;  /* 0x0000001c891f7221 */ /* 0x000fe20000010000 */
[----:B------:R-:W-:Y:S02]  /*30d0*/  F2FP.F16.F32.PACK_AB R145, R10, R145 ;  /* 0x000000910a91723e */ /* 0x000fe400000000ff */
[----:B------:R-:W-:Y:S01]  /*30e0*/  F2FP.F16.F32.PACK_AB R147, R14, R147 ;  /* 0x000000930e93723e */ /* 0x000fe200000000ff */
[----:B------:R-:W-:Y:S01]  /*30f0*/  FADD.FTZ R28, R30, R31 ;  /* 0x0000001f1e1c7221 */ /* 0x000fe20000010000 */
[--C-:B------:R-:W-:Y:S01]  /*3100*/  FFMA.FTZ R31, R65, UR23, -R21.reuse ;  /* 0x00000017411f7c23 */ /* 0x100fe20008010815 */
[----:B------:R-:W1:Y:S01]  /*3110*/  MUFU.EX2 R9, R9 ;  /* 0x0000000900097308 */ /* 0x000e620000000800 */
[----:B0-----:R-:W-:Y:S01]  /*3120*/  FADD.FTZ R33, R7, R24 ;  /* 0x0000001807217221 */ /* 0x001fe20000010000 */
[----:B------:R-:W-:Y:S01]  /*3130*/  FADD.FTZ R35, R139, R28 ;  /* 0x0000001c8b237221 */ /* 0x000fe20000010000 */
[----:B------:R-:W-:Y:S01]  /*3140*/  FFMA.FTZ R21, R85, UR23, -R21 ;  /* 0x0000001755157c23 */ /* 0x000fe20008010815 */
[----:B------:R-:W-:-:S02]  /*3150*/  F2FP.F16.F32.PACK_AB R141, R20, R141 ;  /* 0x0000008d148d723e */ /* 0x000fc400000000ff */
[----:B------:R-:W-:Y:S02]  /*3160*/  F2FP.F16.F32.PACK_AB R143, R26, R143 ;  /* 0x0000008f1a8f723e */ /* 0x000fe400000000ff */
[----:B------:R-:W0:Y:S01]  /*3170*/  MUFU.EX2 R140, R140 ;  /* 0x0000008c008c7308 */ /* 0x000e220000000800 */
[----:B--2---:R-:W-:Y:S01]  /*3180*/  FADD.FTZ R24, R146, R33 ;  /* 0x0000002192187221 */ /* 0x004fe20000010000 */
[----:B------:R-:W-:Y:S02]  /*3190*/  F2FP.F16.F32.PACK_AB R137, R30, R137 ;  /* 0x000000891e89723e */ /* 0x000fe400000000ff */
[C---:B------:R-:W-:Y:S02]  /*31a0*/  F2FP.F16.F32.PACK_AB R139, R34.reuse, R139 ;  /* 0x0000008b228b723e */ /* 0x040fe400000000ff */
[----:B------:R-:W-:Y:S02]  /*31b0*/  F2FP.F16.F32.PACK_AB R150, R5, R150 ;  /* 0x000000960596723e */ /* 0x000fe400000000ff */
[----:B------:R-:W2:Y:S01]  /*31c0*/  MUFU.EX2 R11, R11 ;  /* 0x0000000b000b7308 */ /* 0x000ea20000000800 */
[----:B-1----:R-:W-:Y:S01]  /*31d0*/  FADD.FTZ R33, R9, R24 ;  /* 0x0000001809217221 */ /* 0x002fe20000010000 */
[----:B------:R-:W-:Y:S01]  /*31e0*/  FADD.FTZ R24, R34, R35 ;  /* 0x0000002322187221 */ /* 0x000fe20000010000 */
[----:B------:R-:W-:-:S02]  /*31f0*/  F2FP.F16.F32.PACK_AB R144, R7, R144 ;  /* 0x000000900790723e */ /* 0x000fc400000000ff */
[----:B------:R-:W-:Y:S01]  /*3200*/  F2FP.F16.F32.PACK_AB R146, R9, R146 ;  /* 0x000000920992723e */ /* 0x000fe200000000ff */
[----:B------:R-:W-:Y:S01]  /*3210*/  FADD.FTZ R35, R133, R24 ;  /* 0x0000001885237221 */ /* 0x000fe20000010000 */
[----:B------:R-:W-:Y:S01]  /*3220*/  F2FP.F16.F32.PACK_AB R133, R38, R133 ;  /* 0x000000852685723e */ /* 0x000fe200000000ff */
[----:B------:R-:W1:Y:S01]  /*3230*/  MUFU.EX2 R142, R142 ;  /* 0x0000008e008e7308 */ /* 0x000e620000000800 */
[----:B0-----:R-:W-:Y:S01]  /*3240*/  FADD.FTZ R2, R140, R33 ;  /* 0x000000218c027221 */ /* 0x001fe20000010000 */
[----:B------:R-:W-:-:S04]  /*3250*/  FADD.FTZ R24, R38, R35 ;  /* 0x0000002326187221 */ /* 0x000fc80000010000 */
[----:B------:R-:W-:Y:S01]  /*3260*/  FADD.FTZ R35, R135, R24 ;  /* 0x0000001887237221 */ /* 0x000fe20000010000 */
[C---:B------:R-:W-:Y:S01]  /*3270*/  F2FP.F16.F32.PACK_AB R135, R42.reuse, R135 ;  /* 0x000000872a87723e */ /* 0x040fe200000000ff */
[----:B------:R-:W0:Y:S01]  /*3280*/  MUFU.EX2 R13, R13 ;  /* 0x0000000d000d7308 */ /* 0x000e220000000800 */
[C---:B--2---:R-:W-:Y:S01]  /*3290*/  FADD.FTZ R33, R11.reuse, R2 ;  /* 0x000000020b217221 */ /* 0x044fe20000010000 */
[----:B------:R-:W-:Y:S01]  /*32a0*/  FADD.FTZ R24, R42, R35 ;  /* 0x000000232a187221 */ /* 0x000fe20000010000 */
[----:B------:R-:W-:-:S03]  /*32b0*/  F2FP.F16.F32.PACK_AB R140, R11, R140 ;  /* 0x0000008c0b8c723e */ /* 0x000fc600000000ff */
[----:B------:R-:W-:Y:S01]  /*32c0*/  FADD.FTZ R35, R129, R24 ;  /* 0x0000001881237221 */ /* 0x000fe20000010000 */
[----:B------:R-:W-:Y:S01]  /*32d0*/  F2FP.F16.F32.PACK_AB R129, R46, R129 ;  /* 0x000000812e81723e */ /* 0x000fe200000000ff */
[----:B------:R-:W2:Y:S01]  /*32e0*/  MUFU.EX2 R136, R136 ;  /* 0x0000008800887308 */ /* 0x000ea20000000800 */
[----:B-1----:R-:W-:Y:S01]  /*32f0*/  FADD.FTZ R2, R142, R33 ;  /* 0x000000218e027221 */ /* 0x002fe20000010000 */
[----:B------:R-:W-:-:S04]  /*3300*/  FADD.FTZ R24, R46, R35 ;  /* 0x000000232e187221 */ /* 0x000fc80000010000 */
[----:B------:R-:W-:Y:S01]  /*3310*/  FADD.FTZ R35, R131, R24 ;  /* 0x0000001883237221 */ /* 0x000fe20000010000 */
[C---:B------:R-:W-:Y:S01]  /*3320*/  F2FP.F16.F32.PACK_AB R131, R50.reuse, R131 ;  /* 0x000000833283723e */ /* 0x040fe200000000ff */
[----:B------:R-:W1:Y:S01]  /*3330*/  MUFU.EX2 R15, R15 ;  /* 0x0000000f000f7308 */ /* 0x000e620000000800 */
[C---:B0-----:R-:W-:Y:S01]  /*3340*/  FADD.FTZ R33, R13.reuse, R2 ;  /* 0x000000020d217221 */ /* 0x041fe20000010000 */
[----:B------:R-:W-:Y:S01]  /*3350*/  FADD.FTZ R4, R50, R35 ;  /* 0x0000002332047221 */ /* 0x000fe20000010000 */
[----:B------:R-:W-:-:S03]  /*3360*/  F2FP.F16.F32.PACK_AB R142, R13, R142 ;  /* 0x0000008e0d8e723e */ /* 0x000fc600000000ff */
[----:B------:R-:W-:Y:S01]  /*3370*/  FADD.FTZ R35, R125, R4 ;  /* 0x000000047d237221 */ /* 0x000fe20000010000 */
[----:B------:R-:W-:Y:S01]  /*3380*/  F2FP.F16.F32.PACK_AB R125, R54, R125 ;  /* 0x0000007d367d723e */ /* 0x000fe200000000ff */
[----:B------:R-:W0:Y:S01]  /*3390*/  MUFU.EX2 R138, R138 ;  /* 0x0000008a008a7308 */ /* 0x000e220000000800 */
[----:B--2---:R-:W-:Y:S01]  /*33a0*/  FADD.FTZ R2, R136, R33 ;  /* 0x0000002188027221 */ /* 0x004fe20000010000 */
[----:B------:R-:W-:-:S04]  /*33b0*/  FADD.FTZ R4, R54, R35 ;  /* 0x0000002336047221 */ /* 0x000fc80000010000 */
[----:B------:R-:W-:Y:S01]  /*33c0*/  FADD.FTZ R35, R127, R4 ;  /* 0x000000047f237221 */ /* 0x000fe20000010000 */
[C---:B------:R-:W-:Y:S01]  /*33d0*/  F2FP.F16.F32.PACK_AB R127, R58.reuse, R127 ;  /* 0x0000007f3a7f723e */ /* 0x040fe200000000ff */
        /* <DEDUP_REMOVED lines=8> */
[----:B------:R-:W-:-:S04]  /*3460*/  FADD.FTZ R4, R62, R35 ;  /* 0x000000233e047221 */ /* 0x000fc80000010000 */
[----:B------:R-:W-:Y:S01]  /*3470*/  FADD.FTZ R35, R123, R4 ;  /* 0x000000047b237221 */ /* 0x000fe20000010000 */
[----:B------:R-:W-:Y:S01]  /*3480*/  F2FP.F16.F32.PACK_AB R123, R12, R123 ;  /* 0x0000007b0c7b723e */ /* 0x000fe200000000ff */
        /* <DEDUP_REMOVED lines=22> */
[----:B------:R-:W-:Y:S01]  /*35f0*/  FADD.FTZ R2, R12, R35 ;  /* 0x000000230c027221 */ /* 0x000fe20000010000 */
[----:B------:R-:W-:-:S05]  /*3600*/  F2FP.F16.F32.PACK_AB R130, R69, R130 ;  /* 0x000000824582723e */ /* 0x000fca00000000ff */
        /* <DEDUP_REMOVED lines=14> */
[----:B------:R-:W-:-:S03]  /*36f0*/  F2FP.F16.F32.PACK_AB R120, R81, R80 ;  /* 0x000000505178723e */ /* 0x000fc600000000ff */
[----:B--2---:R-:W-:-:S04]  /*3700*/  FADD.FTZ R4, R84, R3 ;  /* 0x0000000354047221 */ /* 0x004fc80000010000 */
[C---:B-1----:R-:W-:Y:S01]  /*3710*/  FADD.FTZ R3, R21.reuse, R4 ;  /* 0x0000000415037221 */ /* 0x042fe20000010000 */
[----:B------:R-:W-:Y:S01]  /*3720*/  F2FP.F16.F32.PACK_AB R122, R21, R84 ;  /* 0x00000054157a723e */ /* 0x000fe200000000ff */
[----:B------:R-:W-:Y:S06]  /*3730*/  @!P3 BRA `(.L_x_1816) ;  /* 0x00000024008cb947 */ /* 0x000fec0003800000 */
[----:B------:R-:W-:Y:S01]  /*3740*/  IMAD.MOV.U32 R5, RZ, RZ, R0 ;  /* 0x000000ffff057224 */ /* 0x000fe200078e0000 */
[----:B------:R-:W-:Y:S01]  /*3750*/  UMOV UR26, UR37 ;  /* 0x00000025001a7c82 */ /* 0x000fe20008000000 */
[----:B------:R-:W-:Y:S01]  /*3760*/  IMAD.MOV.U32 R4, RZ, RZ, R6 ;  /* 0x000000ffff047224 */ /* 0x000fe200078e0006 */
[----:B------:R-:W-:Y:S01]  /*3770*/  UMOV UR22, UR39 ;  /* 0x0000002700167c82 */ /* 0x000fe20008000000 */
[----:B------:R-:W-:Y:S01]  /*3780*/  IMAD.MOV.U32 R119, RZ, RZ, RZ ;  /* 0x000000ffff777224 */ /* 0x000fe200078e00ff */
[----:B------:R-:W-:Y:S01]  /*3790*/  ULDC UR24, c[0x0][0x288] ;  /* 0x0000a20000187ab9 */ /* 0x000fe20000000800 */
[----:B------:R-:W-:-:S05]  /*37a0*/  ULDC UR23, c[0x0][0x988] ;  /* 0x0002620000177ab9 */ /* 0x000fca0000000800 */
.L_x_1825:
        /* <DEDUP_REMOVED lines=9> */
.L_x_1818:
[----:B------:R-:W-:Y:S01]  /*3840*/  ULEA UR6, UR39, UR45, 0x3 ;  /* 0x0000002d27067291 */ /* 0x000fe2000f8e183f */
[----:B------:R-:W-:-:S05]  /*3850*/  IMAD.U32 R0, RZ, RZ, UR37 ;  /* 0x00000025ff007e24 */ /* 0x000fca000f8e00ff */
[----:B------:R-:W-:-:S04]  /*3860*/  SHF.L.U32 R0, R0, 0x1f, RZ ;  /* 0x0000001f00007819 */ /* 0x000fc800000006ff */
[----:B------:R0:W1:Y:S01]  /*3870*/  SYNCS.PHASECHK.TRANS64.TRYWAIT P3, [UR6+0x16830], R0 ;  /* 0x01683000ff0075a7 */ /* 0x0000620008060146 */
[----:B------:R-:W-:Y:S05]  /*3880*/  @!P0 BRA `(.L_x_1819) ;  /* 0x0000000000048947 */ /* 0x000fea0003800000 */
[----:B------:R-:W-:Y:S01]  /*3890*/  BPT.TRAP 0x1 ;  /* 0x000000040000795c */ /* 0x000fe20000300000 */
.L_x_1819:
[----:B-1----:R-:W-:Y:S05]  /*38a0*/  @P3 BRA `(.L_x_1817) ;  /* 0x0000000000083947 */ /* 0x002fea0003800000 */
[----:B------:R-:W1:Y:S02]  /*38b0*/  SYNCS.PHASECHK.TRANS64.TRYWAIT P3, [UR6+0x16830], R0 ;  /* 0x01683000ff0075a7 */ /* 0x000e640008060146 */
[----:B-1----:R-:W-:Y:S05]  /*38c0*/  @!P3 BRA `(.L_x_1820) ;  /* 0x0000009800f4b947 */ /* 0x002fea0003800000 */
.L_x_1817:
        /* <DEDUP_REMOVED lines=25> */
.L_x_1822:
[----:B------:R-:W-:Y:S01]  /*3a60*/  ULEA UR6, UR22, UR45, 0x3 ;  /* 0x0000002d16067291 */ /* 0x000fe2000f8e183f */
[----:B------:R-:W-:-:S05]  /*3a70*/  IMAD.U32 R0, RZ, RZ, UR26 ;  /* 0x0000001aff007e24 */ /* 0x000fca000f8e00ff */
[----:B------:R-:W-:-:S04]  /*3a80*/  SHF.L.U32 R0, R0, 0x1f, RZ ;  /* 0x0000001f00007819 */ /* 0x000fc800000006ff */
[----:B------:R0:W1:Y:S01]  /*3a90*/  SYNCS.PHASECHK.TRANS64.TRYWAIT P3, [UR6+0x16850], R0 ;  /* 0x01685000ff0075a7 */ /* 0x0000620008060146 */
[----:B------:R-:W-:Y:S05]  /*3aa0*/  @!P0 BRA `(.L_x_1823) ;  /* 0x0000000000048947 */ /* 0x000fea0003800000 */
[----:B------:R-:W-:Y:S01]  /*3ab0*/  BPT.TRAP 0x1 ;  /* 0x000000040000795c */ /* 0x000fe20000300000 */
.L_x_1823:
[----:B-1----:R-:W-:Y:S05]  /*3ac0*/  @P3 BRA `(.L_x_1821) ;  /* 0x0000000000083947 */ /* 0x002fea0003800000 */
[----:B------:R-:W1:Y:S02]  /*3ad0*/  SYNCS.PHASECHK.TRANS64.TRYWAIT P3, [UR6+0x16850], R0 ;  /* 0x01685000ff0075a7 */ /* 0x000e640008060146 */
[----:B-1----:R-:W-:Y:S05]  /*3ae0*/  @!P3 BRA `(.L_x_1824) ;  /* 0x000000980084b947 */ /* 0x002fea0003800000 */
.L_x_1821:
[----:B------:R-:W-:Y:S01]  /*3af0*/  UIADD3 UR6, UR45, 0x400, URZ ;  /* 0x000004002d067890 */ /* 0x000fe2000fffe03f */
[----:B------:R-:W-:Y:S01]  /*3b00*/  WARPGROUP.ARRIVE ;  /* 0x00000000000079c5 */ /* 0x000fe20000000000 */
[----:B------:R-:W-:Y:S01]  /*3b10*/  UMOV UR7, 0x40000040 ;  /* 0x4000004000077882 */ /* 0x000fe20000000000 */
[----:B-1----:R-:W-:Y:S01]  /*3b20*/  VIADD R7, R17, UR41 ;  /* 0x0000002911077c36 */ /* 0x002fe20008000000 */
[----:B------:R-:W-:Y:S01]  /*3b30*/  USHF.R.U32.HI UR6, URZ, 0x4, UR6 ;  /* 0x000000043f067899 */ /* 0x000fe20008011606 */
[----:B------:R-:W1:Y:S01]  /*3b40*/  LDC R11, c[0x0][0x2f0] ;  /* 0x0000bc00ff0b7b82 */ /* 0x000e620000000800 */
[----:B------:R-:W-:Y:S02]  /*3b50*/  UISETP.GT.AND UP1, UPT, UR25, UR21, UPT ;  /* 0x000000151900728c */ /* 0x000fe4000bf24270 */
[----:B------:R-:W-:Y:S01]  /*3b60*/  ULOP3.LUT UR6, UR6, 0x3fff, URZ, 0xc0, !UPT ;  /* 0x00003fff06067892 */ /* 0x000fe2000f8ec03f */
[----:B------:R-:W-:-:S03]  /*3b70*/  UMOV UR26, UR37 ;  /* 0x00000025001a7c82 */ /* 0x000fc60008000000 */
[----:B------:R-:W-:-:S07]  /*3b80*/  ULEA UR10, UR22, UR6, 0xa ;  /* 0x00000006160a7291 */ /* 0x000fce000f8e503f */
[----:B------:R-:W-:Y:S02]  /*3b90*/  UMOV UR6, UR10 ;  /* 0x0000000a00067c82 */ /* 0x000fe40008000000 */
[----:B------:R-:W-:Y:S01]  /*3ba0*/  HGMMA.64x64x16.F32 R88, R148, gdesc[UR4].tnspB, R88, gsb0 ;  /* 0x40e0000494587df0 */ /* 0x000fe20008000858 */
[----:B------:R-:W-:Y:S01]  /*3bb0*/  @UP0 ULDC UR6, c[0x0][0x44c] ;  /* 0x0001130000060ab9 */ /* 0x000fe20000000800 */
[----:B------:R-:W-:Y:S01]  /*3bc0*/  UMOV UR7, 0x40000040 ;  /* 0x4000004000077882 */ /* 0x000fe20000000000 */
[----:B0-----:R-:W-:Y:S01]  /*3bd0*/  @P2 IMAD.HI.U32 R0, R7, UR6, RZ ;  /* 0x0000000607002c27 */ /* 0x001fe2000f8e00ff */
[----:B------:R-:W-:-:S04]  /*3be0*/  @UP0 ULDC UR6, c[0x0][0x450] ;  /* 0x0001140000060ab9 */ /* 0x000fc80000000800 */
[----:B------:R-:W-:Y:S01]  /*3bf0*/  @P2 SHF.R.U32.HI R7, RZ, UR6, R0 ;  /* 0x00000006ff072c19 */ /* 0x000fe20008011600 */
[----:B------:R-:W-:Y:S02]  /*3c00*/  UMOV UR6, 0xffffff80 ;  /* 0xffffff8000067882 */ /* 0x000fe40000000000 */
[----:B------:R-:W-:Y:S02]  /*3c10*/  UIMAD UR6, UR25, UR6, 0x1 ;  /* 0x00000001190674a4 */ /* 0x000fe4000f8e0206 */
[----:B------:R-:W0:Y:S01]  /*3c20*/  SHFL.IDX PT, R9, R7, 0x1, 0x1c1f ;  /* 0x003c1f0007097f89 */ /* 0x000e2200000e0000 */
[----:B------:R-:W-:-:S03]  /*3c30*/  UIADD3 UR25, UR25, -0x1, URZ ;  /* 0xffffffff19197890 */ /* 0x000fc6000fffe03f */
[----:B------:R-:W-:Y:S01]  /*3c40*/  IMAD.U32 R13, RZ, RZ, UR6 ;  /* 0x00000006ff0d7e24 */ /* 0x000fe2000f8e00ff */
[----:B------:R-:W-:Y:S01]  /*3c50*/  UIADD3 UR6, UR10, 0x80, URZ ;  /* 0x000000800a067890 */ /* 0x000fe2000fffe03f */
[----:B------:R-:W2:Y:S02]  /*3c60*/  SHFL.IDX PT, R7, R7, RZ, 0x1c1f ;  /* 0x001c1fff07077589 */ /* 0x000ea400000e0000 */
[----:B------:R-:W-:-:S04]  /*3c70*/  IMAD R6, R16, -0x2, R13 ;  /* 0xfffffffe10067824 */ /* 0x000fc800078e020d */
[----:B-1----:R-:W-:-:S05]  /*3c80*/  IMAD R6, R11, UR48, R6 ;  /* 0x000000300b067c24 */ /* 0x002fca000f8e0206 */
[----:B0-----:R-:W-:-:S04]  /*3c90*/  IADD3 R0, R9, -UR24, R6 ;  /* 0x8000001809007c10 */ /* 0x001fc8000fffe006 */
[C---:B------:R-:W-:Y:S02]  /*3ca0*/  ISETP.GT.AND P3, PT, R0.reuse, RZ, PT ;  /* 0x000000ff0000720c */ /* 0x040fe40003f64270 */
[----:B------:R-:W-:Y:S02]  /*3cb0*/  ISETP.GT.AND P4, PT, R0, 0x1, PT ;  /* 0x000000010000780c */ /* 0x000fe40003f84270 */
[----:B------:R-:W-:Y:S02]  /*3cc0*/  FSEL R26, R26, -INF , P3 ;  /* 0xff8000001a1a7808 */ /* 0x000fe40001800000 */
[----:B------:R-:W-:Y:S02]  /*3cd0*/  ISETP.GT.AND P3, PT, R0, 0x8, PT ;  /* 0x000000080000780c */ /* 0x000fe40003f64270 */
[----:B------:R-:W-:Y:S02]  /*3ce0*/  FSEL R27, R27, -INF , P4 ;  /* 0xff8000001b1b7808 */ /* 0x000fe40002000000 */
[----:B------:R-:W-:-:S02]  /*3cf0*/  FMNMX.FTZ R8, R26, R5, !PT ;  /* 0x000000051a087209 */ /* 0x000fc40007810000 */
[----:B------:R-:W-:Y:S02]  /*3d00*/  ISETP.GT.AND P4, PT, R0, 0x9, PT ;  /* 0x000000090000780c */ /* 0x000fe40003f84270 */
[----:B------:R-:W-:Y:S02]  /*3d10*/  FSEL R30, R30, -INF , P3 ;  /* 0xff8000001e1e7808 */ /* 0x000fe40001800000 */
[----:B------:R-:W-:Y:S02]  /*3d20*/  FMNMX.FTZ R9, R27, R8, !PT ;  /* 0x000000081b097209 */ /* 0x000fe40007810000 */
        /* <DEDUP_REMOVED lines=9> */
[----:B------:R-:W-:Y:S01]  /*3dc0*/  ISETP.GT.AND P4, PT, R0, 0x19, PT ;  /* 0x000000190000780c */ /* 0x000fe20003f84270 */
[----:B------:R-:W-:Y:S02]  /*3dd0*/  WARPGROUP.DEPBAR.LE gsb0, 0x0 ;  /* 0x00008000000079c5 */ /* 0x000fe40000010000 */
[----:B------:R-:W-:Y:S01]  /*3de0*/  WARPGROUP.ARRIVE ;  /* 0x00000000000079c5 */ /* 0x000fe20000000000 */
[----:B------:R-:W-:Y:S02]  /*3df0*/  FSEL R38, R38, -INF , P3 ;  /* 0xff80000026267808 */ /* 0x000fe40001800000 */
[----:B------:R-:W-:Y:S02]  /*3e00*/  FMNMX.FTZ R9, R35, R8, !PT ;  /* 0x0000000823097209 */ /* 0x000fe40007810000 */
[----:B------:R-:W-:Y:S01]  /*3e10*/  ISETP.GT.AND P3, PT, R0, 0x20, PT ;  /* 0x000000200000780c */ /* 0x000fe20003f64270 */
[----:B------:R-:W-:Y:S01]  /*3e20*/  HGMMA.64x64x16.F32 R88, R144, gdesc[UR4].tnspB, R88, gsb0 ;  /* 0x40e0000490587df0 */ /* 0x000fe20008000858 */
[----:B------:R-:W-:Y:S01]  /*3e30*/  UIADD3 UR6, UR10, 0x100, URZ ;  /* 0x000001000a067890 */ /* 0x000fe2000fffe03f */
[----:B------:R-:W-:Y:S01]  /*3e40*/  FSEL R39, R39, -INF , P4 ;  /* 0xff80000027277808 */ /* 0x000fe20002000000 */
[----:B------:R-:W-:Y:S01]  /*3e50*/  UMOV UR7, 0x40000040 ;  /* 0x4000004000077882 */ /* 0x000fe20000000000 */
        /* <DEDUP_REMOVED lines=36> */
[----:B------:R-:W-:Y:S01]  /*40a0*/  FMNMX.FTZ R8, R62, R9, !PT ;  /* 0x000000093e087209 */ /* 0x000fe20007810000 */
[----:B------:R-:W-:-:S02]  /*40b0*/  WARPGROUP.DEPBAR.LE gsb0, 0x0 ;  /* 0x00008000000079c5 */ /* 0x000fc40000010000 */
[----:B------:R-:W-:Y:S01]  /*40c0*/  WARPGROUP.ARRIVE ;  /* 0x00000000000079c5 */ /* 0x000fe20000000000 */
[----:B------:R-:W-:Y:S02]  /*40d0*/  ISETP.GT.AND P4, PT, R0, 0x51, PT ;  /* 0x000000510000780c */ /* 0x000fe40003f84270 */
[----:B------:R-:W-:Y:S02]  /*40e0*/  FSEL R66, R66, -INF , P3 ;  /* 0xff80000042427808 */ /* 0x000fe40001800000 */
[----:B------:R-:W-:Y:S01]  /*40f0*/  FMNMX.FTZ R9, R63, R8, !PT ;  /* 0x000000083f097209 */ /* 0x000fe20007810000 */
[----:B------:R-:W-:Y:S01]  /*4100*/  HGMMA.64x64x16.F32 R88, R140, gdesc[UR4].tnspB, R88, gsb0 ;  /* 0x40e000048c587df0 */ /* 0x000fe20008000858 */
[----:B------:R-:W-:Y:S01]  /*4110*/  UIADD3 UR6, UR10, 0x180, URZ ;  /* 0x000001800a067890 */ /* 0x000fe2000fffe03f */
[----:B------:R-:W-:Y:S01]  /*4120*/  ISETP.GT.AND P3, PT, R0, 0x58, PT ;  /* 0x000000580000780c */ /* 0x000fe20003f64270 */
[----:B------:R-:W-:Y:S01]  /*4130*/  UMOV UR7, 0x40000040 ;  /* 0x4000004000077882 */ /* 0x000fe20000000000 */
[----:B------:R-:W-:-:S02]  /*4140*/  FSEL R67, R67, -INF , P4 ;  /* 0xff80000043437808 */ /* 0x000fc40002000000 */
[----:B------:R-:W-:Y:S02]  /*4150*/  FMNMX.FTZ R8, R66, R9, !PT ;  /* 0x0000000942087209 */ /* 0x000fe40007810000 */
[----:B------:R-:W-:Y:S02]  /*4160*/  ISETP.GT.AND P4, PT, R0, 0x59, PT ;  /* 0x000000590000780c */ /* 0x000fe40003f84270 */
[----:B------:R-:W-:Y:S02]  /*4170*/  FSEL R70, R70, -INF , P3 ;  /* 0xff80000046467808 */ /* 0x000fe40001800000 */
[----:B------:R-:W-:Y:S02]  /*4180*/  FMNMX.FTZ R9, R67, R8, !PT ;  /* 0x0000000843097209 */ /* 0x000fe40007810000 */
[----:B------:R-:W-:Y:S02]  /*4190*/  ISETP.GT.AND P3, PT, R0, 0x60, PT ;  /* 0x000000600000780c */ /* 0x000fe40003f64270 */
        /* <DEDUP_REMOVED lines=23> */
[----:B------:R-:W-:Y:S02]  /*4310*/  FSEL R87, R87, -INF , P4 ;  /* 0xff80000057577808 */ /* 0x000fe40002000000 */
[----:B------:R-:W-:-:S02]  /*4320*/  FMNMX.FTZ R0, R86, R9, !PT ;  /* 0x0000000956007209 */ /* 0x000fc40007810000 */
[----:B--2---:R-:W-:Y:S02]  /*4330*/  IADD3 R6, R7, -UR24, R6 ;  /* 0x8000001807067c10 */ /* 0x004fe4000fffe006 */
[----:B------:R-:W-:Y:S02]  /*4340*/  FMNMX.FTZ R8, R87, R0, !PT ;  /* 0x0000000057087209 */ /* 0x000fe40007810000 */
[C---:B------:R-:W-:Y:S02]  /*4350*/  ISETP.GT.AND P4, PT, R6.reuse, RZ, PT ;  /* 0x000000ff0600720c */ /* 0x040fe40003f84270 */
[----:B------:R-:W-:Y:S01]  /*4360*/  ISETP.GT.AND P5, PT, R6, 0x1, PT ;  /* 0x000000010600780c */ /* 0x000fe20003fa4270 */
[----:B------:R-:W0:Y:S01]  /*4370*/  SHFL.BFLY PT, R9, R8, 0x2, 0x1f ;  /* 0x0c401f0008097f89 */ /* 0x000e2200000e0000 */
[----:B------:R-:W-:Y:S02]  /*4380*/  FSEL R7, R24, -INF , P4 ;  /* 0xff80000018077808 */ /* 0x000fe40002000000 */
[----:B------:R-:W-:Y:S01]  /*4390*/  ISETP.GT.AND P4, PT, R6, 0x8, PT ;  /* 0x000000080600780c */ /* 0x000fe20003f84270 */
[----:B------:R-:W-:-:S02]  /*43a0*/  WARPGROUP.DEPBAR.LE gsb0, 0x0 ;  /* 0x00008000000079c5 */ /* 0x000fc40000010000 */
        /* <DEDUP_REMOVED lines=8> */
[----:B------:R-:W-:-:S02]  /*4430*/  ISETP.GT.AND P4, PT, R6, 0x10, PT ;  /* 0x000000100600780c */ /* 0x000fc40003f84270 */
[----:B------:R-:W-:Y:S02]  /*4440*/  FSEL R29, R29, -INF , P5 ;  /* 0xff8000001d1d7808 */ /* 0x000fe40002800000 */
[----:B------:R-:W-:Y:S02]  /*4450*/  ISETP.GT.AND P5, PT, R6, 0x11, PT ;  /* 0x000000110600780c */ /* 0x000fe40003fa4270 */
[----:B------:R-:W-:Y:S02]  /*4460*/  FSEL R32, R32, -INF , P4 ;  /* 0xff80000020207808 */ /* 0x000fe40002000000 */
[----:B0-----:R-:W-:Y:S02]  /*4470*/  FMNMX.FTZ R9, R8, R9, !PT ;  /* 0x0000000908097209 */ /* 0x001fe40007810000 */
[C---:B------:R-:W-:Y:S02]  /*4480*/  ISETP.GT.AND P4, PT, R6.reuse, 0x18, PT ;  /* 0x000000180600780c */ /* 0x040fe40003f84270 */
[----:B------:R-:W-:Y:S01]  /*4490*/  FSEL R33, R33, -INF , P5 ;  /* 0xff80000021217808 */ /* 0x000fe20002800000 */
[----:B------:R-:W0:Y:S01]  /*44a0*/  SHFL.BFLY PT, R0, R9, 0x1, 0x1f ;  /* 0x0c201f0009007f89 */ /* 0x000e2200000e0000 */
[----:B------:R-:W-:-:S02]  /*44b0*/  ISETP.GT.AND P5, PT, R6, 0x19, PT ;  /* 0x000000190600780c */ /* 0x000fc40003fa4270 */
[----:B------:R-:W-:Y:S02]  /*44c0*/  FSEL R36, R36, -INF , P4 ;  /* 0xff80000024247808 */ /* 0x000fe40002000000 */
[C---:B------:R-:W-:Y:S02]  /*44d0*/  ISETP.GT.AND P4, PT, R6.reuse, 0x20, PT ;  /* 0x000000200600780c */ /* 0x040fe40003f84270 */
[----:B------:R-:W-:Y:S02]  /*44e0*/  FSEL R37, R37, -INF , P5 ;  /* 0xff80000025257808 */ /* 0x000fe40002800000 */
[----:B------:R-:W-:Y:S02]  /*44f0*/  ISETP.GT.AND P5, PT, R6, 0x21, PT ;  /* 0x000000210600780c */ /* 0x000fe40003fa4270 */
[----:B------:R-:W-:Y:S02]  /*4500*/  FSEL R40, R40, -INF , P4 ;  /* 0xff80000028287808 */ /* 0x000fe40002000000 */
[----:B------:R-:W-:-:S02]  /*4510*/  ISETP.GT.AND P4, PT, R6, 0x28, PT ;  /* 0x000000280600780c */ /* 0x000fc40003f84270 */
[----:B------:R-:W-:Y:S02]  /*4520*/  FSEL R41, R41, -INF , P5 ;  /* 0xff80000029297808 */ /* 0x000fe40002800000 */
[----:B------:R-:W-:Y:S02]  /*4530*/  ISETP.GT.AND P5, PT, R6, 0x29, PT ;  /* 0x000000290600780c */ /* 0x000fe40003fa4270 */
[----:B------:R-:W-:Y:S02]  /*4540*/  FSEL R44, R44, -INF , P4 ;  /* 0xff8000002c2c7808 */ /* 0x000fe40002000000 */
[----:B------:R-:W-:Y:S02]  /*4550*/  ISETP.GT.AND P4, PT, R6, 0x30, PT ;  /* 0x000000300600780c */ /* 0x000fe40003f84270 */
[----:B------:R-:W-:Y:S02]  /*4560*/  FSEL R45, R45, -INF , P5 ;  /* 0xff8000002d2d7808 */ /* 0x000fe40002800000 */
[----:B0-----:R-:W-:-:S02]  /*4570*/  FMNMX.FTZ R0, R9, R0, !PT ;  /* 0x0000000009007209 */ /* 0x001fc40007810000 */
[----:B------:R-:W-:Y:S02]  /*4580*/  FMNMX.FTZ R9, R25, R12, !PT ;  /* 0x0000000c19097209 */ /* 0x000fe40007810000 */
[----:B------:R-:W-:Y:S01]  /*4590*/  ISETP.GT.AND P5, PT, R6, 0x31, PT ;  /* 0x000000310600780c */ /* 0x000fe20003fa4270 */
[----:B------:R-:W-:Y:S01]  /*45a0*/  FMUL.FTZ R10, R0, UR23 ;  /* 0x00000017000a7c20 */ /* 0x000fe20008410000 */
[----:B------:R-:W-:Y:S02]  /*45b0*/  FMNMX.FTZ R12, R28, R9, !PT ;  /* 0x000000091c0c7209 */ /* 0x000fe40007810000 */
[----:B------:R-:W-:Y:S02]  /*45c0*/  FSEL R48, R48, -INF , P4 ;  /* 0xff80000030307808 */ /* 0x000fe40002000000 */
[----:B------:R-:W-:Y:S02]  /*45d0*/  FMNMX.FTZ R9, R29, R12, !PT ;  /* 0x0000000c1d097209 */ /* 0x000fe40007810000 */
[----:B------:R-:W-:-:S02]  /*45e0*/  ISETP.GT.AND P4, PT, R6, 0x38, PT ;  /* 0x000000380600780c */ /* 0x000fc40003f84270 */
[----:B------:R-:W-:Y:S02]  /*45f0*/  FMNMX.FTZ R14, R32, R9, !PT ;  /* 0x00000009200e7209 */ /* 0x000fe40007810000 */
[----:B------:R-:W-:Y:S02]  /*4600*/  FSEL R49, R49, -INF , P5 ;  /* 0xff80000031317808 */ /* 0x000fe40002800000 */
[----:B------:R-:W-:Y:S02]  /*4610*/  FMNMX.FTZ R9, R33, R14, !PT ;  /* 0x0000000e21097209 */ /* 0x000fe40007810000 */
[----:B------:R-:W-:Y:S02]  /*4620*/  ISETP.GT.AND P5, PT, R6, 0x39, PT ;  /* 0x000000390600780c */ /* 0x000fe40003fa4270 */
[----:B------:R-:W-:Y:S02]  /*4630*/  FMNMX.FTZ R14, R36, R9, !PT ;  /* 0x00000009240e7209 */ /* 0x000fe40007810000 */
[----:B------:R-:W-:-:S02]  /*4640*/  FSEL R52, R52, -INF , P4 ;  /* 0xff80000034347808 */ /* 0x000fc40002000000 */
[----:B------:R-:W-:Y:S02]  /*4650*/  FMNMX.FTZ R9, R37, R14, !PT ;  /* 0x0000000e25097209 */ /* 0x000fe40007810000 */
[----:B------:R-:W-:Y:S02]  /*4660*/  FSETP.NEU.FTZ.AND P3, PT, R0, -INF , PT ;  /* 0xff8000000000780b */ /* 0x000fe40003f7d000 */
[----:B------:R-:W-:Y:S02]  /*4670*/  FMNMX.FTZ R20, R40, R9, !PT ;  /* 0x0000000928147209 */ /* 0x000fe40007810000 */
[----:B------:R-:W-:Y:S02]  /*4680*/  ISETP.GT.AND P4, PT, R6, 0x40, PT ;  /* 0x000000400600780c */ /* 0x000fe40003f84270 */
[----:B------:R-:W-:Y:S01]  /*4690*/  FMNMX.FTZ R9, R41, R20, !PT ;  /* 0x0000001429097209 */ /* 0x000fe20007810000 */
[----:B------:R-:W-:Y:S02]  /*46a0*/  WARPGROUP.DEPBAR.LE gsb0, 0x0 ;  /* 0x00008000000079c5 */ /* 0x000fe40000010000 */
[----:B------:R-:W-:Y:S01]  /*46b0*/  WARPGROUP.ARRIVE ;  /* 0x00000000000079c5 */ /* 0x000fe20000000000 */
[----:B------:R-:W-:-:S02]  /*46c0*/  FMNMX.FTZ R20, R44, R9, !PT ;  /* 0x000000092c147209 */ /* 0x000fc40007810000 */
[----:B------:R-:W-:Y:S02]  /*46d0*/  FSEL R53, R53, -INF , P5 ;  /* 0xff80000035357808 */ /* 0x000fe40002800000 */
[----:B------:R-:W-:Y:S01]  /*46e0*/  FMNMX.FTZ R9, R45, R20, !PT ;  /* 0x000000142d097209 */ /* 0x000fe20007810000 */
[----:B------:R-:W-:Y:S01]  /*46f0*/  HGMMA.64x64x16.F32 R88, R132, gdesc[UR4].tnspB, R88, gsb0 ;  /* 0x40e0000484587df0 */ /* 0x000fe20008000858 */
[----:B------:R-:W-:Y:S01]  /*4700*/  UIADD3 UR6, UR10, 0x280, URZ ;  /* 0x000002800a067890 */ /* 0x000fe2000fffe03f */
[----:B------:R-:W-:Y:S01]  /*4710*/  FSEL R8, R10, RZ, P3 ;  /* 0x000000ff0a087208 */ /* 0x000fe20001800000 */
[----:B------:R-:W-:Y:S01]  /*4720*/  UMOV UR7, 0x40000040 ;  /* 0x4000004000077882 */ /* 0x000fe20000000000 */
[----:B------:R-:W-:Y:S02]  /*4730*/  FMNMX.FTZ R24, R48, R9, !PT ;  /* 0x0000000930187209 */ /* 0x000fe40007810000 */
[----:B------:R-:W-:Y:S01]  /*4740*/  ISETP.GT.AND P5, PT, R6, 0x41, PT ;  /* 0x000000410600780c */ /* 0x000fe20003fa4270 */
[--C-:B------:R-:W-:Y:S01]  /*4750*/  FFMA.FTZ R149, R26, UR23, -R8.reuse ;  /* 0x000000171a957c23 */ /* 0x100fe20008010808 */
[----:B------:R-:W-:Y:S01]  /*4760*/  FMNMX.FTZ R9, R49, R24, !PT ;  /* 0x0000001831097209 */ /* 0x000fe20007810000 */
[--C-:B------:R-:W-:Y:S01]  /*4770*/  FFMA.FTZ R151, R30, UR23, -R8.reuse ;  /* 0x000000171e977c23 */ /* 0x100fe20008010808 */
[----:B------:R-:W-:Y:S01]  /*4780*/  FSEL R56, R56, -INF , P4 ;  /* 0xff80000038387808 */ /* 0x000fe20002000000 */
[--C-:B------:R-:W-:Y:S01]  /*4790*/  FFMA.FTZ R145, R34, UR23, -R8.reuse ;  /* 0x0000001722917c23 */ /* 0x100fe20008010808 */
[----:B------:R-:W-:Y:S01]  /*47a0*/  FMNMX.FTZ R24, R52, R9, !PT ;  /* 0x0000000934187209 */ /* 0x000fe20007810000 */
[--C-:B------:R-:W-:Y:S01]  /*47b0*/  FFMA.FTZ R147, R38, UR23, -R8.reuse ;  /* 0x0000001726937c23 */ /* 0x100fe20008010808 */
[----:B------:R-:W-:Y:S01]  /*47c0*/  ISETP.GT.AND P4, PT, R6, 0x48, PT ;  /* 0x000000480600780c */ /* 0x000fe20003f84270 */
[--C-:B------:R-:W-:Y:S01]  /*47d0*/  FFMA.FTZ R10, R27, UR23, -R8.reuse ;  /* 0x000000171b0a7c23 */ /* 0x100fe20008010808 */
[----:B------:R-:W-:Y:S01]  /*47e0*/  FMNMX.FTZ R9, R53, R24, !PT ;  /* 0x0000001835097209 */ /* 0x000fe20007810000 */
[----:B------:R-:W-:Y:S01]  /*47f0*/  MUFU.EX2 R149, R149 ;  /* 0x0000009500957308 */ /* 0x000fe20000000800 */
        /* <DEDUP_REMOVED lines=9> */
[--C-:B------:R-:W-:Y:S01]  /*4890*/  FFMA.FTZ R39, R39, UR23, -R8.reuse ;  /* 0x0000001727277c23 */ /* 0x100fe20008010808 */
[----:B------:R-:W-:Y:S01]  /*48a0*/  ISETP.GT.AND P4, PT, R6, 0x50, PT ;  /* 0x000000500600780c */ /* 0x000fe20003f84270 */
[--C-:B------:R-:W-:Y:S01]  /*48b0*/  FFMA.FTZ R141, R42, UR23, -R8.reuse ;  /* 0x000000172a8d7c23 */ /* 0x100fe20008010808 */
[----:B------:R-:W-:Y:S01]  /*48c0*/  FSEL R61, R61, -INF , P5 ;  /* 0xff8000003d3d7808 */ /* 0x000fe20002800000 */
[--C-:B------:R-:W-:Y:S01]  /*48d0*/  FFMA.FTZ R143, R46, UR23, -R8.reuse ;  /* 0x000000172e8f7c23 */ /* 0x100fe20008010808 */
[----:B------:R-:W-:Y:S01]  /*48e0*/  FMNMX.FTZ R26, R60, R9, !PT ;  /* 0x000000093c1a7209 */ /* 0x000fe20007810000 */
[----:B------:R-:W-:Y:S01]  /*48f0*/  MUFU.EX2 R151, R151 ;  /* 0x0000009700977308 */ /* 0x000fe20000000800 */
[----:B------:R-:W-:Y:S01]  /*4900*/  ISETP.GT.AND P5, PT, R6, 0x51, PT ;  /* 0x000000510600780c */ /* 0x000fe20003fa4270 */
[--C-:B------:R-:W-:Y:S01]  /*4910*/  FFMA.FTZ R47, R47, UR23, -R8.reuse ;  /* 0x000000172f2f7c23 */ /* 0x100fe20008010808 */
[----:B------:R-:W-:Y:S01]  /*4920*/  FSEL R64, R64, -INF , P4 ;  /* 0xff80000040407808 */ /* 0x000fe20002000000 */
[--C-:B------:R-:W-:Y:S01]  /*4930*/  FFMA.FTZ R137, R50, UR23, -R8.reuse ;  /* 0x0000001732897c23 */ /* 0x100fe20008010808 */
[----:B------:R-:W-:Y:S01]  /*4940*/  FMNMX.FTZ R9, R61, R26, !PT ;  /* 0x0000001a3d097209 */ /* 0x000fe20007810000 */
[--C-:B------:R-:W-:Y:S01]  /*4950*/  FFMA.FTZ R51, R51, UR23, -R8.reuse ;  /* 0x0000001733337c23 */ /* 0x100fe20008010808 */
[----:B------:R-:W-:Y:S01]  /*4960*/  ISETP.GT.AND P4, PT, R6, 0x58, PT ;  /* 0x000000580600780c */ /* 0x000fe20003f84270 */
[----:B------:R0:W-:Y:S01]  /*4970*/  MUFU.EX2 R12, R31 ;  /* 0x0000001f000c7308 */ /* 0x0001e20000000800 */
        /* <DEDUP_REMOVED lines=21> */
[----:B------:R-:W-:Y:S01]  /*4ad0*/  FFMA.FTZ R27, R86, UR23, -R8 ;  /* 0x00000017561b7c23 */ /* 0x000fe20008010808 */
        /* <DEDUP_REMOVED lines=8> */
[----:B------:R-:W-:Y:S01]  /*4b60*/  ISETP.GT.AND P4, PT, R6, 0x70, PT ;  /* 0x000000700600780c */ /* 0x000fe20003f84270 */
[----:B------:R-:W-:Y:S02]  /*4b70*/  WARPGROUP.DEPBAR.LE gsb0, 0x0 ;  /* 0x00008000000079c5 */ /* 0x000fe40000010000 */
[----:B------:R-:W-:Y:S01]  /*4b80*/  WARPGROUP.ARRIVE ;  /* 0x00000000000079c5 */ /* 0x000fe20000000000 */
[----:B------:R-:W-:-:S05]  /*4b90*/  FSEL R77, R77, -INF , P5 ;  /* 0xff8000004d4d7808 */ /* 0x000fca0002800000 */
[----:B------:R-:W1:Y:S01]  /*4ba0*/  S2R R134, SR_TID.X ;  /* 0x0000000000867919 */ /* 0x000e620000002100 */
[----:B------:R-:W-:Y:S01]  /*4bb0*/  FMNMX.FTZ R34, R76, R9, !PT ;  /* 0x000000094c227209 */ /* 0x000fe20007810000 */
[----:B------:R2:W-:Y:S01]  /*4bc0*/  MUFU.EX2 R20, R39 ;  /* 0x0000002700147308 */ /* 0x0005e20000000800 */
[----:B------:R-:W-:Y:S01]  /*4bd0*/  ISETP.GT.AND P5, PT, R6, 0x71, PT ;  /* 0x000000710600780c */ /* 0x000fe20003fa4270 */
[----:B------:R-:W-:Y:S01]  /*4be0*/  HGMMA.64x64x16.F32 R88, R128, gdesc[UR4].tnspB, R88, gsb0 ;  /* 0x40e0000480587df0 */ /* 0x000fe20008000858 */
[----:B------:R-:W-:Y:S01]  /*4bf0*/  UIADD3 UR6, UR10, 0x300, URZ ;  /* 0x000003000a067890 */ /* 0x000fe2000fffe03f */
[----:B------:R-:W-:Y:S01]  /*4c00*/  FSEL R80, R80, -INF , P4 ;  /* 0xff80000050507808 */ /* 0x000fe20002000000 */
[----:B------:R-:W-:Y:S01]  /*4c10*/  UMOV UR7, 0x40000040 ;  /* 0x4000004000077882 */ /* 0x000fe20000000000 */
[----:B------:R-:W-:Y:S01]  /*4c20*/  FMNMX.FTZ R9, R77, R34, !PT ;  /* 0x000000224d097209 */ /* 0x000fe20007810000 */
[--C-:B------:R-:W-:Y:S01]  /*4c30*/  FFMA.FTZ R133, R58, UR23, -R8.reuse ;  /* 0x000000173a857c23 */ /* 0x100fe20008010808 */
[----:B------:R-:W-:Y:S01]  /*4c40*/  ISETP.GT.AND P4, PT, R6, 0x78, PT ;  /* 0x000000780600780c */ /* 0x000fe20003f84270 */
        /* <DEDUP_REMOVED lines=10> */
[----:B------:R-:W-:Y:S01]  /*4cf0*/  FFMA.FTZ R38, R59, UR23, -R8 ;  /* 0x000000173b267c23 */ /* 0x000fe20008010808 */
[----:B------:R-:W-:-:S02]  /*4d00*/  FSEL R85, R85, -INF , P5 ;  /* 0xff80000055557808 */ /* 0x000fc40002800000 */
[----:B------:R-:W-:Y:S01]  /*4d10*/  FMNMX.FTZ R6, R84, R9, !PT ;  /* 0x0000000954067209 */ /* 0x000fe20007810000 */
[----:B------:R-:W-:Y:S02]  /*4d20*/  FFMA.FTZ R9, R66, UR23, -R8 ;  /* 0x0000001742097c23 */ /* 0x000fe40008010808 */
[----:B------:R-:W-:Y:S01]  /*4d30*/  MUFU.EX2 R26, R47 ;  /* 0x0000002f001a7308 */ /* 0x000fe20000000800 */
[----:B------:R-:W-:-:S05]  /*4d40*/  FMNMX.FTZ R6, R85, R6, !PT ;  /* 0x0000000655067209 */ /* 0x000fca0007810000 */
[----:B------:R-:W3:Y:S02]  /*4d50*/  SHFL.BFLY PT, R13, R6, 0x2, 0x1f ;  /* 0x0c401f00060d7f89 */ /* 0x000ee400000e0000 */
[----:B------:R-:W-:Y:S08]  /*4d60*/  MUFU.EX2 R137, R137 ;  /* 0x0000008900897308 */ /* 0x000ff00000000800 */
[----:B------:R-:W-:Y:S08]  /*4d70*/  MUFU.EX2 R30, R51 ;  /* 0x00000033001e7308 */ /* 0x000ff00000000800 */
[----:B------:R-:W-:Y:S01]  /*4d80*/  MUFU.EX2 R139, R139 ;  /* 0x0000008b008b7308 */ /* 0x000fe20000000800 */
[----:B---3--:R-:W-:Y:S01]  /*4d90*/  FMNMX.FTZ R21, R6, R13, !PT ;  /* 0x0000000d06157209 */ /* 0x008fe20007810000 */
[----:B------:R-:W-:-:S06]  /*4da0*/  FFMA.FTZ R13, R74, UR23, -R8 ;  /* 0x000000174a0d7c23 */ /* 0x000fcc0008010808 */
[----:B------:R-:W-:Y:S01]  /*4db0*/  MUFU.EX2 R34, R55 ;  /* 0x0000003700227308 */ /* 0x000fe20000000800 */
[----:B------:R-:W3:Y:S07]  /*4dc0*/  SHFL.BFLY PT, R6, R21, 0x1, 0x1f ;  /* 0x0c201f0015067f89 */ /* 0x000eee00000e0000 */
[----:B------:R-:W-:Y:S08]  /*4dd0*/  MUFU.EX2 R133, R133 ;  /* 0x0000008500857308 */ /* 0x000ff00000000800 */
[----:B------:R-:W-:Y:S01]  /*4de0*/  MUFU.EX2 R38, R38 ;  /* 0x0000002600267308 */ /* 0x000fe20000000800 */
[----:B------:R-:W-:-:S02]  /*4df0*/  WARPGROUP.DEPBAR.LE gsb0, 0x0 ;  /* 0x00008000000079c5 */ /* 0x000fc40000010000 */
[----:B------:R-:W-:-:S05]  /*4e00*/  WARPGROUP.ARRIVE ;  /* 0x00000000000079c5 */ /* 0x000fca0000000000 */
[----:B------:R-:W-:Y:S01]  /*4e10*/  MUFU.EX2 R135, R135 ;  /* 0x0000008700877308 */ /* 0x000fe20000000800 */
[----:B---3--:R-:W-:Y:S01]  /*4e20*/  FMNMX.FTZ R6, R21, R6, !PT ;  /* 0x0000000615067209 */ /* 0x008fe20007810000 */
[--C-:B------:R-:W-:Y:S01]  /*4e30*/  FFMA.FTZ R21, R82, UR23, -R8.reuse ;  /* 0x0000001752157c23 */ /* 0x100fe20008010808 */
[----:B------:R-:W-:Y:S01]  /*4e40*/  FFMA.FTZ R8, R87, UR23, -R8 ;  /* 0x0000001757087c23 */ /* 0x000fe20008010808 */
[----:B------:R-:W-:Y:S01]  /*4e50*/  HGMMA.64x64x16.F32 R88, R124, gdesc[UR4].tnspB, R88, gsb0 ;  /* 0x40e000047c587df0 */ /* 0x000fe20008000858 */
[----:B------:R-:W-:Y:S01]  /*4e60*/  UIADD3 UR6, UR10, 0x380, URZ ;  /* 0x000003800a067890 */ /* 0x000fe2000fffe03f */
[C---:B------:R-:W-:Y:S01]  /*4e70*/  FMUL.FTZ R66, R6.reuse, UR23 ;  /* 0x0000001706427c20 */ /* 0x040fe20008410000 */
[----:B------:R-:W-:Y:S01]  /*4e80*/  UMOV UR7, 0x40000040 ;  /* 0x4000004000077882 */ /* 0x000fe20000000000 */
[----:B------:R-:W-:Y:S01]  /*4e90*/  FSETP.NEU.FTZ.AND P4, PT, R6, -INF , PT ;  /* 0xff8000000600780b */ /* 0x000fe20003f9d000 */
[----:B------:R-:W-:Y:S03]  /*4ea0*/  MUFU.EX2 R42, R42 ;  /* 0x0000002a002a7308 */ /* 0x000fe60000000800 */
[----:B------:R-:W-:-:S05]  /*4eb0*/  FSEL R66, R66, RZ, P4 ;  /* 0x000000ff42427208 */ /* 0x000fca0002000000 */
[--C-:B------:R-:W-:Y:S01]  /*4ec0*/  FFMA.FTZ R150, R28, UR23, -R66.reuse ;  /* 0x000000171c967c23 */ /* 0x100fe20008010842 */
[----:B------:R-:W-:Y:S01]  /*4ed0*/  FSEL R28, R0, RZ, P3 ;  /* 0x000000ff001c7208 */ /* 0x000fe20001800000 */
[--C-:B------:R-:W-:Y:S01]  /*4ee0*/  FFMA.FTZ R144, R32, UR23, -R66.reuse ;  /* 0x0000001720907c23 */ /* 0x100fe20008010842 */
[--C-:B------:R-:W-:Y:S01]  /*4ef0*/  FFMA.FTZ R7, R7, UR23, -R66.reuse ;  /* 0x0000001707077c23 */ /* 0x100fe20008010842 */
[--C-:B------:R-:W-:Y:S01]  /*4f00*/  FFMA.FTZ R148, R25, UR23, -R66.reuse ;  /* 0x0000001719947c23 */ /* 0x100fe20008010842 */
[--C-:B------:R-:W-:Y:S01]  /*4f10*/  FFMA.FTZ R29, R29, UR23, -R66.reuse ;  /* 0x000000171d1d7c23 */ /* 0x100fe20008010842 */
[----:B------:R-:W-:Y:S01]  /*4f20*/  FADD.FTZ R28, -R28, R5 ;  /* 0x000000051c1c7221 */ /* 0x000fe20000010100 */
[----:B------:R-:W-:Y:S01]  /*4f30*/  FSEL R5, R6, RZ, P4 ;  /* 0x000000ff06057208 */ /* 0x000fe20002000000 */
[----:B------:R-:W-:Y:S01]  /*4f40*/  MUFU.EX2 R150, R150 ;  /* 0x0000009600967308 */ /* 0x000fe20000000800 */
[----:B0-----:R-:W-:Y:S01]  /*4f50*/  FFMA.FTZ R31, R33, UR23, -R66 ;  /* 0x00000017211f7c23 */ /* 0x001fe20008010842 */
[----:B------:R-:W-:Y:S01]  /*4f60*/  FMUL.FTZ R32, R28, UR23 ;  /* 0x000000171c207c20 */ /* 0x000fe20008410000 */
[----:B-1----:R-:W-:Y:S01]  /*4f70*/  ISETP.GE.U32.AND P3, PT, R134, 0x180, PT ;  /* 0x000001808600780c */ /* 0x002fe20003f66070 */
[----:B------:R-:W-:Y:S01]  /*4f80*/  FADD.FTZ R5, -R5, R4 ;  /* 0x0000000405057221 */ /* 0x000fe20000010100 */
[--C-:B------:R-:W-:Y:S01]  /*4f90*/  FFMA.FTZ R33, R41, UR23, -R66.reuse ;  /* 0x0000001729217c23 */ /* 0x100fe20008010842 */
[--C-:B------:R-:W-:Y:S01]  /*4fa0*/  FFMA.FTZ R146, R36, UR23, -R66.reuse ;  /* 0x0000001724927c23 */ /* 0x100fe20008010842 */
[----:B------:R-:W-:Y:S01]  /*4fb0*/  FFMA.FTZ R25, R37, UR23, -R66 ;  /* 0x0000001725197c23 */ /* 0x000fe20008010842 */
[----:B------:R-:W-:Y:S01]  /*4fc0*/  FMUL.FTZ R28, R5, UR23 ;  /* 0x00000017051c7c20 */ /* 0x000fe20008410000 */
[----:B------:R-:W-:Y:S01]  /*4fd0*/  MUFU.EX2 R7, R7 ;  /* 0x0000000700077308 */ /* 0x000fe20000000800 */
[----:B------:R-:W-:-:S02]  /*4fe0*/  VIADD R5, R23, 0x9 ;  /* 0x0000000917057836 */ /* 0x000fc40000000000 */
[--C-:B------:R-:W-:Y:S01]  /*4ff0*/  FFMA.FTZ R140, R40, UR23, -R66.reuse ;  /* 0x00000017288c7c23 */ /* 0x100fe20008010842 */
[--C-:B------:R-:W-:Y:S01]  /*5000*/  FFMA.FTZ R142, R44, UR23, -R66.reuse ;  /* 0x000000172c8e7c23 */ /* 0x100fe20008010842 */
[--C-:B--2---:R-:W-:Y:S01]  /*5010*/  FFMA.FTZ R39, R45, UR23, -R66.reuse ;  /* 0x000000172d277c23 */ /* 0x104fe20008010842 */
        /* <DEDUP_REMOVED lines=10> */
[----:B------:R-:W-:Y:S01]  /*50c0*/  IMAD.U32 R36, RZ, RZ, UR39 ;  /* 0x00000027ff247e24 */ /* 0x000fe2000f8e00ff */
[----:B------:R1:W2:Y:S01]  /*50d0*/  MUFU.EX2 R4, R32 ;  /* 0x0000002000047308 */ /* 0x0002a20000000800 */
[--C-:B------:R-:W-:Y:S01]  /*50e0*/  FFMA.FTZ R77, R77, UR23, -R66.reuse ;  /* 0x000000174d4d7c23 */ /* 0x100fe20008010842 */
[--C-:B------:R-:W-:Y:S01]  /*50f0*/  FFMA.FTZ R80, R80, UR23, -R66.reuse ;  /* 0x0000001750507c23 */ /* 0x100fe20008010842 */
[--C-:B------:R-:W-:Y:S01]  /*5100*/  FFMA.FTZ R81, R81, UR23, -R66.reuse ;  /* 0x0000001751517c23 */ /* 0x100fe20008010842 */
[----:B------:R-:W-:Y:S01]  /*5110*/  @!P1 LEA R36, R36, UR45, 0x3 ;  /* 0x0000002d24249c11 */ /* 0x000fe2000f8e18ff */
[----:B------:R-:W-:-:S03]  /*5120*/  FFMA.FTZ R84, R84, UR23, -R66 ;  /* 0x0000001754547c23 */ /* 0x000fc60008010842 */
[----:B------:R-:W3:Y:S01]  /*5130*/  MUFU.EX2 R148, R148 ;  /* 0x0000009400947308 */ /* 0x000ee20000000800 */
[----:B0-----:R-:W-:Y:S01]  /*5140*/  FFMA.FTZ R41, R28, R3, R7 ;  /* 0x000000031c297223 */ /* 0x001fe20000010007 */
[----:B-1----:R-:W-:Y:S01]  /*5150*/  SEL R32, R5, 0x9, !P3 ;  /* 0x0000000905207807 */ /* 0x002fe20005800000 */
[----:B------:R-:W-:Y:S01]  /*5160*/  FFMA.FTZ R3, R61, UR23, -R66 ;  /* 0x000000173d037c23 */ /* 0x000fe20008010842 */
[----:B------:R-:W-:Y:S01]  /*5170*/  @!P1 VIADD R36, R36, 0x16840 ;  /* 0x0001684024249836 */ /* 0x000fe20000000000 */
[----:B------:R-:W-:-:S03]  /*5180*/  PLOP3.LUT P3, PT, PT, PT, UP1, 0x80, 0x0 ;  /* 0x000000000000781c */ /* 0x000fc60003f6f018 */
[----:B------:R-:W0:Y:S01]  /*5190*/  MUFU.EX2 R29, R29 ;  /* 0x0000001d001d7308 */ /* 0x000e220000000800 */
[----:B--2---:R-:W-:Y:S01]  /*51a0*/  FFMA.FTZ R43, R4, R2, R149 ;  /* 0x00000002042b7223 */ /* 0x004fe20000010095 */
[C---:B------:R-:W-:Y:S02]  /*51b0*/  F2FP.F16.F32.PACK_AB R149, R10.reuse, R149 ;  /* 0x000000950a95723e */ /* 0x040fe400000000ff */
[----:B------:R-:W-:Y:S01]  /*51c0*/  @!P1 PRMT R36, RZ, 0x654, R36 ;  /* 0x00000654ff249816 */ /* 0x000fe20000000024 */
[----:B------:R-:W-:-:S03]  /*51d0*/  FADD.FTZ R2, R10, R43 ;  /* 0x0000002b0a027221 */ /* 0x000fc60000010000 */
[----:B------:R-:W1:Y:S01]  /*51e0*/  MUFU.EX2 R144, R144 ;  /* 0x0000009000907308 */ /* 0x000e620000000800 */
[C---:B---3--:R-:W-:Y:S01]  /*51f0*/  FADD.FTZ R41, R148.reuse, R41 ;  /* 0x0000002994297221 */ /* 0x048fe20000010000 */
[----:B------:R-:W-:Y:S01]  /*5200*/  F2FP.F16.F32.PACK_AB R148, R148, R7 ;  /* 0x000000079494723e */ /* 0x000fe200000000ff */
[----:B------:R-:W-:Y:S02]  /*5210*/  WARPGROUP.DEPBAR.LE gsb0, 0x0 ;  /* 0x00008000000079c5 */ /* 0x000fe40000010000 */
[----:B------:R-:W-:-:S03]  /*5220*/  WARPGROUP.ARRIVE ;  /* 0x00000000000079c5 */ /* 0x000fc60000000000 */
[----:B------:R-:W2:Y:S01]  /*5230*/  MUFU.EX2 R31, R31 ;  /* 0x0000001f001f7308 */ /* 0x000ea20000000800 */
[--C-:B------:R-:W-:Y:S01]  /*5240*/  FFMA.FTZ R124, R72, UR23, -R66.reuse ;  /* 0x00000017487c7c23 */ /* 0x100fe20008010842 */
[----:B------:R-:W-:Y:S01]  /*5250*/  FFMA.FTZ R126, R76, UR23, -R66 ;  /* 0x000000174c7e7c23 */ /* 0x000fe20008010842 */
[----:B------:R-:W-:Y:S05]  /*5260*/  HGMMA.64x64x16.F32 R88, R120, gdesc[UR4].tnspB, R88, gsb0 ;  /* 0x40e0000478587df0 */ /* 0x000fea0008000858 */
[----:B------:R-:W3:Y:S08]  /*5270*/  MUFU.EX2 R146, R146 ;  /* 0x0000009200927308 */ /* 0x000ef00000000800 */
[----:B------:R-:W4:Y:S08]  /*5280*/  MUFU.EX2 R25, R25 ;  /* 0x0000001900197308 */ /* 0x000f300000000800 */
[----:B------:R-:W5:Y:S08]  /*5290*/  MUFU.EX2 R140, R140 ;  /* 0x0000008c008c7308 */ /* 0x000f700000000800 */
[----:B------:R-:W5:Y:S08]  /*52a0*/  MUFU.EX2 R33, R33 ;  /* 0x0000002100217308 */ /* 0x000f700000000800 */
[----:B------:R-:W5:Y:S08]  /*52b0*/  MUFU.EX2 R142, R142 ;  /* 0x0000008e008e7308 */ /* 0x000f700000000800 */
[----:B------:R-:W5:Y:S08]  /*52c0*/  MUFU.EX2 R39, R39 ;  /* 0x0000002700277308 */ /* 0x000f700000000800 */
[----:B------:R-:W5:Y:S08]  /*52d0*/  MUFU.EX2 R136, R136 ;  /* 0x0000008800887308 */ /* 0x000f700000000800 */
[----:B------:R-:W5:Y:S08]  /*52e0*/  MUFU.EX2 R35, R35 ;  /* 0x0000002300237308 */ /* 0x000f700000000800 */
[----:B------:R-:W5:Y:S08]  /*52f0*/  MUFU.EX2 R138, R138 ;  /* 0x0000008a008a7308 */ /* 0x000f700000000800 */
[----:B------:R-:W5:Y:S01]  /*5300*/  MUFU.EX2 R37, R37 ;  /* 0x0000002500257308 */ /* 0x000f620000000800 */
[----:B------:R-:W-:-:S02]  /*5310*/  WARPGROUP.DEPBAR.LE gsb0, 0x0 ;  /* 0x00008000000079c5 */ /* 0x000fc40000010000 */
[----:B------:R0:W-:Y:S06]  /*5320*/  BAR.ARV R32, 0x100 ;  /* 0x000400200000751d */ /* 0x0001ec0000002000 */
[----:B------:R-:W5:Y:S01]  /*5330*/  MUFU.EX2 R132, R132 ;  /* 0x0000008400847308 */ /* 0x000f620000000800 */
[----:B------:R2:W-:Y:S01]  /*5340*/  @!P1 SYNCS.ARRIVE.TRANS64.RED.A1T0 RZ, [R36+URZ], RZ ;  /* 0x000000ff24ff99a7 */ /* 0x0005e2000810043f */
[----:B0-----:R-:W-:Y:S01]  /*5350*/  FADD.FTZ R32, R150, R41 ;  /* 0x0000002996207221 */ /* 0x001fe20000010000 */
[----:B------:R-:W-:Y:S01]  /*5360*/  FADD.FTZ R41, R151, R2 ;  /* 0x0000000297297221 */ /* 0x000fe20000010000 */
[C---:B------:R-:W-:Y:S01]  /*5370*/  F2FP.F16.F32.PACK_AB R150, R29.reuse, R150 ;  /* 0x000000961d96723e */ /* 0x040fe200000000ff */
[----:B------:R-:W-:Y:S01]  /*5380*/  FMUL.FTZ R90, R90, R4 ;  /* 0x000000045a5a7220 */ /* 0x000fe20000410000 */
[----:B------:R-:W-:Y:S01]  /*5390*/  FADD.FTZ R43, R29, R32 ;  /* 0x000000201d2b7221 */ /* 0x000fe20000010000 */
[----:B------:R-:W-:Y:S01]  /*53a0*/  FADD.FTZ R2, R12, R41 ;  /* 0x000000290c027221 */ /* 0x000fe20000010000 */
[----:B------:R-:W0:Y:S01]  /*53b0*/  MUFU.EX2 R5, R57 ;  /* 0x0000003900057308 */ /* 0x000e220000000800 */
[----:B------:R-:W-:Y:S01]  /*53c0*/  FFMA.FTZ R41, R65, UR23, -R66 ;  /* 0x0000001741297c23 */ /* 0x000fe20008010842 */
[----:B-1----:R-:W-:Y:S01]  /*53d0*/  FADD.FTZ R32, R144, R43 ;  /* 0x0000002b90207221 */ /* 0x002fe20000010000 */
[----:B------:R-:W-:Y:S01]  /*53e0*/  FADD.FTZ R43, R145, R2 ;  /* 0x00000002912b7221 */ /* 0x000fe20000010000 */
[----:B--2---:R-:W-:Y:S01]  /*53f0*/  IMAD.U32 R36, RZ, RZ, UR22 ;  /* 0x00000016ff247e24 */ /* 0x004fe2000f8e00ff */
[----:B------:R-:W-:Y:S01]  /*5400*/  UMOV UR22, UR39 ;  /* 0x0000002700167c82 */ /* 0x000fe20008000000 */
[----:B------:R-:W-:Y:S01]  /*5410*/  FADD.FTZ R45, R31, R32 ;  /* 0x000000201f2d7221 */ /* 0x000fe20000010000 */
[----:B------:R-:W-:Y:S01]  /*5420*/  FADD.FTZ R2, R14, R43 ;  /* 0x0000002b0e027221 */ /* 0x000fe20000010000 */
[----:B------:R-:W1:Y:S01]  /*5430*/  MUFU.EX2 R134, R134 ;  /* 0x0000008600867308 */ /* 0x000e620000000800 */
[----:B------:R-:W-:Y:S01]  /*5440*/  FFMA.FTZ R43, R69, UR23, -R66 ;  /* 0x00000017452b7c23 */ /* 0x000fe20008010842 */
[----:B---3--:R-:W-:Y:S01]  /*5450*/  FADD.FTZ R32, R146, R45 ;  /* 0x0000002d92207221 */ /* 0x008fe20000010000 */
[----:B------:R-:W-:Y:S01]  /*5460*/  FADD.FTZ R45, R147, R2 ;  /* 0x00000002932d7221 */ /* 0x000fe20000010000 */
[----:B----4-:R-:W-:Y:S01]  /*5470*/  F2FP.F16.F32.PACK_AB R146, R25, R146 ;  /* 0x000000921992723e */ /* 0x010fe200000000ff */
[-C--:B------:R-:W-:Y:S01]  /*5480*/  FMUL.FTZ R91, R91, R4.reuse ;  /* 0x000000045b5b7220 */ /* 0x080fe20000410000 */
[----:B------:R-:W-:Y:S01]  /*5490*/  FADD.FTZ R47, R25, R32 ;  /* 0x00000020192f7221 */ /* 0x000fe20000010000 */
[----:B------:R-:W-:Y:S01]  /*54a0*/  FADD.FTZ R2, R20, R45 ;  /* 0x0000002d14027221 */ /* 0x000fe20000010000 */
[----:B------:R-:W2:Y:S01]  /*54b0*/  MUFU.EX2 R3, R3 ;  /* 0x0000000300037308 */ /* 0x000ea20000000800 */
[----:B------:R-:W-:Y:S01]  /*54c0*/  FFMA.FTZ R45, R73, UR23, -R66 ;  /* 0x00000017492d7c23 */ /* 0x000fe20008010842 */
[----:B-----5:R-:W-:Y:S01]  /*54d0*/  FADD.FTZ R32, R140, R47 ;  /* 0x0000002f8c207221 */ /* 0x020fe20000010000 */
[----:B------:R-:W-:Y:S01]  /*54e0*/  FADD.FTZ R47, R141, R2 ;  /* 0x000000028d2f7221 */ /* 0x000fe20000010000 */
[----:B------:R-:W-:Y:S01]  /*54f0*/  FFMA.FTZ R66, R85, UR23, -R66 ;  /* 0x0000001755427c23 */ /* 0x000fe20008010842 */
[----:B------:R-:W-:Y:S01]  /*5500*/  @!P1 LEA R36, R36, UR45, 0x3 ;  /* 0x0000002d24249c11 */ /* 0x000fe2000f8e18ff */
[----:B------:R-:W-:Y:S01]  /*5510*/  FADD.FTZ R49, R33, R32 ;  /* 0x0000002021317221 */ /* 0x000fe20000010000 */
[----:B------:R-:W-:Y:S01]  /*5520*/  FADD.FTZ R2, R24, R47 ;  /* 0x0000002f18027221 */ /* 0x000fe20000010000 */
[----:B------:R-:W3:Y:S01]  /*5530*/  MUFU.EX2 R128, R128 ;  /* 0x0000008000807308 */ /* 0x000ee20000000800 */
[----:B------:R-:W-:Y:S01]  /*5540*/  FMUL.FTZ R94, R94, R4 ;  /* 0x000000045e5e7220 */ /* 0x000fe20000410000 */
[----:B------:R-:W-:Y:S01]  /*5550*/  FADD.FTZ R32, R142, R49 ;  /* 0x000000318e207221 */ /* 0x000fe20000010000 */
[----:B------:R-:W-:Y:S01]  /*5560*/  FADD.FTZ R47, R143, R2 ;  /* 0x000000028f2f7221 */ /* 0x000fe20000010000 */
[----:B------:R-:W-:-:S02]  /*5570*/  @!P1 VIADD R36, R36, 0x16860 ;  /* 0x0001686024249836 */ /* 0x000fc40000000000 */
[-C--:B------:R-:W-:Y:S01]  /*5580*/  FMUL.FTZ R95, R95, R4.reuse ;  /* 0x000000045f5f7220 */ /* 0x080fe20000410000 */
[----:B------:R-:W-:Y:S01]  /*5590*/  FADD.FTZ R49, R39, R32 ;  /* 0x0000002027317221 */ /* 0x000fe20000010000 */
[----:B------:R-:W-:Y:S01]  /*55a0*/  FADD.FTZ R2, R26, R47 ;  /* 0x0000002f1a027221 */ /* 0x000fe20000010000 */
[----:B------:R-:W4:Y:S01]  /*55b0*/  MUFU.EX2 R9, R9 ;  /* 0x0000000900097308 */ /* 0x000f220000000800 */
[----:B------:R-:W-:Y:S01]  /*55c0*/  @!P1 PRMT R36, RZ, 0x654, R36 ;  /* 0x00000654ff249816 */ /* 0x000fe20000000024 */
[----:B------:R-:W-:Y:S01]  /*55d0*/  FADD.FTZ R32, R136, R49 ;  /* 0x0000003188207221 */ /* 0x000fe20000010000 */
[----:B------:R-:W-:Y:S01]  /*55e0*/  FADD.FTZ R47, R137, R2 ;  /* 0x00000002892f7221 */ /* 0x000fe20000010000 */
[-C--:B------:R-:W-:Y:S01]  /*55f0*/  FMUL.FTZ R98, R98, R4.reuse ;  /* 0x0000000462627220 */ /* 0x080fe20000410000 */
[----:B------:R0:W-:Y:S01]  /*5600*/  @!P1 SYNCS.ARRIVE.TRANS64.RED.A1T0 RZ, [R36+URZ], RZ ;  /* 0x000000ff24ff99a7 */ /* 0x0001e2000810043f */
[----:B------:R-:W-:Y:S01]  /*5610*/  FADD.FTZ R49, R35, R32 ;  /* 0x0000002023317221 */ /* 0x000fe20000010000 */
[----:B------:R-:W-:Y:S01]  /*5620*/  FADD.FTZ R2, R30, R47 ;  /* 0x0000002f1e027221 */ /* 0x000fe20000010000 */
[----:B------:R-:W5:Y:S01]  /*5630*/  MUFU.EX2 R41, R41 ;  /* 0x0000002900297308 */ /* 0x000f620000000800 */
[-C--:B------:R-:W-:Y:S01]  /*5640*/  FMUL.FTZ R99, R99, R4.reuse ;  /* 0x0000000463637220 */ /* 0x080fe20000410000 */
[----:B------:R-:W-:Y:S01]  /*5650*/  FADD.FTZ R10, R138, R49 ;  /* 0x000000318a0a7221 */ /* 0x000fe20000010000 */
[----:B------:R-:W-:Y:S01]  /*5660*/  FADD.FTZ R7, R139, R2 ;  /* 0x000000028b077221 */ /* 0x000fe20000010000 */
[-C--:B------:R-:W-:Y:S01]  /*5670*/  FMUL.FTZ R102, R102, R4.reuse ;  /* 0x0000000466667220 */ /* 0x080fe20000410000 */
[-C--:B------:R-:W-:Y:S01]  /*5680*/  FMUL.FTZ R103, R103, R4.reuse ;  /* 0x0000000467677220 */ /* 0x080fe20000410000 */
[----:B------:R-:W-:Y:S01]  /*5690*/  FADD.FTZ R29, R37, R10 ;  /* 0x0000000a251d7221 */ /* 0x000fe20000010000 */
[----:B------:R-:W-:Y:S01]  /*56a0*/  FADD.FTZ R2, R34, R7 ;  /* 0x0000000722027221 */ /* 0x000fe20000010000 */
[----:B------:R-:W5:Y:S01]  /*56b0*/  MUFU.EX2 R46, R46 ;  /* 0x0000002e002e7308 */ /* 0x000f620000000800 */
[----:B------:R-:W-:Y:S01]  /*56c0*/  FMUL.FTZ R106, R106, R4 ;  /* 0x000000046a6a7220 */ /* 0x000fe20000410000 */
[----:B------:R-:W-:Y:S01]  /*56d0*/  FADD.FTZ R10, R132, R29 ;  /* 0x0000001d840a7221 */ /* 0x000fe20000010000 */
[----:B------:R-:W-:Y:S01]  /*56e0*/  FADD.FTZ R7, R133, R2 ;  /* 0x0000000285077221 */ /* 0x000fe20000010000 */
[----:B0-----:R-:W-:Y:S01]  /*56f0*/  F2FP.F16.F32.PACK_AB R132, R5, R132 ;  /* 0x000000840584723e */ /* 0x001fe200000000ff */
[-C--:B------:R-:W-:Y:S01]  /*5700*/  FMUL.FTZ R107, R107, R4.reuse ;  /* 0x000000046b6b7220 */ /* 0x080fe20000410000 */
[----:B------:R-:W-:Y:S01]  /*5710*/  FADD.FTZ R25, R5, R10 ;  /* 0x0000000a05197221 */ /* 0x000fe20000010000 */
[----:B------:R-:W-:Y:S01]  /*5720*/  FADD.FTZ R2, R38, R7 ;  /* 0x0000000726027221 */ /* 0x000fe20000010000 */
[----:B------:R-:W0:Y:S01]  /*5730*/  MUFU.EX2 R130, R130 ;  /* 0x0000008200827308 */ /* 0x000e220000000800 */
[----:B------:R-:W-:Y:S01]  /*5740*/  FMUL.FTZ R110, R110, R4 ;  /* 0x000000046e6e7220 */ /* 0x000fe20000410000 */
[----:B-1----:R-:W-:Y:S01]  /*5750*/  FADD.FTZ R10, R134, R25 ;  /* 0x00000019860a7221 */ /* 0x002fe20000010000 */
[----:B------:R-:W-:Y:S01]  /*5760*/  FADD.FTZ R7, R135, R2 ;  /* 0x0000000287077221 */ /* 0x000fe20000010000 */
[----:B--2---:R-:W-:Y:S01]  /*5770*/  F2FP.F16.F32.PACK_AB R134, R3, R134 ;  /* 0x000000860386723e */ /* 0x004fe200000000ff */
[-C--:B------:R-:W-:Y:S01]  /*5780*/  FMUL.FTZ R111, R111, R4.reuse ;  /* 0x000000046f6f7220 */ /* 0x080fe20000410000 */
[----:B------:R-:W-:Y:S01]  /*5790*/  FADD.FTZ R25, R3, R10 ;  /* 0x0000000a03197221 */ /* 0x000fe20000010000 */
[----:B------:R-:W-:Y:S01]  /*57a0*/  FADD.FTZ R2, R42, R7 ;  /* 0x000000072a027221 */ /* 0x000fe20000010000 */
[----:B------:R-:W1:Y:S01]  /*57b0*/  MUFU.EX2 R11, R11 ;  /* 0x0000000b000b7308 */ /* 0x000e620000000800 */
[-C--:B------:R-:W-:Y:S01]  /*57c0*/  FMUL.FTZ R114, R114, R4.reuse ;  /* 0x0000000472727220 */ /* 0x080fe20000410000 */
[----:B---3--:R-:W-:Y:S01]  /*57d0*/  FADD.FTZ R10, R128, R25 ;  /* 0x00000019800a7221 */ /* 0x008fe20000010000 */
[----:B----4-:R-:W-:Y:S01]  /*57e0*/  FADD.FTZ R7, R9, R2 ;  /* 0x0000000209077221 */ /* 0x010fe20000010000 */
[-C--:B------:R-:W-:Y:S01]  /*57f0*/  FMUL.FTZ R115, R115, R4.reuse ;  /* 0x0000000473737220 */ /* 0x080fe20000410000 */
[-C--:B------:R-:W-:Y:S01]  /*5800*/  FMUL.FTZ R118, R118, R4.reuse ;  /* 0x0000000476767220 */ /* 0x080fe20000410000 */
[----:B-----5:R-:W-:Y:S01]  /*5810*/  FADD.FTZ R25, R41, R10 ;  /* 0x0000000a29197221 */ /* 0x020fe20000010000 */
[----:B------:R-:W-:Y:S01]  /*5820*/  FADD.FTZ R2, R46, R7 ;  /* 0x000000072e027221 */ /* 0x000fe20000010000 */
[----:B------:R-:W2:Y:S01]  /*5830*/  MUFU.EX2 R43, R43 ;  /* 0x0000002b002b7308 */ /* 0x000ea20000000800 */
[----:B------:R-:W-:Y:S01]  /*5840*/  FMUL.FTZ R119, R119, R4 ;  /* 0x0000000477777220 */ /* 0x000fe20000410000 */
[----:B0-----:R-:W-:Y:S01]  /*5850*/  FADD.FTZ R10, R130, R25 ;  /* 0x00000019820a7221 */ /* 0x001fe20000010000 */
[----:B------:R-:W-:Y:S01]  /*5860*/  F2FP.F16.F32.PACK_AB R151, R12, R151 ;  /* 0x000000970c97723e */ /* 0x000fe200000000ff */
[----:B------:R-:W-:Y:S01]  /*5870*/  FMUL.FTZ R88, R88, R28 ;  /* 0x0000001c58587220 */ /* 0x000fe20000410000 */
[----:B------:R-:W-:Y:S01]  /*5880*/  F2FP.F16.F32.PACK_AB R144, R31, R144 ;  /* 0x000000901f90723e */ /* 0x000fe200000000ff */
[-C--:B------:R-:W-:Y:S01]  /*5890*/  FMUL.FTZ R89, R89, R28.reuse ;  /* 0x0000001c59597220 */ /* 0x080fe20000410000 */
[----:B------:R-:W-:Y:S01]  /*58a0*/  F2FP.F16.F32.PACK_AB R145, R14, R145 ;  /* 0x000000910e91723e */ /* 0x000fe200000000ff */
[----:B------:R-:W0:Y:S01]  /*58b0*/  MUFU.EX2 R50, R50 ;  /* 0x0000003200327308 */ /* 0x000e220000000800 */
[----:B-1----:R-:W-:Y:S01]  /*58c0*/  FADD.FTZ R7, R11, R2 ;  /* 0x000000020b077221 */ /* 0x002fe20000010000 */
[----:B------:R-:W-:Y:S01]  /*58d0*/  F2FP.F16.F32.PACK_AB R147, R20, R147 ;  /* 0x000000931493723e */ /* 0x000fe200000000ff */
[----:B------:R-:W-:Y:S01]  /*58e0*/  FMUL.FTZ R92, R92, R28 ;  /* 0x0000001c5c5c7220 */ /* 0x000fe20000410000 */
[----:B------:R-:W-:Y:S01]  /*58f0*/  F2FP.F16.F32.PACK_AB R140, R33, R140 ;  /* 0x0000008c218c723e */ /* 0x000fe200000000ff */
[-C--:B------:R-:W-:Y:S01]  /*5900*/  FMUL.FTZ R93, R93, R28.reuse ;  /* 0x0000001c5d5d7220 */ /* 0x080fe20000410000 */
[----:B------:R-:W-:Y:S01]  /*5910*/  F2FP.F16.F32.PACK_AB R141, R24, R141 ;  /* 0x0000008d188d723e */ /* 0x000fe200000000ff */
[----:B------:R-:W-:Y:S01]  /*5920*/  FMUL.FTZ R96, R96, R28 ;  /* 0x0000001c60607220 */ /* 0x000fe20000410000 */
[----:B------:R-:W1:Y:S01]  /*5930*/  MUFU.EX2 R124, R124 ;  /* 0x0000007c007c7308 */ /* 0x000e620000000800 */
[----:B--2---:R-:W-:Y:S01]  /*5940*/  FADD.FTZ R5, R43, R10 ;  /* 0x0000000a2b057221 */ /* 0x004fe20000010000 */
[----:B------:R-:W-:Y:S01]  /*5950*/  F2FP.F16.F32.PACK_AB R142, R39, R142 ;  /* 0x0000008e278e723e */ /* 0x000fe200000000ff */
[-C--:B------:R-:W-:Y:S01]  /*5960*/  FMUL.FTZ R97, R97, R28.reuse ;  /* 0x0000001c61617220 */ /* 0x080fe20000410000 */
[----:B------:R-:W-:Y:S01]  /*5970*/  F2FP.F16.F32.PACK_AB R143, R26, R143 ;  /* 0x0000008f1a8f723e */ /* 0x000fe200000000ff */
[----:B------:R-:W-:Y:S01]  /*5980*/  FMUL.FTZ R100, R100, R28 ;  /* 0x0000001c64647220 */ /* 0x000fe20000410000 */
[----:B------:R-:W-:Y:S01]  /*5990*/  F2FP.F16.F32.PACK_AB R136, R35, R136 ;  /* 0x000000882388723e */ /* 0x000fe200000000ff */
[-C--:B------:R-:W-:Y:S01]  /*59a0*/  FMUL.FTZ R101, R101, R28.reuse ;  /* 0x0000001c65657220 */ /* 0x080fe20000410000 */
[----:B------:R-:W2:Y:S01]  /*59b0*/  MUFU.EX2 R13, R13 ;  /* 0x0000000d000d7308 */ /* 0x000ea20000000800 */
[----:B0-----:R-:W-:Y:S01]  /*59c0*/  FADD.FTZ R2, R50, R7 ;  /* 0x0000000732027221 */ /* 0x001fe20000010000 */
[----:B------:R-:W-:Y:S01]  /*59d0*/  F2FP.F16.F32.PACK_AB R137, R30, R137 ;  /* 0x000000891e89723e */ /* 0x000fe200000000ff */
[----:B------:R-:W-:Y:S01]  /*59e0*/  FMUL.FTZ R104, R104, R28 ;  /* 0x0000001c68687220 */ /* 0x000fe20000410000 */
[----:B------:R-:W-:Y:S01]  /*59f0*/  F2FP.F16.F32.PACK_AB R138, R37, R138 ;  /* 0x0000008a258a723e */ /* 0x000fe200000000ff */
[-C--:B------:R-:W-:Y:S01]  /*5a00*/  FMUL.FTZ R105, R105, R28.reuse ;  /* 0x0000001c69697220 */ /* 0x080fe20000410000 */
[----:B------:R-:W-:Y:S01]  /*5a10*/  F2FP.F16.F32.PACK_AB R139, R34, R139 ;  /* 0x0000008b228b723e */ /* 0x000fe200000000ff */
[-C--:B------:R-:W-:Y:S01]  /*5a20*/  FMUL.FTZ R108, R108, R28.reuse ;  /* 0x0000001c6c6c7220 */ /* 0x080fe20000410000 */
[----:B------:R-:W0:Y:S01]  /*5a30*/  MUFU.EX2 R45, R45 ;  /* 0x0000002d002d7308 */ /* 0x000e220000000800 */
[----:B-1----:R-:W-:Y:S01]  /*5a40*/  FADD.FTZ R10, R124, R5 ;  /* 0x000000057c0a7221 */ /* 0x002fe20000010000 */
[----:B------:R-:W-:Y:S01]  /*5a50*/  F2FP.F16.F32.PACK_AB R133, R38, R133 ;  /* 0x000000852685723e */ /* 0x000fe200000000ff */
[-C--:B------:R-:W-:Y:S01]  /*5a60*/  FMUL.FTZ R109, R109, R28.reuse ;  /* 0x0000001c6d6d7220 */ /* 0x080fe20000410000 */
[----:B------:R-:W-:Y:S01]  /*5a70*/  F2FP.F16.F32.PACK_AB R135, R42, R135 ;  /* 0x000000872a87723e */ /* 0x000fe200000000ff */
[----:B------:R-:W-:Y:S01]  /*5a80*/  FMUL.FTZ R112, R112, R28 ;  /* 0x0000001c70707220 */ /* 0x000fe20000410000 */
[----:B------:R-:W-:Y:S01]  /*5a90*/  F2FP.F16.F32.PACK_AB R128, R41, R128 ;  /* 0x000000802980723e */ /* 0x000fe200000000ff */
[-C--:B------:R-:W-:Y:S01]  /*5aa0*/  FMUL.FTZ R113, R113, R28.reuse ;  /* 0x0000001c71717220 */ /* 0x080fe20000410000 */
[----:B------:R-:W1:Y:S01]  /*5ab0*/  MUFU.EX2 R54, R54 ;  /* 0x0000003600367308 */ /* 0x000e620000000800 */
[----:B--2---:R-:W-:Y:S01]  /*5ac0*/  FADD.FTZ R3, R13, R2 ;  /* 0x000000020d037221 */ /* 0x004fe20000010000 */
[----:B------:R-:W-:Y:S01]  /*5ad0*/  F2FP.F16.F32.PACK_AB R129, R46, R9 ;  /* 0x000000092e81723e */ /* 0x000fe200000000ff */
[----:B------:R-:W-:Y:S01]  /*5ae0*/  FMUL.FTZ R116, R116, R28 ;  /* 0x0000001c74747220 */ /* 0x000fe20000410000 */
[----:B------:R-:W-:Y:S01]  /*5af0*/  F2FP.F16.F32.PACK_AB R130, R43, R130 ;  /* 0x000000822b82723e */ /* 0x000fe200000000ff */
[----:B------:R-:W-:Y:S01]  /*5b00*/  FMUL.FTZ R117, R117, R28 ;  /* 0x0000001c75757220 */ /* 0x000fe20000410000 */
[----:B------:R-:W-:Y:S01]  /*5b10*/  F2FP.F16.F32.PACK_AB R131, R50, R11 ;  /* 0x0000000b3283723e */ /* 0x000fe200000000ff */
[----:B------:R-:W-:Y:S01]  /*5b20*/  IMAD.MOV.U32 R4, RZ, RZ, R6 ;  /* 0x000000ffff047224 */ /* 0x000fe200078e0006 */
        /* <DEDUP_REMOVED lines=29> */
[----:B--2---:R-:W-:Y:S01]  /*5d00*/  FADD.FTZ R2, R27, R2 ;  /* 0x000000021b027221 */ /* 0x004fe20000010000 */
[C---:B0-----:R-:W-:Y:S01]  /*5d10*/  FADD.FTZ R3, R66.reuse, R5 ;  /* 0x0000000542037221 */ /* 0x041fe20000010000 */
[----:B------:R-:W-:Y:S01]  /*5d20*/  F2FP.F16.F32.PACK_AB R122, R66, R84 ;  /* 0x00000054427a723e */ /* 0x000fe200000000ff */
[----:B------:R-:W-:Y:S02]  /*5d30*/  IMAD.MOV.U32 R5, RZ, RZ, R0 ;  /* 0x000000ffff057224 */ /* 0x000fe400078e0000 */
[C---:B-1----:R-:W-:Y:S01]  /*5d40*/  FADD.FTZ R2, R8.reuse, R2 ;  /* 0x0000000208027221 */ /* 0x042fe20000010000 */
[----:B------:R-:W-:Y:S01]  /*5d50*/  F2FP.F16.F32.PACK_AB R123, R8, R27 ;  /* 0x0000001b087b723e */ /* 0x000fe200000000ff */
[----:B------:R-:W-:Y:S06]  /*5d60*/  @P3 BRA `(.L_x_1825) ;  /* 0xffffffd800903947 */ /* 0x000fec000383ffff */
.L_x_1816:
[----:B------:R-:W-:-:S13]  /*5d70*/  ISETP.LE.AND P2, PT, RZ, UR25, PT ;  /* 0x00000019ff007c0c */ /* 0x000fda000bf43270 */
[----:B------:R-:W-:Y:S05]  /*5d80*/  @!P2 BRA `(.L_x_1826) ;  /* 0x0000001c0030a947 */ /* 0x000fea0003800000 */
[----:B------:R-:W-:Y:S01]  /*5d90*/  IMAD.MOV.U32 R5, RZ, RZ, R0 ;  /* 0x000000ffff057224 */ /* 0x000fe200078e0000 */
[----:B------:R-:W-:Y:S01]  /*5da0*/  UMOV UR22, UR37 ;  /* 0x0000002500167c82 */ /* 0x000fe20008000000 */
[----:B------:R-:W-:Y:S01]  /*5db0*/  IMAD.MOV.U32 R7, RZ, RZ, R6 ;  /* 0x000000ffff077224 */ /* 0x000fe200078e0006 */
[----:B------:R-:W-:Y:S01]  /*5dc0*/  UMOV UR21, UR39 ;  /* 0x0000002700157c82 */ /* 0x000fe20008000000 */
[----:B------:R-:W-:-:S05]  /*5dd0*/  ULDC UR23, c[0x0][0x988] ;  /* 0x0002620000177ab9 */ /* 0x000fca0000000800 */
.L_x_1835:
        /* <DEDUP_REMOVED lines=9> */
.L_x_1828:
[----:B------:R-:W-:Y:S01]  /*5e70*/  ULEA UR6, UR39, UR45, 0x3 ;  /* 0x0000002d27067291 */ /* 0x000fe2000f8e183f */
[----:B------:R-:W-:-:S05]  /*5e80*/  IMAD.U32 R0, RZ, RZ, UR37 ;  /* 0x00000025ff007e24 */ /* 0x000fca000f8e00ff */
[----:B------:R-:W-:-:S04]  /*5e90*/  SHF.L.U32 R0, R0, 0x1f, RZ ;  /* 0x0000001f00007819 */ /* 0x000fc800000006ff */
[----:B------:R0:W1:Y:S01]  /*5ea0*/  SYNCS.PHASECHK.TRANS64.TRYWAIT P2, [UR6+0x16830], R0 ;  /* 0x01683000ff0075a7 */ /* 0x0000620008040146 */
[----:B------:R-:W-:Y:S05]  /*5eb0*/  @!P0 BRA `(.L_x_1829) ;  /* 0x0000000000048947 */ /* 0x000fea0003800000 */
[----:B------:R-:W-:Y:S01]  /*5ec0*/  BPT.TRAP 0x1 ;  /* 0x000000040000795c */ /* 0x000fe20000300000 */
.L_x_1829:
[----:B-1----:R-:W-:Y:S05]  /*5ed0*/  @P2 BRA `(.L_x_1827) ;  /* 0x0000000000082947 */ /* 0x002fea0003800000 */
[----:B------:R-:W1:Y:S02]  /*5ee0*/  SYNCS.PHASECHK.TRANS64.TRYWAIT P2, [UR6+0x16830], R0 ;  /* 0x01683000ff0075a7 */ /* 0x000e640008040146 */
[----:B-1----:R-:W-:Y:S05]  /*5ef0*/  @!P2 BRA `(.L_x_1830) ;  /* 0x000000740098a947 */ /* 0x002fea0003800000 */
.L_x_1827:
        /* <DEDUP_REMOVED lines=25> */
.L_x_1832:
[----:B------:R-:W-:Y:S01]  /*6090*/  ULEA UR6, UR21, UR45, 0x3 ;  /* 0x0000002d15067291 */ /* 0x000fe2000f8e183f */
[----:B------:R-:W-:-:S05]  /*60a0*/  IMAD.U32 R0, RZ, RZ, UR22 ;  /* 0x00000016ff007e24 */ /* 0x000fca000f8e00ff */
[----:B------:R-:W-:-:S04]  /*60b0*/  SHF.L.U32 R0, R0, 0x1f, RZ ;  /* 0x0000001f00007819 */ /* 0x000fc800000006ff */
[----:B------:R0:W1:Y:S01]  /*60c0*/  SYNCS.PHASECHK.TRANS64.TRYWAIT P2, [UR6+0x16850], R0 ;  /* 0x01685000ff0075a7 */ /* 0x0000620008040146 */
[----:B------:R-:W-:Y:S05]  /*60d0*/  @!P0 BRA `(.L_x_1833) ;  /* 0x0000000000048947 */ /* 0x000fea0003800000 */
[----:B------:R-:W-:Y:S01]  /*60e0*/  BPT.TRAP 0x1 ;  /* 0x000000040000795c */ /* 0x000fe20000300000 */
.L_x_1833:
[----:B-1----:R-:W-:Y:S05]  /*60f0*/  @P2 BRA `(.L_x_1831) ;  /* 0x0000000000082947 */ /* 0x002fea0003800000 */
[----:B------:R-:W1:Y:S02]  /*6100*/  SYNCS.PHASECHK.TRANS64.TRYWAIT P2, [UR6+0x16850], R0 ;  /* 0x01685000ff0075a7 */ /* 0x000e640008040146 */
[----:B-1----:R-:W-:Y:S05]  /*6110*/  @!P2 BRA `(.L_x_1834) ;  /* 0x000000740028a947 */ /* 0x002fea0003800000 */
.L_x_1831:
        /* <DEDUP_REMOVED lines=74> */
[--C-:B------:R-:W-:Y:S01]  /*65c0*/  FFMA.FTZ R53, R53, UR23, -R7.reuse ;  /* 0x0000001735357c23 */ /* 0x100fe20008010807 */
[----:B------:R-:W-:Y:S01]  /*65d0*/  MUFU.EX2 R11, R33 ;  /* 0x00000021000b7308 */ /* 0x000fe20000000800 */
[--C-:B------:R-:W-:Y:S01]  /*65e0*/  FFMA.FTZ R24, R24, UR23, -R7.reuse ;  /* 0x0000001718187c23 */ /* 0x100fe20008010807 */
        /* <DEDUP_REMOVED lines=22> */
[----:B------:R0:W-:Y:S01]  /*6750*/  MUFU.EX2 R21, R41 ;  /* 0x0000002900157308 */ /* 0x0001e20000000800 */
[--C-:B------:R-:W-:Y:S01]  /*6760*/  FFMA.FTZ R20, R80, UR23, -R7.reuse ;  /* 0x0000001750147c23 */ /* 0x100fe20008010807 */
[----:B------:R-:W-:Y:S01]  /*6770*/  FMNMX.FTZ R25, R59, R0, !PT ;  /* 0x000000003b197209 */ /* 0x000fe20007810000 */
[--C-:B------:R-:W-:Y:S01]  /*6780*/  FFMA.FTZ R84, R84, UR23, -R7.reuse ;  /* 0x0000001754547c23 */ /* 0x100fe20008010807 */
[----:B------:R-:W-:-:S02]  /*6790*/  FFMA.FTZ R85, R85, UR23, -R7 ;  /* 0x0000001755557c23 */ /* 0x000fc40008010807 */
[----:B------:R-:W-:Y:S02]  /*67a0*/  FMNMX.FTZ R0, R62, R25, !PT ;  /* 0x000000193e007209 */ /* 0x000fe40007810000 */
[----:B------:R1:W-:Y:S01]  /*67b0*/  MUFU.EX2 R25, R49 ;  /* 0x0000003100197308 */ /* 0x0003e20000000800 */
[----:B0-----:R-:W-:Y:S01]  /*67c0*/  FFMA.FTZ R41, R65, UR23, -R7 ;  /* 0x0000001741297c23 */ /* 0x001fe20008010807 */
[----:B------:R-:W-:-:S04]  /*67d0*/  FMNMX.FTZ R33, R63, R0, !PT ;  /* 0x000000003f217209 */ /* 0x000fc80007810000 */
[----:B------:R-:W-:Y:S02]  /*67e0*/  FMNMX.FTZ R0, R66, R33, !PT ;  /* 0x0000002142007209 */ /* 0x000fe40007810000 */
[----:B------:R-:W0:Y:S01]  /*67f0*/  MUFU.EX2 R4, R4 ;  /* 0x0000000400047308 */ /* 0x000e220000000800 */
[----:B-1----:R-:W-:Y:S01]  /*6800*/  FFMA.FTZ R49, R69, UR23, -R7 ;  /* 0x0000001745317c23 */ /* 0x002fe20008010807 */
[----:B------:R-:W-:-:S04]  /*6810*/  FMNMX.FTZ R33, R67, R0, !PT ;  /* 0x0000000043217209 */ /* 0x000fc80007810000 */
[----:B------:R-:W-:Y:S02]  /*6820*/  FMNMX.FTZ R0, R70, R33, !PT ;  /* 0x0000002146007209 */ /* 0x000fe40007810000 */
[----:B------:R-:W-:Y:S02]  /*6830*/  MUFU.EX2 R33, R53 ;  /* 0x0000003500217308 */ /* 0x000fe40000000800 */
[----:B------:R-:W-:-:S04]  /*6840*/  FMNMX.FTZ R37, R71, R0, !PT ;  /* 0x0000000047257209 */ /* 0x000fc80007810000 */
[----:B------:R-:W-:Y:S02]  /*6850*/  FMNMX.FTZ R0, R74, R37, !PT ;  /* 0x000000254a007209 */ /* 0x000fe40007810000 */
[----:B------:R-:W1:Y:S01]  /*6860*/  MUFU.EX2 R148, R148 ;  /* 0x0000009400947308 */ /* 0x000e620000000800 */
[----:B0-----:R-:W-:Y:S01]  /*6870*/  FFMA.FTZ R3, R4, R3, R9 ;  /* 0x0000000304037223 */ /* 0x001fe20000010009 */
[----:B------:R-:W-:-:S04]  /*6880*/  FMNMX.FTZ R37, R75, R0, !PT ;  /* 0x000000004b257209 */ /* 0x000fc80007810000 */
[----:B------:R-:W-:Y:S01]  /*6890*/  FMNMX.FTZ R0, R78, R37, !PT ;  /* 0x000000254e007209 */ /* 0x000fe20007810000 */
[----:B------:R-:W-:Y:S02]  /*68a0*/  WARPGROUP.DEPBAR.LE gsb0, 0x0 ;  /* 0x00008000000079c5 */ /* 0x000fe40000010000 */
[----:B------:R-:W-:Y:S01]  /*68b0*/  WARPGROUP.ARRIVE ;  /* 0x00000000000079c5 */ /* 0x000fe20000000000 */
[----:B------:R-:W-:Y:S01]  /*68c0*/  FMNMX.FTZ R37, R79, R0, !PT ;  /* 0x000000004f257209 */ /* 0x000fe20007810000 */
[--C-:B------:R-:W-:Y:S01]  /*68d0*/  FFMA.FTZ R142, R44, UR23, -R7.reuse ;  /* 0x000000172c8e7c23 */ /* 0x100fe20008010807 */
[----:B------:R-:W-:-:S03]  /*68e0*/  FFMA.FTZ R140, R40, UR23, -R7 ;  /* 0x00000017288c7c23 */ /* 0x000fc60008010807 */
[----:B------:R-:W0:Y:S01]  /*68f0*/  S2R R44, SR_TID.X ;  /* 0x00000000002c7919 */ /* 0x000e220000002100 */
[----:B------:R-:W-:Y:S01]  /*6900*/  FMNMX.FTZ R0, R82, R37, !PT ;  /* 0x0000002552007209 */ /* 0x000fe20007810000 */
[----:B------:R-:W-:Y:S01]  /*6910*/  HGMMA.64x64x16.F32 R88, R136, gdesc[UR4].tnspB, R88, gsb0 ;  /* 0x40e0000488587df0 */ /* 0x000fe20008000858 */
[----:B------:R-:W-:Y:S01]  /*6920*/  UIADD3 UR6, UR10, 0x200, URZ ;  /* 0x000002000a067890 */ /* 0x000fe2000fffe03f */
[----:B------:R-:W2:Y:S01]  /*6930*/  MUFU.EX2 R150, R150 ;  /* 0x0000009600967308 */ /* 0x000ea20000000800 */
[----:B------:R-:W-:Y:S01]  /*6940*/  UMOV UR7, 0x40000040 ;  /* 0x4000004000077882 */ /* 0x000fe20000000000 */
[----:B------:R-:W-:Y:S01]  /*6950*/  FMNMX.FTZ R37, R83, R0, !PT ;  /* 0x0000000053257209 */ /* 0x000fe20007810000 */
[C---:B-1----:R-:W-:Y:S01]  /*6960*/  FADD.FTZ R3, R148.reuse, R3 ;  /* 0x0000000394037221 */ /* 0x042fe20000010000 */
[----:B------:R-:W-:Y:S02]  /*6970*/  F2FP.F16.F32.PACK_AB R148, R148, R9 ;  /* 0x000000099494723e */ /* 0x000fe400000000ff */
[----:B------:R-:W-:-:S02]  /*6980*/  FMNMX.FTZ R0, R86, R37, !PT ;  /* 0x0000002556007209 */ /* 0x000fc40007810000 */
[----:B------:R1:W-:Y:S02]  /*6990*/  MUFU.EX2 R37, R61 ;  /* 0x0000003d00257308 */ /* 0x0003e40000000800 */
[----:B------:R-:W-:-:S05]  /*69a0*/  FMNMX.FTZ R0, R87, R0, !PT ;  /* 0x0000000057007209 */ /* 0x000fca0007810000 */
[----:B------:R-:W3:Y:S01]  /*69b0*/  SHFL.BFLY PT, R53, R0, 0x2, 0x1f ;  /* 0x0c401f0000357f89 */ /* 0x000ee200000e0000 */
[----:B------:R-:W4:Y:S01]  /*69c0*/  MUFU.EX2 R13, R13 ;  /* 0x0000000d000d7308 */ /* 0x000f220000000800 */
[----:B-1----:R-:W-:-:S07]  /*69d0*/  FFMA.FTZ R61, R81, UR23, -R7 ;  /* 0x00000017513d7c23 */ /* 0x002fce0008010807 */
[----:B------:R-:W-:Y:S01]  /*69e0*/  MUFU.EX2 R144, R144 ;  /* 0x0000009000907308 */ /* 0x000fe20000000800 */
[----:B0-----:R-:W-:-:S07]  /*69f0*/  ISETP.GE.U32.AND P2, PT, R44, 0x180, PT ;  /* 0x000001802c00780c */ /* 0x001fce0003f46070 */
[----:B------:R-:W-:Y:S01]  /*6a00*/  MUFU.EX2 R146, R146 ;  /* 0x0000009200927308 */ /* 0x000fe20000000800 */
[----:B---3--:R-:W-:Y:S01]  /*6a10*/  FMNMX.FTZ R24, R0, R53, !PT ;  /* 0x0000003500187209 */ /* 0x008fe20007810000 */
[----:B------:R-:W-:-:S06]  /*6a20*/  FFMA.FTZ R53, R73, UR23, -R7 ;  /* 0x0000001749357c23 */ /* 0x000fcc0008010807 */
[----:B------:R-:W-:Y:S01]  /*6a30*/  MUFU.EX2 R140, R140 ;  /* 0x0000008c008c7308 */ /* 0x000fe20000000800 */
[----:B------:R-:W0:Y:S07]  /*6a40*/  SHFL.BFLY PT, R65, R24, 0x1, 0x1f ;  /* 0x0c201f0018417f89 */ /* 0x000e2e00000e0000 */
[----:B------:R-:W-:Y:S08]  /*6a50*/  MUFU.EX2 R142, R142 ;  /* 0x0000008e008e7308 */ /* 0x000ff00000000800 */
[----:B------:R-:W-:Y:S08]  /*6a60*/  MUFU.EX2 R29, R29 ;  /* 0x0000001d001d7308 */ /* 0x000ff00000000800 */
[----:B------:R-:W-:Y:S01]  /*6a70*/  MUFU.EX2 R45, R45 ;  /* 0x0000002d002d7308 */ /* 0x000fe20000000800 */
[----:B0-----:R-:W-:-:S05]  /*6a80*/  FMNMX.FTZ R0, R24, R65, !PT ;  /* 0x0000004118007209 */ /* 0x001fca0007810000 */
[----:B------:R-:W-:Y:S02]  /*6a90*/  FMUL.FTZ R28, R0, UR23 ;  /* 0x00000017001c7c20 */ /* 0x000fe40008410000 */
[----:B------:R-:W-:Y:S01]  /*6aa0*/  MUFU.EX2 R8, R8 ;  /* 0x0000000800087308 */ /* 0x000fe20000000800 */
[----:B------:R-:W-:Y:S02]  /*6ab0*/  WARPGROUP.DEPBAR.LE gsb0, 0x0 ;  /* 0x00008000000079c5 */ /* 0x000fe40000010000 */
[----:B------:R-:W-:Y:S01]  /*6ac0*/  WARPGROUP.ARRIVE ;  /* 0x00000000000079c5 */ /* 0x000fe20000000000 */
[--C-:B------:R-:W-:Y:S01]  /*6ad0*/  FFMA.FTZ R136, R48, UR23, -R7.reuse ;  /* 0x0000001730887c23 */ /* 0x100fe20008010807 */
[----:B------:R-:W-:Y:S01]  /*6ae0*/  FFMA.FTZ R138, R52, UR23, -R7 ;  /* 0x00000017348a7c23 */ /* 0x000fe20008010807 */
[--C-:B------:R-:W-:Y:S01]  /*6af0*/  FFMA.FTZ R151, R30, UR23, -R28.reuse ;  /* 0x000000171e977c23 */ /* 0x100fe2000801081c */
        /* <DEDUP_REMOVED lines=8> */
[----:B------:R-:W-:Y:S01]  /*6b80*/  VIADD R27, R23, 0x9 ;  /* 0x00000009171b7836 */ /* 0x000fe20000000000 */
[----:B------:R-:W-:Y:S01]  /*6b90*/  MUFU.EX2 R151, R151 ;  /* 0x0000009700977308 */ /* 0x000fe20000000800 */
[----:B------:R-:W-:Y:S01]  /*6ba0*/  FFMA.FTZ R145, R34, UR23, -R28 ;  /* 0x0000001722917c23 */ /* 0x000fe2000801081c */
[----:B------:R-:W-:-:S02]  /*6bb0*/  @!P1 VIADD R31, R31, 0x16840 ;  /* 0x000168401f1f9836 */ /* 0x000fc40000000000 */
[--C-:B------:R-:W-:Y:S01]  /*6bc0*/  FFMA.FTZ R32, R35, UR23, -R28.reuse ;  /* 0x0000001723207c23 */ /* 0x100fe2000801081c */
[----:B------:R-:W-:Y:S01]  /*6bd0*/  SEL R27, R27, 0x9, !P2 ;  /* 0x000000091b1b7807 */ /* 0x000fe20005000000 */
[--C-:B------:R-:W-:Y:S01]  /*6be0*/  FFMA.FTZ R147, R38, UR23, -R28.reuse ;  /* 0x0000001726937c23 */ /* 0x100fe2000801081c */
[--C-:B------:R-:W-:Y:S01]  /*6bf0*/  FFMA.FTZ R143, R46, UR23, -R28.reuse ;  /* 0x000000172e8f7c23 */ /* 0x100fe2000801081c */
[----:B------:R-:W-:Y:S01]  /*6c00*/  @!P1 PRMT R31, RZ, 0x654, R31 ;  /* 0x00000654ff1f9816 */ /* 0x000fe2000000001f */
[----:B------:R-:W-:Y:S01]  /*6c10*/  MUFU.EX2 R26, R26 ;  /* 0x0000001a001a7308 */ /* 0x000fe20000000800 */
[--C-:B------:R-:W-:Y:S01]  /*6c20*/  FFMA.FTZ R34, R39, UR23, -R28.reuse ;  /* 0x0000001727227c23 */ /* 0x100fe2000801081c */
[----:B--2---:R-:W-:Y:S01]  /*6c30*/  FADD.FTZ R48, R150, R3 ;  /* 0x0000000396307221 */ /* 0x004fe20000010000 */
        /* <DEDUP_REMOVED lines=16> */
[----:B------:R-:W-:-:S02]  /*6d40*/  ISETP.LT.AND P2, PT, RZ, UR25, PT ;  /* 0x00000019ff007c0c */ /* 0x000fc4000bf41270 */
[----:B----4-:R-:W-:-:S03]  /*6d50*/  F2FP.F16.F32.PACK_AB R150, R13, R150 ;  /* 0x000000960d96723e */ /* 0x010fc600000000ff */
        /* <DEDUP_REMOVED lines=81> */
[----:B------:R-:W-:Y:S01]  /*7270*/  FFMA.FTZ R125, R74, UR23, -R28 ;  /* 0x000000174a7d7c23 */ /* 0x000fe2000801081c */
[----:B------:R-:W-:Y:S02]  /*7280*/  F2FP.F16.F32.PACK_AB R129, R46, R129 ;  /* 0x000000812e81723e */ /* 0x000fe400000000ff */
[----:B------:R-:W1:Y:S02]  /*7290*/  MUFU.EX2 R49, R49 ;  /* 0x0000003100317308 */ /* 0x000e640000000800 */
[----:B------:R-:W-:Y:S01]  /*72a0*/  HGMMA.64x64x16.F32 R88, R120, gdesc[UR4].tnspB, R88, gsb0 ;  /* 0x40e0000478587df0 */ /* 0x000fe20008000858 */
[----:B------:R-:W-:-:S05]  /*72b0*/  UIADD3 UR6, UR25, -0x1, URZ ;  /* 0xffffffff19067890 */ /* 0x000fca000fffe03f */
[----:B------:R-:W-:Y:S01]  /*72c0*/  MUFU.EX2 R12, R12 ;  /* 0x0000000c000c7308 */ /* 0x000fe20000000800 */
[----:B0-----:R-:W-:Y:S01]  /*72d0*/  FADD.FTZ R3, R131, R30 ;  /* 0x0000001e83037221 */ /* 0x001fe20000010000 */
[----:B------:R-:W-:-:S06]  /*72e0*/  UMOV UR25, UR6 ;  /* 0x0000000600197c82 */ /* 0x000fcc0008000000 */
[----:B------:R-:W-:Y:S01]  /*72f0*/  MUFU.EX2 R125, R125 ;  /* 0x0000007d007d7308 */ /* 0x000fe20000000800 */
[----:B-1----:R-:W-:-:S07]  /*7300*/  F2FP.F16.F32.PACK_AB R130, R49, R10 ;  /* 0x0000000a3182723e */ /* 0x002fce00000000ff */
[----:B------:R-:W0:Y:S08]  /*7310*/  MUFU.EX2 R53, R53 ;  /* 0x0000003500357308 */ /* 0x000e300000000800 */
[----:B------:R-:W-:Y:S08]  /*7320*/  MUFU.EX2 R14, R14 ;  /* 0x0000000e000e7308 */ /* 0x000ff00000000800 */
[----:B------:R-:W-:Y:S01]  /*7330*/  MUFU.EX2 R78, R78 ;  /* 0x0000004e004e7308 */ /* 0x000fe20000000800 */
[----:B0-----:R-:W-:-:S07]  /*7340*/  F2FP.F16.F32.PACK_AB R124, R53, R12 ;  /* 0x0000000c357c723e */ /* 0x001fce00000000ff */
[----:B------:R-:W0:Y:S08]  /*7350*/  MUFU.EX2 R57, R57 ;  /* 0x0000003900397308 */ /* 0x000e300000000800 */
[----:B------:R-:W1:Y:S08]  /*7360*/  MUFU.EX2 R79, R79 ;  /* 0x0000004f004f7308 */ /* 0x000e700000000800 */
[----:B------:R-:W-:Y:S01]  /*7370*/  MUFU.EX2 R20, R20 ;  /* 0x0000001400147308 */ /* 0x000fe20000000800 */
[----:B0-----:R-:W-:-:S07]  /*7380*/  F2FP.F16.F32.PACK_AB R126, R57, R14 ;  /* 0x0000000e397e723e */ /* 0x001fce00000000ff */
[----:B------:R-:W-:Y:S01]  /*7390*/  MUFU.EX2 R82, R82 ;  /* 0x0000005200527308 */ /* 0x000fe20000000800 */
[----:B-1----:R-:W-:Y:S01]  /*73a0*/  F2FP.F16.F32.PACK_AB R127, R79, R78 ;  /* 0x0000004e4f7f723e */ /* 0x002fe200000000ff */
[----:B------:R-:W-:Y:S02]  /*73b0*/  WARPGROUP.DEPBAR.LE gsb0, 0x0 ;  /* 0x00008000000079c5 */ /* 0x000fe40000010000 */
[----:B------:R0:W-:Y:S06]  /*73c0*/  BAR.ARV R27, 0x100 ;  /* 0x0004001b0000751d */ /* 0x0001ec0000002000 */
[----:B------:R1:W-:Y:S01]  /*73d0*/  @!P1 SYNCS.ARRIVE.TRANS64.RED.A1T0 RZ, [R31+URZ], RZ ;  /* 0x000000ff1fff99a7 */ /* 0x0003e2000810043f */
[----:B------:R-:W2:Y:S01]  /*73e0*/  MUFU.EX2 R61, R61 ;  /* 0x0000003d003d7308 */ /* 0x000ea20000000800 */
[-C--:B------:R-:W-:Y:S01]  /*73f0*/  FMUL.FTZ R90, R90, R7.reuse ;  /* 0x000000075a5a7220 */ /* 0x080fe20000410000 */
[-C--:B------:R-:W-:Y:S01]  /*7400*/  FMUL.FTZ R91, R91, R7.reuse ;  /* 0x000000075b5b7220 */ /* 0x080fe20000410000 */
[-C--:B------:R-:W-:Y:S01]  /*7410*/  FMUL.FTZ R94, R94, R7.reuse ;  /* 0x000000075e5e7220 */ /* 0x080fe20000410000 */
[-C--:B------:R-:W-:Y:S01]  /*7420*/  FMUL.FTZ R95, R95, R7.reuse ;  /* 0x000000075f5f7220 */ /* 0x080fe20000410000 */
[-C--:B------:R-:W-:Y:S01]  /*7430*/  FMUL.FTZ R98, R98, R7.reuse ;  /* 0x0000000762627220 */ /* 0x080fe20000410000 */
[-C--:B------:R-:W-:Y:S01]  /*7440*/  FMUL.FTZ R99, R99, R7.reuse ;  /* 0x0000000763637220 */ /* 0x080fe20000410000 */
[----:B-1----:R-:W-:Y:S01]  /*7450*/  IMAD.U32 R31, RZ, RZ, UR21 ;  /* 0x00000015ff1f7e24 */ /* 0x002fe2000f8e00ff */
[----:B------:R-:W1:Y:S01]  /*7460*/  MUFU.EX2 R83, R83 ;  /* 0x0000005300537308 */ /* 0x000e620000000800 */
        /* <DEDUP_REMOVED lines=8> */
[----:B0-----:R-:W-:-:S02]  /*74f0*/  @!P1 VIADD R27, R31, 0x16860 ;  /* 0x000168601f1b9836 */ /* 0x001fc40000000000 */
[-C--:B------:R-:W-:Y:S01]  /*7500*/  FMUL.FTZ R111, R111, R7.reuse ;  /* 0x000000076f6f7220 */ /* 0x080fe20000410000 */
[-C--:B------:R-:W-:Y:S01]  /*7510*/  FMUL.FTZ R114, R114, R7.reuse ;  /* 0x0000000772727220 */ /* 0x080fe20000410000 */
[-C--:B------:R-:W-:Y:S01]  /*7520*/  FMUL.FTZ R115, R115, R7.reuse ;  /* 0x0000000773737220 */ /* 0x080fe20000410000 */
[-C--:B------:R-:W-:Y:S01]  /*7530*/  FMUL.FTZ R118, R118, R7.reuse ;  /* 0x0000000776767220 */ /* 0x080fe20000410000 */
[----:B------:R-:W-:Y:S01]  /*7540*/  @!P1 PRMT R31, RZ, 0x654, R27 ;  /* 0x00000654ff1f9816 */ /* 0x000fe2000000001b */
[----:B------:R-:W-:Y:S01]  /*7550*/  FADD.FTZ R27, R13, R48 ;  /* 0x000000300d1b7221 */ /* 0x000fe20000010000 */
[----:B------:R-:W-:Y:S01]  /*7560*/  MUFU.EX2 R86, R86 ;  /* 0x0000005600567308 */ /* 0x000fe20000000800 */
[----:B------:R-:W-:Y:S01]  /*7570*/  FMUL.FTZ R119, R119, R7 ;  /* 0x0000000777777220 */ /* 0x000fe20000410000 */
[----:B------:R0:W-:Y:S01]  /*7580*/  @!P1 SYNCS.ARRIVE.TRANS64.RED.A1T0 RZ, [R31+URZ], RZ ;  /* 0x000000ff1fff99a7 */ /* 0x0001e2000810043f */
[----:B------:R-:W-:Y:S01]  /*7590*/  FADD.FTZ R48, R144, R27 ;  /* 0x0000001b90307221 */ /* 0x000fe20000010000 */
[----:B------:R-:W-:Y:S01]  /*75a0*/  F2FP.F16.F32.PACK_AB R144, R11, R144 ;  /* 0x000000900b90723e */ /* 0x000fe200000000ff */
[----:B------:R-:W-:Y:S01]  /*75b0*/  FMUL.FTZ R88, R88, R4 ;  /* 0x0000000458587220 */ /* 0x000fe20000410000 */
[----:B--2---:R-:W-:Y:S01]  /*75c0*/  F2FP.F16.F32.PACK_AB R120, R61, R20 ;  /* 0x000000143d78723e */ /* 0x004fe200000000ff */
[----:B------:R-:W-:Y:S01]  /*75d0*/  FADD.FTZ R27, R11, R48 ;  /* 0x000000300b1b7221 */ /* 0x000fe20000010000 */
[--C-:B------:R-:W-:Y:S01]  /*75e0*/  FFMA.FTZ R48, R71, UR23, -R28.reuse ;  /* 0x0000001747307c23 */ /* 0x100fe2000801081c */
[----:B------:R-:W-:Y:S01]  /*75f0*/  FFMA.FTZ R28, R87, UR23, -R28 ;  /* 0x00000017571c7c23 */ /* 0x000fe2000801081c */
[----:B------:R-:W2:Y:S01]  /*7600*/  MUFU.EX2 R5, R85 ;  /* 0x0000005500057308 */ /* 0x000ea20000000800 */
[----:B------:R-:W-:Y:S01]  /*7610*/  FADD.FTZ R52, R146, R27 ;  /* 0x0000001b92347221 */ /* 0x000fe20000010000 */
[----:B------:R-:W-:Y:S01]  /*7620*/  F2FP.F16.F32.PACK_AB R146, R15, R146 ;  /* 0x000000920f92723e */ /* 0x000fe200000000ff */
[----:B------:R-:W-:Y:S01]  /*7630*/  FMUL.FTZ R89, R89, R4 ;  /* 0x0000000459597220 */ /* 0x000fe20000410000 */
[----:B-1----:R-:W-:Y:S01]  /*7640*/  F2FP.F16.F32.PACK_AB R121, R83, R82 ;  /* 0x000000525379723e */ /* 0x002fe200000000ff */
[----:B------:R-:W-:Y:S01]  /*7650*/  FADD.FTZ R27, R15, R52 ;  /* 0x000000340f1b7221 */ /* 0x000fe20000010000 */
[-C--:B------:R-:W-:Y:S01]  /*7660*/  FMUL.FTZ R92, R92, R4.reuse ;  /* 0x000000045c5c7220 */ /* 0x080fe20000410000 */
[----:B------:R-:W-:Y:S01]  /*7670*/  FMUL.FTZ R93, R93, R4 ;  /* 0x000000045d5d7220 */ /* 0x000fe20000410000 */
[----:B------:R-:W1:Y:S01]  /*7680*/  MUFU.EX2 R48, R48 ;  /* 0x0000003000307308 */ /* 0x000e620000000800 */
        /* <DEDUP_REMOVED lines=9> */
[----:B--2---:R-:W-:Y:S01]  /*7720*/  F2FP.F16.F32.PACK_AB R122, R5, R24 ;  /* 0x00000018057a723e */ /* 0x004fe200000000ff */
[----:B------:R-:W-:Y:S01]  /*7730*/  FMUL.FTZ R104, R104, R4 ;  /* 0x0000000468687220 */ /* 0x000fe20000410000 */
[C---:B------:R-:W-:Y:S01]  /*7740*/  F2FP.F16.F32.PACK_AB R142, R29.reuse, R142 ;  /* 0x0000008e1d8e723e */ /* 0x040fe200000000ff */
[----:B------:R-:W-:Y:S01]  /*7750*/  FADD.FTZ R27, R29, R52 ;  /* 0x000000341d1b7221 */ /* 0x000fe20000010000 */
[-C--:B------:R-:W-:Y:S01]  /*7760*/  FMUL.FTZ R105, R105, R4.reuse ;  /* 0x0000000469697220 */ /* 0x080fe20000410000 */
[-C--:B------:R-:W-:Y:S01]  /*7770*/  FMUL.FTZ R108, R108, R4.reuse ;  /* 0x000000046c6c7220 */ /* 0x080fe20000410000 */
[----:B------:R-:W-:Y:S01]  /*7780*/  FMUL.FTZ R109, R109, R4 ;  /* 0x000000046d6d7220 */ /* 0x000fe20000410000 */
[----:B------:R-:W-:Y:S01]  /*7790*/  FADD.FTZ R52, R136, R27 ;  /* 0x0000001b88347221 */ /* 0x000fe20000010000 */
[----:B-1----:R-:W-:Y:S01]  /*77a0*/  FADD.FTZ R30, R48, R3 ;  /* 0x00000003301e7221 */ /* 0x002fe20000010000 */
[C---:B------:R-:W-:Y:S01]  /*77b0*/  F2FP.F16.F32.PACK_AB R136, R25.reuse, R136 ;  /* 0x000000881988723e */ /* 0x040fe200000000ff */
[-C--:B------:R-:W-:Y:S01]  /*77c0*/  FMUL.FTZ R112, R112, R4.reuse ;  /* 0x0000000470707220 */ /* 0x080fe20000410000 */
[----:B------:R-:W-:Y:S01]  /*77d0*/  FADD.FTZ R9, R25, R52 ;  /* 0x0000003419097221 */ /* 0x000fe20000010000 */
[----:B------:R-:W-:Y:S01]  /*77e0*/  FADD.FTZ R3, R125, R30 ;  /* 0x0000001e7d037221 */ /* 0x000fe20000010000 */
[----:B------:R-:W-:Y:S01]  /*77f0*/  F2FP.F16.F32.PACK_AB R131, R48, R131 ;  /* 0x000000833083723e */ /* 0x000fe200000000ff */
[----:B------:R-:W-:Y:S01]  /*7800*/  FMUL.FTZ R113, R113, R4 ;  /* 0x0000000471717220 */ /* 0x000fe20000410000 */
[----:B------:R-:W-:Y:S01]  /*7810*/  FADD.FTZ R26, R138, R9 ;  /* 0x000000098a1a7221 */ /* 0x000fe20000010000 */
[----:B------:R-:W-:Y:S01]  /*7820*/  F2FP.F16.F32.PACK_AB R138, R33, R138 ;  /* 0x0000008a218a723e */ /* 0x000fe200000000ff */
[-C--:B------:R-:W-:Y:S01]  /*7830*/  FMUL.FTZ R116, R116, R4.reuse ;  /* 0x0000000474747220 */ /* 0x080fe20000410000 */
[----:B------:R-:W-:Y:S01]  /*7840*/  FMUL.FTZ R117, R117, R4 ;  /* 0x0000000475757220 */ /* 0x000fe20000410000 */
[----:B------:R-:W-:Y:S01]  /*7850*/  FADD.FTZ R9, R33, R26 ;  /* 0x0000001a21097221 */ /* 0x000fe20000010000 */
[----:B------:R-:W-:Y:S01]  /*7860*/  IMAD.MOV.U32 R7, RZ, RZ, R6 ;  /* 0x000000ffff077224 */ /* 0x000fe200078e0006 */
[----:B------:R-:W1:Y:S02]  /*7870*/  MUFU.EX2 R26, R75 ;  /* 0x0000004b001a7308 */ /* 0x000e640000000800 */
[----:B------:R-:W-:Y:S01]  /*7880*/  FADD.FTZ R32, R132, R9 ;  /* 0x0000000984207221 */ /* 0x000fe20000010000 */
[----:B------:R-:W-:-:S03]  /*7890*/  F2FP.F16.F32.PACK_AB R132, R45, R132 ;  /* 0x000000842d84723e */ /* 0x000fc600000000ff */
[----:B------:R-:W-:-:S04]  /*78a0*/  FADD.FTZ R9, R45, R32 ;  /* 0x000000202d097221 */ /* 0x000fc80000010000 */
[----:B------:R-:W-:Y:S01]  /*78b0*/  FADD.FTZ R32, R134, R9 ;  /* 0x0000000986207221 */ /* 0x000fe20000010000 */
[----:B------:R-:W-:-:S03]  /*78c0*/  F2FP.F16.F32.PACK_AB R134, R37, R134 ;  /* 0x000000862586723e */ /* 0x000fc600000000ff */
[----:B------:R-:W-:Y:S01]  /*78d0*/  FADD.FTZ R9, R37, R32 ;  /* 0x0000002025097221 */ /* 0x000fe20000010000 */
[----:B-1----:R-:W-:-:S03]  /*78e0*/  FADD.FTZ R3, R26, R3 ;  /* 0x000000031a037221 */ /* 0x002fc60000010000 */
[----:B------:R-:W-:Y:S01]  /*78f0*/  FADD.FTZ R32, R8, R9 ;  /* 0x0000000908207221 */ /* 0x000fe20000010000 */
[----:B------:R-:W-:Y:S01]  /*7900*/  F2FP.F16.F32.PACK_AB R125, R26, R125 ;  /* 0x0000007d1a7d723e */ /* 0x000fe200000000ff */
[----:B------:R-:W-:Y:S02]  /*7910*/  FADD.FTZ R3, R78, R3 ;  /* 0x000000034e037221 */ /* 0x000fe40000010000 */
[----:B------:R-:W-:Y:S02]  /*7920*/  FADD.FTZ R9, R41, R32 ;  /* 0x0000002029097221 */ /* 0x000fe40000010000 */
[----:B------:R-:W-:Y:S02]  /*7930*/  FADD.FTZ R3, R79, R3 ;  /* 0x000000034f037221 */ /* 0x000fe40000010000 */
[----:B------:R-:W-:Y:S02]  /*7940*/  FADD.FTZ R32, R10, R9 ;  /* 0x000000090a207221 */ /* 0x000fe40000010000 */
[----:B------:R-:W-:-:S02]  /*7950*/  FADD.FTZ R3, R82, R3 ;  /* 0x0000000352037221 */ /* 0x000fc40000010000 */
[----:B------:R-:W-:Y:S02]  /*7960*/  FADD.FTZ R9, R49, R32 ;  /* 0x0000002031097221 */ /* 0x000fe40000010000 */
[----:B------:R-:W-:Y:S02]  /*7970*/  FADD.FTZ R3, R83, R3 ;  /* 0x0000000353037221 */ /* 0x000fe40000010000 */
[----:B------:R-:W-:Y:S02]  /*7980*/  FADD.FTZ R32, R12, R9 ;  /* 0x000000090c207221 */ /* 0x000fe40000010000 */
[----:B------:R-:W-:Y:S02]  /*7990*/  FADD.FTZ R8, R86, R3 ;  /* 0x0000000356087221 */ /* 0x000fe40000010000 */
[----:B------:R-:W-:-:S04]  /*79a0*/  FADD.FTZ R9, R53, R32 ;  /* 0x0000002035097221 */ /* 0x000fc80000010000 */
[----:B------:R-:W-:-:S04]  /*79b0*/  FADD.FTZ R2, R14, R9 ;  /* 0x000000090e027221 */ /* 0x000fc80000010000 */
[----:B------:R-:W-:-:S04]  /*79c0*/  FADD.FTZ R9, R57, R2 ;  /* 0x0000000239097221 */ /* 0x000fc80000010000 */
[----:B------:R-:W-:-:S04]  /*79d0*/  FADD.FTZ R2, R20, R9 ;  /* 0x0000000914027221 */ /* 0x000fc80000010000 */
[----:B------:R-:W-:-:S04]  /*79e0*/  FADD.FTZ R9, R61, R2 ;  /* 0x000000023d097221 */ /* 0x000fc80000010000 */
[----:B------:R-:W-:-:S04]  /*79f0*/  FADD.FTZ R2, R24, R9 ;  /* 0x0000000918027221 */ /* 0x000fc80000010000 */
[----:B------:R-:W-:Y:S01]  /*7a00*/  FADD.FTZ R3, R5, R2 ;  /* 0x0000000205037221 */ /* 0x000fe20000010000 */
[C---:B------:R-:W-:Y:S01]  /*7a10*/  FADD.FTZ R2, R123.reuse, R8 ;  /* 0x000000087b027221 */ /* 0x040fe20000010000 */
[----:B------:R-:W-:Y:S01]  /*7a20*/  F2FP.F16.F32.PACK_AB R123, R123, R86 ;  /* 0x000000567b7b723e */ /* 0x000fe200000000ff */
[----:B------:R-:W-:Y:S01]  /*7a30*/  IMAD.MOV.U32 R5, RZ, RZ, R0 ;  /* 0x000000ffff057224 */ /* 0x000fe200078e0000 */
[----:B0-----:R-:W-:Y:S06]  /*7a40*/  @P2 BRA `(.L_x_1835) ;  /* 0xffffffe000e42947 */ /* 0x001fec000383ffff */
.L_x_1826:
[----:B------:R-:W-:Y:S06]  /*7a50*/  BAR.ARV 0x8, 0x200 ;  /* 0x0208000000007b1d */ /* 0x000fec0000002000 */
[----:B------:R-:W-:Y:S05]  /*7a60*/  @!P0 BRA `(.L_x_1836) ;  /* 0x0000000000048947 */ /* 0x000fea0003800000 */
[----:B------:R-:W-:Y:S01]  /*7a70*/  BPT.TRAP 0x1 ;  /* 0x000000040000795c */ /* 0x000fe20000300000 */
.L_x_1836:
[----:B------:R-:W-:Y:S01]  /*7a80*/  ULEA UR5, UR39, UR45, 0x3 ;  /* 0x0000002d27057291 */ /* 0x000fe2000f8e183f */
[----:B------:R-:W-:-:S05]  /*7a90*/  IMAD.U32 R4, RZ, RZ, UR37 ;  /* 0x00000025ff047e24 */ /* 0x000fca000f8e00ff */
[----:B------:R-:W-:-:S04]  /*7aa0*/  SHF.L.U32 R4, R4, 0x1f, RZ ;  /* 0x0000001f04047819 */ /* 0x000fc800000006ff */
[----:B------:R0:W1:Y:S01]  /*7ab0*/  SYNCS.PHASECHK.TRANS64.TRYWAIT P2, [UR5+0x16850], R4 ;  /* 0x01685004ff0075a7 */ /* 0x0000620008040145 */
[----:B------:R-:W-:Y:S05]  /*7ac0*/  @!P0 BRA `(.L_x_1837) ;  /* 0x0000000000048947 */ /* 0x000fea0003800000 */
[----:B------:R-:W-:Y:S01]  /*7ad0*/  BPT.TRAP 0x1 ;  /* 0x000000040000795c */ /* 0x000fe20000300000 */
.L_x_1837:
[----:B-1----:R-:W-:Y:S05]  /*7ae0*/  @P2 BRA `(.L_x_1838) ;  /* 0x0000000000082947 */ /* 0x002fea0003800000 */
[----:B------:R-:W1:Y:S02]  /*7af0*/  SYNCS.PHASECHK.TRANS64.TRYWAIT P0, [UR5+0x16850], R4 ;  /* 0x01685004ff0075a7 */ /* 0x000e640008000145 */
[----:B-1----:R-:W-:Y:S05]  /*7b00*/  @!P0 BRA `(.L_x_1839) ;  /* 0x0000005800c48947 */ /* 0x002fea0003800000 */
.L_x_1838:
[----:B------:R-:W-:Y:S01]  /*7b10*/  UIADD3 UR45, UR45, 0x400, URZ ;  /* 0x000004002d2d7890 */ /* 0x000fe2000fffe03f */
[----:B------:R-:W-:Y:S01]  /*7b20*/  WARPGROUP.ARRIVE ;  /* 0x00000000000079c5 */ /* 0x000fe20000000000 */
[----:B------:R-:W-:Y:S01]  /*7b30*/  UMOV UR7, 0x40000040 ;  /* 0x4000004000077882 */ /* 0x000fe20000000000 */
[----:B01----:R-:W0:Y:S01]  /*7b40*/  SHFL.BFLY PT, R4, R3, 0x2, 0x1f ;  /* 0x0c401f0003047f89 */ /* 0x003e2200000e0000 */
[----:B------:R-:W-:Y:S01]  /*7b50*/  USHF.R.U32.HI UR45, URZ, 0x4, UR45 ;  /* 0x000000043f2d7899 */ /* 0x000fe2000801162d */
[----:B------:R-:W-:Y:S01]  /*7b60*/  IMAD.U32 R11, RZ, RZ, UR5 ;  /* 0x00000005ff0b7e24 */ /* 0x000fe2000f8e00ff */
[----:B------:R-:W-:Y:S01]  /*7b70*/  UIADD3 UR36, UR36, 0x1, URZ ;  /* 0x0000000124247890 */ /* 0x000fe2000fffe03f */
[----:B------:R-:W1:Y:S01]  /*7b80*/  SHFL.BFLY PT, R5, R2, 0x2, 0x1f ;  /* 0x0c401f0002057f89 */ /* 0x000e6200000e0000 */
[----:B------:R-:W-:Y:S01]  /*7b90*/  ULOP3.LUT UR4, UR45, 0x3fff, URZ, 0xc0, !UPT ;  /* 0x00003fff2d047892 */ /* 0x000fe2000f8ec03f */
[----:B------:R-:W-:Y:S02]  /*7ba0*/  IMAD.U32 R12, RZ, RZ, UR23 ;  /* 0x00000017ff0c7e24 */ /* 0x000fe4000f8e00ff */
[----:B------:R-:W-:Y:S01]  /*7bb0*/  IMAD.MOV.U32 R27, RZ, RZ, -0x800000 ;  /* 0xff800000ff1b7424 */ /* 0x000fe200078e00ff */
[----:B------:R-:W-:Y:S01]  /*7bc0*/  ULEA UR4, UR39, UR4, 0xa ;  /* 0x0000000427047291 */ /* 0x000fe2000f8e503f */
[----:B------:R-:W-:Y:S01]  /*7bd0*/  IMAD.MOV.U32 R26, RZ, RZ, -0x800000 ;  /* 0xff800000ff1a7424 */ /* 0x000fe200078e00ff */
[----:B------:R-:W-:-:S04]  /*7be0*/  UIADD3 UR39, UR39, 0x1, URZ ;  /* 0x0000000127277890 */ /* 0x000fc8000fffe03f */
[----:B------:R-:W-:Y:S01]  /*7bf0*/  UISETP.NE.AND UP0, UPT, UR39, 0x2, UPT ;  /* 0x000000022700788c */ /* 0x000fe2000bf05270 */
[----:B------:R-:W-:Y:S02]  /*7c00*/  UMOV UR6, UR4 ;  /* 0x0000000400067c82 */ /* 0x000fe40008000000 */
[----:B------:R-:W-:Y:S01]  /*7c10*/  HGMMA.64x64x16.F32 R88, R148, gdesc[UR4].tnspB, R88, gsb0 ;  /* 0x40e0000494587df0 */ /* 0x000fe20008000858 */
[----:B------:R-:W-:Y:S01]  /*7c20*/  UIADD3 UR6, UR4, 0x80, URZ ;  /* 0x0000008004067890 */ /* 0x000fe2000fffe03f */
[----:B------:R-:W-:Y:S01]  /*7c30*/  UMOV UR7, 0x40000040 ;  /* 0x4000004000077882 */ /* 0x000fe20000000000 */
[----:B------:R-:W-:Y:S01]  /*7c40*/  USEL UR39, UR39, URZ, UP0 ;  /* 0x0000003f27277287 */ /* 0x000fe20008000000 */
[----:B0-----:R-:W-:Y:S01]  /*7c50*/  FADD.FTZ R4, R4, R3 ;  /* 0x0000000304047221 */ /* 0x001fe20000010000 */
[----:B------:R-:W-:Y:S02]  /*7c60*/  IMAD.U32 R3, RZ, RZ, UR23 ;  /* 0x00000017ff037e24 */ /* 0x000fe4000f8e00ff */
[----:B-1----:R-:W-:Y:S01]  /*7c70*/  FADD.FTZ R7, R5, R2 ;  /* 0x0000000205077221 */ /* 0x002fe20000010000 */
[----:B------:R-:W-:Y:S01]  /*7c80*/  IMAD.MOV.U32 R2, RZ, RZ, RZ ;  /* 0x000000ffff027224 */ /* 0x000fe200078e00ff */
[----:B------:R-:W0:Y:S04]  /*7c90*/  SHFL.BFLY PT, R5, R4, 0x1, 0x1f ;  /* 0x0c201f0004057f89 */ /* 0x000e2800000e0000 */
[----:B------:R-:W1:Y:S01]  /*7ca0*/  SHFL.BFLY PT, R8, R7, 0x1, 0x1f ;  /* 0x0c201f0007087f89 */ /* 0x000e6200000e0000 */
[----:B0-----:R-:W-:Y:S01]  /*7cb0*/  FADD.FTZ R9, R4, R5 ;  /* 0x0000000504097221 */ /* 0x001fe20000010000 */
[----:B-1----:R-:W-:-:S04]  /*7cc0*/  FADD.FTZ R10, R7, R8 ;  /* 0x00000008070a7221 */ /* 0x002fc80000010000 */
[----:B------:R-:W-:Y:S01]  /*7cd0*/  FSETP.NE.FTZ.AND P0, PT, R9, RZ, PT ;  /* 0x000000ff0900720b */ /* 0x000fe20003f15000 */
[----:B------:R-:W-:Y:S01]  /*7ce0*/  IMAD.MOV.U32 R7, RZ, RZ, RZ ;  /* 0x000000ffff077224 */ /* 0x000fe200078e00ff */
[----:B------:R-:W-:-:S11]  /*7cf0*/  FSETP.NE.FTZ.AND P2, PT, R10, RZ, PT ;  /* 0x000000ff0a00720b */ /* 0x000fd60003f55000 */
[----:B------:R-:W0:Y:S01]  /*7d00*/  @P0 MUFU.LG2 R5, R9 ;  /* 0x0000000900050308 */ /* 0x000e220000000c00 */
[----:B------:R-:W-:Y:S01]  /*7d10*/  @P0 FMUL.FTZ R3, R3, 0.69314718246459960938 ;  /* 0x3f31721803030820 */ /* 0x000fe20000410000 */
[----:B------:R-:W-:-:S06]  /*7d20*/  @P2 FMUL.FTZ R12, R12, 0.69314718246459960938 ;  /* 0x3f3172180c0c2820 */ /* 0x000fcc0000410000 */
        /* <DEDUP_REMOVED lines=8> */
[----:B-1----:R-:W-:Y:S01]  /*7db0*/  @P2 FMUL.FTZ R5, R8, 0.69314718246459960938 ;  /* 0x3f31721808052820 */ /* 0x002fe20000410000 */
[----:B------:R-:W-:-:S03]  /*7dc0*/  @!P1 VIADD R8, R11, 0x16860 ;  /* 0x000168600b089836 */ /* 0x000fc60000000000 */
[----:B------:R-:W-:Y:S01]  /*7dd0*/  @P2 FFMA.FTZ R26, R12, R0, R5 ;  /* 0x000000000c1a2223 */ /* 0x000fe20000010005 */
[----:B------:R-:W-:Y:S01]  /*7de0*/  HGMMA.64x64x16.F32 R88, R144, gdesc[UR4].tnspB, R88, gsb0 ;  /* 0x40e0000490587df0 */ /* 0x000fe20008000858 */
[----:B------:R-:W-:Y:S01]  /*7df0*/  UIADD3 UR6, UR4, 0x100, URZ ;  /* 0x0000010004067890 */ /* 0x000fe2000fffe03f */
[----:B------:R-:W-:Y:S01]  /*7e00*/  @!P1 PRMT R8, RZ, 0x654, R8 ;  /* 0x00000654ff089816 */ /* 0x000fe20000000008 */
        /* <DEDUP_REMOVED lines=66> */
.L_x_1809:
        /* <DEDUP_REMOVED lines=9> */
[----:B------:R-:W0:Y:S01]  /*82c0*/  LDC R32, c[0x0][0xbe8] ;  /* 0x0002fa00ff207b82 */ /* 0x000e220000000800 */
[----:B------:R-:W1:Y:S01]  /*82d0*/  S2R R5, SR_SWINHI ;  /* 0x0000000000057919 */ /* 0x000e620000002f00 */
[----:B------:R-:W-:Y:S01]  /*82e0*/  USHF.R.S32.HI UR12, URZ, 0x1f, UR43 ;  /* 0x0000001f3f0c7899 */ /* 0x000fe2000801142b */
[----:B------:R-:W-:Y:S01]  /*82f0*/  VIADD R37, R17, UR41 ;  /* 0x0000002911257c36 */ /* 0x000fe20008000000 */
[----:B------:R-:W-:Y:S01]  /*8300*/  ULDC.64 UR8, c[0x0][0xb90] ;  /* 0x0002e40000087ab9 */ /* 0x000fe20000000a00 */
[----:B------:R-:W-:Y:S01]  /*8310*/  USHF.R.S32.HI UR13, URZ, 0x1f, UR42 ;  /* 0x0000001f3f0d7899 */ /* 0x000fe2000801142a */
[----:B------:R-:W-:Y:S01]  /*8320*/  F2FP.F16.F32.PACK_AB R112, R113, R112 ;  /* 0x000000707170723e */ /* 0x000fe200000000ff */
[----:B------:R-:W-:Y:S01]  /*8330*/  UIMAD UR5, UR12, UR8, URZ ;  /* 0x000000080c0572a4 */ /* 0x000fe2000f8e023f */
[----:B------:R-:W-:Y:S01]  /*8340*/  IMAD.MOV.U32 R28, RZ, RZ, R37 ;  /* 0x000000ffff1c7224 */ /* 0x000fe200078e0025 */
        /* <DEDUP_REMOVED lines=13> */
[----:B------:R-:W-:Y:S01]  /*8420*/  F2FP.F16.F32.PACK_AB R115, R119, R118 ;  /* 0x000000767773723e */ /* 0x000fe200000000ff */
[----:B------:R-:W-:Y:S01]  /*8430*/  ULDC UR5, c[0x0][0xa88] ;  /* 0x0002a20000057ab9 */ /* 0x000fe20000000800 */
[----:B------:R-:W-:Y:S01]  /*8440*/  BAR.SYNC.DEFER_BLOCKING 0x1, 0x180 ;  /* 0x0046000000007b1d */ /* 0x000fe20000010000 */
[----:B0-----:R-:W-:Y:S01]  /*8450*/  ISETP.NE.AND P1, PT, R32, 0x1, PT ;  /* 0x000000012000780c */ /* 0x001fe20003f25270 */
[----:B------:R-:W-:-:S04]  /*8460*/  IMAD.U32 R34, RZ, RZ, UR8 ;  /* 0x00000008ff227e24 */ /* 0x000fc8000f8e00ff */
[----:B------:R-:W-:Y:S01]  /*8470*/  ULDC.64 UR8, c[0x0][0xae8] ;  /* 0x0002ba0000087ab9 */ /* 0x000fe20000000a00 */
[----:B------:R-:W-:Y:S01]  /*8480*/  ULDC.64 UR10, c[0x0][0xaf0] ;  /* 0x0002bc00000a7ab9 */ /* 0x000fe20000000a00 */
[----:B------:R-:W-:Y:S02]  /*8490*/  MOV R2, R0 ;  /* 0x0000000000027202 */ /* 0x000fe40000000f00 */
[----:B-1----:R-:W-:Y:S01]  /*84a0*/  MOV R3, R5 ;  /* 0x0000000500037202 */ /* 0x002fe20000000f00 */
[----:B------:R-:W-:-:S03]  /*84b0*/  IMAD R5, R22, 0x40, R19 ;  /* 0x0000004016057824 */ /* 0x000fc600078e0213 */
[----:B------:R-:W0:Y:S01]  /*84c0*/  @P1 LDC R20, c[0x0][0xbec] ;  /* 0x0002fb00ff141b82 */ /* 0x000e220000000800 */
[----:B------:R-:W-:-:S04]  /*84d0*/  IMAD.WIDE R10, R155, 0x2, R2 ;  /* 0x000000029b0a7825 */ /* 0x000fc800078e0202 */
[----:B------:R-:W-:Y:S01]  /*84e0*/  IMAD.WIDE R2, R5, 0x2, R2 ;  /* 0x0000000205027825 */ /* 0x000fe200078e0202 */
[C---:B------:R-:W-:Y:S02]  /*84f0*/  LOP3.LUT R4, R10.reuse, 0x380, RZ, 0xc0, !PT ;  /* 0x000003800a047812 */ /* 0x040fe400078ec0ff */
[----:B------:R-:W1:Y:S01]  /*8500*/  @P1 LDC R35, c[0x0][0xbf0] ;  /* 0x0002fc00ff231b82 */ /* 0x000e620000000800 */
[----:B------:R-:W-:Y:S02]  /*8510*/  IADD3 R33, P0, R10, 0x60, RZ ;  /* 0x000000600a217810 */ /* 0x000fe40007f1e0ff */
[----:B------:R-:W-:Y:S02]  /*8520*/  SHF.R.U64 R5, R4, 0x3, RZ ;  /* 0x0000000304057819 */ /* 0x000fe400000012ff */
[----:B------:R-:W-:Y:S01]  /*8530*/  LOP3.LUT R4, R33, 0x380, RZ, 0xc0, !PT ;  /* 0x0000038021047812 */ /* 0x000fe200078ec0ff */
[----:B------:R-:W-:Y:S01]  /*8540*/  IMAD.X R9, RZ, RZ, R11, P0 ;  /* 0x000000ffff097224 */ /* 0x000fe200000e060b */
[----:B------:R-:W-:-:S02]  /*8550*/  IADD3 R31, P2, R10, 0x40, RZ ;  /* 0x000000400a1f7810 */ /* 0x000fc40007f5e0ff */
[----:B------:R-:W-:Y:S02]  /*8560*/  SHF.R.U64 R4, R4, 0x3, RZ ;  /* 0x0000000304047819 */ /* 0x000fe400000012ff */
[----:B------:R-:W-:Y:S01]  /*8570*/  IADD3 R29, P3, R10, 0x20, RZ ;  /* 0x000000200a1d7810 */ /* 0x000fe20007f7e0ff */
[----:B------:R-:W-:Y:S01]  /*8580*/  IMAD.X R7, RZ, RZ, R11, P2 ;  /* 0x000000ffff077224 */ /* 0x000fe200010e060b */
[----:B------:R-:W-:Y:S02]  /*8590*/  LOP3.LUT R6, R31, 0x380, RZ, 0xc0, !PT ;  /* 0x000003801f067812 */ /* 0x000fe400078ec0ff */
[----:B------:R-:W-:Y:S01]  /*85a0*/  LOP3.LUT R8, R4, R33, RZ, 0x3c, !PT ;  /* 0x0000002104087212 */ /* 0x000fe200078e3cff */
[----:B0-----:R-:W-:Y:S01]  /*85b0*/  @P1 IMAD.HI.U32 R20, R37, R20, RZ ;  /* 0x0000001425141227 */ /* 0x001fe200078e00ff */
[----:B------:R-:W-:Y:S02]  /*85c0*/  SHF.R.U64 R6, R6, 0x3, RZ ;  /* 0x0000000306067819 */ /* 0x000fe400000012ff */
[----:B------:R-:W-:-:S02]  /*85d0*/  LOP3.LUT R4, R29, 0x380, RZ, 0xc0, !PT ;  /* 0x000003801d047812 */ /* 0x000fc400078ec0ff */
[----:B------:R-:W-:Y:S02]  /*85e0*/  LOP3.LUT R6, R6, R31, RZ, 0x3c, !PT ;  /* 0x0000001f06067212 */ /* 0x000fe400078e3cff */
[----:B------:R-:W-:Y:S02]  /*85f0*/  SHF.R.U64 R4, R4, 0x3, RZ ;  /* 0x0000000304047819 */ /* 0x000fe400000012ff */
[----:B------:R-:W-:Y:S02]  /*8600*/  IADD3 R31, P2, R2, 0x3000, RZ ;  /* 0x00003000021f7810 */ /* 0x000fe40007f5e0ff */
[----:B------:R-:W-:Y:S02]  /*8610*/  LOP3.LUT R4, R4, R29, RZ, 0x3c, !PT ;  /* 0x0000001d04047212 */ /* 0x000fe400078e3cff */
[----:B------:R-:W-:Y:S01]  /*8620*/  LOP3.LUT R29, R31, 0x380, RZ, 0xc0, !PT ;  /* 0x000003801f1d7812 */ /* 0x000fe200078ec0ff */
[----:B------:R-:W-:Y:S01]  /*8630*/  IMAD.X R21, RZ, RZ, R3, P2 ;  /* 0x000000ffff157224 */ /* 0x000fe200010e0603 */
[----:B-1----:R-:W-:-:S02]  /*8640*/  @P1 SHF.R.U32.HI R28, RZ, R35, R20 ;  /* 0x00000023ff1c1219 */ /* 0x002fc40000011614 */
[----:B------:R-:W-:Y:S02]  /*8650*/  SHF.R.U64 R20, R29, 0x3, RZ ;  /* 0x000000031d147819 */ /* 0x000fe400000012ff */
[----:B------:R-:W-:Y:S01]  /*8660*/  LOP3.LUT R10, R5, R10, RZ, 0x3c, !PT ;  /* 0x0000000a050a7212 */ /* 0x000fe200078e3cff */
[--C-:B------:R-:W-:Y:S01]  /*8670*/  IMAD.MOV R29, RZ, RZ, -R28.reuse ;  /* 0x000000ffff1d7224 */ /* 0x100fe200078e0a1c */
[----:B------:R-:W-:Y:S01]  /*8680*/  LOP3.LUT R20, R20, R31, RZ, 0x3c, !PT ;  /* 0x0000001f14147212 */ /* 0x000fe200078e3cff */
[----:B------:R-:W-:Y:S01]  /*8690*/  IMAD.X R5, RZ, RZ, R11, P3 ;  /* 0x000000ffff057224 */ /* 0x000fe200018e060b */
[----:B------:R-:W-:Y:S01]  /*86a0*/  MOV R31, R10 ;  /* 0x0000000a001f7202 */ /* 0x000fe20000000f00 */
[----:B------:R-:W-:Y:S01]  /*86b0*/  IMAD R29, R32, R29, R37 ;  /* 0x0000001d201d7224 */ /* 0x000fe200078e0225 */
[----:B------:R-:W-:Y:S02]  /*86c0*/  SHF.R.S32.HI R11, RZ, 0x1f, R28 ;  /* 0x0000001fff0b7819 */ /* 0x000fe4000001141c */
[----:B------:R-:W-:-:S02]  /*86d0*/  IADD3 R10, P0, R28, UR6, RZ ;  /* 0x000000061c0a7c10 */ /* 0x000fc4000ff1e0ff */
[----:B------:R-:W-:Y:S02]  /*86e0*/  IADD3 R33, P3, R2, 0x1800, RZ ;  /* 0x0000180002217810 */ /* 0x000fe40007f7e0ff */
[----:B------:R-:W-:Y:S02]  /*86f0*/  SHF.R.S32.HI R30, RZ, 0x1f, R29 ;  /* 0x0000001fff1e7819 */ /* 0x000fe4000001141d */
[----:B------:R-:W-:Y:S01]  /*8700*/  IADD3.X R11, R11, UR7, R34, P0, !PT ;  /* 0x000000070b0b7c10 */ /* 0x000fe200087fe422 */
[----:B------:R-:W-:Y:S01]  /*8710*/  ULDC.64 UR6, c[0x0][0xb88] ;  /* 0x0002e20000067ab9 */ /* 0x000fe20000000a00 */
[----:B------:R-:W-:Y:S01]  /*8720*/  LOP3.LUT R24, R33, 0x380, RZ, 0xc0, !PT ;  /* 0x0000038021187812 */ /* 0x000fe200078ec0ff */
[----:B------:R-:W-:Y:S01]  /*8730*/  IMAD.X R25, RZ, RZ, R3, P3 ;  /* 0x000000ffff197224 */ /* 0x000fe200018e0603 */
[----:B------:R-:W-:Y:S01]  /*8740*/  MOV R28, R8 ;  /* 0x00000008001c7202 */ /* 0x000fe20000000f00 */
[----:B------:R-:W-:Y:S01]  /*8750*/  IMAD R8, R30, UR6, RZ ;  /* 0x000000061e087c24 */ /* 0x000fe2000f8e02ff */
[----:B------:R-:W-:Y:S01]  /*8760*/  MOV R30, R6 ;  /* 0x00000006001e7202 */ /* 0x000fe20000000f00 */
[----:B------:R-:W-:Y:S01]  /*8770*/  IMAD.WIDE.U32 R6, R29, UR6, R10 ;  /* 0x000000061d067c25 */ /* 0x000fe2000f8e000a */
[----:B------:R-:W-:-:S02]  /*8780*/  SHF.R.U64 R24, R24, 0x3, RZ ;  /* 0x0000000318187819 */ /* 0x000fc400000012ff */
[----:B------:R-:W-:Y:S01]  /*8790*/  LOP3.LUT P0, RZ, R152, 0x3, RZ, 0xc0, !PT ;  /* 0x0000000398ff7812 */ /* 0x000fe2000780c0ff */
[----:B------:R-:W-:Y:S01]  /*87a0*/  IMAD R29, R29, UR7, R8 ;  /* 0x000000071d1d7c24 */ /* 0x000fe2000f8e0208 */
[----:B------:R-:W-:Y:S01]  /*87b0*/  LOP3.LUT R24, R24, R33, RZ, 0x3c, !PT ;  /* 0x0000002118187212 */ /* 0x000fe200078e3cff */
[----:B------:R-:W-:Y:S01]  /*87c0*/  VIADD R10, R154, UR41 ;  /* 0x000000299a0a7c36 */ /* 0x000fe20008000000 */
[----:B------:R-:W-:Y:S01]  /*87d0*/  ULDC.64 UR6, c[0x0][0xb50] ;  /* 0x0002d40000067ab9 */ /* 0x000fe20000000a00 */
[----:B------:R-:W-:Y:S01]  /*87e0*/  IMAD R33, R32, UR5, RZ ;  /* 0x0000000520217c24 */ /* 0x000fe2000f8e02ff */
[----:B------:R-:W-:Y:S01]  /*87f0*/  LEA R34, P5, R6, UR6, 0x2 ;  /* 0x0000000606227c11 */ /* 0x000fe2000f8a10ff */
[----:B------:R-:W-:Y:S01]  /*8800*/  IMAD.IADD R7, R7, 0x1, R29 ;  /* 0x0000000107077824 */ /* 0x000fe200078e021d */
[----:B------:R-:W-:Y:S01]  /*8810*/  MOV R29, R4 ;  /* 0x00000004001d7202 */ /* 0x000fe20000000f00 */
[C---:B------:R-:W-:Y:S01]  /*8820*/  VIADD R8, R10.reuse, 0x8 ;  /* 0x000000080a087836 */ /* 0x040fe20000000000 */
[----:B------:R-:W-:Y:S01]  /*8830*/  ISETP.GE.OR P4, PT, R10, R33, P0 ;  /* 0x000000210a00720c */ /* 0x000fe20000786670 */
[----:B------:R-:W-:Y:S01]  /*8840*/  SHFL.IDX PT, R36, R34, RZ, 0x1c1f ;  /* 0x001c1fff22247589 */ /* 0x000fe200000e0000 */
[----:B------:R-:W-:-:S02]  /*8850*/  LEA.HI.X R35, R6, UR7, R7, 0x2, P5 ;  /* 0x0000000706237c11 */ /* 0x000fc4000a8f1407 */
[----:B------:R-:W-:Y:S01]  /*8860*/  ISETP.GE.OR P0, PT, R8, R33, P0 ;  /* 0x000000210800720c */ /* 0x000fe20000706670 */
[----:B------:R-:W-:Y:S01]  /*8870*/  SHFL.IDX PT, R38, R34, 0x1, 0x1c1f ;  /* 0x003c1f0022267f89 */ /* 0x000fe200000e0000 */
[----:B------:R-:W-:Y:S02]  /*8880*/  F2FP.F16.F32.PACK_AB R4, R89, R88 ;  /* 0x000000585904723e */ /* 0x000fe400000000ff */
[----:B------:R-:W-:Y:S01]  /*8890*/  F2FP.F16.F32.PACK_AB R5, R91, R90 ;  /* 0x0000005a5b05723e */ /* 0x000fe200000000ff */
[----:B------:R-:W0:Y:S01]  /*88a0*/  SHFL.IDX PT, R37, R35, RZ, 0x1c1f ;  /* 0x001c1fff23257589 */ /* 0x000e2200000e0000 */
[----:B------:R-:W-:Y:S02]  /*88b0*/  F2FP.F16.F32.PACK_AB R6, R93, R92 ;  /* 0x0000005c5d06723e */ /* 0x000fe400000000ff */
[----:B------:R-:W-:Y:S01]  /*88c0*/  F2FP.F16.F32.PACK_AB R7, R95, R94 ;  /* 0x0000005e5f07723e */ /* 0x000fe200000000ff */
[----:B------:R1:W2:Y:S01]  /*88d0*/  SHFL.IDX PT, R39, R35, 0x1, 0x1c1f ;  /* 0x003c1f0023277f89 */ /* 0x0002a200000e0000 */
[----:B------:R-:W-:-:S02]  /*88e0*/  F2FP.F16.F32.PACK_AB R8, R97, R96 ;  /* 0x000000606108723e */ /* 0x000fc400000000ff */
[----:B------:R-:W-:Y:S01]  /*88f0*/  F2FP.F16.F32.PACK_AB R9, R99, R98 ;  /* 0x000000626309723e */ /* 0x000fe200000000ff */
[----:B------:R3:W-:Y:S01]  /*8900*/  STSM.16.M88.4 [R31], R4 ;  /* 0x000000041f007844 */ /* 0x0007e20000000200 */
[----:B------:R-:W-:Y:S02]  /*8910*/  F2FP.F16.F32.PACK_AB R10, R101, R100 ;  /* 0x00000064650a723e */ /* 0x000fe400000000ff */
[----:B------:R-:W-:Y:S02]  /*8920*/  F2FP.F16.F32.PACK_AB R11, R103, R102 ;  /* 0x00000066670b723e */ /* 0x000fe400000000ff */
[----:B-1----:R-:W-:-:S03]  /*8930*/  LOP3.LUT R35, R2, 0x380, RZ, 0xc0, !PT ;  /* 0x0000038002237812 */ /* 0x002fc600078ec0ff */
[----:B------:R1:W-:Y:S01]  /*8940*/  STSM.16.M88.4 [R29], R8 ;  /* 0x000000081d007844 */ /* 0x0003e20000000200 */
[----:B------:R-:W-:-:S03]  /*8950*/  SHF.R.U64 R35, R35, 0x3, RZ ;  /* 0x0000000323237819 */ /* 0x000fc600000012ff */
[----:B------:R-:W-:Y:S01]  /*8960*/  STSM.16.M88.4 [R30], R12 ;  /* 0x0000000c1e007844 */ /* 0x000fe20000000200 */
[----:B------:R-:W-:Y:S01]  /*8970*/  LOP3.LUT R34, R35, R2, RZ, 0x3c, !PT ;  /* 0x0000000223227212 */ /* 0x000fe200078e3cff */
[----:B------:R-:W-:Y:S02]  /*8980*/  IMAD.MOV.U32 R35, RZ, RZ, R3 ;  /* 0x000000ffff237224 */ /* 0x000fe400078e0003 */
[----:B------:R-:W-:Y:S01]  /*8990*/  STSM.16.M88.4 [R28], R112 ;  /* 0x000000701c007844 */ /* 0x000fe20000000200 */
[----:B------:R-:W-:Y:S06]  /*89a0*/  BAR.SYNC.DEFER_BLOCKING 0x1, 0x180 ;  /* 0x0046000000007b1d */ /* 0x000fec0000010000 */
[----:B0-----:R0:W-:Y:S04]  /*89b0*/  @!P4 ST.E desc[UR46][R36.64], R27 ;  /* 0x0000001b2400c985 */ /* 0x0011e8000c10192e */
[----:B--2---:R2:W-:Y:S04]  /*89c0*/  @!P0 ST.E desc[UR46][R38.64], R26 ;  /* 0x0000001a26008985 */ /* 0x0045e8000c10192e */
[----:B---3--:R-:W3:Y:S04]  /*89d0*/  LD.E.128 R4, desc[UR46][R34.64] ;  /* 0x0000002e22047980 */ /* 0x008ee8000c101d00 */
[----:B-1----:R1:W4:Y:S01]  /*89e0*/  LD.E.128 R8, desc[UR46][R24.64] ;  /* 0x0000002e18087980 */ /* 0x002322000c101d00 */
[----:B0-----:R-:W0:Y:S03]  /*89f0*/  @P1 LDC R27, c[0x0][0xbf0] ;  /* 0x0002fc00ff1b1b82 */ /* 0x001e260000000800 */
[----:B------:R2:W4:Y:S01]  /*8a00*/  LD.E.128 R28, desc[UR46][R20.64] ;  /* 0x0000002e141c7980 */ /* 0x000522000c101d00 */
[----:B------:R-:W-:-:S04]  /*8a10*/  IADD3 R15, P0, R2, 0x4800, RZ ;  /* 0x00004800020f7810 */ /* 0x000fc80007f1e0ff */
[----:B------:R-:W-:Y:S01]  /*8a20*/  LOP3.LUT R2, R15, 0x380, RZ, 0xc0, !PT ;  /* 0x000003800f027812 */ /* 0x000fe200078ec0ff */
[----:B------:R-:W-:Y:S02]  /*8a30*/  IMAD.X R13, RZ, RZ, R3, P0 ;  /* 0x000000ffff0d7224 */ /* 0x000fe400000e0603 */
[----:B------:R-:W0:Y:S01]  /*8a40*/  @P1 LDC R3, c[0x0][0xbec] ;  /* 0x0002fb00ff031b82 */ /* 0x000e220000000800 */
[----:B------:R-:W-:Y:S01]  /*8a50*/  SHF.R.U64 R2, R2, 0x3, RZ ;  /* 0x0000000302027819 */ /* 0x000fe200000012ff */
[----:B------:R-:W-:-:S03]  /*8a60*/  UIMAD UR5, UR12, UR8, URZ ;  /* 0x000000080c0572a4 */ /* 0x000fc6000f8e023f */
[----:B------:R-:W-:Y:S01]  /*8a70*/  LOP3.LUT R12, R2, R15, RZ, 0x3c, !PT ;  /* 0x0000000f020c7212 */ /* 0x000fe200078e3cff */
[----:B------:R-:W-:Y:S01]  /*8a80*/  IMAD R2, R18, 0x30, R22 ;  /* 0x0000003012027824 */ /* 0x000fe200078e0216 */
[----:B------:R-:W-:-:S03]  /*8a90*/  UIMAD.WIDE.U32 UR6, UR43, UR8, URZ ;  /* 0x000000082b0672a5 */ /* 0x000fc6000f8e003f */
[----:B-1----:R-:W-:Y:S01]  /*8aa0*/  VIADD R24, R2, UR41 ;  /* 0x0000002902187c36 */ /* 0x002fe20008000000 */
[----:B------:R-:W-:Y:S01]  /*8ab0*/  UIMAD UR5, UR43, UR9, UR5 ;  /* 0x000000092b0572a4 */ /* 0x000fe2000f8e0205 */
[----:B------:R-:W5:Y:S01]  /*8ac0*/  LD.E.128 R12, desc[UR46][R12.64] ;  /* 0x0000002e0c0c7980 */ /* 0x000f62000c101d00 */
[----:B------:R-:W-:Y:S01]  /*8ad0*/  UIMAD UR8, UR13, UR10, URZ ;  /* 0x0000000a0d0872a4 */ /* 0x000fe2000f8e023f */
[----:B--2---:R-:W-:Y:S01]  /*8ae0*/  IMAD.MOV.U32 R21, RZ, RZ, R24 ;  /* 0x000000ffff157224 */ /* 0x004fe200078e0018 */
[----:B------:R-:W-:Y:S01]  /*8af0*/  UIADD3 UR7, UR7, UR5, URZ ;  /* 0x0000000507077290 */ /* 0x000fe2000fffe03f */
[----:B------:R-:W-:Y:S01]  /*8b00*/  @!PT LDS RZ, [RZ] ;  /* 0x00000000fffff984 */ /* 0x000fe20000000800 */
[----:B------:R-:W-:Y:S01]  /*8b10*/  @!PT LDS RZ, [RZ] ;  /* 0x00000000fffff984 */ /* 0x000fe20000000800 */
[----:B------:R-:W-:Y:S01]  /*8b20*/  @!PT LDS RZ, [RZ] ;  /* 0x00000000fffff984 */ /* 0x000fe20000000800 */
[----:B------:R-:W-:Y:S01]  /*8b30*/  @!PT LDS RZ, [RZ] ;  /* 0x00000000fffff984 */ /* 0x000fe20000000800 */
[----:B------:R1:W-:Y:S06]  /*8b40*/  MEMBAR.ALL.CTA ;  /* 0x0000000000007992 */ /* 0x0003ec0000008000 */
[----:B-1----:R-:W1:Y:S01]  /*8b50*/  FENCE.VIEW.ASYNC.S ;  /* 0x00000000000073c6 */ /* 0x002e620000000000 */
[----:B------:R-:W-:Y:S01]  /*8b60*/  UIMAD UR5, UR42, UR11, UR8 ;  /* 0x0000000b2a0572a4 */ /* 0x000fe2000f8e0208 */
[----:B------:R-:W-:Y:S01]  /*8b70*/  VIADD R0, R0, 0x16820 ;  /* 0x0001682000007836 */ /* 0x000fe20000000000 */
[----:B------:R-:W-:-:S03]  /*8b80*/  UIMAD.WIDE.U32 UR42, UR42, UR10, UR6 ;  /* 0x0000000a2a2a72a5 */ /* 0x000fc6000f8e0006 */
[----:B------:R-:W-:Y:S01]  /*8b90*/  ULDC.64 UR6, c[0x0][0xae0] ;  /* 0x0002b80000067ab9 */ /* 0x000fe20000000a00 */
[----:B------:R-:W-:Y:S01]  /*8ba0*/  UIADD3 UR5, UR43, UR5, URZ ;  /* 0x000000052b057290 */ /* 0x000fe2000fffe03f */
[----:B0-----:R-:W-:Y:S01]  /*8bb0*/  @P1 IMAD.HI.U32 R2, R24, R3, RZ ;  /* 0x0000000318021227 */ /* 0x001fe200078e00ff */
[----:B------:R-:W-:-:S03]  /*8bc0*/  PRMT R0, RZ, 0x654, R0 ;  /* 0x00000654ff007816 */ /* 0x000fc60000000000 */
[----:B------:R-:W-:Y:S01]  /*8bd0*/  IMAD.U32 R3, RZ, RZ, UR43 ;  /* 0x0000002bff037e24 */ /* 0x000fe2000f8e00ff */
[----:B------:R-:W-:Y:S01]  /*8be0*/  @P1 SHF.R.U32.HI R21, RZ, R27, R2 ;  /* 0x0000001bff151219 */ /* 0x000fe20000011602 */
[----:B------:R-:W-:Y:S02]  /*8bf0*/  IMAD.U32 R2, RZ, RZ, UR42 ;  /* 0x0000002aff027e24 */ /* 0x000fe4000f8e00ff */
[----:B------:R-:W-:Y:S01]  /*8c00*/  IMAD.U32 R3, RZ, RZ, UR5 ;  /* 0x00000005ff037e24 */ /* 0x000fe2000f8e00ff */
[--C-:B------:R-:W-:Y:S01]  /*8c10*/  SHF.R.S32.HI R20, RZ, 0x1f, R21.reuse ;  /* 0x0000001fff147819 */ /* 0x100fe20000011415 */
[----:B------:R-:W-:Y:S01]  /*8c20*/  IMAD.MOV R25, RZ, RZ, -R21 ;  /* 0x000000ffff197224 */ /* 0x000fe200078e0a15 */
[----:B------:R-:W-:Y:S01]  /*8c30*/  ULDC UR5, c[0x0][0xac8] ;  /* 0x0002b20000057ab9 */ /* 0x000fe20000000800 */
[----:B------:R-:W-:-:S04]  /*8c40*/  IMAD.WIDE.U32 R2, R21, UR6, R2 ;  /* 0x0000000615027c25 */ /* 0x000fc8000f8e0002 */
[----:B------:R-:W-:Y:S01]  /*8c50*/  IMAD R20, R20, UR6, RZ ;  /* 0x0000000614147c24 */ /* 0x000fe2000f8e02ff */
[----:B-1----:R0:W-:Y:S01]  /*8c60*/  SYNCS.ARRIVE.TRANS64.RED.A1T0 RZ, [R0+URZ], RZ ;  /* 0x000000ff00ff79a7 */ /* 0x0021e2000810043f */
[----:B------:R-:W-:Y:S02]  /*8c70*/  IMAD R25, R32, R25, R24 ;  /* 0x0000001920197224 */ /* 0x000fe400078e0218 */
[----:B------:R-:W-:Y:S01]  /*8c80*/  IMAD R27, R21, UR7, R20 ;  /* 0x00000007151b7c24 */ /* 0x000fe2000f8e0214 */
[----:B------:R-:W-:Y:S01]  /*8c90*/  ULDC.64 UR6, c[0x0][0xad8] ;  /* 0x0002b60000067ab9 */ /* 0x000fe20000000a00 */
[----:B------:R-:W-:Y:S01]  /*8ca0*/  VIADD R32, R22, UR41 ;  /* 0x0000002916207c36 */ /* 0x000fe20008000000 */
        /* <DEDUP_REMOVED lines=19> */
[----:B------:R-:W2:Y:S01]  /*8de0*/  SHFL.IDX PT, R3, R27, RZ, 0x181f ;  /* 0x00181fff1b037589 */ /* 0x000ea200000e0000 */
[----:B------:R-:W-:-:S03]  /*8df0*/  ISETP.GE.OR P0, PT, R0, R33, P0 ;  /* 0x000000210000720c */ /* 0x000fc60000706670 */
[----:B------:R-:W2:Y:S04]  /*8e00*/  SHFL.IDX PT, R21, R27, 0x1, 0x181f ;  /* 0x00381f001b157f89 */ /* 0x000ea800000e0000 */
[----:B------:R-:W2:Y:S01]  /*8e10*/  SHFL.IDX PT, R25, R27, 0x2, 0x181f ;  /* 0x00581f001b197f89 */ /* 0x000ea200000e0000 */
[----:B0-----:R-:W-:-:S03]  /*8e20*/  @!P1 LEA R2, P4, R19, R24, 0x1 ;  /* 0x0000001813029211 */ /* 0x001fc600078808ff */
[----:B------:R-:W0:Y:S01]  /*8e30*/  SHFL.IDX PT, R26, R26, 0x3, 0x181f ;  /* 0x00781f001a1a7f89 */ /* 0x000e2200000e0000 */
[----:B-1----:R-:W-:-:S03]  /*8e40*/  @!P2 LEA R20, P5, R19, R34, 0x1 ;  /* 0x000000221314a211 */ /* 0x002fc600078a08ff */
[----:B------:R-:W1:Y:S01]  /*8e50*/  SHFL.IDX PT, R27, R27, 0x3, 0x181f ;  /* 0x00781f001b1b7f89 */ /* 0x000e6200000e0000 */
[C---:B--2---:R-:W-:Y:S02]  /*8e60*/  @!P3 LEA R24, P6, R19.reuse, R36, 0x1 ;  /* 0x000000241318b211 */ /* 0x044fe400078c08ff */
[C-C-:B------:R-:W-:Y:S02]  /*8e70*/  @!P1 LEA.HI.X R3, R19.reuse, R3, R156.reuse, 0x1, P4 ;  /* 0x0000000313039211 */ /* 0x140fe400020f0c9c */
[C-C-:B------:R-:W-:Y:S02]  /*8e80*/  @!P2 LEA.HI.X R21, R19.reuse, R21, R156.reuse, 0x1, P5 ;  /* 0x000000151315a211 */ /* 0x140fe400028f0c9c */
[----:B------:R-:W-:Y:S01]  /*8e90*/  @!P3 LEA.HI.X R25, R19, R25, R156, 0x1, P6 ;  /* 0x000000191319b211 */ /* 0x000fe200030f0c9c */
[----:B---3--:R2:W-:Y:S04]  /*8ea0*/  @!P1 ST.E.128 desc[UR46][R2.64], R4 ;  /* 0x0000000402009985 */ /* 0x0085e8000c101d2e */
[----:B----4-:R2:W-:Y:S04]  /*8eb0*/  @!P2 ST.E.128 desc[UR46][R20.64], R8 ;  /* 0x000000081400a985 */ /* 0x0105e8000c101d2e */
[----:B------:R2:W-:Y:S01]  /*8ec0*/  @!P3 ST.E.128 desc[UR46][R24.64], R28 ;  /* 0x0000001c1800b985 */ /* 0x0005e2000c101d2e */
[----:B01----:R-:W-:Y:S05]  /*8ed0*/  @P0 BRA `(.L_x_1842) ;  /* 0x0000000400e40947 */ /* 0x003fea0003800000 */
[----:B--2---:R-:W-:-:S04]  /*8ee0*/  LEA R2, P0, R19, R26, 0x1 ;  /* 0x0000001a13027211 */ /* 0x004fc800078008ff */
[----:B------:R-:W-:-:S05]  /*8ef0*/  LEA.HI.X R3, R19, R27, R156, 0x1, P0 ;  /* 0x0000001b13037211 */ /* 0x000fca00000f0c9c */
[----:B-----5:R0:W-:Y:S01]  /*8f00*/  ST.E.128 desc[UR46][R2.64], R12 ;  /* 0x0000000c02007985 */ /* 0x0201e2000c101d2e */
[----:B------:R-:W-:Y:S05]  /*8f10*/  BRA `(.L_x_1842) ;  /* 0x0000000400d47947 */ /* 0x000fea0003800000 */
.L_x_1841:
[----:B------:R-:W0:Y:S01]  /*8f20*/  LDC R8, c[0x0][0xbe8] ;  /* 0x0002fa00ff087b82 */ /* 0x000e220000000800 */
[----:B------:R-:W-:Y:S01]  /*8f30*/  ISETP.GE.AND P0, PT, R157, 0xc0, PT ;  /* 0x000000c09d00780c */ /* 0x000fe20003f06270 */
[----:B------:R-:W-:Y:S01]  /*8f40*/  USHF.R.S32.HI UR8, URZ, 0x1f, UR43 ;  /* 0x0000001f3f087899 */ /* 0x000fe2000801142b */
[----:B------:R-:W-:Y:S01]  /*8f50*/  BSSY B1, `(.L_x_1843) ;  /* 0x000002f000017945 */ /* 0x000fe20003800000 */
[----:B------:R-:W-:Y:S01]  /*8f60*/  USHF.R.S32.HI UR9, URZ, 0x1f, UR42 ;  /* 0x0000001f3f097899 */ /* 0x000fe2000801142a */
[----:B------:R-:W-:Y:S01]  /*8f70*/  IMAD R6, R18, 0x30, R22 ;  /* 0x0000003012067824 */ /* 0x000fe200078e0216 */
[----:B0-----:R-:W-:-:S13]  /*8f80*/  ISETP.NE.AND P1, PT, R8, 0x1, PT ;  /* 0x000000010800780c */ /* 0x001fda0003f25270 */
[----:B------:R-:W0:Y:S08]  /*8f90*/  @P1 LDC R9, c[0x0][0xbec] ;  /* 0x0002fb00ff091b82 */ /* 0x000e300000000800 */
[----:B------:R-:W1:Y:S01]  /*8fa0*/  @P1 LDC R11, c[0x0][0xbf0] ;  /* 0x0002fc00ff0b1b82 */ /* 0x000e620000000800 */
        /* <DEDUP_REMOVED lines=41> */
.L_x_1844:
[----:B------:R-:W-:Y:S05]  /*9240*/  BSYNC B1 ;  /* 0x0000000000017941 */ /* 0x000fea0003800000 */
.L_x_1843:
        /* <DEDUP_REMOVED lines=10> */
[----:B-1----:R-:W-:Y:S01]  /*92f0*/  @P1 SHF.R.U32.HI R5, RZ, R11, R0 ;  /* 0x0000000bff051219 */ /* 0x002fe20000011600 */
[----:B------:R-:W-:Y:S02]  /*9300*/  VIADD R11, R22, UR41 ;  /* 0x00000029160b7c36 */ /* 0x000fe40008000000 */
[----:B------:R-:W-:Y:S01]  /*9310*/  UIMAD UR5, UR42, UR11, UR5 ;  /* 0x0000000b2a0572a4 */ /* 0x000fe2000f8e0205 */
[--C-:B------:R-:W-:Y:S01]  /*9320*/  SHF.R.S32.HI R0, RZ, 0x1f, R5.reuse ;  /* 0x0000001fff007819 */ /* 0x100fe20000011405 */
[----:B------:R-:W-:Y:S01]  /*9330*/  UIMAD.WIDE.U32 UR42, UR42, UR10, UR6 ;  /* 0x0000000a2a2a72a5 */ /* 0x000fe2000f8e0006 */
[----:B------:R-:W-:-:S02]  /*9340*/  IMAD.MOV R7, RZ, RZ, -R5 ;  /* 0x000000ffff077224 */ /* 0x000fc400078e0a05 */
[----:B------:R-:W-:Y:S01]  /*9350*/  ULDC.64 UR6, c[0x0][0xae0] ;  /* 0x0002b80000067ab9 */ /* 0x000fe20000000a00 */
[----:B------:R-:W-:Y:S01]  /*9360*/  UIADD3 UR5, UR43, UR5, URZ ;  /* 0x000000052b057290 */ /* 0x000fe2000fffe03f */
[----:B------:R-:W-:Y:S02]  /*9370*/  IMAD R7, R8, R7, R6 ;  /* 0x0000000708077224 */ /* 0x000fe400078e0206 */
[----:B------:R-:W-:Y:S02]  /*9380*/  IMAD R0, R0, UR6, RZ ;  /* 0x0000000600007c24 */ /* 0x000fe4000f8e02ff */
[----:B------:R-:W-:Y:S02]  /*9390*/  IMAD.U32 R3, RZ, RZ, UR43 ;  /* 0x0000002bff037e24 */ /* 0x000fe4000f8e00ff */
        /* <DEDUP_REMOVED lines=17> */
[----:B------:R-:W0:Y:S01]  /*94b0*/  SHFL.IDX PT, R4, R12, 0x1, 0x181f ;  /* 0x00381f000c047f89 */ /* 0x000e2200000e0000 */
[----:B------:R-:W-:Y:S01]  /*94c0*/  IMAD R14, R8, UR6, RZ ;  /* 0x00000006080e7c24 */ /* 0x000fe2000f8e02ff */
[----:B------:R-:W-:Y:S01]  /*94d0*/  ISETP.GE.AND P0, PT, R19, UR5, PT ;  /* 0x0000000513007c0c */ /* 0x000fe2000bf06270 */
[C---:B------:R-:W-:Y:S01]  /*94e0*/  VIADD R8, R11.reuse, 0x60 ;  /* 0x000000600b087836 */ /* 0x040fe20000000000 */
[----:B------:R-:W1:Y:S02]  /*94f0*/  SHFL.IDX PT, R2, R12, RZ, 0x181f ;  /* 0x00181fff0c027589 */ /* 0x000e6400000e0000 */
        /* <DEDUP_REMOVED lines=23> */
.L_x_1842:
[----:B------:R-:W-:Y:S05]  /*9670*/  BSYNC B0 ;  /* 0x0000000000007941 */ /* 0x000fea0003800000 */
.L_x_1840:
[----:B------:R-:W-:Y:S02]  /*9680*/  ULDC UR5, c[0x0][0xc38] ;  /* 0x00030e0000057ab9 */ /* 0x000fe40000000800 */
[----:B------:R-:W-:-:S06]  /*9690*/  UISETP.GE.AND UP0, UPT, UR4, UR5, UPT ;  /* 0x000000050400728c */ /* 0x000fcc000bf06270 */
[----:B------:R-:W-:-:S13]  /*96a0*/  PLOP3.LUT P0, PT, PT, PT, UP0, 0x80, 0x0 ;  /* 0x000000000000781c */ /* 0x000fda0003f0f008 */
[----:B------:R-:W-:Y:S05]  /*96b0*/  @!P0 BRA `(.L_x_1845) ;  /* 0xffffff7400b08947 */ /* 0x000fea000383ffff */
[----:B------:R-:W-:Y:S05]  /*96c0*/  EXIT ;  /* 0x000000000000794d */ /* 0x000fea0003800000 */
.L_x_1805:
[----:B------:R-:W-:-:S08]  /*96d0*/  NOP ;  /* 0x0000000000007918 */ /* 0x000fd00000000000 */
[----:B------:R-:W0:-:S00]  /*96e0*/  USETMAXREG.DEALLOC.CTAPOOL 0x20 ;  /* 0x00000020000079c8 */ /* 0x000e0000080e0500 */
[----:B0-----:R-:W-:-:S06]  /*96f0*/  LOP3.LUT R0, R0, 0x3, RZ, 0xc0, !PT ;  /* 0x0000000300007812 */ /* 0x001fcc00078ec0ff */
[----:B------:R-:W0:Y:S01]  /*9700*/  S2UR UR6, SR_CTAID.X ;  /* 0x00000000000679c3 */ /* 0x000e220000002500 */
[----:B------:R-:W-:Y:S02]  /*9710*/  IMAD.MOV.U32 R23, RZ, RZ, 0x1 ;  /* 0x00000001ff177424 */ /* 0x000fe400078e00ff */
[----:B------:R-:W-:Y:S01]  /*9720*/  IMAD.MOV.U32 R16, RZ, RZ, RZ ;  /* 0x000000ffff107224 */ /* 0x000fe200078e00ff */
[----:B------:R1:W2:Y:S04]  /*9730*/  SHFL.IDX PT, R2, R0, RZ, 0x1f ;  /* 0x00001fff00027589 */ /* 0x0002a800000e0000 */
[----:B-1----:R-:W0:Y:S01]  /*9740*/  LDC R0, c[0x0][0xc38] ;  /* 0x00030e00ff007b82 */ /* 0x002e220000000800 */
[----:B--2---:R-:W-:-:S04]  /*9750*/  ISETP.NE.AND P0, PT, R2, RZ, PT ;  /* 0x000000ff0200720c */ /* 0x004fc80003f05270 */
[----:B------:R-:W-:-:S05]  /*9760*/  P2R R2, PR, RZ, 0x1 ;  /* 0x00000001ff027803 */ /* 0x000fca0000000000 */
[----:B------:R1:W-:Y:S04]  /*9770*/  STL [R1+0x4], R2 ;  /* 0x0000040201007387 */ /* 0x0003e80000100800 */
[----:B------:R1:W-:Y:S01]  /*9780*/  STL [R1], RZ ;  /* 0x000000ff01007387 */ /* 0x0003e20000100800 */
[----:B------:R-:W-:Y:S06]  /*9790*/  @P0 BAR.ARV 0x4, 0x200 ;  /* 0x0108000000000b1d */ /* 0x000fec0000002000 */
[----:B0-----:R-:W-:-:S13]  /*97a0*/  ISETP.LE.AND P0, PT, R0, UR6, PT ;  /* 0x0000000600007c0c */ /* 0x001fda000bf03270 */
[----:B-1----:R-:W-:Y:S05]  /*97b0*/  @P0 BRA `(.L_x_1846) ;  /* 0x0000003800240947 */ /* 0x002fea0003800000 */
[----:B------:R-:W0:Y:S01]  /*97c0*/  S2R R6, SR_TID.X ;  /* 0x0000000000067919 */ /* 0x000e220000002100 */
[----:B------:R-:W1:Y:S01]  /*97d0*/  S2UR UR5, SR_CgaCtaId ;  /* 0x00000000000579c3 */ /* 0x000e620000008800 */
[----:B------:R-:W-:Y:S01]  /*97e0*/  UMOV UR4, 0x400 ;  /* 0x0000040000047882 */ /* 0x000fe20000000000 */
[----:B------:R-:W-:Y:S01]  /*97f0*/  IMAD.U32 R28, RZ, RZ, UR6 ;  /* 0x00000006ff1c7e24 */ /* 0x000fe2000f8e00ff */
[----:B------:R2:W-:Y:S01]  /*9800*/  STL [R1], RZ ;  /* 0x000000ff01007387 */ /* 0x0005e20000100800 */
[----:B------:R-:W-:Y:S01]  /*9810*/  IMAD.MOV.U32 R23, RZ, RZ, 0x1 ;  /* 0x00000001ff177424 */ /* 0x000fe200078e00ff */
[----:B------:R-:W-:Y:S01]  /*9820*/  ULDC UR41, c[0x0][0xc] ;  /* 0x0000030000297ab9 */ /* 0x000fe20000000800 */
[----:B------:R-:W-:Y:S01]  /*9830*/  IMAD.MOV.U32 R16, RZ, RZ, RZ ;  /* 0x000000ffff107224 */ /* 0x000fe200078e00ff */
[----:B------:R-:W-:Y:S01]  /*9840*/  ULDC.64 UR44, c[0x0][0x198] ;  /* 0x00006600002c7ab9 */ /* 0x000fe20000000a00 */
        /* <DEDUP_REMOVED lines=12> */
[----:B--2---:R-:W-:-:S07]  /*9910*/  LOP3.LUT R0, R3, 0x70, R4, 0xf8, !PT ;  /* 0x0000007003007812 */ /* 0x004fce00078ef804 */
.L_x_1924:
        /* <DEDUP_REMOVED lines=22> */
.L_x_1847:
[----:B------:R-:W-:Y:S01]  /*9a80*/  ULDC UR8, c[0x0][0xc54] ;  /* 0x0003150000087ab9 */ /* 0x000fe20000000800 */
[----:B------:R-:W-:Y:S01]  /*9a90*/  UMOV UR5, UR9 ;  /* 0x0000000900057c82 */ /* 0x000fe20008000000 */
[----:B------:R-:W-:-:S11]  /*9aa0*/  UISETP.NE.AND UP0, UPT, UR8, 0x1, UPT ;  /* 0x000000010800788c */ /* 0x000fd6000bf05270 */
[----:B------:R-:W-:Y:S02]  /*9ab0*/  @UP0 ULDC.64 UR10, c[0x0][0xc58] ;  /* 0x00031600000a0ab9 */ /* 0x000fe40000000a00 */
[----:B------:R-:W-:-:S04]  /*9ac0*/  UIMAD.WIDE.U32 UR6, UR9, UR10, URZ ;  /* 0x0000000a090672a5 */ /* 0x000fc8000f8e003f */
[----:B------:R-:W-:-:S04]  /*9ad0*/  @UP0 USHF.R.U32.HI UR5, URZ, UR11, UR7 ;  /* 0x0000000b3f050299 */ /* 0x000fc80008011607 */
[----:B------:R-:W-:-:S12]  /*9ae0*/  UIMAD UR8, UR5, UR8, URZ ;  /* 0x00000008050872a4 */ /* 0x000fd8000f8e023f */
.L_x_1848:
[----:B------:R-:W-:Y:S01]  /*9af0*/  ULOP3.LUT UR40, URZ, UR5, URZ, 0x33, !UPT ;  /* 0x000000053f287292 */ /* 0x000fe2000f8e333f */
[----:B------:R-:W-:Y:S01]  /*9b00*/  BSSY B7, `(.L_x_1849) ;  /* 0x000033a000077945 */ /* 0x000fe20003800000 */
[----:B------:R-:W-:Y:S01]  /*9b10*/  ULDC UR10, c[0x0][0x448] ;  /* 0x00011200000a7ab9 */ /* 0x000fe20000000800 */
[----:B------:R-:W-:Y:S01]  /*9b20*/  ULDC UR5, c[0x0][0xc3c] ;  /* 0x00030f0000057ab9 */ /* 0x000fe20000000800 */
[----:B------:R-:W-:Y:S01]  /*9b30*/  UISETP.NE.AND UP1, UPT, UR10, 0x1, UPT ;  /* 0x000000010a00788c */ /* 0x000fe2000bf25270 */
[----:B------:R-:W-:Y:S01]  /*9b40*/  ULDC.64 UR6, c[0x0][0x418] ;  /* 0x0001060000067ab9 */ /* 0x000fe20000000a00 */
[----:B------:R-:W-:Y:S02]  /*9b50*/  UIADD3 UR40, UR40, UR5, URZ ;  /* 0x0000000528287290 */ /* 0x000fe4000fffe03f */
[----:B------:R-:W-:Y:S02]  /*9b60*/  UISETP.NE.U32.AND UP0, UPT, UR6, URZ, UPT ;  /* 0x0000003f0600728c */ /* 0x000fe4000bf05070 */
[----:B------:R-:W-:-:S02]  /*9b70*/  UIMAD UR5, UR40, 0xc0, URZ ;  /* 0x000000c0280578a4 */ /* 0x000fc4000f8e023f */
[----:B------:R-:W-:Y:S02]  /*9b80*/  UISETP.NE.AND.EX UP0, UPT, UR7, URZ, UPT, UP0 ;  /* 0x0000003f0700728c */ /* 0x000fe4000bf05300 */
[----:B------:R-:W-:Y:S01]  /*9b90*/  UIADD3 UR5, UR5, 0xbf, URZ ;  /* 0x000000bf05057890 */ /* 0x000fe2000fffe03f */
[----:B------:R-:W-:Y:S01]  /*9ba0*/  ULDC UR7, c[0x0][0x288] ;  /* 0x0000a20000077ab9 */ /* 0x000fe20000000800 */
[----:B------:R-:W-:Y:S01]  /*9bb0*/  ULDC UR6, c[0x0][0x424] ;  /* 0x0001090000067ab9 */ /* 0x000fe20000000800 */
[----:B------:R-:W-:Y:S02]  /*9bc0*/  UIADD3 UR13, -UR7, 0x80, URZ ;  /* 0x00000080070d7890 */ /* 0x000fe4000fffe13f */
[----:B------:R-:W-:Y:S01]  /*9bd0*/  USEL UR11, UR6, 0x1, UP0 ;  /* 0x00000001060b7887 */ /* 0x000fe20008000000 */
[----:B------:R-:W-:Y:S01]  /*9be0*/  @UP1 ULDC UR7, c[0x0][0x44c] ;  /* 0x0001130000071ab9 */ /* 0x000fe20000000800 */
[----:B------:R-:W-:Y:S01]  /*9bf0*/  ULDC UR12, c[0x0][0x2f0] ;  /* 0x0000bc00000c7ab9 */ /* 0x000fe20000000800 */
[----:B------:R-:W-:Y:S01]  /*9c00*/  UIMAD.WIDE.U32 UR6, UR5, UR7, URZ ;  /* 0x00000007050672a5 */ /* 0x000fe2000f8e003f */
[----:B------:R-:W-:Y:S01]  /*9c10*/  @UP1 ULDC UR14, c[0x0][0x450] ;  /* 0x00011400000e1ab9 */ /* 0x000fe20000000800 */
[----:B------:R-:W-:-:S02]  /*9c20*/  UIMAD UR13, UR11, UR12, UR13 ;  /* 0x0000000c0b0d72a4 */ /* 0x000fc4000f8e020d */
[----:B------:R-:W-:Y:S02]  /*9c30*/  @UP1 USHF.R.U32.HI UR5, URZ, UR14, UR7 ;  /* 0x0000000e3f051299 */ /* 0x000fe40008011607 */
[----:B------:R-:W-:Y:S02]  /*9c40*/  UIMAD UR11, UR11, UR12, 0x7f ;  /* 0x0000007f0b0b74a4 */ /* 0x000fe4000f8e020c */
[----:B------:R-:W-:Y:S02]  /*9c50*/  UIADD3 UR5, UR13, UR5, URZ ;  /* 0x000000050d057290 */ /* 0x000fe4000fffe03f */
[----:B------:R-:W-:Y:S02]  /*9c60*/  UIADD3 UR8, UR9, -UR8, URZ ;  /* 0x8000000809087290 */ /* 0x000fe4000fffe03f */
[----:B------:R-:W-:Y:S02]  /*9c70*/  USHF.R.S32.HI UR9, URZ, 0x1f, UR11 ;  /* 0x0000001f3f097899 */ /* 0x000fe4000801140b */
[----:B------:R-:W-:-:S02]  /*9c80*/  USHF.R.S32.HI UR6, URZ, 0x1f, UR5 ;  /* 0x0000001f3f067899 */ /* 0x000fc40008011405 */
[----:B------:R-:W-:Y:S02]  /*9c90*/  ULEA.HI UR9, UR9, UR11, URZ, 0x7 ;  /* 0x0000000b09097291 */ /* 0x000fe4000f8f383f */
[----:B------:R-:W-:Y:S01]  /*9ca0*/  ULEA.HI UR6, UR6, UR5, URZ, 0x7 ;  /* 0x0000000506067291 */ /* 0x000fe2000f8f383f */
[----:B------:R-:W-:Y:S01]  /*9cb0*/  ULDC UR10, c[0x0][0xc48] ;  /* 0x00031200000a7ab9 */ /* 0x000fe20000000800 */
[----:B------:R-:W-:Y:S02]  /*9cc0*/  USHF.R.S32.HI UR9, URZ, 0x7, UR9 ;  /* 0x000000073f097899 */ /* 0x000fe40008011409 */
[----:B------:R-:W-:Y:S02]  /*9cd0*/  USHF.R.S32.HI UR6, URZ, 0x7, UR6 ;  /* 0x000000073f067899 */ /* 0x000fe40008011406 */
[----:B------:R-:W-:Y:S02]  /*9ce0*/  UISETP.NE.AND UP0, UPT, UR10, 0x1, UPT ;  /* 0x000000010a00788c */ /* 0x000fe4000bf05270 */
[----:B------:R-:W-:Y:S01]  /*9cf0*/  UISETP.LT.AND UP1, UPT, UR9, UR6, UPT ;  /* 0x000000060900728c */ /* 0x000fe2000bf21270 */
[----:B------:R-:W-:-:S03]  /*9d00*/  ULDC UR7, c[0x0][0xc54] ;  /* 0x0003150000077ab9 */ /* 0x000fc60000000800 */
[----:B------:R-:W-:Y:S02]  /*9d10*/  USEL UR39, UR9, UR6, UP1 ;  /* 0x0000000609277287 */ /* 0x000fe40008800000 */
[----:B------:R-:W-:-:S03]  /*9d20*/  UIMAD UR8, UR4, UR7, UR8 ;  /* 0x00000007040872a4 */ /* 0x000fc6000f8e0208 */
[----:B------:R-:W-:Y:S01]  /*9d30*/  @UP0 ULDC UR4, c[0x0][0xc4c] ;  /* 0x0003130000040ab9 */ /* 0x000fe20000000800 */
[----:B------:R-:W-:Y:S01]  /*9d40*/  ISETP.LT.AND P0, PT, RZ, UR39, PT ;  /* 0x00000027ff007c0c */ /* 0x000fe2000bf01270 */
[----:B------:R-:W-:Y:S01]  /*9d50*/  UIMAD.WIDE.U32 UR4, UR8, UR4, URZ ;  /* 0x00000004080472a5 */ /* 0x000fe2000f8e003f */
[----:B------:R-:W-:Y:S01]  /*9d60*/  @UP0 ULDC UR7, c[0x0][0xc50] ;  /* 0x0003140000070ab9 */ /* 0x000fe20000000800 */
[----:B------:R-:W-:Y:S02]  /*9d70*/  UMOV UR42, UR8 ;  /* 0x00000008002a7c82 */ /* 0x000fe40008000000 */
[----:B------:R-:W-:-:S04]  /*9d80*/  @UP0 USHF.R.U32.HI UR42, URZ, UR7, UR5 ;  /* 0x000000073f2a0299 */ /* 0x000fc80008011605 */
[----:B------:R-:W-:-:S04]  /*9d90*/  UIADD3 UR36, -UR42, URZ, URZ ;  /* 0x0000003f2a247290 */ /* 0x000fc8000fffe13f */
[----:B------:R-:W-:Y:S01]  /*9da0*/  UIMAD UR36, UR10, UR36, UR8 ;  /* 0x000000240a2472a4 */ /* 0x000fe2000f8e0208 */
[----:B------:R-:W-:Y:S11]  /*9db0*/  @P0 BRA `(.L_x_1850) ;  /* 0x0000000000440947 */ /* 0x000ff60003800000 */
        /* <DEDUP_REMOVED lines=17> */
.L_x_1850:
        /* <DEDUP_REMOVED lines=20> */
.L_x_1853:
[----:B------:R-:W-:Y:S05]  /*a010*/  BSYNC B6 ;  /* 0x0000000000067941 */ /* 0x000fea0003800000 */
.L_x_1852:
        /* <DEDUP_REMOVED lines=20> */
.L_x_1856:
        /* <DEDUP_REMOVED lines=15> */
.L_x_1855:
[----:B------:R-:W-:Y:S05]  /*a250*/  BSYNC B6 ;  /* 0x0000000000067941 */ /* 0x000fea0003800000 */
.L_x_1854:
        /* <DEDUP_REMOVED lines=12> */
[----:B------:R-:W1:Y:S03]  /*a320*/  S2R R18, SR_TID.X ;  /* 0x0000000000127919 */ /* 0x000e660000002100 */
[----:B------:R-:W-:Y:S01]  /*a330*/  VIADD R19, R19, 0xffffffff ;  /* 0xffffffff13137836 */ /* 0x000fe20000000000 */
[----:B0-----:R-:W0:Y:S02]  /*a340*/  LDC.64 R2, c[0x0][0x418] ;  /* 0x00010600ff027b82 */ /* 0x001e240000000a00 */
[----:B0-----:R-:W-:Y:S02]  /*a350*/  ISETP.NE.U32.AND P0, PT, R2, RZ, PT ;  /* 0x000000ff0200720c */ /* 0x001fe40003f05070 */
[----:B-1----:R-:W-:-:S02]  /*a360*/  SHF.R.U32.HI R20, RZ, 0x5, R18 ;  /* 0x00000005ff147819 */ /* 0x002fc40000011612 */
[----:B------:R-:W-:Y:S02]  /*a370*/  ISETP.NE.AND.EX P1, PT, R3, RZ, PT, P0 ;  /* 0x000000ff0300720c */ /* 0x000fe40003f25300 */
[----:B------:R-:W-:Y:S02]  /*a380*/  LOP3.LUT R20, R20, 0x3, RZ, 0xc0, !PT ;  /* 0x0000000314147812 */ /* 0x000fe400078ec0ff */
[----:B------:R-:W-:Y:S02]  /*a390*/  P2R R26, PR, RZ, 0x2 ;  /* 0x00000002ff1a7803 */ /* 0x000fe40000000000 */
[----:B--2---:R-:W-:Y:S02]  /*a3a0*/  SHF.R.S32.HI R24, RZ, 0x1f, R22 ;  /* 0x0000001fff187819 */ /* 0x004fe40000011416 */
[----:B------:R-:W-:Y:S01]  /*a3b0*/  SEL R18, R22, RZ, !P1 ;  /* 0x000000ff16127207 */ /* 0x000fe20004800000 */
[----:B------:R-:W-:Y:S06]  /*a3c0*/  BRA.DIV UR4, `(.L_x_1857) ;  /* 0x0000003204ac7947 */ /* 0x000fec000b800000 */
[----:B------:R0:W1:Y:S02]  /*a3d0*/  SHFL.IDX PT, R14, R20, RZ, 0x1f ;  /* 0x00001fff140e7589 */ /* 0x00006400000e0000 */
.L_x_1939:
[----:B-1----:R-:W-:Y:S02]  /*a3e0*/  ISETP.NE.AND P0, PT, R14, RZ, PT ;  /* 0x000000ff0e00720c */ /* 0x002fe40003f05270 */
[----:B------:R-:W-:-:S04]  /*a3f0*/  PLOP3.LUT P2, PT, PT, PT, PT, 0x8, 0x0 ;  /* 0x000000000000781c */ /* 0x000fc80003f4e170 */
[----:B------:R-:W-:-:S07]  /*a400*/  P2R R25, PR, RZ, 0x4 ;  /* 0x00000004ff197803 */ /* 0x000fce0000000000 */
[----:B------:R-:W-:Y:S05]  /*a410*/  @P0 BRA `(.L_x_1858) ;  /* 0x0000000000d80947 */ /* 0x000fea0003800000 */
[----:B------:R-:W-:-:S03]  /*a420*/  UMOV UR4, 0xffffffff ;  /* 0xffffffff00047882 */ /* 0x000fc60000000000 */
[----:B------:R-:W-:Y:S05]  /*a430*/  BRA.DIV UR4, `(.L_x_1859) ;  /* 0x0000003204b07947 */ /* 0x000fea000b800000 */
[----:B------:R-:W-:-:S13]  /*a440*/  ELECT P6, URZ, PT ;  /* 0x00000000003f782f */ /* 0x000fda00038c0000 */
.L_x_1942:
        /* <DEDUP_REMOVED lines=21> */
.L_x_1860:
[----:B------:R-:W2:Y:S01]  /*a5a0*/  S2R R0, SR_TID.X ;  /* 0x0000000000007919 */ /* 0x000ea20000002100 */
[----:B-1----:R-:W-:Y:S01]  /*a5b0*/  IMAD R3, R16, 0x8, R17 ;  /* 0x0000000810037824 */ /* 0x002fe200078e0211 */
[----:B--2---:R-:W-:Y:S02]  /*a5c0*/  LOP3.LUT R2, R0, 0x7f, RZ, 0xc0, !PT ;  /* 0x0000007f00027812 */ /* 0x004fe400078ec0ff */
[----:B------:R-:W-:Y:S02]  /*a5d0*/  SHF.L.U32 R0, R23, 0x1f, RZ ;  /* 0x0000001f17007819 */ /* 0x000fe400000006ff */
[----:B------:R-:W-:Y:S02]  /*a5e0*/  ISETP.NE.AND P1, PT, R2, RZ, PT ;  /* 0x000000ff0200720c */ /* 0x000fe40003f25270 */
[----:B------:R-:W1:Y:S02]  /*a5f0*/  SYNCS.PHASECHK.TRANS64.TRYWAIT P0, [R3+URZ+0x16840], R0 ;  /* 0x01684000030075a7 */ /* 0x000e64000800017f */
[----:B-1----:R-:W-:Y:S09]  /*a600*/  @!P0 BRA `(.L_x_1861) ;  /* 0x00000030005c8947 */ /* 0x002ff20003800000 */
.L_x_1943:
[----:B------:R-:W-:Y:S05]  /*a610*/  @P1 BRA `(.L_x_1862) ;  /* 0x0000000000141947 */ /* 0x000fea0003800000 */
[----:B------:R-:W-:Y:S01]  /*a620*/  ISETP.NE.AND P0, PT, R29, RZ, PT ;  /* 0x000000ff1d00720c */ /* 0x000fe20003f05270 */
[----:B-1----:R-:W-:-:S04]  /*a630*/  IMAD.MOV.U32 R0, RZ, RZ, 0x4000 ;  /* 0x00004000ff007424 */ /* 0x002fc800078e00ff */
[----:B------:R2:W-:Y:S08]  /*a640*/  SYNCS.ARRIVE.TRANS64 RZ, [R3+URZ+0x16830], R0 ;  /* 0x0168300003ff79a7 */ /* 0x0005f0000800003f */
[----:B------:R-:W-:Y:S05]  /*a650*/  @!P0 BRA `(.L_x_1862) ;  /* 0x0000000000048947 */ /* 0x000fea0003800000 */
[----:B------:R-:W-:Y:S01]  /*a660*/  BPT.TRAP 0x1 ;  /* 0x000000040000795c */ /* 0x000fe20000300000 */
.L_x_1862:
        /* <DEDUP_REMOVED lines=10> */
[----:B------:R-:W-:-:S04]  /*a710*/  PLOP3.LUT P0, PT, PT, PT, PT, 0x80, 0x0 ;  /* 0x000000000000781c */ /* 0x000fc80003f0f070 */
[----:B------:R-:W-:Y:S01]  /*a720*/  UIADD3 UR33, UR33, 0x16830, URZ ;  /* 0x0001683021217890 */ /* 0x000fe2000fffe03f */
[----:B------:R-:W-:Y:S01]  /*a730*/  P2R R25, PR, RZ, 0x1 ;  /* 0x00000001ff197803 */ /* 0x000fe20000000000 */
[----:B------:R-:W-:Y:S02]  /*a740*/  USHF.L.U32 UR35, UR35, 0x7, URZ ;  /* 0x0000000723237899 */ /* 0x000fe4000800063f */
[----:B------:R-:W-:-:S09]  /*a750*/  UIADD3 UR32, UR32, 0xe400, URZ ;  /* 0x0000e40020207890 */ /* 0x000fd2000fffe03f */
[----:B------:R1:W-:Y:S02]  /*a760*/  UTMALDG.4D [UR32], [UR4], desc[UR6] ;  /* 0x00000620040075b4 */ /* 0x0003e40008019000 */
[----:B-1----:R-:W-:Y:S01]  /*a770*/  NOP ;  /* 0x0000000000007918 */ /* 0x002fe20000000000 */
.L_x_1858:
        /* <DEDUP_REMOVED lines=29> */
.L_x_1864:
[----:B------:R-:W-:Y:S05]  /*a950*/  BSYNC B6 ;  /* 0x0000000000067941 */ /* 0x000fea0003800000 */
.L_x_1863:
[----:B------:R-:W1:Y:S01]  /*a960*/  LDC R9, c[0x0][0x448] ;  /* 0x00011200ff097b82 */ /* 0x000e620000000800 */
[----:B0-----:R-:W0:Y:S01]  /*a970*/  S2R R20, SR_TID.X ;  /* 0x0000000000147919 */ /* 0x001e220000002100 */
[----:B------:R-:W-:Y:S01]  /*a980*/  IMAD.U32 R6, RZ, RZ, UR40 ;  /* 0x00000028ff067e24 */ /* 0x000fe2000f8e00ff */
[----:B------:R-:W-:Y:S01]  /*a990*/  ULDC.64 UR8, c[0x0][0x2e0] ;  /* 0x0000b80000087ab9 */ /* 0x000fe20000000a00 */
[----:B------:R-:W-:Y:S01]  /*a9a0*/  UMOV UR4, UR48 ;  /* 0x0000003000047c82 */ /* 0x000fe20008000000 */
[----:B------:R-:W-:Y:S01]  /*a9b0*/  UIMAD UR6, UR37, UR8, URZ ;  /* 0x00000008250672a4 */ /* 0x000fe2000f8e023f */
[----:B------:R-:W-:Y:S02]  /*a9c0*/  UMOV UR5, UR43 ;  /* 0x0000002b00057c82 */ /* 0x000fe40008000000 */
        /* <DEDUP_REMOVED lines=11> */
[----:B------:R-:W-:Y:S02]  /*aa80*/  LOP3.LUT R20, R21, 0x70, R20, 0xf8, !PT ;  /* 0x0000007015147812 */ /* 0x000fe400078ef814 */
[----:B------:R-:W1:Y:S01]  /*aa90*/  S2R R21, SR_TID.X ;  /* 0x0000000000157919 */ /* 0x000e620000002100 */
[----:B------:R-:W2:Y:S02]  /*aaa0*/  @P1 LDC R5, c[0x0][0x450] ;  /* 0x00011400ff051b82 */ /* 0x000ea40000000800 */
[----:B------:R-:W-:-:S04]  /*aab0*/  IMAD R6, R6, 0xc0, R20 ;  /* 0x000000c006067824 */ /* 0x000fc800078e0214 */
[----:B------:R-:W-:Y:S02]  /*aac0*/  IMAD.MOV.U32 R11, RZ, RZ, R6 ;  /* 0x000000ffff0b7224 */ /* 0x000fe400078e0006 */
[----:B------:R-:W3:Y:S01]  /*aad0*/  @P1 LDC R8, c[0x0][0x450] ;  /* 0x00011400ff081b82 */ /* 0x000ee20000000800 */
[----:B0-----:R-:W-:-:S04]  /*aae0*/  @P1 IMAD.HI.U32 R0, R6, R3, RZ ;  /* 0x0000000306001227 */ /* 0x001fc800078e00ff */
[----:B------:R-:W-:Y:S01]  /*aaf0*/  IMAD.U32 R3, RZ, RZ, UR6 ;  /* 0x00000006ff037e24 */ /* 0x000fe2000f8e00ff */
[----:B------:R-:W-:Y:S01]  /*ab00*/  ULDC.64 UR6, c[0x0][0x2c8] ;  /* 0x0000b20000067ab9 */ /* 0x000fe20000000a00 */
[----:B--2---:R-:W-:Y:S01]  /*ab10*/  @P1 SHF.R.U32.HI R11, RZ, R5, R0 ;  /* 0x00000005ff0b1219 */ /* 0x004fe20000011600 */
        /* <DEDUP_REMOVED lines=8> */
[----:B------:R-:W-:Y:S01]  /*aba0*/  VIADD R6, R6, 0x80 ;  /* 0x0000008006067836 */ /* 0x000fe20000000000 */
[----:B------:R-:W-:Y:S01]  /*abb0*/  SHF.R.S32.HI R0, RZ, 0x1f, R7 ;  /* 0x0000001fff007819 */ /* 0x000fe20000011407 */
[----:B------:R-:W-:Y:S02]  /*abc0*/  IMAD.IADD R5, R5, 0x1, R13 ;  /* 0x0000000105057824 */ /* 0x000fe400078e020d */
[C---:B-1----:R-:W-:Y:S01]  /*abd0*/  IMAD.SHL.U32 R20, R21.reuse, 0x8, RZ ;  /* 0x0000000815147824 */ /* 0x042fe200078e00ff */
[----:B------:R-:W-:Y:S01]  /*abe0*/  LOP3.LUT R21, R21, 0x7f, RZ, 0xc0, !PT ;  /* 0x0000007f15157812 */ /* 0x000fe200078ec0ff */
[----:B------:R-:W-:-:S02]  /*abf0*/  IMAD R0, R0, UR6, RZ ;  /* 0x0000000600007c24 */ /* 0x000fc4000f8e02ff */
[C---:B------:R-:W-:Y:S01]  /*ac00*/  IMAD.WIDE.U32 R4, R7.reuse, UR6, R4 ;  /* 0x0000000607047c25 */ /* 0x040fe2000f8e0004 */
[----:B------:R-:W-:Y:S02]  /*ac10*/  LOP3.LUT R20, R20, 0x38, RZ, 0xc0, !PT ;  /* 0x0000003814147812 */ /* 0x000fe400078ec0ff */
[----:B------:R-:W-:Y:S01]  /*ac20*/  SHF.R.U32.HI R21, RZ, 0x3, R21 ;  /* 0x00000003ff157819 */ /* 0x000fe20000011615 */
[----:B------:R-:W-:Y:S02]  /*ac30*/  IMAD R0, R7, UR7, R0 ;  /* 0x0000000707007c24 */ /* 0x000fe4000f8e0200 */
[----:B------:R-:W0:Y:S02]  /*ac40*/  @P1 LDC R7, c[0x0][0x44c] ;  /* 0x00011300ff071b82 */ /* 0x000e240000000800 */
[----:B------:R-:W-:Y:S01]  /*ac50*/  IMAD.IADD R5, R5, 0x1, R0 ;  /* 0x0000000105057824 */ /* 0x000fe200078e0200 */
[----:B------:R-:W-:-:S04]  /*ac60*/  LEA R0, P0, R4, UR8, 0x1 ;  /* 0x0000000804007c11 */ /* 0x000fc8000f8008ff */
[----:B------:R-:W-:Y:S01]  /*ac70*/  LEA.HI.X R4, R4, UR9, R5, 0x1, P0 ;  /* 0x0000000904047c11 */ /* 0x000fe200080f0c05 */
[----:B0-----:R-:W-:-:S04]  /*ac80*/  @P1 IMAD.HI.U32 R5, R6, R7, RZ ;  /* 0x0000000706051227 */ /* 0x001fc800078e00ff */
[----:B------:R-:W-:Y:S01]  /*ac90*/  IMAD.MOV.U32 R7, RZ, RZ, R6 ;  /* 0x000000ffff077224 */ /* 0x000fe200078e0006 */
[----:B---3--:R-:W-:-:S04]  /*aca0*/  @P1 SHF.R.U32.HI R7, RZ, R8, R5 ;  /* 0x00000008ff071219 */ /* 0x008fc80000011605 */
[--C-:B------:R-:W-:Y:S01]  /*acb0*/  SHF.R.S32.HI R8, RZ, 0x1f, R7.reuse ;  /* 0x0000001fff087819 */ /* 0x100fe20000011407 */
[----:B------:R-:W-:Y:S02]  /*acc0*/  IMAD.MOV R5, RZ, RZ, -R7 ;  /* 0x000000ffff057224 */ /* 0x000fe400078e0a07 */
[----:B------:R-:W-:-:S04]  /*acd0*/  IMAD.WIDE.U32 R2, R7, UR4, R2 ;  /* 0x0000000407027c25 */ /* 0x000fc8000f8e0002 */
[----:B------:R-:W-:Y:S02]  /*ace0*/  IMAD R5, R9, R5, R6 ;  /* 0x0000000509057224 */ /* 0x000fe400078e0206 */
[----:B------:R-:W-:Y:S01]  /*acf0*/  IMAD R8, R8, UR4, RZ ;  /* 0x0000000408087c24 */ /* 0x000fe2000f8e02ff */
[----:B------:R-:W-:Y:S02]  /*ad00*/  ULDC UR4, c[0x0][0x2b8] ;  /* 0x0000ae0000047ab9 */ /* 0x000fe40000000800 */
[----:B------:R-:W-:Y:S01]  /*ad10*/  SHF.R.S32.HI R6, RZ, 0x1f, R5 ;  /* 0x0000001fff067819 */ /* 0x000fe20000011405 */
[----:B------:R-:W-:-:S04]  /*ad20*/  IMAD R7, R7, UR5, R8 ;  /* 0x0000000507077c24 */ /* 0x000fc8000f8e0208 */
        /* <DEDUP_REMOVED lines=10> */
[----:B------:R-:W0:Y:S01]  /*add0*/  SHFL.IDX PT, R14, R0, RZ, 0x181f ;  /* 0x00181fff000e7589 */ /* 0x000e2200000e0000 */
[----:B------:R-:W-:Y:S01]  /*ade0*/  IMAD.U32 R7, RZ, RZ, UR40 ;  /* 0x00000028ff077e24 */ /* 0x000fe2000f8e00ff */
[----:B------:R-:W-:Y:S02]  /*adf0*/  ULDC UR4, c[0x0][0x288] ;  /* 0x0000a20000047ab9 */ /* 0x000fe40000000800 */
[----:B------:R-:W1:Y:S01]  /*ae00*/  SHFL.IDX PT, R2, R4, RZ, 0x181f ;  /* 0x00181fff04027589 */ /* 0x000e6200000e0000 */
[----:B------:R-:W-:Y:S02]  /*ae10*/  IMAD R6, R9, UR4, RZ ;  /* 0x0000000409067c24 */ /* 0x000fe4000f8e02ff */
[----:B------:R-:W-:Y:S01]  /*ae20*/  IMAD R7, R7, 0xc0, R21 ;  /* 0x000000c007077824 */ /* 0x000fe200078e0215 */
[----:B------:R-:W-:Y:S03]  /*ae30*/  SHFL.IDX PT, R10, R0, 0x2, 0x181f ;  /* 0x00581f00000a7f89 */ /* 0x000fe600000e0000 */
[C---:B------:R-:W-:Y:S01]  /*ae40*/  VIADD R9, R7.reuse, 0x10 ;  /* 0x0000001007097836 */ /* 0x040fe20000000000 */
[C---:B------:R-:W-:Y:S01]  /*ae50*/  ISETP.GE.AND P1, PT, R7.reuse, R6, PT ;  /* 0x000000060700720c */ /* 0x040fe20003f26270 */
[----:B------:R-:W-:-:S03]  /*ae60*/  VIADD R11, R7, 0x70 ;  /* 0x00000070070b7836 */ /* 0x000fc60000000000 */
[----:B------:R-:W-:Y:S01]  /*ae70*/  ISETP.GE.AND P3, PT, R9, R6, PT ;  /* 0x000000060900720c */ /* 0x000fe20003f66270 */
[----:B------:R-:W-:-:S08]  /*ae80*/  VIADD R9, R7, 0x20 ;  /* 0x0000002007097836 */ /* 0x000fd00000000000 */
[----:B0-----:R-:W-:-:S05]  /*ae90*/  @!P1 LEA R14, P2, R20, R14, 0x1 ;  /* 0x0000000e140e9211 */ /* 0x001fca00078408ff */
[----:B-1----:R-:W-:Y:S02]  /*aea0*/  @!P1 IMAD.X R3, RZ, RZ, R2, P2 ;  /* 0x000000ffff039224 */ /* 0x002fe400010e0602 */
[----:B------:R-:W-:Y:S02]  /*aeb0*/  @!P1 IMAD.MOV.U32 R2, RZ, RZ, R14 ;  /* 0x000000ffff029224 */ /* 0x000fe400078e000e */
[----:B------:R-:W0:Y:S04]  /*aec0*/  SHFL.IDX PT, R14, R0, 0x1, 0x181f ;  /* 0x00381f00000e7f89 */ /* 0x000e2800000e0000 */
[----:B------:R1:W-:Y:S01]  /*aed0*/  @!P1 LDGSTS.E.BYPASS.LTC128B.128 [R27+0x8400], desc[UR46][R2.64], !P0 ;  /* 0x08400000021b9fae */ /* 0x0003e2000c101d6e */
[----:B------:R-:W-:-:S03]  /*aee0*/  ISETP.GE.AND P1, PT, R9, R6, PT ;  /* 0x000000060900720c */ /* 0x000fc60003f26270 */
[----:B------:R-:W-:Y:S04]  /*aef0*/  SHFL.IDX PT, R9, R4, 0x2, 0x181f ;  /* 0x00581f0004097f89 */ /* 0x000fe800000e0000 */
[----:B-1----:R-:W1:Y:S01]  /*af00*/  SHFL.IDX PT, R2, R4, 0x1, 0x181f ;  /* 0x00381f0004027f89 */ /* 0x002e6200000e0000 */
[----:B0-----:R-:W-:-:S05]  /*af10*/  @!P3 LEA R14, P2, R20, R14, 0x1 ;  /* 0x0000000e140eb211 */ /* 0x001fca00078408ff */
[----:B-1----:R-:W-:Y:S02]  /*af20*/  @!P3 IMAD.X R3, RZ, RZ, R2, P2 ;  /* 0x000000ffff03b224 */ /* 0x002fe400010e0602 */
[----:B------:R-:W-:Y:S02]  /*af30*/  @!P3 IMAD.MOV.U32 R2, RZ, RZ, R14 ;  /* 0x000000ffff02b224 */ /* 0x000fe400078e000e */
[----:B------:R-:W0:Y:S04]  /*af40*/  SHFL.IDX PT, R14, R0, 0x3, 0x181f ;  /* 0x00781f00000e7f89 */ /* 0x000e2800000e0000 */
[----:B------:R1:W-:Y:S02]  /*af50*/  @!P3 LDGSTS.E.BYPASS.LTC128B.128 [R27+0x8c00], desc[UR46][R2.64], !P0 ;  /* 0x08c00000021bbfae */ /* 0x0003e4000c101d6e */
[----:B-1----:R-:W-:-:S02]  /*af60*/  @!P1 LEA R2, P2, R20, R10, 0x1 ;  /* 0x0000000a14029211 */ /* 0x002fc400078408ff */
[----:B------:R-:W-:Y:S03]  /*af70*/  SHFL.IDX PT, R10, R0, 0x4, 0x181f ;  /* 0x00981f00000a7f89 */ /* 0x000fe600000e0000 */
[----:B------:R-:W-:Y:S02]  /*af80*/  @!P1 IMAD.X R3, RZ, RZ, R9, P2 ;  /* 0x000000ffff039224 */ /* 0x000fe400010e0609 */
[----:B------:R-:W-:-:S03]  /*af90*/  VIADD R9, R7, 0x30 ;  /* 0x0000003007097836 */ /* 0x000fc60000000000 */
[----:B------:R1:W-:Y:S02]  /*afa0*/  @!P1 LDGSTS.E.BYPASS.LTC128B.128 [R27+0x9400], desc[UR46][R2.64], !P0 ;  /* 0x09400000021b9fae */ /* 0x0003e4000c101d6e */
[----:B------:R-:W-:Y:S01]  /*afb0*/  ISETP.GE.AND P3, PT, R9, R6, PT ;  /* 0x000000060900720c */ /* 0x000fe20003f66270 */
[----:B------:R-:W-:-:S05]  /*afc0*/  VIADD R9, R7, 0x40 ;  /* 0x0000004007097836 */ /* 0x000fca0000000000 */
[----:B------:R-:W-:Y:S02]  /*afd0*/  ISETP.GE.AND P1, PT, R9, R6, PT ;  /* 0x000000060900720c */ /* 0x000fe40003f26270 */
        /* <DEDUP_REMOVED lines=17> */
[----:B0-----:R-:W-:-:S03]  /*b0f0*/  @!P3 LEA R14, P2, R20, R14, 0x1 ;  /* 0x0000000e140eb211 */ /* 0x001fc600078408ff */
[----:B------:R-:W-:Y:S02]  /*b100*/  SHFL.IDX PT, R4, R4, 0x7, 0x181f ;  /* 0x00f81f0004047f89 */ /* 0x000fe400000e0000 */
[----:B-1----:R-:W-:Y:S02]  /*b110*/  @!P3 IMAD.X R3, RZ, RZ, R2, P2 ;  /* 0x000000ffff03b224 */ /* 0x002fe400010e0602 */
[----:B------:R-:W-:Y:S02]  /*b120*/  @!P3 IMAD.MOV.U32 R2, RZ, RZ, R14 ;  /* 0x000000ffff02b224 */ /* 0x000fe400078e000e */
[----:B------:R-:W-:Y:S04]  /*b130*/  SHFL.IDX PT, R14, R5, RZ, 0x181f ;  /* 0x00181fff050e7589 */ /* 0x000fe800000e0000 */
[----:B------:R0:W-:Y:S01]  /*b140*/  @!P3 LDGSTS.E.BYPASS.LTC128B.128 [R27+0xac00], desc[UR46][R2.64], !P0 ;  /* 0x0ac00000021bbfae */ /* 0x0001e2000c101d6e */
[----:B------:R-:W-:Y:S01]  /*b150*/  ISETP.GE.AND P3, PT, R11, R6, PT ;  /* 0x000000060b00720c */ /* 0x000fe20003f66270 */
[----:B------:R-:W-:Y:S01]  /*b160*/  VIADD R11, R7, 0x80 ;  /* 0x00000080070b7836 */ /* 0x000fe20000000000 */
[----:B0-----:R-:W-:-:S05]  /*b170*/  @!P1 LEA R2, P2, R20, R10, 0x1 ;  /* 0x0000000a14029211 */ /* 0x001fca00078408ff */
[----:B------:R-:W-:Y:S02]  /*b180*/  @!P1 IMAD.X R3, RZ, RZ, R9, P2 ;  /* 0x000000ffff039224 */ /* 0x000fe400010e0609 */
[----:B------:R-:W0:Y:S04]  /*b190*/  SHFL.IDX PT, R9, R0, 0x7, 0x181f ;  /* 0x00f81f0000097f89 */ /* 0x000e2800000e0000 */
[----:B------:R-:W1:Y:S04]  /*b1a0*/  SHFL.IDX PT, R0, R8, RZ, 0x181f ;  /* 0x00181fff08007589 */ /* 0x000e6800000e0000 */
[----:B------:R0:W-:Y:S01]  /*b1b0*/  @!P1 LDGSTS.E.BYPASS.LTC128B.128 [R27+0xb400], desc[UR46][R2.64], !P0 ;  /* 0x0b400000021b9fae */ /* 0x0001e2000c101d6e */
[----:B------:R-:W-:-:S02]  /*b1c0*/  ISETP.GE.AND P1, PT, R11, R6, PT ;  /* 0x000000060b00720c */ /* 0x000fc40003f26270 */
[----:B0-----:R-:W-:Y:S01]  /*b1d0*/  @!P3 LEA R2, P2, R20, R9, 0x1 ;  /* 0x000000091402b211 */ /* 0x001fe200078408ff */
[----:B------:R-:W-:-:S04]  /*b1e0*/  VIADD R9, R7, 0x90 ;  /* 0x0000009007097836 */ /* 0x000fc80000000000 */
[----:B------:R-:W-:Y:S02]  /*b1f0*/  @!P3 IMAD.X R3, RZ, RZ, R4, P2 ;  /* 0x000000ffff03b224 */ /* 0x000fe400010e0604 */
[----:B------:R-:W0:Y:S04]  /*b200*/  SHFL.IDX PT, R4, R5, 0x1, 0x181f ;  /* 0x00381f0005047f89 */ /* 0x000e2800000e0000 */
[----:B------:R2:W-:Y:S01]  /*b210*/  @!P3 LDGSTS.E.BYPASS.LTC128B.128 [R27+0xbc00], desc[UR46][R2.64], !P0 ;  /* 0x0bc00000021bbfae */ /* 0x0005e2000c101d6e */
[----:B------:R-:W-:Y:S01]  /*b220*/  ISETP.GE.AND P3, PT, R9, R6, PT ;  /* 0x000000060900720c */ /* 0x000fe20003f66270 */
[----:B------:R-:W-:Y:S01]  /*b230*/  VIADD R9, R7, 0xa0 ;  /* 0x000000a007097836 */ /* 0x000fe20000000000 */
[----:B--2---:R-:W-:Y:S02]  /*b240*/  @!P1 LEA R2, P2, R20, R14, 0x1 ;  /* 0x0000000e14029211 */ /* 0x004fe400078408ff */
[----:B------:R-:W-:Y:S03]  /*b250*/  SHFL.IDX PT, R14, R5, 0x2, 0x181f ;  /* 0x00581f00050e7f89 */ /* 0x000fe600000e0000 */
[----:B-1----:R-:W-:-:S02]  /*b260*/  @!P1 IMAD.X R3, RZ, RZ, R0, P2 ;  /* 0x000000ffff039224 */ /* 0x002fc400010e0600 */
[----:B------:R-:W-:Y:S04]  /*b270*/  SHFL.IDX PT, R0, R8, 0x2, 0x181f ;  /* 0x00581f0008007f89 */ /* 0x000fe800000e0000 */
[----:B0-----:R-:W-:Y:S01]  /*b280*/  @!P3 LEA R4, P2, R20, R4, 0x1 ;  /* 0x000000041404b211 */ /* 0x001fe200078408ff */
[----:B------:R0:W-:Y:S01]  /*b290*/  @!P1 LDGSTS.E.BYPASS.LTC128B.128 [R27+0xc400], desc[UR46][R2.64], !P0 ;  /* 0x0c400000021b9fae */ /* 0x0001e2000c101d6e */
[----:B------:R-:W-:-:S03]  /*b2a0*/  ISETP.GE.AND P1, PT, R9, R6, PT ;  /* 0x000000060900720c */ /* 0x000fc60003f26270 */
[----:B0-----:R-:W0:Y:S04]  /*b2b0*/  SHFL.IDX PT, R2, R8, 0x1, 0x181f ;  /* 0x00381f0008027f89 */ /* 0x001e2800000e0000 */
[----:B------:R-:W1:Y:S01]  /*b2c0*/  SHFL.IDX PT, R8, R8, 0x3, 0x181f ;  /* 0x00781f0008087f89 */ /* 0x000e6200000e0000 */
[----:B0-----:R-:W-:Y:S02]  /*b2d0*/  @!P3 IMAD.X R3, RZ, RZ, R2, P2 ;  /* 0x000000ffff03b224 */ /* 0x001fe400010e0602 */
[----:B------:R-:W-:-:S05]  /*b2e0*/  @!P3 IMAD.MOV.U32 R2, RZ, RZ, R4 ;  /* 0x000000ffff02b224 */ /* 0x000fca00078e0004 */
[----:B------:R0:W-:Y:S02]  /*b2f0*/  @!P3 LDGSTS.E.BYPASS.LTC128B.128 [R27+0xcc00], desc[UR46][R2.64], !P0 ;  /* 0x0cc00000021bbfae */ /* 0x0001e4000c101d6e */
[----:B0-----:R-:W-:Y:S02]  /*b300*/  @!P1 LEA R2, P2, R20, R14, 0x1 ;  /* 0x0000000e14029211 */ /* 0x001fe400078408ff */
[----:B------:R0:W2:Y:S03]  /*b310*/  SHFL.IDX PT, R14, R5, 0x3, 0x181f ;  /* 0x00781f00050e7f89 */ /* 0x0000a600000e0000 */
[----:B------:R-:W-:-:S05]  /*b320*/  @!P1 IMAD.X R3, RZ, RZ, R0, P2 ;  /* 0x000000ffff039224 */ /* 0x000fca00010e0600 */
[----:B-1----:R0:W-:Y:S03]  /*b330*/  @!P1 LDGSTS.E.BYPASS.LTC128B.128 [R27+0xd400], desc[UR46][R2.64], !P0 ;  /* 0x0d400000021b9fae */ /* 0x0021e6000c101d6e */
.L_x_1968:
[----:B------:R-:W-:Y:S02]  /*b340*/  VIADD R7, R7, 0xb0 ;  /* 0x000000b007077836 */ /* 0x000fe40000000000 */
[----:B------:R-:W-:-:S03]  /*b350*/  VIADD R0, R17, 0x16800 ;  /* 0x0001680011007836 */ /* 0x000fc60000000000 */
[----:B------:R-:W-:-:S13]  /*b360*/  ISETP.GE.AND P1, PT, R7, R6, PT ;  /* 0x000000060700720c */ /* 0x000fda0003f26270 */
[----:B0-2---:R-:W-:-:S05]  /*b370*/  @!P1 LEA R2, P2, R20, R14, 0x1 ;  /* 0x0000000e14029211 */ /* 0x005fca00078408ff */
[----:B------:R-:W-:-:S05]  /*b380*/  @!P1 IMAD.X R3, RZ, RZ, R8, P2 ;  /* 0x000000ffff039224 */ /* 0x000fca00010e0608 */
[----:B------:R-:W-:Y:S01]  /*b390*/  @!PT LDS RZ, [RZ] ;  /* 0x00000000fffff984 */ /* 0x000fe20000000800 */
[----:B------:R-:W-:Y:S01]  /*b3a0*/  @!PT LDS RZ, [RZ] ;  /* 0x00000000fffff984 */ /* 0x000fe20000000800 */
[----:B------:R-:W-:Y:S01]  /*b3b0*/  @!PT LDS RZ, [RZ] ;  /* 0x00000000fffff984 */ /* 0x000fe20000000800 */
[----:B------:R0:W-:Y:S01]  /*b3c0*/  @!P1 LDGSTS.E.BYPASS.LTC128B.128 [R27+0xdc00], desc[UR46][R2.64], !P0 ;  /* 0x0dc00000021b9fae */ /* 0x0001e2000c101d6e */
[----:B------:R-:W-:Y:S01]  /*b3d0*/  PLOP3.LUT P0, PT, PT, PT, PT, 0x80, 0x0 ;  /* 0x000000000000781c */ /* 0x000fe20003f0f070 */
[----:B------:R-:W-:-:S12]  /*b3e0*/  NOP ;  /* 0x0000000000007918 */ /* 0x000fd80000000000 */
.L_x_1866:
[----:B------:R-:W-:Y:S02]  /*b3f0*/  PLOP3.LUT P1, PT, P1, P0, PT, 0xa2, 0x0 ;  /* 0x000000000000781c */ /* 0x000fe40000f21472 */
[----:B------:R-:W-:-:S08]  /*b400*/  @P0 R2UR P1, UR4, R17 ;  /* 0x00000000110402ca */ /* 0x000fd00000020000 */
[----:B------:R-:W-:-:S05]  /*b410*/  @P0 PLOP3.LUT P0, PT, P1, PT, PT, 0x80, 0x0 ;  /* 0x000000000000081c */ /* 0x000fca0000f0f070 */
[----:B------:R-:W-:Y:S01]  /*b420*/  @!P1 SYNCS.ARRIVE.TRANS64.RED.A0T1 RZ, [UR4+0x16800], RZ ;  /* 0x016800ffffff99a7 */ /* 0x000fe20008200404 */
[----:B------:R-:W-:Y:S07]  /*b430*/  @!P1 ARRIVES.LDGSTSBAR.64.TRANSCNT [UR4+0x16800] ;  /* 0x01680000ff0099b0 */ /* 0x000fee0008000a84 */
[----:B------:R-:W-:Y:S05]  /*b440*/  @P0 BRA.U.ANY `(.L_x_1866) ;  /* 0xfffffffd00e80947 */ /* 0x000fea000393ffff */
[----:B0-----:R-:W2:Y:S02]  /*b450*/  LDL.LU R3, [R1] ;  /* 0x0000000001037983 */ /* 0x001ea40000300800 */
[----:B--2---:R-:W-:-:S05]  /*b460*/  VIADD R3, R3, 0x1 ;  /* 0x0000000103037836 */ /* 0x004fca0000000000 */
[----:B------:R0:W-:Y:S01]  /*b470*/  STL [R1], R3 ;  /* 0x0000000301007387 */ /* 0x0001e20000100800 */
[----:B------:R-:W-:-:S04]  /*b480*/  LEA.HI R2, R3, R3, RZ, 0x1 ;  /* 0x0000000303027211 */ /* 0x000fc800078f08ff */
        /* <DEDUP_REMOVED lines=8> */
.L_x_1969:
[----:B------:R-:W-:Y:S05]  /*b510*/  BSYNC B0 ;  /* 0x0000000000007941 */ /* 0x000fea0003800000 */
.L_x_1867:
[----:B------:R-:W-:-:S06]  /*b520*/  UISETP.GE.AND UP0, UPT, UR39, 0x2, UPT ;  /* 0x000000022700788c */ /* 0x000fcc000bf06270 */
[----:B------:R-:W-:-:S13]  /*b530*/  PLOP3.LUT P0, PT, PT, PT, UP0, 0x80, 0x0 ;  /* 0x000000000000781c */ /* 0x000fda0003f0f008 */
[----:B------:R-:W-:Y:S05]  /*b540*/  @!P0 BRA `(.L_x_1869) ;  /* 0x00000014005c8947 */ /* 0x000fea0003800000 */
[----:B------:R-:W-:Y:S02]  /*b550*/  ULOP3.LUT UR4, UR39, 0x1, URZ, 0xc0, !UPT ;  /* 0x0000000127047892 */ /* 0x000fe4000f8ec03f */
[----:B------:R-:W-:Y:S02]  /*b560*/  IMAD.U32 R7, RZ, RZ, UR39 ;  /* 0x00000027ff077e24 */ /* 0x000fe4000f8e00ff */
[----:B------:R-:W-:Y:S02]  /*b570*/  UISETP.NE.U32.AND UP0, UPT, UR4, 0x1, UPT ;  /* 0x000000010400788c */ /* 0x000fe4000bf05070 */
[----:B------:R-:W-:-:S04]  /*b580*/  VIADD R7, R7, 0xfffffffe ;  /* 0xfffffffe07077836 */ /* 0x000fc80000000000 */
[----:B------:R-:W-:Y:S01]  /*b590*/  IMAD.MOV.U32 R6, RZ, RZ, R7 ;  /* 0x000000ffff067224 */ /* 0x000fe200078e0007 */
[----:B------:R-:W-:-:S13]  /*b5a0*/  PLOP3.LUT P0, PT, PT, PT, UP0, 0x80, 0x0 ;  /* 0x000000000000781c */ /* 0x000fda0003f0f008 */
[----:B------:R-:W-:Y:S05]  /*b5b0*/  @!P0 BRA `(.L_x_1870) ;  /* 0x0000000400c48947 */ /* 0x000fea0003800000 */
[----:B------:R-:W-:Y:S01]  /*b5c0*/  ISETP.NE.AND P1, PT, R25, RZ, PT ;  /* 0x000000ff1900720c */ /* 0x000fe20003f25270 */
[----:B------:R-:W-:Y:S01]  /*b5d0*/  VIADD R8, R16, 0x1 ;  /* 0x0000000110087836 */ /* 0x000fe20000000000 */
[----:B------:R-:W-:Y:S04]  /*b5e0*/  BSSY B0, `(.L_x_1871) ;  /* 0x000006a000007945 */ /* 0x000fe80003800000 */
[----:B------:R-:W-:-:S04]  /*b5f0*/  ISETP.NE.AND P0, PT, R8, 0x2, PT ;  /* 0x000000020800780c */ /* 0x000fc80003f05270 */
[----:B------:R-:W-:Y:S02]  /*b600*/  SEL R6, RZ, 0x1, P0 ;  /* 0x00000001ff067807 */ /* 0x000fe40000000000 */
[----:B------:R-:W-:Y:S02]  /*b610*/  SEL R8, R8, RZ, P0 ;  /* 0x000000ff08087207 */ /* 0x000fe40000000000 */
[----:B------:R-:W-:Y:S01]  /*b620*/  LOP3.LUT R6, R23, R6, RZ, 0x3c, !PT ;  /* 0x0000000617067212 */ /* 0x000fe200078e3cff */
[----:B------:R-:W-:Y:S06]  /*b630*/  @!P1 BRA `(.L_x_1872) ;  /* 0x0000000400909947 */ /* 0x000fec0003800000 */
[----:B------:R-:W-:Y:S01]  /*b640*/  ISETP.NE.AND P1, PT, R26, RZ, PT ;  /* 0x000000ff1a00720c */ /* 0x000fe20003f25270 */
[----:B------:R-:W-:Y:S02]  /*b650*/  IMAD.MOV.U32 R4, RZ, RZ, R18 ;  /* 0x000000ffff047224 */ /* 0x000fe400078e0012 */
[----:B------:R-:W-:-:S10]  /*b660*/  IMAD.MOV.U32 R9, RZ, RZ, R7 ;  /* 0x000000ffff097224 */ /* 0x000fd400078e0007 */
[----:B------:R-:W-:Y:S05]  /*b670*/  @!P1 BRA `(.L_x_1873) ;  /* 0x0000000000489947 */ /* 0x000fea0003800000 */
[----:B------:R-:W1:Y:S01]  /*b680*/  LDC R10, c[0x0][0x43c] ;  /* 0x00010f00ff0a7b82 */ /* 0x000e620000000800 */
[----:B------:R-:W-:Y:S01]  /*b690*/  ULDC.64 UR4, c[0x0][0x428] ;  /* 0x00010a0000047ab9 */ /* 0x000fe20000000a00 */
[----:B-1----:R-:W-:-:S13]  /*b6a0*/  ISETP.NE.AND P0, PT, R10, 0x1, PT ;  /* 0x000000010a00780c */ /* 0x002fda0003f05270 */
[----:B0-----:R-:W0:Y:S02]  /*b6b0*/  @P0 LDC.64 R2, c[0x0][0x440] ;  /* 0x00011000ff020b82 */ /* 0x001e240000000a00 */
[----:B0-----:R-:W-:-:S04]  /*b6c0*/  @P0 IMAD.HI.U32 R4, R7, R2, RZ ;  /* 0x0000000207040227 */ /* 0x001fc800078e00ff */
[----:B------:R-:W-:Y:S01]  /*b6d0*/  IMAD.MOV.U32 R2, RZ, RZ, R7 ;  /* 0x000000ffff027224 */ /* 0x000fe200078e0007 */
[----:B------:R-:W-:Y:S02]  /*b6e0*/  @P0 SHF.R.U32.HI R2, RZ, R3, R4 ;  /* 0x00000003ff020219 */ /* 0x000fe40000011604 */
[----:B------:R-:W0:Y:S02]  /*b6f0*/  LDC.64 R4, c[0x0][0x418] ;  /* 0x00010600ff047b82 */ /* 0x000e240000000a00 */
[--C-:B------:R-:W-:Y:S01]  /*b700*/  SHF.R.S32.HI R3, RZ, 0x1f, R2.reuse ;  /* 0x0000001fff037819 */ /* 0x100fe20000011402 */
[----:B------:R-:W-:-:S04]  /*b710*/  IMAD.MOV R9, RZ, RZ, -R2 ;  /* 0x000000ffff097224 */ /* 0x000fc800078e0a02 */
[----:B------:R-:W-:Y:S02]  /*b720*/  IMAD R9, R10, R9, R7 ;  /* 0x000000090a097224 */ /* 0x000fe400078e0207 */
[----:B------:R-:W-:Y:S02]  /*b730*/  IMAD R10, R24, UR4, RZ ;  /* 0x00000004180a7c24 */ /* 0x000fe4000f8e02ff */
[----:B------:R-:W-:-:S04]  /*b740*/  IMAD.WIDE.U32 R2, R22, UR4, R2 ;  /* 0x0000000416027c25 */ /* 0x000fc8000f8e0002 */
[----:B------:R-:W-:-:S04]  /*b750*/  IMAD R10, R22, UR5, R10 ;  /* 0x00000005160a7c24 */ /* 0x000fc8000f8e020a */
[----:B------:R-:W-:Y:S01]  /*b760*/  IMAD.IADD R10, R10, 0x1, R3 ;  /* 0x000000010a0a7824 */ /* 0x000fe200078e0203 */
[----:B0-----:R-:W-:-:S04]  /*b770*/  LEA R4, P0, R2, R4, 0x2 ;  /* 0x0000000402047211 */ /* 0x001fc800078010ff */
[----:B------:R-:W-:-:S05]  /*b780*/  LEA.HI.X R5, R2, R5, R10, 0x2, P0 ;  /* 0x0000000502057211 */ /* 0x000fca00000f140a */
[----:B------:R1:W5:Y:S04]  /*b790*/  LDG.E R4, desc[UR46][R4.64] ;  /* 0x0000002e04047981 */ /* 0x000368000c1e1900 */
.L_x_1873:
[----:B0-----:R-:W1:Y:S01]  /*b7a0*/  S2R R2, SR_TID.X ;  /* 0x0000000000027919 */ /* 0x001e620000002100 */
[----:B------:R-:W-:Y:S01]  /*b7b0*/  SHF.L.U32 R3, R6, 0x1f, RZ ;  /* 0x0000001f06037819 */ /* 0x000fe200000006ff */
[----:B------:R-:W-:Y:S01]  /*b7c0*/  BSSY B1, `(.L_x_1874) ;  /* 0x0000006000017945 */ /* 0x000fe20003800000 */
[----:B-1----:R-:W-:Y:S01]  /*b7d0*/  LOP3.LUT R5, R2, 0x7f, RZ, 0xc0, !PT ;  /* 0x0000007f02057812 */ /* 0x002fe200078ec0ff */
[----:B------:R-:W-:-:S03]  /*b7e0*/  IMAD R2, R8, 0x8, R17 ;  /* 0x0000000808027824 */ /* 0x000fc600078e0211 */
[----:B------:R-:W-:Y:S01]  /*b7f0*/  ISETP.NE.AND P1, PT, R5, RZ, PT ;  /* 0x000000ff0500720c */ /* 0x000fe20003f25270 */
[----:B------:R-:W0:Y:S02]  /*b800*/  SYNCS.PHASECHK.TRANS64.TRYWAIT P0, [R2+URZ+0x16840], R3 ;  /* 0x01684003020075a7 */ /* 0x000e24000800017f */
[----:B0-----:R-:W-:Y:S10]  /*b810*/  @!P0 BRA `(.L_x_1875) ;  /* 0x0000002c00808947 */ /* 0x001ff40003800000 */
.L_x_1970:
[----:B------:R-:W-:Y:S05]  /*b820*/  BSYNC B1 ;  /* 0x0000000000017941 */ /* 0x000fea0003800000 */
.L_x_1874:
[----:B------:R-:W-:Y:S04]  /*b830*/  BSSY B1, `(.L_x_1876) ;  /* 0x0000007000017945 */ /* 0x000fe80003800000 */
[----:B------:R-:W-:Y:S05]  /*b840*/  @P1 BRA `(.L_x_1877) ;  /* 0x0000000000141947 */ /* 0x000fea0003800000 */
[----:B------:R-:W-:Y:S01]  /*b850*/  ISETP.NE.AND P0, PT, R29, RZ, PT ;  /* 0x000000ff1d00720c */ /* 0x000fe20003f05270 */
[----:B0-----:R-:W-:-:S04]  /*b860*/  IMAD.MOV.U32 R3, RZ, RZ, 0x4000 ;  /* 0x00004000ff037424 */ /* 0x001fc800078e00ff */
[----:B------:R1:W-:Y:S08]  /*b870*/  SYNCS.ARRIVE.TRANS64 RZ, [R2+URZ+0x16830], R3 ;  /* 0x0168300302ff79a7 */ /* 0x0003f0000800003f */
[----:B------:R-:W-:Y:S05]  /*b880*/  @!P0 BRA `(.L_x_1877) ;  /* 0x0000000000048947 */ /* 0x000fea0003800000 */
[----:B------:R-:W-:Y:S01]  /*b890*/  BPT.TRAP 0x1 ;  /* 0x000000040000795c */ /* 0x000fe20000300000 */
.L_x_1877:
[----:B------:R-:W-:Y:S05]  /*b8a0*/  BSYNC B1 ;  /* 0x0000000000017941 */ /* 0x000fea0003800000 */
.L_x_1876:
[----:B------:R-:W-:Y:S01]  /*b8b0*/  IMAD.MOV.U32 R5, RZ, RZ, RZ ;  /* 0x000000ffff057224 */ /* 0x000fe200078e00ff */
[----:B------:R-:W-:Y:S01]  /*b8c0*/  R2UR UR11, R9 ;  /* 0x00000000090b72ca */ /* 0x000fe200000e0000 */
[----:B01----:R-:W-:Y:S01]  /*b8d0*/  IMAD R3, R8, 0x4000, R17 ;  /* 0x0000400008037824 */ /* 0x003fe200078e0211 */
[----:B------:R-:W-:Y:S01]  /*b8e0*/  UIADD3 UR4, UP0, UR44, 0x370, URZ ;  /* 0x000003702c047890 */ /* 0x000fe2000ff1e03f */
[----:B------:R-:W-:Y:S01]  /*b8f0*/  PLOP3.LUT P0, PT, PT, PT, PT, 0x80, 0x0 ;  /* 0x000000000000781c */ /* 0x000fe20003f0f070 */
[----:B------:R-:W-:Y:S01]  /*b900*/  VIADD R2, R2, 0x16830 ;  /* 0x0001683002027836 */ /* 0x000fe20000000000 */
[----:B------:R-:W-:Y:S01]  /*b910*/  R2UR UR10, R5 ;  /* 0x00000000050a72ca */ /* 0x000fe200000e0000 */
[----:B------:R-:W-:Y:S01]  /*b920*/  VIADD R3, R3, 0xe400 ;  /* 0x0000e40003037836 */ /* 0x000fe20000000000 */
[----:B------:R-:W-:Y:S01]  /*b930*/  UIADD3.X UR5, URZ, UR45, URZ, UP0, !UPT ;  /* 0x0000002d3f057290 */ /* 0x000fe200087fe43f */
[----:B------:R-:W-:Y:S01]  /*b940*/  UMOV UR6, 0x0 ;  /* 0x0000000000067882 */ /* 0x000fe20000000000 */
[----:B------:R-:W-:-:S04]  /*b950*/  UMOV UR7, 0x14f00000 ;  /* 0x14f0000000077882 */ /* 0x000fc80000000000 */
[----:B------:R-:W-:-:S12]  /*b960*/  USHF.L.U32 UR11, UR11, 0x7, URZ ;  /* 0x000000070b0b7899 */ /* 0x000fd8000800063f */
.L_x_1878:
[----:B------:R-:W-:-:S13]  /*b970*/  @P0 ELECT P2, URZ, PT ;  /* 0x00000000003f082f */ /* 0x000fda0003840000 */
[----:B-----5:R-:W-:Y:S01]  /*b980*/  @P2 R2UR UR13, R4 ;  /* 0x00000000040d22ca */ /* 0x020fe200000e0000 */
[----:B------:R-:W-:Y:S01]  /*b990*/  UMOV UR12, UR36 ;  /* 0x00000024000c7c82 */ /* 0x000fe20008000000 */
        /* <DEDUP_REMOVED lines=11> */
.L_x_1971:
[----:B------:R-:W-:Y:S05]  /*ba50*/  BSYNC B1 ;  /* 0x0000000000017941 */ /* 0x000fea0003800000 */
.L_x_1879:
        /* <DEDUP_REMOVED lines=10> */
.L_x_1882:
[----:B------:R-:W-:Y:S05]  /*bb00*/  BSYNC B1 ;  /* 0x0000000000017941 */ /* 0x000fea0003800000 */
.L_x_1881:
[----:B------:R-:W-:Y:S01]  /*bb10*/  R2UR UR6, R2 ;  /* 0x00000000020672ca */ /* 0x000fe200000e0000 */
[C-C-:B------:R-:W-:Y:S01]  /*bb20*/  IMAD R2, R16.reuse, 0x8, R17.reuse ;  /* 0x0000000810027824 */ /* 0x140fe200078e0211 */
[----:B------:R-:W-:Y:S01]  /*bb30*/  R2UR UR7, R3 ;  /* 0x00000000030772ca */ /* 0x000fe200000e0000 */
[----:B------:R-:W-:Y:S01]  /*bb40*/  IMAD R3, R16, 0x4000, R17 ;  /* 0x0000400010037824 */ /* 0x000fe200078e0211 */
[----:B------:R-:W-:Y:S01]  /*bb50*/  R2UR UR10, R5 ;  /* 0x00000000050a72ca */ /* 0x000fe200000e0000 */
[----:B------:R-:W-:Y:S01]  /*bb60*/  UIADD3 UR4, UP0, UR44, 0x470, URZ ;  /* 0x000004702c047890 */ /* 0x000fe2000ff1e03f */
[----:B------:R-:W-:Y:S01]  /*bb70*/  PLOP3.LUT P0, PT, PT, PT, PT, 0x80, 0x0 ;  /* 0x000000000000781c */ /* 0x000fe20003f0f070 */
[----:B------:R-:W-:Y:S02]  /*bb80*/  IMAD.SHL.U32 R5, R19, 0x80, RZ ;  /* 0x0000008013057824 */ /* 0x000fe400078e00ff */
[----:B------:R-:W-:Y:S01]  /*bb90*/  VIADD R3, R3, 0x400 ;  /* 0x0000040003037836 */ /* 0x000fe20000000000 */
[----:B------:R-:W-:Y:S01]  /*bba0*/  UIADD3.X UR5, URZ, UR45, URZ, UP0, !UPT ;  /* 0x0000002d3f057290 */ /* 0x000fe200087fe43f */
[----:B------:R-:W-:-:S11]  /*bbb0*/  VIADD R2, R2, 0x16850 ;  /* 0x0001685002027836 */ /* 0x000fd60000000000 */
.L_x_1883:
        /* <DEDUP_REMOVED lines=10> */
[----:B------:R-:W-:Y:S02]  /*bc60*/  IMAD.MOV.U32 R18, RZ, RZ, R4 ;  /* 0x000000ffff127224 */ /* 0x000fe400078e0004 */
[----:B------:R-:W-:-:S07]  /*bc70*/  IMAD.MOV.U32 R19, RZ, RZ, R9 ;  /* 0x000000ffff137224 */ /* 0x000fce00078e0009 */
.L_x_1872:
[----:B------:R-:W-:Y:S05]  /*bc80*/  BSYNC B0 ;  /* 0x0000000000007941 */ /* 0x000fea0003800000 */
.L_x_1871:
[----:B------:R-:W-:Y:S01]  /*bc90*/  UIADD3 UR4, UR39, -0x3, URZ ;  /* 0xfffffffd27047890 */ /* 0x000fe2000fffe03f */
[----:B------:R-:W-:Y:S02]  /*bca0*/  IMAD.MOV.U32 R23, RZ, RZ, R6 ;  /* 0x000000ffff177224 */ /* 0x000fe400078e0006 */
[----:B------:R-:W-:-:S03]  /*bcb0*/  IMAD.MOV.U32 R16, RZ, RZ, R8 ;  /* 0x000000ffff107224 */ /* 0x000fc600078e0008 */
[----:B------:R-:W-:-:S07]  /*bcc0*/  IMAD.U32 R6, RZ, RZ, UR4 ;  /* 0x00000004ff067e24 */ /* 0x000fce000f8e00ff */
.L_x_1870:
[----:B------:R-:W-:Y:S01]  /*bcd0*/  ISETP.NE.AND P0, PT, R7, RZ, PT ;  /* 0x000000ff0700720c */ /* 0x000fe20003f05270 */
[----:B------:R-:W-:-:S12]  /*bce0*/  BSSY B0, `(.L_x_1869) ;  /* 0x00000dd000007945 */ /* 0x000fd80003800000 */
[----:B------:R-:W-:Y:S05]  /*bcf0*/  @!P0 BRA `(.L_x_1884) ;  /* 0x0000000c006c8947 */ /* 0x000fea0003800000 */
[----:B------:R-:W-:-:S07]  /*bd00*/  IMAD.MOV.U32 R4, RZ, RZ, R18 ;  /* 0x000000ffff047224 */ /* 0x000fce00078e0012 */
.L_x_1911:
[----:B------:R-:W-:Y:S01]  /*bd10*/  ISETP.NE.AND P1, PT, R25, RZ, PT ;  /* 0x000000ff1900720c */ /* 0x000fe20003f25270 */
        /* <DEDUP_REMOVED lines=8> */
[----:B------:R-:W-:Y:S01]  /*bda0*/  ISETP.NE.AND P1, PT, R26, RZ, PT ;  /* 0x000000ff1a00720c */ /* 0x000fe20003f25270 */
[----:B------:R-:W-:-:S12]  /*bdb0*/  IMAD.MOV.U32 R9, RZ, RZ, R6 ;  /* 0x000000ffff097224 */ /* 0x000fd800078e0006 */
[----:B------:R-:W-:Y:S05]  /*bdc0*/  @!P1 BRA `(.L_x_1887) ;  /* 0x00000000004c9947 */ /* 0x000fea0003800000 */
[----:B------:R-:W1:Y:S01]  /*bdd0*/  LDC R9, c[0x0][0x43c] ;  /* 0x00010f00ff097b82 */ /* 0x000e620000000800 */
[----:B0-----:R-:W-:Y:S01]  /*bde0*/  IMAD.MOV.U32 R10, RZ, RZ, R6 ;  /* 0x000000ffff0a7224 */ /* 0x001fe200078e0006 */
[----:B------:R-:W-:Y:S02]  /*bdf0*/  ULDC.64 UR4, c[0x0][0x428] ;  /* 0x00010a0000047ab9 */ /* 0x000fe40000000a00 */
[----:B------:R-:W-:-:S04]  /*be00*/  IMAD R5, R24, UR4, RZ ;  /* 0x0000000418057c24 */ /* 0x000fc8000f8e02ff */
[----:B------:R-:W-:Y:S01]  /*be10*/  IMAD R4, R22, UR5, R5 ;  /* 0x0000000516047c24 */ /* 0x000fe2000f8e0205 */
[----:B-1----:R-:W-:-:S13]  /*be20*/  ISETP.NE.AND P0, PT, R9, 0x1, PT ;  /* 0x000000010900780c */ /* 0x002fda0003f05270 */
        /* <DEDUP_REMOVED lines=13> */
.L_x_1887:
        /* <DEDUP_REMOVED lines=8> */
.L_x_1972:
[----:B------:R-:W-:Y:S05]  /*bf80*/  BSYNC B2 ;  /* 0x0000000000027941 */ /* 0x000fea0003800000 */
.L_x_1888:
[----:B------:R-:W-:Y:S04]  /*bf90*/  BSSY B2, `(.L_x_1890) ;  /* 0x0000007000027945 */ /* 0x000fe80003800000 */
[----:B------:R-:W-:Y:S05]  /*bfa0*/  @P1 BRA `(.L_x_1891) ;  /* 0x0000000000141947 */ /* 0x000fea0003800000 */
[----:B------:R-:W-:Y:S01]  /*bfb0*/  ISETP.NE.AND P0, PT, R29, RZ, PT ;  /* 0x000000ff1d00720c */ /* 0x000fe20003f05270 */
[----:B0-----:R-:W-:-:S04]  /*bfc0*/  IMAD.MOV.U32 R3, RZ, RZ, 0x4000 ;  /* 0x00004000ff037424 */ /* 0x001fc800078e00ff */
[----:B------:R1:W-:Y:S08]  /*bfd0*/  SYNCS.ARRIVE.TRANS64 RZ, [R2+URZ+0x16830], R3 ;  /* 0x0168300302ff79a7 */ /* 0x0003f0000800003f */
[----:B------:R-:W-:Y:S05]  /*bfe0*/  @!P0 BRA `(.L_x_1891) ;  /* 0x0000000000048947 */ /* 0x000fea0003800000 */
[----:B------:R-:W-:Y:S01]  /*bff0*/  BPT.TRAP 0x1 ;  /* 0x000000040000795c */ /* 0x000fe20000300000 */
.L_x_1891:
[----:B------:R-:W-:Y:S05]  /*c000*/  BSYNC B2 ;  /* 0x0000000000027941 */ /* 0x000fea0003800000 */
.L_x_1890:
        /* <DEDUP_REMOVED lines=11> */
.L_x_1892:
        /* <DEDUP_REMOVED lines=15> */
.L_x_1973:
[----:B------:R-:W-:Y:S05]  /*c1b0*/  BSYNC B2 ;  /* 0x0000000000027941 */ /* 0x000fea0003800000 */
.L_x_1893:
[----:B------:R-:W-:Y:S01]  /*c1c0*/  BSSY B2, `(.L_x_1895) ;  /* 0x0000009000027945 */ /* 0x000fe20003800000 */
[----:B0-----:R-:W-:Y:S02]  /*c1d0*/  IMAD.MOV.U32 R2, RZ, RZ, 0x0 ;  /* 0x00000000ff027424 */ /* 0x001fe400078e00ff */
[----:B------:R-:W-:Y:S01]  /*c1e0*/  IMAD.MOV.U32 R3, RZ, RZ, 0x14f00000 ;  /* 0x14f00000ff037424 */ /* 0x000fe200078e00ff */
[----:B------:R-:W-:Y:S06]  /*c1f0*/  @P1 BRA `(.L_x_1896) ;  /* 0x0000000000141947 */ /* 0x000fec0003800000 */
[----:B------:R-:W-:Y:S01]  /*c200*/  ISETP.NE.AND P0, PT, R29, RZ, PT ;  /* 0x000000ff1d00720c */ /* 0x000fe20003f05270 */
[----:B------:R-:W-:-:S04]  /*c210*/  IMAD.MOV.U32 R12, RZ, RZ, 0x4000 ;  /* 0x00004000ff0c7424 */ /* 0x000fc800078e00ff */
[----:B------:R0:W-:Y:S08]  /*c220*/  SYNCS.ARRIVE.TRANS64 RZ, [R5+URZ+0x50], R12 ;  /* 0x0000500c05ff79a7 */ /* 0x0001f0000800003f */
[----:B------:R-:W-:Y:S05]  /*c230*/  @!P0 BRA `(.L_x_1896) ;  /* 0x0000000000048947 */ /* 0x000fea0003800000 */
[----:B------:R-:W-:Y:S01]  /*c240*/  BPT.TRAP 0x1 ;  /* 0x000000040000795c */ /* 0x000fe20000300000 */
.L_x_1896:
[----:B------:R-:W-:Y:S05]  /*c250*/  BSYNC B2 ;  /* 0x0000000000027941 */ /* 0x000fea0003800000 */
.L_x_1895:
[----:B------:R-:W-:Y:S01]  /*c260*/  R2UR UR7, R3 ;  /* 0x00000000030772ca */ /* 0x000fe200000e0000 */
[----:B------:R-:W-:Y:S01]  /*c270*/  IMAD R16, R16, 0x4000, R17 ;  /* 0x0000400010107824 */ /* 0x000fe200078e0211 */
[----:B------:R-:W-:Y:S01]  /*c280*/  R2UR UR10, R10 ;  /* 0x000000000a0a72ca */ /* 0x000fe200000e0000 */
[----:B------:R-:W-:Y:S01]  /*c290*/  UIADD3 UR4, UP0, UR44, 0x470, URZ ;  /* 0x000004702c047890 */ /* 0x000fe2000ff1e03f */
[----:B------:R-:W-:Y:S01]  /*c2a0*/  R2UR UR6, R2 ;  /* 0x00000000020672ca */ /* 0x000fe200000e0000 */
[----:B------:R-:W-:Y:S01]  /*c2b0*/  IMAD.SHL.U32 R2, R19, 0x80, RZ ;  /* 0x0000008013027824 */ /* 0x000fe200078e00ff */
[----:B------:R-:W-:Y:S01]  /*c2c0*/  PLOP3.LUT P0, PT, PT, PT, PT, 0x80, 0x0 ;  /* 0x000000000000781c */ /* 0x000fe20003f0f070 */
[----:B0-----:R-:W-:Y:S01]  /*c2d0*/  VIADD R5, R5, 0x50 ;  /* 0x0000005005057836 */ /* 0x001fe20000000000 */
[----:B------:R-:W-:Y:S01]  /*c2e0*/  UIADD3.X UR5, URZ, UR45, URZ, UP0, !UPT ;  /* 0x0000002d3f057290 */ /* 0x000fe200087fe43f */
[----:B------:R-:W-:-:S11]  /*c2f0*/  VIADD R16, R16, 0x400 ;  /* 0x0000040010107836 */ /* 0x000fd60000000000 */
.L_x_1897:
        /* <DEDUP_REMOVED lines=12> */
.L_x_1886:
[----:B------:R-:W-:Y:S05]  /*c3c0*/  BSYNC B1 ;  /* 0x0000000000017941 */ /* 0x000fea0003800000 */
.L_x_1885:
        /* <DEDUP_REMOVED lines=9> */
[----:B------:R-:W-:-:S12]  /*c460*/  VIADD R9, R6, 0xffffffff ;  /* 0xffffffff06097836 */ /* 0x000fd80000000000 */
[----:B------:R-:W-:Y:S05]  /*c470*/  @!P1 BRA `(.L_x_1900) ;  /* 0x0000000000489947 */ /* 0x000fea0003800000 */
[----:B------:R-:W1:Y:S01]  /*c480*/  LDC R4, c[0x0][0x43c] ;  /* 0x00010f00ff047b82 */ /* 0x000e620000000800 */
[----:B------:R-:W-:Y:S02]  /*c490*/  ULDC.64 UR4, c[0x0][0x428] ;  /* 0x00010a0000047ab9 */ /* 0x000fe40000000a00 */
[----:B------:R-:W-:-:S04]  /*c4a0*/  IMAD R5, R24, UR4, RZ ;  /* 0x0000000418057c24 */ /* 0x000fc8000f8e02ff */
[----:B------:R-:W-:Y:S01]  /*c4b0*/  IMAD R5, R22, UR5, R5 ;  /* 0x0000000516057c24 */ /* 0x000fe2000f8e0205 */
        /* <DEDUP_REMOVED lines=8> */
[----:B------:R-:W-:Y:S01]  /*c540*/  IMAD.WIDE.U32 R2, R22, UR4, R2 ;  /* 0x0000000416027c25 */ /* 0x000fe2000f8e0002 */
[----:B------:R-:W-:-:S03]  /*c550*/  ULDC.64 UR4, c[0x0][0x418] ;  /* 0x0001060000047ab9 */ /* 0x000fc60000000a00 */
[----:B------:R-:W-:Y:S01]  /*c560*/  IMAD.IADD R5, R5, 0x1, R3 ;  /* 0x0000000105057824 */ /* 0x000fe200078e0203 */
[----:B------:R-:W-:-:S04]  /*c570*/  LEA R4, P0, R2, UR4, 0x2 ;  /* 0x0000000402047c11 */ /* 0x000fc8000f8010ff */
[----:B------:R-:W-:-:S05]  /*c580*/  LEA.HI.X R5, R2, UR5, R5, 0x2, P0 ;  /* 0x0000000502057c11 */ /* 0x000fca00080f1405 */
[----:B------:R1:W5:Y:S04]  /*c590*/  LDG.E R4, desc[UR46][R4.64] ;  /* 0x0000002e04047981 */ /* 0x000368000c1e1900 */
.L_x_1900:
        /* <DEDUP_REMOVED lines=8> */
.L_x_1974:
[----:B------:R-:W-:Y:S05]  /*c620*/  BSYNC B2 ;  /* 0x0000000000027941 */ /* 0x000fea0003800000 */
.L_x_1901:
[----:B------:R-:W-:Y:S04]  /*c630*/  BSSY B2, `(.L_x_1903) ;  /* 0x0000007000027945 */ /* 0x000fe80003800000 */
[----:B------:R-:W-:Y:S05]  /*c640*/  @P1 BRA `(.L_x_1904) ;  /* 0x0000000000141947 */ /* 0x000fea0003800000 */
[----:B------:R-:W-:Y:S01]  /*c650*/  ISETP.NE.AND P0, PT, R29, RZ, PT ;  /* 0x000000ff1d00720c */ /* 0x000fe20003f05270 */
[----:B0-----:R-:W-:-:S04]  /*c660*/  IMAD.MOV.U32 R3, RZ, RZ, 0x4000 ;  /* 0x00004000ff037424 */ /* 0x001fc800078e00ff */
[----:B------:R1:W-:Y:S08]  /*c670*/  SYNCS.ARRIVE.TRANS64 RZ, [R2+URZ+0x16830], R3 ;  /* 0x0168300302ff79a7 */ /* 0x0003f0000800003f */
[----:B------:R-:W-:Y:S05]  /*c680*/  @!P0 BRA `(.L_x_1904) ;  /* 0x0000000000048947 */ /* 0x000fea0003800000 */
[----:B------:R-:W-:Y:S01]  /*c690*/  BPT.TRAP 0x1 ;  /* 0x000000040000795c */ /* 0x000fe20000300000 */
.L_x_1904:
[----:B------:R-:W-:Y:S05]  /*c6a0*/  BSYNC B2 ;  /* 0x0000000000027941 */ /* 0x000fea0003800000 */
.L_x_1903:
        /* <DEDUP_REMOVED lines=12> */
.L_x_1905:
        /* <DEDUP_REMOVED lines=15> */
.L_x_1975:
[----:B------:R-:W-:Y:S05]  /*c860*/  BSYNC B2 ;  /* 0x0000000000027941 */ /* 0x000fea0003800000 */
.L_x_1906:
        /* <DEDUP_REMOVED lines=9> */
.L_x_1909:
[----:B------:R-:W-:Y:S05]  /*c900*/  BSYNC B2 ;  /* 0x0000000000027941 */ /* 0x000fea0003800000 */
.L_x_1908:
        /* <DEDUP_REMOVED lines=10> */
.L_x_1910:
        /* <DEDUP_REMOVED lines=12> */
.L_x_1899:
[----:B------:R-:W-:Y:S05]  /*ca70*/  BSYNC B1 ;  /* 0x0000000000017941 */ /* 0x000fea0003800000 */
.L_x_1898:
[C---:B------:R-:W-:Y:S01]  /*ca80*/  ISETP.GT.AND P0, PT, R6.reuse, 0x1, PT ;  /* 0x000000010600780c */ /* 0x040fe20003f04270 */
[----:B------:R-:W-:-:S12]  /*ca90*/  VIADD R6, R6, 0xfffffffe ;  /* 0xfffffffe06067836 */ /* 0x000fd80000000000 */
[----:B------:R-:W-:Y:S05]  /*caa0*/  @P0 BRA `(.L_x_1911) ;  /* 0xfffffff000980947 */ /* 0x000fea000383ffff */
.L_x_1884:
[----:B------:R-:W-:Y:S05]  /*cab0*/  BSYNC B0 ;  /* 0x0000000000007941 */ /* 0x000fea0003800000 */
.L_x_1869:
        /* <DEDUP_REMOVED lines=17> */
.L_x_1913:
[----:B------:R-:W-:Y:S05]  /*cbd0*/  BSYNC B0 ;  /* 0x0000000000007941 */ /* 0x000fea0003800000 */
.L_x_1912:
[----:B------:R-:W-:Y:S01]  /*cbe0*/  ISETP.NE.AND P0, PT, R25, RZ, PT ;  /* 0x000000ff1900720c */ /* 0x000fe20003f05270 */
        /* <DEDUP_REMOVED lines=8> */
.L_x_1976:
[----:B------:R-:W-:Y:S05]  /*cc70*/  BSYNC B1 ;  /* 0x0000000000017941 */ /* 0x000fea0003800000 */
.L_x_1916:
[----:B------:R-:W-:Y:S04]  /*cc80*/  BSSY B1, `(.L_x_1918) ;  /* 0x0000007000017945 */ /* 0x000fe80003800000 */
[----:B------:R-:W-:Y:S05]  /*cc90*/  @P2 BRA `(.L_x_1919) ;  /* 0x0000000000142947 */ /* 0x000fea0003800000 */
[----:B------:R-:W-:Y:S01]  /*cca0*/  ISETP.NE.AND P0, PT, R29, RZ, PT ;  /* 0x000000ff1d00720c */ /* 0x000fe20003f05270 */
[----:B-1----:R-:W-:-:S04]  /*ccb0*/  IMAD.MOV.U32 R0, RZ, RZ, 0x4000 ;  /* 0x00004000ff007424 */ /* 0x002fc800078e00ff */
[----:B------:R2:W-:Y:S08]  /*ccc0*/  SYNCS.ARRIVE.TRANS64 RZ, [R3+URZ+0x16850], R0 ;  /* 0x0168500003ff79a7 */ /* 0x0005f0000800003f */
[----:B------:R-:W-:Y:S05]  /*ccd0*/  @!P0 BRA `(.L_x_1919) ;  /* 0x0000000000048947 */ /* 0x000fea0003800000 */
[----:B------:R-:W-:Y:S01]  /*cce0*/  BPT.TRAP 0x1 ;  /* 0x000000040000795c */ /* 0x000fe20000300000 */
.L_x_1919:
[----:B------:R-:W-:Y:S05]  /*ccf0*/  BSYNC B1 ;  /* 0x0000000000017941 */ /* 0x000fea0003800000 */
.L_x_1918:
        /* <DEDUP_REMOVED lines=10> */
.L_x_1920:
        /* <DEDUP_REMOVED lines=10> */
.L_x_1915:
[----:B------:R-:W-:Y:S05]  /*ce40*/  BSYNC B0 ;  /* 0x0000000000007941 */ /* 0x000fea0003800000 */
.L_x_1914:
[----:B------:R-:W-:-:S05]  /*ce50*/  VIADD R16, R16, 0x1 ;  /* 0x0000000110107836 */ /* 0x000fca0000000000 */
[----:B------:R-:W-:-:S04]  /*ce60*/  ISETP.NE.AND P0, PT, R16, 0x2, PT ;  /* 0x000000021000780c */ /* 0x000fc80003f05270 */
[----:B------:R-:W-:Y:S02]  /*ce70*/  SEL R0, RZ, 0x1, P0 ;  /* 0x00000001ff007807 */ /* 0x000fe40000000000 */
[----:B------:R-:W-:Y:S02]  /*ce80*/  SEL R16, R16, RZ, P0 ;  /* 0x000000ff10107207 */ /* 0x000fe40000000000 */
[----:B------:R-:W-:-:S07]  /*ce90*/  LOP3.LUT R23, R23, R0, RZ, 0x3c, !PT ;  /* 0x0000000017177212 */ /* 0x000fce00078e3cff */
.L_x_1851:
[----:B------:R-:W-:Y:S05]  /*cea0*/  BSYNC B7 ;  /* 0x0000000000077941 */ /* 0x000fea0003800000 */
.L_x_1849:
[----:B------:R-:W2:Y:S02]  /*ceb0*/  LDL R0, [R1+0x4] ;  /* 0x0000040001007983 */ /* 0x000ea40000100800 */
[----:B--2---:R-:W-:-:S13]  /*cec0*/  ISETP.NE.AND P0, PT, R0, RZ, PT ;  /* 0x000000ff0000720c */ /* 0x004fda0003f05270 */
        /* <DEDUP_REMOVED lines=10> */
.L_x_1921:
[----:B------:R-:W-:-:S03]  /*cf70*/  UMOV UR4, 0xffffffff ;  /* 0xffffffff00047882 */ /* 0x000fc60000000000 */
[----:B------:R-:W-:Y:S05]  /*cf80*/  BRA.DIV UR4, `(.L_x_1923) ;  /* 0x0000001a04307947 */ /* 0x000fea000b800000 */
[----:B------:R1:W2:Y:S02]  /*cf90*/  SHFL.IDX PT, R14, R28, RZ, 0x1f ;  /* 0x00001fff1c0e7589 */ /* 0x0002a400000e0000 */
.L_x_1979:
        /* <DEDUP_REMOVED lines=8> */
.L_x_1922:
[----:B------:R-:W-:Y:S02]  /*d020*/  ULDC UR4, c[0x0][0xc38] ;  /* 0x00030e0000047ab9 */ /* 0x000fe40000000800 */
[----:B-1----:R-:W-:-:S13]  /*d030*/  ISETP.GE.AND P0, PT, R28, UR4, PT ;  /* 0x000000041c007c0c */ /* 0x002fda000bf06270 */
[----:B------:R-:W-:Y:S05]  /*d040*/  @!P0 BRA `(.L_x_1924) ;  /* 0xffffffc800348947 */ /* 0x000fea000383ffff */
.L_x_1846:
[----:B------:R-:W2:Y:S01]  /*d050*/  LDL.LU R0, [R1] ;  /* 0x0000000001007983 */ /* 0x000ea20000300800 */
        /* <DEDUP_REMOVED lines=11> */
.L_x_1980:
[----:B------:R-:W-:Y:S05]  /*d110*/  BSYNC B0 ;  /* 0x0000000000007941 */ /* 0x000fea0003800000 */
.L_x_1925:
[----:B------:R-:W-:-:S03]  /*d120*/  UMOV UR4, 0xffffffff ;  /* 0xffffffff00047882 */ /* 0x000fc60000000000 */
[----:B------:R-:W-:Y:S05]  /*d130*/  BRA.DIV UR4, `(.L_x_1927) ;  /* 0x0000001a04007947 */ /* 0x000fea000b800000 */
[----:B-1----:R-:W1:Y:S02]  /*d140*/  S2R R0, SR_TID.X ;  /* 0x0000000000007919 */ /* 0x002e640000002100 */
[----:B-1----:R-:W-:-:S04]  /*d150*/  SHF.R.U32.HI R0, RZ, 0x5, R0 ;  /* 0x00000005ff007819 */ /* 0x002fc80000011600 */
[----:B------:R-:W-:-:S05]  /*d160*/  LOP3.LUT R0, R0, 0x3, RZ, 0xc0, !PT ;  /* 0x0000000300007812 */ /* 0x000fca00078ec0ff */
[----:B------:R1:W2:Y:S02]  /*d170*/  SHFL.IDX PT, R14, R0, RZ, 0x1f ;  /* 0x00001fff000e7589 */ /* 0x0002a400000e0000 */
.L_x_1983:
[----:B--2---:R-:W-:Y:S01]  /*d180*/  ISETP.NE.AND P0, PT, R14, RZ, PT ;  /* 0x000000ff0e00720c */ /* 0x004fe20003f05270 */
[----:B------:R-:W-:-:S12]  /*d190*/  BSSY B0, `(.L_x_1928) ;  /* 0x0000024000007945 */ /* 0x000fd80003800000 */
[----:B------:R-:W-:Y:S05]  /*d1a0*/  @P0 BRA `(.L_x_1929) ;  /* 0x0000000000880947 */ /* 0x000fea0003800000 */
[----:B------:R-:W-:-:S03]  /*d1b0*/  UMOV UR4, 0xffffffff ;  /* 0xffffffff00047882 */ /* 0x000fc60000000000 */
[----:B------:R-:W-:Y:S05]  /*d1c0*/  BRA.DIV UR4, `(.L_x_1930) ;  /* 0x0000001a04107947 */ /* 0x000fea000b800000 */
[----:B------:R-:W-:-:S13]  /*d1d0*/  ELECT P6, URZ, PT ;  /* 0x00000000003f782f */ /* 0x000fda00038c0000 */
.L_x_1986:
[----:B------:R-:W-:Y:S05]  /*d1e0*/  @!P6 BRA `(.L_x_1929) ;  /* 0x000000000078e947 */ /* 0x000fea0003800000 */
[----:B------:R-:W-:-:S06]  /*d1f0*/  ULOP3.LUT UR4, UR38, 0x2, URZ, 0xfc, !UPT ;  /* 0x0000000226047892 */ /* 0x000fcc000f8efc3f */
[----:B-1----:R-:W-:-:S05]  /*d200*/  IMAD.U32 R0, RZ, RZ, UR4 ;  /* 0x00000004ff007e24 */ /* 0x002fca000f8e00ff */
[----:B------:R-:W-:-:S13]  /*d210*/  ISETP.NE.AND P2, PT, R0, 0x3, PT ;  /* 0x000000030000780c */ /* 0x000fda0003f45270 */
[----:B------:R-:W-:Y:S05]  /*d220*/  @!P2 BRA `(.L_x_1931) ;  /* 0x000000000004a947 */ /* 0x000fea0003800000 */
[----:B------:R-:W-:Y:S01]  /*d230*/  BPT.TRAP 0x1 ;  /* 0x000000040000795c */ /* 0x000fe20000300000 */
.L_x_1931:
        /* <DEDUP_REMOVED lines=12> */
.L_x_1987:
[----:B------:R-:W2:Y:S02]  /*d300*/  SYNCS.PHASECHK.TRANS64.TRYWAIT P0, [R3+URZ], R0 ;  /* 0x00000000030075a7 */ /* 0x000ea4000800017f */
[----:B--2---:R-:W-:Y:S05]  /*d310*/  @!P0 BRA `(.L_x_1933) ;  /* 0x0000001400f08947 */ /* 0x004fea0003800000 */
.L_x_1988:
[----:B------:R-:W-:Y:S05]  /*d320*/  @!P2 BRA `(.L_x_1934) ;  /* 0x000000000004a947 */ /* 0x000fea0003800000 */
[----:B------:R-:W-:Y:S01]  /*d330*/  BPT.TRAP 0x1 ;  /* 0x000000040000795c */ /* 0x000fe20000300000 */
.L_x_1934:
[----:B--2---:R-:W-:-:S04]  /*d340*/  VIADD R3, R7, 0x16860 ;  /* 0x0001686007037836 */ /* 0x004fc80000000000 */
[----:B-1----:R-:W-:-:S04]  /*d350*/  IMAD R5, R16, 0x8, R3 ;  /* 0x0000000810057824 */ /* 0x002fc800078e0203 */
[----:B------:R-:W1:Y:S02]  /*d360*/  SYNCS.PHASECHK.TRANS64.TRYWAIT P0, [R5+URZ], R4 ;  /* 0x00000004050075a7 */ /* 0x000e64000800017f */
[----:B-1----:R-:W-:Y:S05]  /*d370*/  @!P0 BRA `(.L_x_1935) ;  /* 0x0000001400ec8947 */ /* 0x002fea0003800000 */
.L_x_1989:
[----:B------:R-:W-:-:S07]  /*d380*/  IMAD R3, R6, 0x8, R3 ;  /* 0x0000000806037824 */ /* 0x000fce00078e0203 */
.L_x_1936:
[----:B--2---:R2:W3:Y:S02]  /*d390*/  SYNCS.PHASECHK.TRANS64.TRYWAIT P0, [R3+URZ], R0 ;  /* 0x00000000030075a7 */ /* 0x0044e4000800017f */
[----:B---3--:R-:W-:Y:S05]  /*d3a0*/  @!P0 NANOSLEEP.SYNCS 0x989680 ;  /* 0x009896800000895d */ /* 0x008fea0003900000 */
[----:B------:R-:W3:Y:S02]  /*d3b0*/  @!P0 SYNCS.PHASECHK.TRANS64 P0, [R3+URZ], R0 ;  /* 0x00000000030085a7 */ /* 0x000ee4000800007f */
[----:B---3--:R-:W-:Y:S05]  /*d3c0*/  @!P0 BRA `(.L_x_1936) ;  /* 0xfffffffc00f08947 */ /* 0x008fea000383ffff */
.L_x_1929:
[----:B------:R-:W-:Y:S05]  /*d3d0*/  BSYNC B0 ;  /* 0x0000000000007941 */ /* 0x000fea0003800000 */
.L_x_1928:
[----:B------:R-:W-:Y:S05]  /*d3e0*/  EXIT ;  /* 0x000000000000794d */ /* 0x000fea0003800000 */
.L_x_1811:
[----:B0-----:R-:W-:-:S04]  /*d3f0*/  IMAD.U32 R3, RZ, RZ, UR45 ;  /* 0x0000002dff037e24 */ /* 0x001fc8000f8e00ff */
[----:B------:R0:W1:Y:S03]  /*d400*/  SYNCS.PHASECHK.TRANS64.TRYWAIT P1, [R3+URZ+0x16800], R0 ;  /* 0x01680000030075a7 */ /* 0x000066000802017f */
[----:B-1----:R-:W-:Y:S05]  /*d410*/  @!P1 NANOSLEEP.SYNCS 0x989680 ;  /* 0x009896800000995d */ /* 0x002fea0003900000 */
[----:B------:R-:W1:Y:S02]  /*d420*/  @!P1 SYNCS.PHASECHK.TRANS64 P1, [R3+URZ+0x16800], R0 ;  /* 0x01680000030095a7 */ /* 0x000e64000802007f */
[----:B-1----:R-:W-:Y:S05]  /*d430*/  @!P1 BRA `(.L_x_1811) ;  /* 0xfffffffc00ec9947 */ /* 0x002fea000383ffff */
[----:B------:R-:W-:Y:S05]  /*d440*/  BRA `(.L_x_1937) ;  /* 0xffffff4000607947 */ /* 0x000fea000383ffff */
.L_x_1815:
[----:B-1----:R1:W2:Y:S02]  /*d450*/  SYNCS.PHASECHK.TRANS64.TRYWAIT P2, [R2+URZ+0x16830], R3 ;  /* 0x01683003020075a7 */ /* 0x0022a4000804017f */
[----:B--2---:R-:W-:Y:S05]  /*d460*/  @!P2 NANOSLEEP.SYNCS 0x989680 ;  /* 0x009896800000a95d */ /* 0x004fea0003900000 */
[----:B------:R-:W2:Y:S02]  /*d470*/  @!P2 SYNCS.PHASECHK.TRANS64 P2, [R2+URZ+0x16830], R3 ;  /* 0x016830030200a5a7 */ /* 0x000ea4000804007f */
[----:B--2---:R-:W-:Y:S05]  /*d480*/  @!P2 BRA `(.L_x_1815) ;  /* 0xfffffffc00f0a947 */ /* 0x004fea000383ffff */
[----:B------:R-:W-:Y:S05]  /*d490*/  BRA `(.L_x_1814) ;  /* 0xffffff4000847947 */ /* 0x000fea000383ffff */
.L_x_1820:
[----:B-1----:R-:W-:-:S04]  /*d4a0*/  IMAD.U32 R7, RZ, RZ, UR6 ;  /* 0x00000006ff077e24 */ /* 0x002fc8000f8e00ff */
[----:B------:R1:W2:Y:S03]  /*d4b0*/  SYNCS.PHASECHK.TRANS64.TRYWAIT P3, [R7+URZ+0x16830], R0 ;  /* 0x01683000070075a7 */ /* 0x0002a6000806017f */
[----:B--2---:R-:W-:Y:S05]  /*d4c0*/  @!P3 NANOSLEEP.SYNCS 0x989680 ;  /* 0x009896800000b95d */ /* 0x004fea0003900000 */
[----:B------:R-:W2:Y:S02]  /*d4d0*/  @!P3 SYNCS.PHASECHK.TRANS64 P3, [R7+URZ+0x16830], R0 ;  /* 0x016830000700b5a7 */ /* 0x000ea4000806007f */
[----:B--2---:R-:W-:Y:S05]  /*d4e0*/  @!P3 BRA `(.L_x_1820) ;  /* 0xfffffffc00ecb947 */ /* 0x004fea000383ffff */
[----:B------:R-:W-:Y:S05]  /*d4f0*/  BRA `(.L_x_1817) ;  /* 0xffffff6000f47947 */ /* 0x000fea000383ffff */
.L_x_1824:
[----:B-1----:R-:W-:-:S04]  /*d500*/  IMAD.U32 R7, RZ, RZ, UR6 ;  /* 0x00000006ff077e24 */ /* 0x002fc8000f8e00ff */
[----:B------:R1:W2:Y:S03]  /*d510*/  SYNCS.PHASECHK.TRANS64.TRYWAIT P3, [R7+URZ+0x16850], R0 ;  /* 0x01685000070075a7 */ /* 0x0002a6000806017f */
[----:B--2---:R-:W-:Y:S05]  /*d520*/  @!P3 NANOSLEEP.SYNCS 0x989680 ;  /* 0x009896800000b95d */ /* 0x004fea0003900000 */
[----:B------:R-:W2:Y:S02]  /*d530*/  @!P3 SYNCS.PHASECHK.TRANS64 P3, [R7+URZ+0x16850], R0 ;  /* 0x016850000700b5a7 */ /* 0x000ea4000806007f */
[----:B--2---:R-:W-:Y:S05]  /*d540*/  @!P3 BRA `(.L_x_1824) ;  /* 0xfffffffc00ecb947 */ /* 0x004fea000383ffff */
[----:B------:R-:W-:Y:S05]  /*d550*/  BRA `(.L_x_1821) ;  /* 0xffffff6400647947 */ /* 0x000fea000383ffff */
.L_x_1830:
[----:B-1----:R-:W-:-:S04]  /*d560*/  IMAD.U32 R9, RZ, RZ, UR6 ;  /* 0x00000006ff097e24 */ /* 0x002fc8000f8e00ff */
[----:B------:R1:W2:Y:S03]  /*d570*/  SYNCS.PHASECHK.TRANS64.TRYWAIT P2, [R9+URZ+0x16830], R0 ;  /* 0x01683000090075a7 */ /* 0x0002a6000804017f */
[----:B--2---:R-:W-:Y:S05]  /*d580*/  @!P2 NANOSLEEP.SYNCS 0x989680 ;  /* 0x009896800000a95d */ /* 0x004fea0003900000 */
[----:B------:R-:W2:Y:S02]  /*d590*/  @!P2 SYNCS.PHASECHK.TRANS64 P2, [R9+URZ+0x16830], R0 ;  /* 0x016830000900a5a7 */ /* 0x000ea4000804007f */
[----:B--2---:R-:W-:Y:S05]  /*d5a0*/  @!P2 BRA `(.L_x_1830) ;  /* 0xfffffffc00eca947 */ /* 0x004fea000383ffff */
[----:B------:R-:W-:Y:S05]  /*d5b0*/  BRA `(.L_x_1827) ;  /* 0xffffff8800507947 */ /* 0x000fea000383ffff */
.L_x_1834:
[----:B-1----:R-:W-:-:S04]  /*d5c0*/  IMAD.U32 R9, RZ, RZ, UR6 ;  /* 0x00000006ff097e24 */ /* 0x002fc8000f8e00ff */
[----:B------:R1:W2:Y:S03]  /*d5d0*/  SYNCS.PHASECHK.TRANS64.TRYWAIT P2, [R9+URZ+0x16850], R0 ;  /* 0x01685000090075a7 */ /* 0x0002a6000804017f */
[----:B--2---:R-:W-:Y:S05]  /*d5e0*/  @!P2 NANOSLEEP.SYNCS 0x989680 ;  /* 0x009896800000a95d */ /* 0x004fea0003900000 */
[----:B------:R-:W2:Y:S02]  /*d5f0*/  @!P2 SYNCS.PHASECHK.TRANS64 P2, [R9+URZ+0x16850], R0 ;  /* 0x016850000900a5a7 */ /* 0x000ea4000804007f */
[----:B--2---:R-:W-:Y:S05]  /*d600*/  @!P2 BRA `(.L_x_1834) ;  /* 0xfffffffc00eca947 */ /* 0x004fea000383ffff */
[----:B------:R-:W-:Y:S05]  /*d610*/  BRA `(.L_x_1831) ;  /* 0xffffff8800c07947 */ /* 0x000fea000383ffff */
.L_x_1839:
[----:B-1----:R-:W-:-:S04]  /*d620*/  IMAD.U32 R5, RZ, RZ, UR5 ;  /* 0x00000005ff057e24 */ /* 0x002fc8000f8e00ff */
[----:B------:R1:W2:Y:S03]  /*d630*/  SYNCS.PHASECHK.TRANS64.TRYWAIT P0, [R5+URZ+0x16850], R4 ;  /* 0x01685004050075a7 */ /* 0x0002a6000800017f */
[----:B--2---:R-:W-:Y:S05]  /*d640*/  @!P0 NANOSLEEP.SYNCS 0x989680 ;  /* 0x009896800000895d */ /* 0x004fea0003900000 */
[----:B------:R-:W2:Y:S02]  /*d650*/  @!P0 SYNCS.PHASECHK.TRANS64 P0, [R5+URZ+0x16850], R4 ;  /* 0x01685004050085a7 */ /* 0x000ea4000800007f */
[----:B--2---:R-:W-:Y:S05]  /*d660*/  @!P0 BRA `(.L_x_1839) ;  /* 0xfffffffc00ec8947 */ /* 0x004fea000383ffff */
[----:B------:R-:W-:Y:S05]  /*d670*/  BRA `(.L_x_1838) ;  /* 0xffffffa400247947 */ /* 0x000fea000383ffff */
.L_x_1857:
[----:B------:R-:W-:Y:S02]  /*d680*/  IMAD.MOV.U32 R13, RZ, RZ, R20 ;  /* 0x000000ffff0d7224 */ /* 0x000fe400078e0014 */
[----:B------:R-:W-:Y:S02]  /*d690*/  IMAD.MOV.U32 R12, RZ, RZ, RZ ;  /* 0x000000ffff0c7224 */ /* 0x000fe400078e00ff */
[----:B------:R-:W-:Y:S02]  /*d6a0*/  IMAD.MOV.U32 R11, RZ, RZ, 0x1f ;  /* 0x0000001fff0b7424 */ /* 0x000fe400078e00ff */
[----:B------:R-:W-:-:S07]  /*d6b0*/  IMAD.MOV.U32 R15, RZ, RZ, -0x1 ;  /* 0xffffffffff0f7424 */ /* 0x000fce00078e00ff */
[----:B------:R-:W-:Y:S05]  /*d6c0*/  WARPSYNC.COLLECTIVE R15, `(.L_x_1938) ;  /* 0x000000000f087348 */ /* 0x000fea0003c00000 */
[----:B------:R0:W1:Y:S02]  /*d6d0*/  SHFL.IDX P6, R14, R13, R12, R11 ;  /* 0x0000000c0d0e7389 */ /* 0x00006400000c000b */
[----:B01----:R-:W-:Y:S01]  /*d6e0*/  ENDCOLLECTIVE ;  /* 0x000000000000791b */ /* 0x003fe20003800000 */
.L_x_1938:
[----:B------:R-:W-:Y:S05]  /*d6f0*/  BRA `(.L_x_1939) ;  /* 0xffffffcc00387947 */ /* 0x000fea000383ffff */
.L_x_1859:
[----:B------:R-:W-:Y:S01]  /*d700*/  BSSY B0, `(.L_x_1940) ;  /* 0x0000006000007945 */ /* 0x000fe20003800000 */
[----:B------:R-:W-:-:S07]  /*d710*/  IMAD.MOV.U32 R15, RZ, RZ, -0x1 ;  /* 0xffffffffff0f7424 */ /* 0x000fce00078e00ff */
[----:B0-----:R-:W-:Y:S05]  /*d720*/  WARPSYNC.COLLECTIVE R15, `(.L_x_1941) ;  /* 0x000000000f0c7348 */ /* 0x001fea0003c00000 */
[----:B------:R-:W-:Y:S02]  /*d730*/  ELECT P6, UR62, PT ;  /* 0x00000000003e782f */ /* 0x000fe400038c0000 */
[----:B------:R-:W-:Y:S01]  /*d740*/  MOV R14, UR62 ;  /* 0x0000003e000e7c02 */ /* 0x000fe20008000f00 */
[----:B0-----:R-:W-:Y:S10]  /*d750*/  ENDCOLLECTIVE ;  /* 0x000000000000791b */ /* 0x001ff40003800000 */
.L_x_1941:
[----:B------:R-:W-:Y:S05]  /*d760*/  BSYNC B0 ;  /* 0x0000000000007941 */ /* 0x000fea0003800000 */
.L_x_1940:
[----:B------:R-:W-:Y:S05]  /*d770*/  BRA `(.L_x_1942) ;  /* 0xffffffcc00347947 */ /* 0x000fea000383ffff */
.L_x_1861:
[----:B-1----:R1:W2:Y:S02]  /*d780*/  SYNCS.PHASECHK.TRANS64.TRYWAIT P0, [R3+URZ+0x16840], R0 ;  /* 0x01684000030075a7 */ /* 0x0022a4000800017f */
[----:B--2---:R-:W-:Y:S05]  /*d790*/  @!P0 NANOSLEEP.SYNCS 0x989680 ;  /* 0x009896800000895d */ /* 0x004fea0003900000 */
[----:B------:R-:W2:Y:S02]  /*d7a0*/  @!P0 SYNCS.PHASECHK.TRANS64 P0, [R3+URZ+0x16840], R0 ;  /* 0x01684000030085a7 */ /* 0x000ea4000800007f */
[----:B--2---:R-:W-:Y:S05]  /*d7b0*/  @!P0 BRA `(.L_x_1861) ;  /* 0xfffffffc00f08947 */ /* 0x004fea000383ffff */
[----:B------:R-:W-:Y:S05]  /*d7c0*/  BRA `(.L_x_1943) ;  /* 0xffffffcc00907947 */ /* 0x000fea000383ffff */
.L_x_1865:
[----:B------:R-:W-:Y:S02]  /*d7d0*/  IMAD.MOV.U32 R13, RZ, RZ, R4 ;  /* 0x000000ffff0d7224 */ /* 0x000fe400078e0004 */
[----:B------:R-:W-:Y:S02]  /*d7e0*/  IMAD.MOV.U32 R12, RZ, RZ, RZ ;  /* 0x000000ffff0c7224 */ /* 0x000fe400078e00ff */
[----:B------:R-:W-:Y:S02]  /*d7f0*/  IMAD.MOV.U32 R11, RZ, RZ, 0x181f ;  /* 0x0000181fff0b7424 */ /* 0x000fe400078e00ff */
[----:B------:R-:W-:Y:S02]  /*d800*/  IMAD.MOV.U32 R15, RZ, RZ, -0x1 ;  /* 0xffffffffff0f7424 */ /* 0x000fe400078e00ff */
[----:B------:R-:W-:-:S07]  /*d810*/  IMAD.U32 R7, RZ, RZ, UR40 ;  /* 0x00000028ff077e24 */ /* 0x000fce000f8e00ff */
[----:B------:R-:W-:Y:S05]  /*d820*/  WARPSYNC.COLLECTIVE R15, `(.L_x_1944) ;  /* 0x000000000f087348 */ /* 0x000fea0003c00000 */
[----:B------:R0:W1:Y:S02]  /*d830*/  SHFL.IDX P6, R14, R13, R12, R11 ;  /* 0x0000000c0d0e7389 */ /* 0x00006400000c000b */
[----:B01----:R-:W-:Y:S01]  /*d840*/  ENDCOLLECTIVE ;  /* 0x000000000000791b */ /* 0x003fe20003800000 */
.L_x_1944:
[----:B------:R-:W-:Y:S02]  /*d850*/  IMAD R7, R7, 0xc0, R21 ;  /* 0x000000c007077824 */ /* 0x000fe400078e0215 */
[----:B------:R-:W-:Y:S02]  /*d860*/  IMAD.MOV.U32 R13, RZ, RZ, R0 ;  /* 0x000000ffff0d7224 */ /* 0x000fe400078e0000 */
[----:B------:R-:W-:-:S07]  /*d870*/  IMAD.MOV.U32 R2, RZ, RZ, R14 ;  /* 0x000000ffff027224 */ /* 0x000fce00078e000e */
[----:B------:R-:W-:Y:S05]  /*d880*/  WARPSYNC.COLLECTIVE R15, `(.L_x_1945) ;  /* 0x000000000f087348 */ /* 0x000fea0003c00000 */
[----:B------:R0:W1:Y:S02]  /*d890*/  SHFL.IDX P6, R14, R13, R12, R11 ;  /* 0x0000000c0d0e7389 */ /* 0x00006400000c000b */
[----:B01----:R-:W-:Y:S01]  /*d8a0*/  ENDCOLLECTIVE ;  /* 0x000000000000791b */ /* 0x003fe20003800000 */
.L_x_1945:
[----:B------:R-:W-:Y:S02]  /*d8b0*/  ULDC UR4, c[0x0][0x288] ;  /* 0x0000a20000047ab9 */ /* 0x000fe40000000800 */
[----:B------:R-:W-:Y:S02]  /*d8c0*/  IMAD R6, R9, UR4, RZ ;  /* 0x0000000409067c24 */ /* 0x000fe4000f8e02ff */
[----:B------:R-:W-:-:S03]  /*d8d0*/  VIADD R9, R7, 0x10 ;  /* 0x0000001007097836 */ /* 0x000fc60000000000 */
        /* <DEDUP_REMOVED lines=9> */
.L_x_1946:
        /* <DEDUP_REMOVED lines=11> */
.L_x_1947:
        /* <DEDUP_REMOVED lines=8> */
.L_x_1948:
        /* <DEDUP_REMOVED lines=10> */
.L_x_1949:
[----:B------:R-:W-:Y:S02]  /*db40*/  IMAD.MOV.U32 R13, RZ, RZ, R4 ;  /* 0x000000ffff0d7224 */ /* 0x000fe400078e0004 */
[----:B------:R-:W-:Y:S02]  /*db50*/  IMAD.MOV.U32 R12, RZ, RZ, 0x3 ;  /* 0x00000003ff0c7424 */ /* 0x000fe400078e00ff */
[----:B------:R-:W-:-:S07]  /*db60*/  IMAD.MOV.U32 R10, RZ, RZ, R14 ;  /* 0x000000ffff0a7224 */ /* 0x000fce00078e000e */
[----:B------:R-:W-:Y:S05]  /*db70*/  WARPSYNC.COLLECTIVE R15, `(.L_x_1950) ;  /* 0x000000000f087348 */ /* 0x000fea0003c00000 */
[----:B------:R0:W1:Y:S02]  /*db80*/  SHFL.IDX P6, R14, R13, R12, R11 ;  /* 0x0000000c0d0e7389 */ /* 0x00006400000c000b */
[----:B01----:R-:W-:Y:S01]  /*db90*/  ENDCOLLECTIVE ;  /* 0x000000000000791b */ /* 0x003fe20003800000 */
.L_x_1950:
        /* <DEDUP_REMOVED lines=9> */
[----:B------:R-:W-:Y:S02]  /*dc30*/  VIADD R9, R7, 0x40 ;  /* 0x0000004007097836 */ /* 0x000fe40000000000 */
[----:B0-----:R-:W-:-:S10]  /*dc40*/  IMAD.MOV.U32 R2, RZ, RZ, R14 ;  /* 0x000000ffff027224 */ /* 0x001fd400078e000e */
[----:B------:R-:W-:Y:S05]  /*dc50*/  WARPSYNC.COLLECTIVE R15, `(.L_x_1951) ;  /* 0x000000000f087348 */ /* 0x000fea0003c00000 */
[----:B------:R0:W1:Y:S02]  /*dc60*/  SHFL.IDX P6, R14, R13, R12, R11 ;  /* 0x0000000c0d0e7389 */ /* 0x00006400000c000b */
[----:B01----:R-:W-:Y:S01]  /*dc70*/  ENDCOLLECTIVE ;  /* 0x000000000000791b */ /* 0x003fe20003800000 */
.L_x_1951:
        /* <DEDUP_REMOVED lines=8> */
.L_x_1952:
        /* <DEDUP_REMOVED lines=10> */
.L_x_1953:
[----:B------:R-:W-:Y:S02]  /*dda0*/  IMAD.MOV.U32 R13, RZ, RZ, R4 ;  /* 0x000000ffff0d7224 */ /* 0x000fe400078e0004 */
[----:B------:R-:W-:Y:S02]  /*ddb0*/  IMAD.MOV.U32 R12, RZ, RZ, 0x5 ;  /* 0x00000005ff0c7424 */ /* 0x000fe400078e00ff */
[----:B------:R-:W-:-:S07]  /*ddc0*/  IMAD.MOV.U32 R10, RZ, RZ, R14 ;  /* 0x000000ffff0a7224 */ /* 0x000fce00078e000e */
[----:B------:R-:W-:Y:S05]  /*ddd0*/  WARPSYNC.COLLECTIVE R15, `(.L_x_1954) ;  /* 0x000000000f087348 */ /* 0x000fea0003c00000 */
[----:B------:R0:W1:Y:S02]  /*dde0*/  SHFL.IDX P6, R14, R13, R12, R11 ;  /* 0x0000000c0d0e7389 */ /* 0x00006400000c000b */
[----:B01----:R-:W-:Y:S01]  /*ddf0*/  ENDCOLLECTIVE ;  /* 0x000000000000791b */ /* 0x003fe20003800000 */
.L_x_1954:
        /* <DEDUP_REMOVED lines=14> */
.L_x_1955:
        /* <DEDUP_REMOVED lines=8> */
.L_x_1956:
        /* <DEDUP_REMOVED lines=10> */
.L_x_1957:
[----:B------:R-:W-:Y:S02]  /*e000*/  IMAD.MOV.U32 R13, RZ, RZ, R4 ;  /* 0x000000ffff0d7224 */ /* 0x000fe400078e0004 */
[----:B------:R-:W-:Y:S02]  /*e010*/  IMAD.MOV.U32 R12, RZ, RZ, 0x7 ;  /* 0x00000007ff0c7424 */ /* 0x000fe400078e00ff */
[----:B------:R-:W-:-:S07]  /*e020*/  IMAD.MOV.U32 R10, RZ, RZ, R14 ;  /* 0x000000ffff0a7224 */ /* 0x000fce00078e000e */
[----:B------:R-:W-:Y:S05]  /*e030*/  WARPSYNC.COLLECTIVE R15, `(.L_x_1958) ;  /* 0x000000000f087348 */ /* 0x000fea0003c00000 */
[----:B------:R0:W1:Y:S02]  /*e040*/  SHFL.IDX P6, R14, R13, R12, R11 ;  /* 0x0000000c0d0e7389 */ /* 0x00006400000c000b */
[----:B01----:R-:W-:Y:S01]  /*e050*/  ENDCOLLECTIVE ;  /* 0x000000000000791b */ /* 0x003fe20003800000 */
.L_x_1958:
        /* <DEDUP_REMOVED lines=11> */
.L_x_1959:
[----:B------:R-:W-:-:S05]  /*e110*/  VIADD R3, R7, 0x70 ;  /* 0x0000007007037836 */ /* 0x000fca0000000000 */
[----:B------:R-:W-:Y:S01]  /*e120*/  ISETP.GE.AND P1, PT, R3, R6, PT ;  /* 0x000000060300720c */ /* 0x000fe20003f26270 */
[----:B------:R-:W-:Y:S02]  /*e130*/  IMAD.MOV.U32 R13, RZ, RZ, R8 ;  /* 0x000000ffff0d7224 */ /* 0x000fe400078e0008 */
[----:B------:R-:W-:Y:S02]  /*e140*/  IMAD.MOV.U32 R12, RZ, RZ, RZ ;  /* 0x000000ffff0c7224 */ /* 0x000fe400078e00ff */
[----:B------:R-:W-:-:S08]  /*e150*/  IMAD.MOV.U32 R9, RZ, RZ, R14 ;  /* 0x000000ffff097224 */ /* 0x000fd000078e000e */
[----:B------:R-:W-:Y:S05]  /*e160*/  WARPSYNC.COLLECTIVE R15, `(.L_x_1960) ;  /* 0x000000000f087348 */ /* 0x000fea0003c00000 */
[----:B------:R0:W1:Y:S02]  /*e170*/  SHFL.IDX P6, R14, R13, R12, R11 ;  /* 0x0000000c0d0e7389 */ /* 0x00006400000c000b */
[----:B01----:R-:W-:Y:S01]  /*e180*/  ENDCOLLECTIVE ;  /* 0x000000000000791b */ /* 0x003fe20003800000 */
.L_x_1960:
[----:B------:R-:W-:Y:S01]  /*e190*/  @!P1 LEA R2, P2, R20, R9, 0x1 ;  /* 0x0000000914029211 */ /* 0x000fe200078408ff */
[----:B------:R-:W-:-:S04]  /*e1a0*/  VIADD R9, R7, 0x80 ;  /* 0x0000008007097836 */ /* 0x000fc80000000000 */
        /* <DEDUP_REMOVED lines=12> */
.L_x_1961:
[----:B------:R-:W-:Y:S02]  /*e270*/  IMAD.MOV.U32 R13, RZ, RZ, R8 ;  /* 0x000000ffff0d7224 */ /* 0x000fe400078e0008 */
[----:B------:R-:W-:Y:S01]  /*e280*/  IMAD.MOV.U32 R12, RZ, RZ, 0x1 ;  /* 0x00000001ff0c7424 */ /* 0x000fe200078e00ff */
[----:B------:R-:W-:-:S13]  /*e290*/  @!P1 LEA R2, P2, R20, R14, 0x1 ;  /* 0x0000000e14029211 */ /* 0x000fda00078408ff */
[----:B------:R-:W-:Y:S05]  /*e2a0*/  WARPSYNC.COLLECTIVE R15, `(.L_x_1962) ;  /* 0x000000000f087348 */ /* 0x000fea0003c00000 */
[----:B------:R0:W1:Y:S02]  /*e2b0*/  SHFL.IDX P6, R14, R13, R12, R11 ;  /* 0x0000000c0d0e7389 */ /* 0x00006400000c000b */
[----:B01----:R-:W-:Y:S01]  /*e2c0*/  ENDCOLLECTIVE ;  /* 0x000000000000791b */ /* 0x003fe20003800000 */
.L_x_1962:
        /* <DEDUP_REMOVED lines=11> */
.L_x_1963:
[----:B------:R-:W-:Y:S02]  /*e380*/  IMAD.MOV.U32 R13, RZ, RZ, R8 ;  /* 0x000000ffff0d7224 */ /* 0x000fe400078e0008 */
[----:B------:R-:W-:Y:S02]  /*e390*/  IMAD.MOV.U32 R12, RZ, RZ, 0x2 ;  /* 0x00000002ff0c7424 */ /* 0x000fe400078e00ff */
[----:B------:R-:W-:-:S07]  /*e3a0*/  IMAD.MOV.U32 R4, RZ, RZ, R14 ;  /* 0x000000ffff047224 */ /* 0x000fce00078e000e */
[----:B------:R-:W-:Y:S05]  /*e3b0*/  WARPSYNC.COLLECTIVE R15, `(.L_x_1964) ;  /* 0x000000000f087348 */ /* 0x000fea0003c00000 */
[----:B------:R0:W1:Y:S02]  /*e3c0*/  SHFL.IDX P6, R14, R13, R12, R11 ;  /* 0x0000000c0d0e7389 */ /* 0x00006400000c000b */
[----:B01----:R-:W-:Y:S01]  /*e3d0*/  ENDCOLLECTIVE ;  /* 0x000000000000791b */ /* 0x003fe20003800000 */
.L_x_1964:
[----:B------:R-:W-:-:S05]  /*e3e0*/  @!P1 LEA R4, P2, R20, R4, 0x1 ;  /* 0x0000000414049211 */ /* 0x000fca00078408ff */
[----:B------:R-:W-:Y:S02]  /*e3f0*/  @!P1 IMAD.X R3, RZ, RZ, R2, P2 ;  /* 0x000000ffff039224 */ /* 0x000fe400010e0602 */
        /* <DEDUP_REMOVED lines=10> */
.L_x_1965:
        /* <DEDUP_REMOVED lines=8> */
.L_x_1966:
        /* <DEDUP_REMOVED lines=10> */
.L_x_1967:
[----:B------:R-:W-:Y:S05]  /*e5c0*/  BRA `(.L_x_1968) ;  /* 0xffffffcc005c7947 */ /* 0x000fea000383ffff */
.L_x_1868:
[----:B0-----:R0:W1:Y:S02]  /*e5d0*/  SYNCS.PHASECHK.TRANS64.TRYWAIT P0, [R17+URZ+0x16820], R2 ;  /* 0x01682002110075a7 */ /* 0x001064000800017f */
[----:B-1----:R-:W-:Y:S05]  /*e5e0*/  @!P0 NANOSLEEP.SYNCS 0x989680 ;  /* 0x009896800000895d */ /* 0x002fea0003900000 */
[----:B------:R-:W1:Y:S02]  /*e5f0*/  @!P0 SYNCS.PHASECHK.TRANS64 P0, [R17+URZ+0x16820], R2 ;  /* 0x01682002110085a7 */ /* 0x000e64000800007f */
[----:B-1----:R-:W-:Y:S05]  /*e600*/  @!P0 BRA `(.L_x_1868) ;  /* 0xfffffffc00f08947 */ /* 0x002fea000383ffff */
[----:B------:R-:W-:Y:S05]  /*e610*/  BRA `(.L_x_1969) ;  /* 0xffffffcc00bc7947 */ /* 0x000fea000383ffff */
.L_x_1875:
[----:B0-----:R0:W1:Y:S02]  /*e620*/  SYNCS.PHASECHK.TRANS64.TRYWAIT P0, [R2+URZ+0x16840], R3 ;  /* 0x01684003020075a7 */ /* 0x001064000800017f */
[----:B-1----:R-:W-:Y:S05]  /*e630*/  @!P0 NANOSLEEP.SYNCS 0x989680 ;  /* 0x009896800000895d */ /* 0x002fea0003900000 */
[----:B------:R-:W1:Y:S02]  /*e640*/  @!P0 SYNCS.PHASECHK.TRANS64 P0, [R2+URZ+0x16840], R3 ;  /* 0x01684003020085a7 */ /* 0x000e64000800007f */
[----:B-1----:R-:W-:Y:S05]  /*e650*/  @!P0 BRA `(.L_x_1875) ;  /* 0xfffffffc00f08947 */ /* 0x002fea000383ffff */
[----:B------:R-:W-:Y:S05]  /*e660*/  BRA `(.L_x_1970) ;  /* 0xffffffd0006c7947 */ /* 0x000fea000383ffff */
.L_x_1880:
[----:B0-----:R0:W1:Y:S02]  /*e670*/  SYNCS.PHASECHK.TRANS64.TRYWAIT P0, [R2+URZ+0x60], R3 ;  /* 0x00006003020075a7 */ /* 0x001064000800017f */
[----:B-1----:R-:W-:Y:S05]  /*e680*/  @!P0 NANOSLEEP.SYNCS 0x989680 ;  /* 0x009896800000895d */ /* 0x002fea0003900000 */
[----:B------:R-:W1:Y:S02]  /*e690*/  @!P0 SYNCS.PHASECHK.TRANS64 P0, [R2+URZ+0x60], R3 ;  /* 0x00006003020085a7 */ /* 0x000e64000800007f */
[----:B-1----:R-:W-:Y:S05]  /*e6a0*/  @!P0 BRA `(.L_x_1880) ;  /* 0xfffffffc00f08947 */ /* 0x002fea000383ffff */
[----:B------:R-:W-:Y:S05]  /*e6b0*/  BRA `(.L_x_1971) ;  /* 0xffffffd000e47947 */ /* 0x000fea000383ffff */
.L_x_1889:
[----:B0-----:R0:W1:Y:S02]  /*e6c0*/  SYNCS.PHASECHK.TRANS64.TRYWAIT P0, [R2+URZ+0x16840], R3 ;  /* 0x01684003020075a7 */ /* 0x001064000800017f */
[----:B-1----:R-:W-:Y:S05]  /*e6d0*/  @!P0 NANOSLEEP.SYNCS 0x989680 ;  /* 0x009896800000895d */ /* 0x002fea0003900000 */
[----:B------:R-:W1:Y:S02]  /*e6e0*/  @!P0 SYNCS.PHASECHK.TRANS64 P0, [R2+URZ+0x16840], R3 ;  /* 0x01684003020085a7 */ /* 0x000e64000800007f */
[----:B-1----:R-:W-:Y:S05]  /*e6f0*/  @!P0 BRA `(.L_x_1889) ;  /* 0xfffffffc00f08947 */ /* 0x002fea000383ffff */
[----:B------:R-:W-:Y:S05]  /*e700*/  BRA `(.L_x_1972) ;  /* 0xffffffd8001c7947 */ /* 0x000fea000383ffff */
.L_x_1894:
[----:B0-----:R0:W1:Y:S02]  /*e710*/  SYNCS.PHASECHK.TRANS64.TRYWAIT P0, [R5+URZ+0x60], R2 ;  /* 0x00006002050075a7 */ /* 0x001064000800017f */
[----:B-1----:R-:W-:Y:S05]  /*e720*/  @!P0 NANOSLEEP.SYNCS 0x989680 ;  /* 0x009896800000895d */ /* 0x002fea0003900000 */
[----:B------:R-:W1:Y:S02]  /*e730*/  @!P0 SYNCS.PHASECHK.TRANS64 P0, [R5+URZ+0x60], R2 ;  /* 0x00006002050085a7 */ /* 0x000e64000800007f */
[----:B-1----:R-:W-:Y:S05]  /*e740*/  @!P0 BRA `(.L_x_1894) ;  /* 0xfffffffc00f08947 */ /* 0x002fea000383ffff */
[----:B------:R-:W-:Y:S05]  /*e750*/  BRA `(.L_x_1973) ;  /* 0xffffffd800947947 */ /* 0x000fea000383ffff */
.L_x_1902:
[----:B0-----:R0:W1:Y:S02]  /*e760*/  SYNCS.PHASECHK.TRANS64.TRYWAIT P0, [R2+URZ+0x16840], R3 ;  /* 0x01684003020075a7 */ /* 0x001064000800017f */
[----:B-1----:R-:W-:Y:S05]  /*e770*/  @!P0 NANOSLEEP.SYNCS 0x989680 ;  /* 0x009896800000895d */ /* 0x002fea0003900000 */
[----:B------:R-:W1:Y:S02]  /*e780*/  @!P0 SYNCS.PHASECHK.TRANS64 P0, [R2+URZ+0x16840], R3 ;  /* 0x01684003020085a7 */ /* 0x000e64000800007f */
[----:B-1----:R-:W-:Y:S05]  /*e790*/  @!P0 BRA `(.L_x_1902) ;  /* 0xfffffffc00f08947 */ /* 0x002fea000383ffff */
[----:B------:R-:W-:Y:S05]  /*e7a0*/  BRA `(.L_x_1974) ;  /* 0xffffffdc009c7947 */ /* 0x000fea000383ffff */
.L_x_1907:
[----:B0-----:R0:W1:Y:S02]  /*e7b0*/  SYNCS.PHASECHK.TRANS64.TRYWAIT P0, [R5+URZ+0x60], R8 ;  /* 0x00006008050075a7 */ /* 0x001064000800017f */
[----:B-1----:R-:W-:Y:S05]  /*e7c0*/  @!P0 NANOSLEEP.SYNCS 0x989680 ;  /* 0x009896800000895d */ /* 0x002fea0003900000 */
[----:B------:R-:W1:Y:S02]  /*e7d0*/  @!P0 SYNCS.PHASECHK.TRANS64 P0, [R5+URZ+0x60], R8 ;  /* 0x00006008050085a7 */ /* 0x000e64000800007f */
[----:B-1----:R-:W-:Y:S05]  /*e7e0*/  @!P0 BRA `(.L_x_1907) ;  /* 0xfffffffc00f08947 */ /* 0x002fea000383ffff */
[----:B------:R-:W-:Y:S05]  /*e7f0*/  BRA `(.L_x_1975) ;  /* 0xffffffe000187947 */ /* 0x000fea000383ffff */
.L_x_1917:
[----:B-1----:R1:W2:Y:S02]  /*e800*/  SYNCS.PHASECHK.TRANS64.TRYWAIT P0, [R3+URZ+0x16860], R0 ;  /* 0x01686000030075a7 */ /* 0x0022a4000800017f */
[----:B--2---:R-:W-:Y:S05]  /*e810*/  @!P0 NANOSLEEP.SYNCS 0x989680 ;  /* 0x009896800000895d */ /* 0x004fea0003900000 */
[----:B------:R-:W2:Y:S02]  /*e820*/  @!P0 SYNCS.PHASECHK.TRANS64 P0, [R3+URZ+0x16860], R0 ;  /* 0x01686000030085a7 */ /* 0x000ea4000800007f */
[----:B--2---:R-:W-:Y:S05]  /*e830*/  @!P0 BRA `(.L_x_1917) ;  /* 0xfffffffc00f08947 */ /* 0x004fea000383ffff */
[----:B------:R-:W-:Y:S05]  /*e840*/  BRA `(.L_x_1976) ;  /* 0xffffffe400087947 */ /* 0x000fea000383ffff */
.L_x_1923:
[----:B------:R-:W-:Y:S01]  /*e850*/  BSSY B0, `(.L_x_1977) ;  /* 0x0000008000007945 */ /* 0x000fe20003800000 */
[----:B------:R-:W-:Y:S02]  /*e860*/  IMAD.MOV.U32 R13, RZ, RZ, R28 ;  /* 0x000000ffff0d7224 */ /* 0x000fe400078e001c */
[----:B------:R-:W-:Y:S02]  /*e870*/  IMAD.MOV.U32 R12, RZ, RZ, RZ ;  /* 0x000000ffff0c7224 */ /* 0x000fe400078e00ff */
[----:B0-----:R-:W-:Y:S02]  /*e880*/  IMAD.MOV.U32 R11, RZ, RZ, 0x1f ;  /* 0x0000001fff0b7424 */ /* 0x001fe400078e00ff */
[----:B------:R-:W-:-:S07]  /*e890*/  IMAD.MOV.U32 R15, RZ, RZ, -0x1 ;  /* 0xffffffffff0f7424 */ /* 0x000fce00078e00ff */
[----:B------:R-:W-:Y:S05]  /*e8a0*/  WARPSYNC.COLLECTIVE R15, `(.L_x_1978) ;  /* 0x000000000f087348 */ /* 0x000fea0003c00000 */
[----:B------:R0:W1:Y:S02]  /*e8b0*/  SHFL.IDX P6, R14, R13, R12, R11 ;  /* 0x0000000c0d0e7389 */ /* 0x00006400000c000b */
[----:B01----:R-:W-:Y:S01]  /*e8c0*/  ENDCOLLECTIVE ;  /* 0x000000000000791b */ /* 0x003fe20003800000 */
.L_x_1978:
[----:B------:R-:W-:Y:S05]  /*e8d0*/  BSYNC B0 ;  /* 0x0000000000007941 */ /* 0x000fea0003800000 */
.L_x_1977:
[----:B------:R-:W-:Y:S05]  /*e8e0*/  BRA `(.L_x_1979) ;  /* 0xffffffe400ac7947 */ /* 0x000fea000383ffff */
.L_x_1926:
[----:B-1----:R1:W2:Y:S02]  /*e8f0*/  SYNCS.PHASECHK.TRANS64.TRYWAIT P0, [R7+URZ+0x16820], R0 ;  /* 0x01682000070075a7 */ /* 0x0022a4000800017f */
[----:B--2---:R-:W-:Y:S05]  /*e900*/  @!P0 NANOSLEEP.SYNCS 0x989680 ;  /* 0x009896800000895d */ /* 0x004fea0003900000 */
[----:B------:R-:W2:Y:S02]  /*e910*/  @!P0 SYNCS.PHASECHK.TRANS64 P0, [R7+URZ+0x16820], R0 ;  /* 0x01682000070085a7 */ /* 0x000ea4000800007f */
[----:B--2---:R-:W-:Y:S05]  /*e920*/  @!P0 BRA `(.L_x_1926) ;  /* 0xfffffffc00f08947 */ /* 0x004fea000383ffff */
[----:B------:R-:W-:Y:S05]  /*e930*/  BRA `(.L_x_1980) ;  /* 0xffffffe400f47947 */ /* 0x000fea000383ffff */
.L_x_1927:
        /* <DEDUP_REMOVED lines=11> */
.L_x_1982:
[----:B------:R-:W-:Y:S05]  /*e9f0*/  BSYNC B0 ;  /* 0x0000000000007941 */ /* 0x000fea0003800000 */
.L_x_1981:
[----:B------:R-:W-:Y:S05]  /*ea00*/  BRA `(.L_x_1983) ;  /* 0xffffffe400dc7947 */ /* 0x000fea000383ffff */
.L_x_1930:
[----:B------:R-:W-:Y:S01]  /*ea10*/  BSSY B1, `(.L_x_1984) ;  /* 0x0000006000017945 */ /* 0x000fe20003800000 */
[----:B------:R-:W-:-:S07]  /*ea20*/  IMAD.MOV.U32 R15, RZ, RZ, -0x1 ;  /* 0xffffffffff0f7424 */ /* 0x000fce00078e00ff */
[----:B01----:R-:W-:Y:S05]  /*ea30*/  WARPSYNC.COLLECTIVE R15, `(.L_x_1985) ;  /* 0x000000000f0c7348 */ /* 0x003fea0003c00000 */
[----:B------:R-:W-:Y:S02]  /*ea40*/  ELECT P6, UR62, PT ;  /* 0x00000000003e782f */ /* 0x000fe400038c0000 */
[----:B------:R-:W-:Y:S01]  /*ea50*/  MOV R14, UR62 ;  /* 0x0000003e000e7c02 */ /* 0x000fe20008000f00 */
[----:B01----:R-:W-:Y:S10]  /*ea60*/  ENDCOLLECTIVE ;  /* 0x000000000000791b */ /* 0x003ff40003800000 */
.L_x_1985:
[----:B------:R-:W-:Y:S05]  /*ea70*/  BSYNC B1 ;  /* 0x0000000000017941 */ /* 0x000fea0003800000 */
.L_x_1984:
[----:B------:R-:W-:Y:S05]  /*ea80*/  BRA `(.L_x_1986) ;  /* 0xffffffe400d47947 */ /* 0x000fea000383ffff */
.L_x_1932:
[----:B-1----:R1:W2:Y:S02]  /*ea90*/  SYNCS.PHASECHK.TRANS64.TRYWAIT P0, [R5+URZ], R4 ;  /* 0x00000004050075a7 */ /* 0x0022a4000800017f */
[----:B--2---:R-:W-:Y:S05]  /*eaa0*/  @!P0 NANOSLEEP.SYNCS 0x989680 ;  /* 0x009896800000895d */ /* 0x004fea0003900000 */
[----:B------:R-:W2:Y:S02]  /*eab0*/  @!P0 SYNCS.PHASECHK.TRANS64 P0, [R5+URZ], R4 ;  /* 0x00000004050085a7 */ /* 0x000ea4000800007f */
[----:B--2---:R-:W-:Y:S05]  /*eac0*/  @!P0 BRA `(.L_x_1932) ;  /* 0xfffffffc00f08947 */ /* 0x004fea000383ffff */
[----:B------:R-:W-:Y:S05]  /*ead0*/  BRA `(.L_x_1987) ;  /* 0xffffffe800087947 */ /* 0x000fea000383ffff */
.L_x_1933:
[----:B--2---:R2:W3:Y:S02]  /*eae0*/  SYNCS.PHASECHK.TRANS64.TRYWAIT P0, [R3+URZ], R0 ;  /* 0x00000000030075a7 */ /* 0x0044e4000800017f */
[----:B---3--:R-:W-:Y:S05]  /*eaf0*/  @!P0 NANOSLEEP.SYNCS 0x989680 ;  /* 0x009896800000895d */ /* 0x008fea0003900000 */
[----:B------:R-:W3:Y:S02]  /*eb00*/  @!P0 SYNCS.PHASECHK.TRANS64 P0, [R3+URZ], R0 ;  /* 0x00000000030085a7 */ /* 0x000ee4000800007f */
[----:B---3--:R-:W-:Y:S05]  /*eb10*/  @!P0 BRA `(.L_x_1933) ;  /* 0xfffffffc00f08947 */ /* 0x008fea000383ffff */
[----:B------:R-:W-:Y:S05]  /*eb20*/  BRA `(.L_x_1988) ;  /* 0xffffffe400fc7947 */ /* 0x000fea000383ffff */
.L_x_1935:
[----:B-1----:R1:W2:Y:S02]  /*eb30*/  SYNCS.PHASECHK.TRANS64.TRYWAIT P0, [R5+URZ], R4 ;  /* 0x00000004050075a7 */ /* 0x0022a4000800017f */
[----:B--2---:R-:W-:Y:S05]  /*eb40*/  @!P0 NANOSLEEP.SYNCS 0x989680 ;  /* 0x009896800000895d */ /* 0x004fea0003900000 */
[----:B------:R-:W2:Y:S02]  /*eb50*/  @!P0 SYNCS.PHASECHK.TRANS64 P0, [R5+URZ], R4 ;  /* 0x00000004050085a7 */ /* 0x000ea4000800007f */
[----:B--2---:R-:W-:Y:S05]  /*eb60*/  @!P0 BRA `(.L_x_1935) ;  /* 0xfffffffc00f08947 */ /* 0x004fea000383ffff */
[----:B------:R-:W-:Y:S05]  /*eb70*/  BRA `(.L_x_1989) ;  /* 0xffffffe800007947 */ /* 0x000fea000383ffff */
.L_x_1990:
        /* <DEDUP_REMOVED lines=16> */
.L_x_2647:


//--------------------- .text._ZN7cutlass13device_kernelIN5flash11enable_sm90INS1_16FlashAttnFwdSm90INS1_25CollectiveMainloopFwdSm90ILi2EN4cute5tupleIJNS5_1CILi1EEES8_S8_EEENS6_IJNS7_ILi192EEENS7_ILi128EEENS7_ILi64EEEEEELi64ENS_6half_tEfNS_4arch4Sm90ELb1ELb0ELb0ELb1ELb0ELb0ELb0ELb1ELb1ELb1ELb0ELb0EEENS1_21CollectiveEpilogueFwdINS6_IJSA_SC_SB_EEES9_SE_SG_Li384ELb1ELb1ELb0ELb0EEENS1_36VarlenDynamicPersistentTileSchedulerILi192ELi128ELi384ELi128ELb0ELb1ELb1ELb1ELb1ELb1EEEEEEEEEvNT_6ParamsE --------------------------
	.section	.text._ZN7cutlass13device_kernelIN5flash11enable_sm90INS1_16FlashAttnFwdSm90INS1_25CollectiveMainloopFwdSm90ILi2EN4cute5tupleIJNS5_1CILi1EEES8_S8_EEENS6_IJNS7_ILi192EEENS7_ILi128EEENS7_ILi64EEEEEELi64ENS_6half_tEfNS_4arch4Sm90ELb1ELb0ELb0ELb1ELb0ELb0ELb0ELb1ELb1ELb1ELb0ELb0EEENS1_21CollectiveEpilogueFwdINS6_IJSA_SC_SB_EEES9_SE_SG_Li384ELb1ELb1ELb0ELb0EEENS1_36VarlenDynamicPersistentTileSchedulerILi192ELi128ELi384ELi128ELb0ELb1ELb1ELb1ELb1ELb1EEEEEEEEEvNT_6ParamsE,"ax",@progbits
	.align	128
.text._ZN7cutlass13device_kernelIN5flash11enable_sm90INS1_16FlashAttnFwdSm90INS1_25CollectiveMainloopFwdSm90ILi2EN4cute5tupleIJNS5_1CILi1EEES8_S8_EEENS6_IJNS7_ILi192EEENS7_ILi128EEENS7_ILi64EEEEEELi64ENS_6half_tEfNS_4arch4Sm90ELb1ELb0ELb0ELb1ELb0ELb0ELb0ELb1ELb1ELb1ELb0ELb0EEENS1_21CollectiveEpilogueFwdINS6_IJSA_SC_SB_EEES9_SE_SG_Li384ELb1ELb1ELb0ELb0EEENS1_36VarlenDynamicPersistentTileSchedulerILi192ELi128ELi384ELi128ELb0ELb1ELb1ELb1ELb1ELb1EEEEEEEEEvNT_6ParamsE:
        .type           _ZN7cutlass13device_kernelIN5flash11enable_sm90INS1_16FlashAttnFwdSm90INS1_25CollectiveMainloopFwdSm90ILi2EN4cute5tupleIJNS5_1CILi1EEES8_S8_EEENS6_IJNS7_ILi192EEENS7_ILi128EEENS7_ILi64EEEEEELi64ENS_6half_tEfNS_4arch4Sm90ELb1ELb0ELb0ELb1ELb0ELb0ELb0ELb1ELb1ELb1ELb0ELb0EEENS1_21CollectiveEpilogueFwdINS6_IJSA_SC_SB_EEES9_SE_SG_Li384ELb1ELb1ELb0ELb0EEENS1_36VarlenDynamicPersistentTileSchedulerILi192ELi128ELi384ELi128ELb0ELb1ELb1ELb1ELb1ELb1EEEEEEEEEvNT_6ParamsE,@function
        .size           _ZN7cutlass13device_kernelIN5flash11enable_sm90INS1_16FlashAttnFwdSm90INS1_25CollectiveMainloopFwdSm90ILi2EN4cute5tupleIJNS5_1CILi1EEES8_S8_EEENS6_IJNS7_ILi192EEENS7_ILi128EEENS7_ILi64EEEEEELi64ENS_6half_tEfNS_4arch4Sm90ELb1ELb0ELb0ELb1ELb0ELb0ELb0ELb1ELb1ELb1ELb0ELb0EEENS1_21CollectiveEpilogueFwdINS6_IJSA_SC_SB_EEES9_SE_SG_Li384ELb1ELb1ELb0ELb0EEENS1_36VarlenDynamicPersistentTileSchedulerILi192ELi128ELi384ELi128ELb0ELb1ELb1ELb1ELb1ELb1EEEEEEEEEvNT_6ParamsE,(.L_x_2648 - _ZN7cutlass13device_kernelIN5flash11enable_sm90INS1_16FlashAttnFwdSm90INS1_25CollectiveMainloopFwdSm90ILi2EN4cute5tupleIJNS5_1CILi1EEES8_S8_EEENS6_IJNS7_ILi192EEENS7_ILi128EEENS7_ILi64EEEEEELi64ENS_6half_tEfNS_4arch4Sm90ELb1ELb0ELb0ELb1ELb0ELb0ELb0ELb1ELb1ELb1ELb0ELb0EEENS1_21CollectiveEpilogueFwdINS6_IJSA_SC_SB_EEES9_SE_SG_Li384ELb1ELb1ELb0ELb0EEENS1_36VarlenDynamicPersistentTileSchedulerILi192ELi128ELi384ELi128ELb0ELb1ELb1ELb1ELb1ELb1EEEEEEEEEvNT_6ParamsE)
        .other          _ZN7cutlass13device_kernelIN5flash11enable_sm90INS1_16FlashAttnFwdSm90INS1_25CollectiveMainloopFwdSm90ILi2EN4cute5tupleIJNS5_1CILi1EEES8_S8_EEENS6_IJNS7_ILi192EEENS7_ILi128EEENS7_ILi64EEEEEELi64ENS_6half_tEfNS_4arch4Sm90ELb1ELb0ELb0ELb1ELb0ELb0ELb0ELb1ELb1ELb1ELb0ELb0EEENS1_21CollectiveEpilogueFwdINS6_IJSA_SC_SB_EEES9_SE_SG_Li384ELb1ELb1ELb0ELb0EEENS1_36VarlenDynamicPersistentTileSchedulerILi192ELi128ELi384ELi128ELb0ELb1ELb1ELb1ELb1ELb1EEEEEEEEEvNT_6ParamsE,@"STO_CUDA_ENTRY STV_DEFAULT"
_ZN7cutlass13device_kernelIN5flash11enable_sm90INS1_16FlashAttnFwdSm90INS1_25CollectiveMainloopFwdSm90ILi2EN4cute5tupleIJNS5_1CILi1EEES8_S8_EEENS6_IJNS7_ILi192EEENS7_ILi128EEENS7_ILi64EEEEEELi64ENS_6half_tEfNS_4arch4Sm90ELb1ELb0ELb0ELb1ELb0ELb0ELb0ELb1ELb1ELb1ELb0ELb0EEENS1_21CollectiveEpilogueFwdINS6_IJSA_SC_SB_EEES9_SE_SG_Li384ELb1ELb1ELb0ELb0EEENS1_36VarlenDynamicPersistentTileSchedulerILi192ELi128ELi384ELi128ELb0ELb1ELb1ELb1ELb1ELb1EEEEEEEEEvNT_6ParamsE:
        /* <DEDUP_REMOVED lines=18> */
.L_x_1992:
[----:B------:R-:W-:Y:S05]  /*0120*/  BSYNC B0 ;  /* 0x0000000000007941 */ /* 0x000fea0003800000 */
.L_x_1991:
        /* <DEDUP_REMOVED lines=41> */
.L_x_1993:
        /* <DEDUP_REMOVED lines=22> */
.L_x_1994:
        /* <DEDUP_REMOVED lines=18> */
.L_x_1995:
        /* <DEDUP_REMOVED lines=22> */
.L_x_1996:
        /* <DEDUP_REMOVED lines=22> */
.L_x_1997:
[----:B------:R-:W-:Y:S01]  /*0900*/  PLOP3.LUT P0, PT, PT, PT, UP0, 0x80, 0x0 ;  /* 0x000000000000781c */ /* 0x000fe20003f0f008 */
[----:B------:R-:W-:Y:S01]  /*0910*/  UMOV UR36, 0x1 ;  /* 0x0000000100247882 */ /* 0x000fe20000000000 */
[----:B------:R-:W-:Y:S01]  /*0920*/  NOP ;  /* 0x0000000000007918 */ /* 0x000fe20000000000 */
[----:B------:R-:W-:Y:S01]  /*0930*/  USEL UR36, UR36, 0x2, !UP0 ;  /* 0x0000000224247887 */ /* 0x000fe2000c000000 */
[----:B------:R-:W-:Y:S01]  /*0940*/  ULDC.64 UR48, c[0x0][0x208] ;  /* 0x0000820000307ab9 */ /* 0x000fe20000000a00 */
[----:B012-4-:R-:W-:Y:S08]  /*0950*/  BAR.SYNC.DEFER_BLOCKING 0x0 ;  /* 0x0000000000007b1d */ /* 0x017ff00000010000 */
[----:B------:R-:W-:Y:S05]  /*0960*/  @!P0 BRA `(.L_x_1998) ;  /* 0x0000009000cc8947 */ /* 0x000fea0003800000 */
.L_x_1999:
        /* <DEDUP_REMOVED lines=25> */
[----:B------:R-:W-:Y:S02]  /*0b00*/  UMOV UR39, URZ ;  /* 0x0000003f00277c82 */ /* 0x000fe40008000000 */
[CC--:B------:R-:W-:Y:S02]  /*0b10*/  LEA.HI R153, R0.reuse, R157.reuse, RZ, 0x7 ;  /* 0x0000009d00997211 */ /* 0x0c0fe400078f38ff */
[----:B------:R-:W-:-:S02]  /*0b20*/  LEA.HI R3, R0, R157, RZ, 0x5 ;  /* 0x0000009d00037211 */ /* 0x000fc400078f28ff */
[----:B------:R-:W-:Y:S02]  /*0b30*/  LOP3.LUT R152, R153, 0xffffff80, RZ, 0xc0, !PT ;  /* 0xffffff8099987812 */ /* 0x000fe400078ec0ff */
[CC--:B------:R-:W-:Y:S01]  /*0b40*/  LEA.HI R2, R0.reuse, R157.reuse, RZ, 0x4 ;  /* 0x0000009d00027211 */ /* 0x0c0fe200078f20ff */
[----:B------:R-:W-:Y:S01]  /*0b50*/  IMAD.SHL.U32 R5, R3, 0x20, RZ ;  /* 0x0000002003057824 */ /* 0x000fe200078e00ff */
[----:B------:R-:W-:Y:S01]  /*0b60*/  LEA.HI R10, R0, R157, RZ, 0x2 ;  /* 0x0000009d000a7211 */ /* 0x000fe200078f10ff */
[----:B------:R-:W-:Y:S01]  /*0b70*/  IMAD.IADD R152, R157, 0x1, -R152 ;  /* 0x000000019d987824 */ /* 0x000fe200078e0a98 */
[----:B------:R-:W-:Y:S02]  /*0b80*/  SHF.R.S32.HI R3, RZ, 0x4, R2 ;  /* 0x00000004ff037819 */ /* 0x000fe40000011402 */
[----:B------:R-:W-:Y:S02]  /*0b90*/  LOP3.LUT R4, R2, 0x3fffff0, RZ, 0xc0, !PT ;  /* 0x03fffff002047812 */ /* 0x000fe400078ec0ff */
[----:B------:R-:W-:-:S02]  /*0ba0*/  SHF.R.S32.HI R7, RZ, 0x1f, R152 ;  /* 0x0000001fff077819 */ /* 0x000fc40000011498 */
[----:B------:R-:W-:Y:S01]  /*0bb0*/  LEA.HI R2, R2, R3, RZ, 0x1 ;  /* 0x0000000302027211 */ /* 0x000fe200078f08ff */
[----:B------:R-:W-:Y:S01]  /*0bc0*/  IMAD.IADD R4, R157, 0x1, -R4 ;  /* 0x000000019d047824 */ /* 0x000fe200078e0a04 */
[----:B------:R-:W-:Y:S02]  /*0bd0*/  LEA.HI R6, R7, R152, RZ, 0x2 ;  /* 0x0000009807067211 */ /* 0x000fe400078f10ff */
[----:B------:R-:W-:Y:S02]  /*0be0*/  LOP3.LUT R2, R2, 0x1ffffffe, RZ, 0xc0, !PT ;  /* 0x1ffffffe02027812 */ /* 0x000fe400078ec0ff */
[--C-:B------:R-:W-:Y:S02]  /*0bf0*/  SHF.R.S32.HI R8, RZ, 0x2, R6.reuse ;  /* 0x00000002ff087819 */ /* 0x100fe40000011406 */
[----:B------:R-:W-:Y:S01]  /*0c00*/  SHF.R.S32.HI R9, RZ, 0x1f, R6 ;  /* 0x0000001fff097819 */ /* 0x000fe20000011406 */
[----:B------:R-:W-:Y:S01]  /*0c10*/  IMAD.IADD R2, R3, 0x1, -R2 ;  /* 0x0000000103027824 */ /* 0x000fe200078e0a02 */
[----:B------:R-:W-:-:S02]  /*0c20*/  SHF.R.S32.HI R153, RZ, 0x7, R153 ;  /* 0x00000007ff997819 */ /* 0x000fc40000011499 */
[----:B------:R-:W-:Y:S02]  /*0c30*/  LOP3.LUT R10, R10, 0xfffffffc, RZ, 0xc0, !PT ;  /* 0xfffffffc0a0a7812 */ /* 0x000fe400078ec0ff */
[----:B------:R-:W-:Y:S01]  /*0c40*/  LEA.HI R9, R9, R8, RZ, 0x3 ;  /* 0x0000000809097211 */ /* 0x000fe200078f18ff */
[----:B------:R-:W-:Y:S01]  /*0c50*/  IMAD.HI R3, R153, 0x55555556, RZ ;  /* 0x5555555699037827 */ /* 0x000fe200078e02ff */
[----:B------:R-:W-:Y:S02]  /*0c60*/  LOP3.LUT R5, R5, 0xfffffc00, RZ, 0xc0, !PT ;  /* 0xfffffc0005057812 */ /* 0x000fe400078ec0ff */
[----:B------:R-:W-:Y:S01]  /*0c70*/  LEA.HI R0, R0, R157, RZ, 0x3 ;  /* 0x0000009d00007211 */ /* 0x000fe200078f18ff */
[----:B------:R-:W-:Y:S01]  /*0c80*/  IMAD.IADD R10, R157, 0x1, -R10 ;  /* 0x000000019d0a7824 */ /* 0x000fe200078e0a0a */
[----:B------:R-:W-:Y:S01]  /*0c90*/  LOP3.LUT R9, R9, 0xfffffff8, RZ, 0xc0, !PT ;  /* 0xfffffff809097812 */ /* 0x000fe200078ec0ff */
[----:B------:R-:W-:Y:S01]  /*0ca0*/  IMAD R5, R4, 0x40, R5 ;  /* 0x0000004004057824 */ /* 0x000fe200078e0205 */
[----:B------:R-:W-:-:S02]  /*0cb0*/  LEA.HI R7, R7, R152, RZ, 0x5 ;  /* 0x0000009807077211 */ /* 0x000fc400078f28ff */
[----:B------:R-:W-:Y:S01]  /*0cc0*/  LEA.HI R4, R3, R3, RZ, 0x1 ;  /* 0x0000000303047211 */ /* 0x000fe200078f08ff */
[----:B------:R-:W-:Y:S01]  /*0cd0*/  IMAD.IADD R8, R8, 0x1, -R9 ;  /* 0x0000000108087824 */ /* 0x000fe200078e0a09 */
[----:B------:R-:W-:Y:S01]  /*0ce0*/  LOP3.LUT R18, R0, 0xfffffff8, RZ, 0xc0, !PT ;  /* 0xfffffff800127812 */ /* 0x000fe200078ec0ff */
[----:B------:R-:W-:Y:S01]  /*0cf0*/  IMAD R155, R2, 0x8, R5 ;  /* 0x00000008029b7824 */ /* 0x000fe200078e0205 */
[----:B------:R-:W-:Y:S01]  /*0d00*/  LEA.HI R3, R10, R10, RZ, 0x1 ;  /* 0x0000000a0a037211 */ /* 0x000fe200078f08ff */
[----:B------:R-:W-:Y:S01]  /*0d10*/  IMAD R4, R4, -0x3, R153 ;  /* 0xfffffffd04047824 */ /* 0x000fe200078e0299 */
[----:B------:R-:W-:Y:S01]  /*0d20*/  SHF.R.S32.HI R7, RZ, 0x5, R7 ;  /* 0x00000005ff077819 */ /* 0x000fe20000011407 */
[----:B------:R-:W-:Y:S01]  /*0d30*/  IMAD.IADD R18, R157, 0x1, -R18 ;  /* 0x000000019d127824 */ /* 0x000fe200078e0a12 */
[----:B------:R-:W-:Y:S02]  /*0d40*/  LOP3.LUT R3, R3, 0x1ffffffe, RZ, 0xc0, !PT ;  /* 0x1ffffffe03037812 */ /* 0x000fe400078ec0ff */
        /* <DEDUP_REMOVED lines=9> */
.L_x_2041:
[----:B012---:R-:W0:Y:S01]  /*0de0*/  LDC.64 R2, c[0x0][0xc88] ;  /* 0x00032200ff027b82 */ /* 0x007e220000000a00 */
[----:B------:R-:W-:Y:S01]  /*0df0*/  ULDC.64 UR8, c[0x0][0xa28] ;  /* 0x00028a0000087ab9 */ /* 0x000fe20000000a00 */
[----:B------:R-:W-:Y:S01]  /*0e00*/  ULDC.64 UR10, c[0x0][0xa18] ;  /* 0x00028600000a7ab9 */ /* 0x000fe20000000a00 */
[----:B------:R-:W-:Y:S01]  /*0e10*/  ULDC UR4, c[0x0][0x424] ;  /* 0x0001090000047ab9 */ /* 0x000fe20000000800 */
        /* <DEDUP_REMOVED lines=11> */
[----:B------:R-:W-:-:S04]  /*0ed0*/  @UP0 ULEA UR8, UP2, UR40, UR8, 0x2 ;  /* 0x0000000828080291 */ /* 0x000fc8000f84103f */
[----:B------:R-:W-:Y:S02]  /*0ee0*/  @UP0 ULEA.HI.X UR9, UR40, UR9, UR41, 0x2, UP2 ;  /* 0x0000000928090291 */ /* 0x000fe400090f1429 */
[----:B------:R-:W-:Y:S01]  /*0ef0*/  @UP1 ULEA UR10, UP0, UR40, UR10, 0x2 ;  /* 0x0000000a280a1291 */ /* 0x000fe2000f80103f */
[----:B------:R-:W-:-:S03]  /*0f00*/  IMAD.U32 R2, RZ, RZ, UR8 ;  /* 0x00000008ff027e24 */ /* 0x000fc6000f8e00ff */
[----:B------:R-:W-:Y:S01]  /*0f10*/  @UP1 ULEA.HI.X UR11, UR40, UR11, UR41, 0x2, UP0 ;  /* 0x0000000b280b1291 */ /* 0x000fe200080f1429 */
[----:B------:R-:W-:Y:S01]  /*0f20*/  IMAD.U32 R3, RZ, RZ, UR9 ;  /* 0x00000009ff037e24 */ /* 0x000fe2000f8e00ff */
[----:B------:R-:W-:Y:S01]  /*0f30*/  ULDC.64 UR8, c[0x0][0x418] ;  /* 0x0001060000087ab9 */ /* 0x000fe20000000a00 */
[----:B------:R-:W-:-:S03]  /*0f40*/  IMAD.U32 R4, RZ, RZ, UR10 ;  /* 0x0000000aff047e24 */ /* 0x000fc6000f8e00ff */
[----:B------:R-:W-:Y:S01]  /*0f50*/  IMAD.U32 R5, RZ, RZ, UR11 ;  /* 0x0000000bff057e24 */ /* 0x000fe2000f8e00ff */
[----:B------:R-:W2:Y:S04]  /*0f60*/  @P0 LDG.E R2, desc[UR48][R2.64] ;  /* 0x0000003002020981 */ /* 0x000ea8000c1e1900 */
[----:B------:R-:W3:Y:S01]  /*0f70*/  @P2 LDG.E R4, desc[UR48][R4.64] ;  /* 0x0000003004042981 */ /* 0x000ee2000c1e1900 */
[----:B------:R-:W-:Y:S01]  /*0f80*/  UISETP.NE.U32.AND UP0, UPT, UR8, URZ, UPT ;  /* 0x0000003f0800728c */ /* 0x000fe2000bf05070 */
[----:B------:R-:W-:Y:S01]  /*0f90*/  UMOV UR47, URZ ;  /* 0x0000003f002f7c82 */ /* 0x000fe20008000000 */
[----:B------:R-:W-:Y:S02]  /*0fa0*/  ULDC UR50, c[0x0][0x288] ;  /* 0x0000a20000327ab9 */ /* 0x000fe40000000800 */
[----:B------:R-:W-:Y:S01]  /*0fb0*/  UISETP.NE.AND.EX UP0, UPT, UR9, URZ, UPT, UP0 ;  /* 0x0000003f0900728c */ /* 0x000fe2000bf05300 */
[----:B------:R-:W-:-:S02]  /*0fc0*/  UMOV UR42, UR6 ;  /* 0x00000006002a7c82 */ /* 0x000fc40008000000 */
[----:B------:R-:W-:Y:S01]  /*0fd0*/  ULDC.64 UR8, c[0x0][0xa20] ;  /* 0x0002880000087ab9 */ /* 0x000fe20000000a00 */
[----:B------:R-:W-:Y:S01]  /*0fe0*/  USEL UR4, UR4, 0x1, UP0 ;  /* 0x0000000104047887 */ /* 0x000fe20008000000 */
[----:B------:R-:W-:-:S03]  /*0ff0*/  ISETP.NE.U32.AND P1, PT, RZ, UR8, PT ;  /* 0x00000008ff007c0c */ /* 0x000fc6000bf25070 */
        /* <DEDUP_REMOVED lines=18> */
.L_x_2000:
[----:B------:R-:W-:Y:S05]  /*1120*/  @!P1 BRA `(.L_x_2001) ;  /* 0x00000000001c9947 */ /* 0x000fea0003800000 */
[----:B------:R-:W-:-:S04]  /*1130*/  ULEA UR4, UP0, UR40, UR8, 0x2 ;  /* 0x0000000828047291 */ /* 0x000fc8000f80103f */
[----:B------:R-:W-:Y:S02]  /*1140*/  ULEA.HI.X UR6, UR40, UR9, UR41, 0x2, UP0 ;  /* 0x0000000928067291 */ /* 0x000fe400080f1429 */
[----:B------:R-:W-:-:S04]  /*1150*/  IMAD.U32 R2, RZ, RZ, UR4 ;  /* 0x00000004ff027e24 */ /* 0x000fc8000f8e00ff */
[----:B------:R-:W-:-:S05]  /*1160*/  IMAD.U32 R3, RZ, RZ, UR6 ;  /* 0x00000006ff037e24 */ /* 0x000fca000f8e00ff */
[----:B------:R-:W2:Y:S02]  /*1170*/  LDG.E R2, desc[UR48][R2.64] ;  /* 0x0000003002027981 */ /* 0x000ea4000c1e1900 */
[----:B--2---:R-:W-:Y:S01]  /*1180*/  R2UR UR4, R2 ;  /* 0x00000000020472ca */ /* 0x004fe200000e0000 */
[----:B------:R-:W-:-:S14]  /*1190*/  BRA `(.L_x_2002) ;  /* 0x0000000000347947 */ /* 0x000fdc0003800000 */
.L_x_2001:
        /* <DEDUP_REMOVED lines=13> */
.L_x_2002:
[----:B------:R-:W-:Y:S01]  /*1270*/  ULDC UR6, c[0x0][0x448] ;  /* 0x0001120000067ab9 */ /* 0x000fe20000000800 */
[----:B------:R-:W-:Y:S01]  /*1280*/  UIMAD UR43, UR5, 0xc0, URZ ;  /* 0x000000c0052b78a4 */ /* 0x000fe2000f8e023f */
[----:B------:R-:W-:Y:S01]  /*1290*/  PLOP3.LUT P0, PT, PT, PT, PT, 0x80, 0x0 ;  /* 0x000000000000781c */ /* 0x000fe20003f0f070 */
[----:B------:R-:W-:Y:S01]  /*12a0*/  UISETP.NE.AND UP0, UPT, UR6, 0x1, UPT ;  /* 0x000000010600788c */ /* 0x000fe2000bf05270 */
[----:B------:R-:W-:Y:S01]  /*12b0*/  CS2R R20, SRZ ;  /* 0x0000000000147805 */ /* 0x000fe2000001ff00 */
[----:B------:R-:W-:Y:S01]  /*12c0*/  UIADD3 UR6, UR43, 0xbf, URZ ;  /* 0x000000bf2b067890 */ /* 0x000fe2000fffe03f */
[----:B------:R-:W-:Y:S01]  /*12d0*/  CS2R R118, SRZ ;  /* 0x0000000000767805 */ /* 0x000fe2000001ff00 */
[----:B------:R-:W-:Y:S01]  /*12e0*/  UIADD3 UR47, -UR47, UR4, URZ ;  /* 0x000000042f2f7290 */ /* 0x000fe2000fffe13f */
[----:B------:R-:W-:Y:S02]  /*12f0*/  CS2R R116, SRZ ;  /* 0x0000000000747805 */ /* 0x000fe4000001ff00 */
[----:B------:R-:W-:-:S02]  /*1300*/  CS2R R114, SRZ ;  /* 0x0000000000727805 */ /* 0x000fc4000001ff00 */
[----:B------:R-:W-:Y:S01]  /*1310*/  CS2R R112, SRZ ;  /* 0x0000000000707805 */ /* 0x000fe2000001ff00 */
[----:B------:R-:W-:Y:S01]  /*1320*/  UIADD3 UR7, UR47, 0x80, -UR50 ;  /* 0x000000802f077890 */ /* 0x000fe2000fffe832 */
[----:B------:R-:W-:Y:S01]  /*1330*/  CS2R R14, SRZ ;  /* 0x00000000000e7805 */ /* 0x000fe2000001ff00 */
[----:B------:R-:W-:Y:S01]  /*1340*/  IMAD.MOV.U32 R110, RZ, RZ, RZ ;  /* 0x000000ffff6e7224 */ /* 0x000fe200078e00ff */
[----:B------:R-:W-:Y:S01]  /*1350*/  @UP0 ULDC UR4, c[0x0][0x44c] ;  /* 0x0001130000040ab9 */ /* 0x000fe20000000800 */
[----:B------:R-:W-:Y:S01]  /*1360*/  @UP0 ULDC UR8, c[0x0][0x450] ;  /* 0x0001140000080ab9 */ /* 0x000fe20000000800 */
[----:B------:R-:W-:Y:S01]  /*1370*/  UIMAD.WIDE.U32 UR4, UR6, UR4, URZ ;  /* 0x00000004060472a5 */ /* 0x000fe2000f8e003f */
[----:B------:R-:W-:Y:S01]  /*1380*/  IMAD.MOV.U32 R25, RZ, RZ, RZ ;  /* 0x000000ffff197224 */ /* 0x000fe200078e00ff */
[----:B------:R-:W-:Y:S01]  /*1390*/  UIADD3 UR4, UR47, 0x7f, URZ ;  /* 0x0000007f2f047890 */ /* 0x000fe2000fffe03f */
[----:B------:R-:W-:Y:S01]  /*13a0*/  CS2R R12, SRZ ;  /* 0x00000000000c7805 */ /* 0x000fe2000001ff00 */
[----:B------:R-:W-:Y:S01]  /*13b0*/  @UP0 USHF.R.U32.HI UR6, URZ, UR8, UR5 ;  /* 0x000000083f060299 */ /* 0x000fe20008011605 */
[----:B------:R-:W-:Y:S01]  /*13c0*/  IMAD.MOV.U32 R106, RZ, RZ, RZ ;  /* 0x000000ffff6a7224 */ /* 0x000fe200078e00ff */
[----:B------:R-:W-:Y:S01]  /*13d0*/  USHF.R.S32.HI UR5, URZ, 0x1f, UR4 ;  /* 0x0000001f3f057899 */ /* 0x000fe20008011404 */
[----:B------:R-:W-:Y:S01]  /*13e0*/  IMAD.MOV.U32 R27, RZ, RZ, RZ ;  /* 0x000000ffff1b7224 */ /* 0x000fe200078e00ff */
[----:B------:R-:W-:Y:S01]  /*13f0*/  UIADD3 UR6, UR7, UR6, URZ ;  /* 0x0000000607067290 */ /* 0x000fe2000fffe03f */
[----:B------:R-:W-:Y:S01]  /*1400*/  CS2R R102, SRZ ;  /* 0x0000000000667805 */ /* 0x000fe2000001ff00 */
[----:B------:R-:W-:Y:S01]  /*1410*/  ULEA.HI UR5, UR5, UR4, URZ, 0x7 ;  /* 0x0000000405057291 */ /* 0x000fe2000f8f383f */
[----:B------:R-:W-:Y:S01]  /*1420*/  CS2R R100, SRZ ;  /* 0x0000000000647805 */ /* 0x000fe2000001ff00 */
[----:B------:R-:W-:Y:S01]  /*1430*/  USHF.R.S32.HI UR7, URZ, 0x1f, UR6 ;  /* 0x0000001f3f077899 */ /* 0x000fe20008011406 */
[----:B------:R-:W-:Y:S01]  /*1440*/  CS2R R98, SRZ ;  /* 0x0000000000627805 */ /* 0x000fe2000001ff00 */
[----:B------:R-:W-:Y:S01]  /*1450*/  USHF.R.S32.HI UR5, URZ, 0x7, UR5 ;  /* 0x000000073f057899 */ /* 0x000fe20008011405 */
[----:B------:R-:W-:Y:S01]  /*1460*/  CS2R R96, SRZ ;  /* 0x0000000000607805 */ /* 0x000fe2000001ff00 */
[----:B------:R-:W-:Y:S01]  /*1470*/  ULEA.HI UR7, UR7, UR6, URZ, 0x7 ;  /* 0x0000000607077291 */ /* 0x000fe2000f8f383f */
[----:B------:R-:W-:-:S02]  /*1480*/  CS2R R94, SRZ ;  /* 0x00000000005e7805 */ /* 0x000fc4000001ff00 */
[----:B------:R-:W-:Y:S02]  /*1490*/  CS2R R92, SRZ ;  /* 0x00000000005c7805 */ /* 0x000fe4000001ff00 */
[----:B------:R-:W-:Y:S01]  /*14a0*/  CS2R R90, SRZ ;  /* 0x00000000005a7805 */ /* 0x000fe2000001ff00 */
[----:B------:R-:W-:Y:S01]  /*14b0*/  USHF.R.S32.HI UR7, URZ, 0x7, UR7 ;  /* 0x000000073f077899 */ /* 0x000fe20008011407 */
[----:B------:R-:W-:-:S03]  /*14c0*/  CS2R R88, SRZ ;  /* 0x0000000000587805 */ /* 0x000fc6000001ff00 */
[----:B------:R-:W-:-:S04]  /*14d0*/  UISETP.LT.AND UP0, UPT, UR5, UR7, UPT ;  /* 0x000000070500728c */ /* 0x000fc8000bf01270 */
[----:B------:R-:W-:-:S04]  /*14e0*/  USEL UR51, UR5, UR7, UP0 ;  /* 0x0000000705337287 */ /* 0x000fc80008000000 */
[----:B------:R-:W-:-:S06]  /*14f0*/  UISETP.GE.AND UP0, UPT, UR51, 0x1, UPT ;  /* 0x000000013300788c */ /* 0x000fcc000bf06270 */
[----:B------:R-:W-:-:S13]  /*1500*/  PLOP3.LUT P1, PT, PT, PT, UP0, 0x80, 0x0 ;  /* 0x000000000000781c */ /* 0x000fda0003f2f008 */
        /* <DEDUP_REMOVED lines=32> */
.L_x_2004:
        /* <DEDUP_REMOVED lines=9> */
.L_x_2154:
[----:B------:R-:W-:Y:S05]  /*17a0*/  @!P0 BRA `(.L_x_2006) ;  /* 0x0000000000048947 */ /* 0x000fea0003800000 */
[----:B------:R-:W-:Y:S01]  /*17b0*/  BPT.TRAP 0x1 ;  /* 0x000000040000795c */ /* 0x000fe20000300000 */
.L_x_2006:
[----:B------:R-:W-:Y:S02]  /*17c0*/  IMAD.U32 R2, RZ, RZ, UR39 ;  /* 0x00000027ff027e24 */ /* 0x000fe4000f8e00ff */
[----:B0-----:R-:W-:-:S03]  /*17d0*/  IMAD.U32 R3, RZ, RZ, UR38 ;  /* 0x00000026ff037e24 */ /* 0x001fc6000f8e00ff */
[----:B------:R-:W-:Y:S02]  /*17e0*/  LEA R2, R2, UR45, 0x3 ;  /* 0x0000002d02027c11 */ /* 0x000fe4000f8e18ff */
[----:B------:R-:W-:-:S04]  /*17f0*/  SHF.L.U32 R3, R3, 0x1f, RZ ;  /* 0x0000001f03037819 */ /* 0x000fc800000006ff */
[----:B------:R0:W1:Y:S01]  /*1800*/  SYNCS.PHASECHK.TRANS64.TRYWAIT P2, [R2+URZ+0x16830], R3 ;  /* 0x01683003020075a7 */ /* 0x000062000804017f */
[----:B------:R-:W-:Y:S05]  /*1810*/  @!P0 BRA `(.L_x_2007) ;  /* 0x0000000000048947 */ /* 0x000fea0003800000 */
[----:B------:R-:W-:Y:S01]  /*1820*/  BPT.TRAP 0x1 ;  /* 0x000000040000795c */ /* 0x000fe20000300000 */
.L_x_2007:
[----:B------:R-:W2:Y:S02]  /*1830*/  S2R R0, SR_TID.X ;  /* 0x0000000000007919 */ /* 0x000ea40000002100 */
[----:B--2---:R-:W-:Y:S01]  /*1840*/  LOP3.LUT P1, RZ, R0, 0x7f, RZ, 0xc0, !PT ;  /* 0x0000007f00ff7812 */ /* 0x004fe2000782c0ff */
[----:B-1----:R-:W-:-:S12]  /*1850*/  @P2 BRA `(.L_x_2008) ;  /* 0x0000000000082947 */ /* 0x002fd80003800000 */
[----:B------:R-:W1:Y:S02]  /*1860*/  SYNCS.PHASECHK.TRANS64.TRYWAIT P2, [R2+URZ+0x16830], R3 ;  /* 0x01683003020075a7 */ /* 0x000e64000804017f */
[----:B-1----:R-:W-:Y:S05]  /*1870*/  @!P2 BRA `(.L_x_2009) ;  /* 0x000000d800eca947 */ /* 0x002fea0003800000 */
.L_x_2008:
[----:B------:R-:W-:Y:S05]  /*1880*/  WARPSYNC.ALL ;  /* 0x0000000000007948 */ /* 0x000fea0003800000 */
[----:B------:R-:W-:Y:S01]  /*1890*/  UIADD3 UR4, UR45, 0xe400, URZ ;  /* 0x0000e4002d047890 */ /* 0x000fe2000fffe03f */
[----:B------:R-:W-:Y:S01]  /*18a0*/  WARPGROUP.ARRIVE ;  /* 0x00000000000079c5 */ /* 0x000fe20000000000 */
[----:B------:R-:W-:Y:S01]  /*18b0*/  ULOP3.LUT UR16, UR52, 0x10000, URZ, 0xfc, !UPT ;  /* 0x0001000034107892 */ /* 0x000fe2000f8efc3f */
[----:B------:R-:W-:Y:S01]  /*18c0*/  VIADD R0, R17, UR43 ;  /* 0x0000002b11007c36 */ /* 0x000fe20008000000 */
[----:B------:R-:W-:Y:S01]  /*18d0*/  USHF.R.U32.HI UR4, URZ, 0x4, UR4 ;  /* 0x000000043f047899 */ /* 0x000fe20008011604 */
[----:B------:R-:W-:Y:S01]  /*18e0*/  IMAD.U32 R8, RZ, RZ, UR50 ;  /* 0x00000032ff087e24 */ /* 0x000fe2000f8e00ff */
[----:B------:R-:W-:Y:S01]  /*18f0*/  UMOV UR17, 0x40000040 ;  /* 0x4000004000117882 */ /* 0x000fe20000000000 */
[----:B------:R-:W-:Y:S01]  /*1900*/  UMOV UR19, 0x40000040 ;  /* 0x4000004000137882 */ /* 0x000fe20000000000 */
[----:B------:R-:W-:Y:S01]  /*1910*/  ULOP3.LUT UR4, UR4, 0x3fff, URZ, 0xc0, !UPT ;  /* 0x00003fff04047892 */ /* 0x000fe2000f8ec03f */
[----:B01----:R-:W-:Y:S01]  /*1920*/  @!P1 VIADD R2, R2, 0x16840 ;  /* 0x0001684002029836 */ /* 0x003fe20000000000 */
[----:B------:R-:W-:Y:S01]  /*1930*/  UMOV UR5, 0x40000040 ;  /* 0x4000004000057882 */ /* 0x000fe20000000000 */
[----:B------:R-:W-:Y:S01]  /*1940*/  UMOV UR7, 0x40000040 ;  /* 0x4000004000077882 */ /* 0x000fe20000000000 */
[----:B------:R-:W-:Y:S01]  /*1950*/  ULOP3.LUT UR20, UR4, 0x10000, URZ, 0xfc, !UPT ;  /* 0x0001000004147892 */ /* 0x000fe2000f8efc3f */
[----:B------:R-:W-:Y:S01]  /*1960*/  CS2R R118, SRZ ;  /* 0x0000000000767805 */ /* 0x000fe2000001ff00 */
[----:B------:R-:W-:Y:S01]  /*1970*/  UIADD3 UR4, UR16, 0x2, URZ ;  /* 0x0000000210047890 */ /* 0x000fe2000fffe03f */
[----:B------:R-:W-:Y:S01]  /*1980*/  @!P1 PRMT R2, RZ, 0x654, R2 ;  /* 0x00000654ff029816 */ /* 0x000fe20000000002 */
        /* <DEDUP_REMOVED lines=38> */
[----:B------:R-:W-:Y:S02]  /*1bf0*/  UIADD3 UR7, UR6, 0x1, URZ ;  /* 0x0000000106077890 */ /* 0x000fe4000fffe03f */
[----:B------:R-:W-:-:S04]  /*1c00*/  UIADD3 UR6, UR47, UR6, URZ ;  /* 0x000000062f067290 */ /* 0x000fc8000fffe03f */
[----:B------:R-:W-:Y:S02]  /*1c10*/  IMAD.U32 R3, RZ, RZ, UR7 ;  /* 0x00000007ff037e24 */ /* 0x000fe4000f8e00ff */
[----:B------:R-:W-:Y:S01]  /*1c20*/  IMAD.U32 R5, RZ, RZ, UR6 ;  /* 0x00000006ff057e24 */ /* 0x000fe2000f8e00ff */
[----:B------:R-:W-:Y:S01]  /*1c30*/  @UP0 ULDC UR6, c[0x0][0x44c] ;  /* 0x0001130000060ab9 */ /* 0x000fe20000000800 */
[C---:B------:R-:W-:Y:S01]  /*1c40*/  IMAD R3, R16.reuse, -0x2, R3 ;  /* 0xfffffffe10037824 */ /* 0x040fe200078e0203 */
[----:B------:R-:W-:Y:S01]  /*1c50*/  UIMAD.WIDE.U32 UR6, UR43, UR6, URZ ;  /* 0x000000062b0672a5 */ /* 0x000fe2000f8e003f */
[----:B------:R-:W-:-:S03]  /*1c60*/  IMAD R6, R16, -0x2, R5 ;  /* 0xfffffffe10067824 */ /* 0x000fc600078e0205 */
[----:B------:R-:W-:-:S04]  /*1c70*/  IADD3 R21, -R8, UR47, R3 ;  /* 0x0000002f08157c10 */ /* 0x000fc8000fffe103 */
[----:B0-----:R-:W-:-:S04]  /*1c80*/  VIADDMNMX R4, R4, R21, R6, PT ;  /* 0x0000001504047246 */ /* 0x001fc80003800106 */
[C---:B------:R-:W-:Y:S02]  /*1c90*/  ISETP.GT.AND P3, PT, R4.reuse, RZ, PT ;  /* 0x000000ff0400720c */ /* 0x040fe40003f64270 */
[C---:B------:R-:W-:Y:S02]  /*1ca0*/  ISETP.GT.AND P4, PT, R4.reuse, 0x1, PT ;  /* 0x000000010400780c */ /* 0x040fe40003f84270 */
[----:B------:R-:W-:Y:S01]  /*1cb0*/  ISETP.GT.AND P5, PT, R4, 0x8, PT ;  /* 0x000000080400780c */ /* 0x000fe20003fa4270 */
[----:B------:R-:W-:Y:S02]  /*1cc0*/  WARPGROUP.DEPBAR.LE gsb0, 0x0 ;  /* 0x00008000000079c5 */ /* 0x000fe40000010000 */
[----:B------:R-:W-:-:S06]  /*1cd0*/  WARPGROUP.ARRIVE ;  /* 0x00000000000079c5 */ /* 0x000fcc0000000000 */
[----:B------:R-:W-:Y:S01]  /*1ce0*/  HGMMA.64x128x16.F32 R24, gdesc[UR8], R24, gsb0 ;  /* 0x01e00000081879f0 */ /* 0x000fe20008000818 */
[----:B------:R-:W-:Y:S01]  /*1cf0*/  @UP0 ULDC UR11, c[0x0][0x450] ;  /* 0x00011400000b0ab9 */ /* 0x000fe20000000800 */
[----:B------:R-:W-:Y:S01]  /*1d00*/  UMOV UR10, UR43 ;  /* 0x0000002b000a7c82 */ /* 0x000fe20008000000 */
[----:B------:R-:W-:-:S04]  /*1d10*/  @UP0 USHF.R.U32.HI UR10, URZ, UR11, UR7 ;  /* 0x0000000b3f0a0299 */ /* 0x000fc80008011607 */
[----:B------:R-:W-:-:S04]  /*1d20*/  UIADD3 UR6, UR10, UR47, -UR50 ;  /* 0x0000002f0a067290 */ /* 0x000fc8000fffe832 */
[----:B------:R-:W-:-:S04]  /*1d30*/  USHF.R.S32.HI UR7, URZ, 0x1f, UR6 ;  /* 0x0000001f3f077899 */ /* 0x000fc80008011406 */
[----:B------:R-:W-:-:S04]  /*1d40*/  ULEA.HI UR7, UR7, UR6, URZ, 0x7 ;  /* 0x0000000607077291 */ /* 0x000fc8000f8f383f */
[----:B------:R-:W-:-:S04]  /*1d50*/  USHF.R.S32.HI UR7, URZ, 0x7, UR7 ;  /* 0x000000073f077899 */ /* 0x000fc80008011407 */
[----:B------:R-:W-:-:S04]  /*1d60*/  UISETP.LT.AND UP1, UPT, URZ, UR7, UPT ;  /* 0x000000073f00728c */ /* 0x000fc8000bf21270 */
[----:B------:R-:W-:-:S04]  /*1d70*/  USEL UR21, URZ, UR7, !UP1 ;  /* 0x000000073f157287 */ /* 0x000fc8000c800000 */
[----:B------:R-:W-:Y:S01]  /*1d80*/  UISETP.GE.AND UP1, UPT, UR24, UR21, UPT ;  /* 0x000000151800728c */ /* 0x000fe2000bf26270 */
[----:B------:R-:W-:Y:S02]  /*1d90*/  WARPGROUP.DEPBAR.LE gsb0, 0x0 ;  /* 0x00008000000079c5 */ /* 0x000fe40000010000 */
[----:B------:R-:W-:-:S06]  /*1da0*/  WARPGROUP.ARRIVE ;  /* 0x00000000000079c5 */ /* 0x000fcc0000000000 */
[----:B------:R-:W-:Y:S03]  /*1db0*/  HGMMA.64x128x16.F32 R24, gdesc[UR12], R24, gsb0 ;  /* 0x01e000000c1879f0 */ /* 0x000fe60008000818 */
[----:B------:R-:W-:Y:S02]  /*1dc0*/  WARPGROUP.DEPBAR.LE gsb0, 0x0 ;  /* 0x00008000000079c5 */ /* 0x000fe40000010000 */
[----:B------:R-:W-:Y:S01]  /*1dd0*/  FSEL R89, R26, -INF , P3 ;  /* 0xff8000001a597808 */ /* 0x000fe20001800000 */
[----:B------:R0:W-:Y:S01]  /*1de0*/  @!P1 SYNCS.ARRIVE.TRANS64.RED.A1T0 RZ, [R2+URZ], RZ ;  /* 0x000000ff02ff99a7 */ /* 0x0001e2000810043f */
[----:B------:R-:W-:Y:S02]  /*1df0*/  FSEL R27, R27, -INF , P4 ;  /* 0xff8000001b1b7808 */ /* 0x000fe40002000000 */
[----:B------:R-:W-:Y:S02]  /*1e00*/  ISETP.GT.AND P3, PT, R4, 0x9, PT ;  /* 0x000000090400780c */ /* 0x000fe40003f64270 */
[----:B------:R-:W-:-:S02]  /*1e10*/  FSEL R91, R30, -INF , P5 ;  /* 0xff8000001e5b7808 */ /* 0x000fc40002800000 */
[----:B------:R-:W-:Y:S02]  /*1e20*/  FMNMX.FTZ R8, R89, R27, !PT ;  /* 0x0000001b59087209 */ /* 0x000fe40007810000 */
[C---:B------:R-:W-:Y:S02]  /*1e30*/  ISETP.GT.AND P4, PT, R4.reuse, 0x10, PT ;  /* 0x000000100400780c */ /* 0x040fe40003f84270 */
[----:B------:R-:W-:Y:S02]  /*1e40*/  FSEL R31, R31, -INF , P3 ;  /* 0xff8000001f1f7808 */ /* 0x000fe40001800000 */
[----:B------:R-:W-:Y:S02]  /*1e50*/  FMNMX.FTZ R8, R91, R8, !PT ;  /* 0x000000085b087209 */ /* 0x000fe40007810000 */
        /* <DEDUP_REMOVED lines=81> */
[----:B------:R-:W-:Y:S01]  /*2370*/  FSEL R87, R87, -INF , P3 ;  /* 0xff80000057577808 */ /* 0x000fe20001800000 */
[----:B------:R-:W1:Y:S01]  /*2380*/  SHFL.IDX PT, R8, R0, RZ, 0x1c1f ;  /* 0x001c1fff00087589 */ /* 0x000e6200000e0000 */
[----:B------:R-:W-:-:S04]  /*2390*/  FMNMX.FTZ R4, R86, R93, !PT ;  /* 0x0000005d56047209 */ /* 0x000fc80007810000 */
[----:B------:R-:W-:-:S05]  /*23a0*/  FMNMX.FTZ R10, R87, R4, !PT ;  /* 0x00000004570a7209 */ /* 0x000fca0007810000 */
[----:B------:R-:W2:Y:S01]  /*23b0*/  SHFL.BFLY PT, R93, R10, 0x2, 0x1f ;  /* 0x0c401f000a5d7f89 */ /* 0x000ea200000e0000 */
[----:B-1----:R-:W-:-:S04]  /*23c0*/  VIADDMNMX R6, R8, R21, R6, PT ;  /* 0x0000001508067246 */ /* 0x002fc80003800106 */
[C---:B------:R-:W-:Y:S02]  /*23d0*/  ISETP.GT.AND P4, PT, R6.reuse, 0x1, PT ;  /* 0x000000010600780c */ /* 0x040fe40003f84270 */
[----:B------:R-:W-:Y:S02]  /*23e0*/  ISETP.GT.AND P5, PT, R6, 0x8, PT ;  /* 0x000000080600780c */ /* 0x000fe40003fa4270 */
[----:B------:R-:W-:Y:S02]  /*23f0*/  FSEL R25, R25, -INF , P4 ;  /* 0xff80000019197808 */ /* 0x000fe40002000000 */
[----:B--2---:R-:W-:Y:S02]  /*2400*/  FMNMX.FTZ R93, R10, R93, !PT ;  /* 0x0000005d0a5d7209 */ /* 0x004fe40007810000 */
[----:B------:R-:W-:Y:S02]  /*2410*/  FSEL R28, R28, -INF , P5 ;  /* 0xff8000001c1c7808 */ /* 0x000fe40002800000 */
[----:B------:R-:W-:Y:S01]  /*2420*/  ISETP.GT.AND P4, PT, R6, 0x10, PT ;  /* 0x000000100600780c */ /* 0x000fe20003f84270 */
[----:B------:R-:W1:Y:S03]  /*2430*/  SHFL.BFLY PT, R4, R93, 0x1, 0x1f ;  /* 0x0c201f005d047f89 */ /* 0x000e6600000e0000 */
[----:B------:R-:W-:-:S02]  /*2440*/  FSEL R32, R32, -INF , P4 ;  /* 0xff80000020207808 */ /* 0x000fc40002000000 */
[----:B------:R-:W-:-:S04]  /*2450*/  ISETP.GT.AND P4, PT, R6, 0x18, PT ;  /* 0x000000180600780c */ /* 0x000fc80003f84270 */
[----:B------:R-:W-:Y:S02]  /*2460*/  FSEL R36, R36, -INF , P4 ;  /* 0xff80000024247808 */ /* 0x000fe40002000000 */
[----:B------:R-:W-:-:S04]  /*2470*/  ISETP.GT.AND P4, PT, R6, 0x20, PT ;  /* 0x000000200600780c */ /* 0x000fc80003f84270 */
[----:B------:R-:W-:Y:S02]  /*2480*/  FSEL R40, R40, -INF , P4 ;  /* 0xff80000028287808 */ /* 0x000fe40002000000 */
[----:B------:R-:W-:-:S04]  /*2490*/  ISETP.GT.AND P4, PT, R6, 0x28, PT ;  /* 0x000000280600780c */ /* 0x000fc80003f84270 */
[----:B------:R-:W-:Y:S02]  /*24a0*/  FSEL R44, R44, -INF , P4 ;  /* 0xff8000002c2c7808 */ /* 0x000fe40002000000 */
[----:B------:R-:W-:Y:S02]  /*24b0*/  ISETP.GT.AND P4, PT, R6, 0x30, PT ;  /* 0x000000300600780c */ /* 0x000fe40003f84270 */
[----:B-1----:R-:W-:Y:S02]  /*24c0*/  FMNMX.FTZ R0, R93, R4, !PT ;  /* 0x000000045d007209 */ /* 0x002fe40007810000 */
[----:B------:R-:W-:Y:S02]  /*24d0*/  CS2R R92, SRZ ;  /* 0x00000000005c7805 */ /* 0x000fe4000001ff00 */
[----:B------:R-:W-:Y:S02]  /*24e0*/  FSEL R48, R48, -INF , P4 ;  /* 0xff80000030307808 */ /* 0x000fe40002000000 */
[C---:B------:R-:W-:Y:S01]  /*24f0*/  FSETP.NEU.FTZ.AND P3, PT, R0.reuse, -INF , PT ;  /* 0xff8000000000780b */ /* 0x040fe20003f7d000 */
[----:B------:R-:W-:Y:S01]  /*2500*/  FMUL.FTZ R12, R0, UR22 ;  /* 0x00000016000c7c20 */ /* 0x000fe20008410000 */
[----:B------:R-:W-:-:S04]  /*2510*/  ISETP.GT.AND P4, PT, R6, 0x38, PT ;  /* 0x000000380600780c */ /* 0x000fc80003f84270 */
[----:B------:R-:W-:Y:S02]  /*2520*/  FSEL R12, R12, RZ, P3 ;  /* 0x000000ff0c0c7208 */ /* 0x000fe40001800000 */
[----:B------:R-:W-:Y:S02]  /*2530*/  ISETP.GT.AND P3, PT, R6, RZ, PT ;  /* 0x000000ff0600720c */ /* 0x000fe40003f64270 */
[----:B------:R-:W-:Y:S01]  /*2540*/  FSEL R52, R52, -INF , P4 ;  /* 0xff80000034347808 */ /* 0x000fe20002000000 */
[--C-:B------:R-:W-:Y:S01]  /*2550*/  FFMA.FTZ R145, R15, UR22, -R12.reuse ;  /* 0x000000160f917c23 */ /* 0x100fe2000801080c */
[----:B------:R-:W-:Y:S01]  /*2560*/  FSEL R24, R24, -INF , P3 ;  /* 0xff80000018187808 */ /* 0x000fe20001800000 */
[--C-:B------:R-:W-:Y:S01]  /*2570*/  FFMA.FTZ R147, R13, UR22, -R12.reuse ;  /* 0x000000160d937c23 */ /* 0x100fe2000801080c */
        /* <DEDUP_REMOVED lines=17> */
[----:B------:R-:W-:Y:S01]  /*2690*/  MUFU.EX2 R4, R4 ;  /* 0x0000000400047308 */ /* 0x000fe20000000800 */
[----:B------:R-:W-:Y:S01]  /*26a0*/  FMNMX.FTZ R15, R33, R10, !PT ;  /* 0x0000000a210f7209 */ /* 0x000fe20007810000 */
[--C-:B------:R-:W-:Y:S01]  /*26b0*/  FFMA.FTZ R8, R31, UR22, -R12.reuse ;  /* 0x000000161f087c23 */ /* 0x100fe2000801080c */
[----:B------:R-:W-:Y:S01]  /*26c0*/  FSEL R37, R37, -INF , P3 ;  /* 0xff80000025257808 */ /* 0x000fe20001800000 */
[--C-:B------:R-:W-:Y:S01]  /*26d0*/  FFMA.FTZ R35, R35, UR22, -R12.reuse ;  /* 0x0000001623237c23 */ /* 0x100fe2000801080c */
[----:B------:R-:W-:Y:S01]  /*26e0*/  FMNMX.FTZ R14, R36, R15, !PT ;  /* 0x0000000f240e7209 */ /* 0x000fe20007810000 */
[--C-:B------:R-:W-:Y:S01]  /*26f0*/  FFMA.FTZ R39, R39, UR22, -R12.reuse ;  /* 0x0000001627277c23 */ /* 0x100fe2000801080c */
[----:B------:R-:W-:Y:S01]  /*2700*/  ISETP.GT.AND P3, PT, R6, 0x21, PT ;  /* 0x000000210600780c */ /* 0x000fe20003f64270 */
[----:B------:R-:W1:Y:S01]  /*2710*/  MUFU.EX2 R149, R149 ;  /* 0x0000009500957308 */ /* 0x000e620000000800 */
[----:B------:R-:W-:Y:S01]  /*2720*/  FMNMX.FTZ R13, R37, R14, !PT ;  /* 0x0000000e250d7209 */ /* 0x000fe20007810000 */
[--C-:B------:R-:W-:Y:S01]  /*2730*/  FFMA.FTZ R43, R43, UR22, -R12.reuse ;  /* 0x000000162b2b7c23 */ /* 0x100fe2000801080c */
[----:B------:R-:W-:Y:S01]  /*2740*/  FSEL R41, R41, -INF , P3 ;  /* 0xff80000029297808 */ /* 0x000fe20001800000 */
[--C-:B------:R-:W-:Y:S01]  /*2750*/  FFMA.FTZ R47, R47, UR22, -R12.reuse ;  /* 0x000000162f2f7c23 */ /* 0x100fe2000801080c */
[----:B------:R-:W-:Y:S01]  /*2760*/  FMNMX.FTZ R14, R40, R13, !PT ;  /* 0x0000000d280e7209 */ /* 0x000fe20007810000 */
[--C-:B------:R-:W-:Y:S01]  /*2770*/  FFMA.FTZ R51, R51, UR22, -R12.reuse ;  /* 0x0000001633337c23 */ /* 0x100fe2000801080c */
[----:B------:R-:W-:Y:S01]  /*2780*/  ISETP.GT.AND P3, PT, R6, 0x29, PT ;  /* 0x000000290600780c */ /* 0x000fe20003f64270 */
[----:B------:R-:W2:Y:S01]  /*2790*/  MUFU.EX2 R151, R151 ;  /* 0x0000009700977308 */ /* 0x000ea20000000800 */
[----:B------:R-:W-:Y:S01]  /*27a0*/  FMNMX.FTZ R13, R41, R14, !PT ;  /* 0x0000000e290d7209 */ /* 0x000fe20007810000 */
[--C-:B------:R-:W-:Y:S01]  /*27b0*/  FFMA.FTZ R55, R55, UR22, -R12.reuse ;  /* 0x0000001637377c23 */ /* 0x100fe2000801080c */
[----:B------:R-:W-:Y:S01]  /*27c0*/  FSEL R45, R45, -INF , P3 ;  /* 0xff8000002d2d7808 */ /* 0x000fe20001800000 */
[--C-:B------:R-:W-:Y:S01]  /*27d0*/  FFMA.FTZ R59, R59, UR22, -R12.reuse ;  /* 0x000000163b3b7c23 */ /* 0x100fe2000801080c */
[----:B------:R-:W-:Y:S01]  /*27e0*/  FMNMX.FTZ R20, R44, R13, !PT ;  /* 0x0000000d2c147209 */ /* 0x000fe20007810000 */
[--C-:B------:R-:W-:Y:S01]  /*27f0*/  FFMA.FTZ R135, R62, UR22, -R12.reuse ;  /* 0x000000163e877c23 */ /* 0x100fe2000801080c */
[----:B------:R-:W-:Y:S01]  /*2800*/  ISETP.GT.AND P3, PT, R6, 0x31, PT ;  /* 0x000000310600780c */ /* 0x000fe20003f64270 */
[----:B------:R-:W3:Y:S01]  /*2810*/  MUFU.EX2 R8, R8 ;  /* 0x0000000800087308 */ /* 0x000ee20000000800 */
[----:B------:R-:W-:Y:S01]  /*2820*/  FMNMX.FTZ R11, R45, R20, !PT ;  /* 0x000000142d0b7209 */ /* 0x000fe20007810000 */
[--C-:B------:R-:W-:Y:S01]  /*2830*/  FFMA.FTZ R42, R63, UR22, -R12.reuse ;  /* 0x000000163f2a7c23 */ /* 0x100fe2000801080c */
[----:B------:R-:W-:Y:S01]  /*2840*/  FSEL R49, R49, -INF , P3 ;  /* 0xff80000031317808 */ /* 0x000fe20001800000 */
[--C-:B------:R-:W-:Y:S01]  /*2850*/  FFMA.FTZ R129, R66, UR22, -R12.reuse ;  /* 0x0000001642817c23 */ /* 0x100fe2000801080c */
[----:B------:R-:W-:Y:S01]  /*2860*/  FMNMX.FTZ R20, R48, R11, !PT ;  /* 0x0000000b30147209 */ /* 0x000fe20007810000 */
[--C-:B------:R-:W-:Y:S01]  /*2870*/  FFMA.FTZ R46, R67, UR22, -R12.reuse ;  /* 0x00000016432e7c23 */ /* 0x100fe2000801080c */
[----:B------:R-:W-:Y:S01]  /*2880*/  ISETP.GT.AND P3, PT, R6, 0x39, PT ;  /* 0x000000390600780c */ /* 0x000fe20003f64270 */
        /* <DEDUP_REMOVED lines=24> */
[----:B------:R-:W0:Y:S01]  /*2a10*/  MUFU.EX2 R14, R39 ;  /* 0x00000027000e7308 */ /* 0x000e220000000800 */
[----:B------:R-:W-:Y:S01]  /*2a20*/  FMNMX.FTZ R9, R57, R26, !PT ;  /* 0x0000001a39097209 */ /* 0x000fe20007810000 */
[----:B------:R-:W-:Y:S01]  /*2a30*/  FFMA.FTZ R12, R87, UR22, -R12 ;  /* 0x00000016570c7c23 */ /* 0x000fe2000801080c */
[----:B------:R-:W-:-:S02]  /*2a40*/  ISETP.GT.AND P4, PT, R6, 0x50, PT ;  /* 0x000000500600780c */ /* 0x000fc40003f84270 */
[----:B------:R-:W-:Y:S02]  /*2a50*/  CS2R R90, SRZ ;  /* 0x00000000005a7805 */ /* 0x000fe4000001ff00 */
[----:B------:R-:W-:Y:S02]  /*2a60*/  FSEL R61, R61, -INF , P3 ;  /* 0xff8000003d3d7808 */ /* 0x000fe40001800000 */
[----:B------:R-:W-:Y:S02]  /*2a70*/  CS2R R88, SRZ ;  /* 0x0000000000587805 */ /* 0x000fe4000001ff00 */
[----:B------:R-:W-:Y:S01]  /*2a80*/  FMNMX.FTZ R30, R60, R9, !PT ;  /* 0x000000093c1e7209 */ /* 0x000fe20007810000 */
[----:B------:R-:W0:Y:S01]  /*2a90*/  MUFU.EX2 R141, R141 ;  /* 0x0000008d008d7308 */ /* 0x000e220000000800 */
[----:B------:R-:W-:Y:S02]  /*2aa0*/  ISETP.GT.AND P3, PT, R6, 0x51, PT ;  /* 0x000000510600780c */ /* 0x000fe40003f64270 */
[----:B------:R-:W-:-:S02]  /*2ab0*/  FSEL R64, R64, -INF , P4 ;  /* 0xff80000040407808 */ /* 0x000fc40002000000 */
[----:B------:R-:W-:Y:S02]  /*2ac0*/  FMNMX.FTZ R7, R61, R30, !PT ;  /* 0x0000001e3d077209 */ /* 0x000fe40007810000 */
[----:B------:R-:W-:Y:S01]  /*2ad0*/  ISETP.GT.AND P4, PT, R6, 0x58, PT ;  /* 0x000000580600780c */ /* 0x000fe20003f84270 */
[----:B------:R-:W-:Y:S01]  /*2ae0*/  MUFU.EX2 R20, R43 ;  /* 0x0000002b00147308 */ /* 0x000fe20000000800 */
[----:B------:R-:W-:Y:S02]  /*2af0*/  FSEL R65, R65, -INF , P3 ;  /* 0xff80000041417808 */ /* 0x000fe40001800000 */
[----:B------:R-:W-:Y:S02]  /*2b00*/  FMNMX.FTZ R30, R64, R7, !PT ;  /* 0x00000007401e7209 */ /* 0x000fe40007810000 */
[----:B------:R-:W-:Y:S02]  /*2b10*/  ISETP.GT.AND P3, PT, R6, 0x59, PT ;  /* 0x000000590600780c */ /* 0x000fe40003f64270 */
[----:B------:R-:W-:Y:S01]  /*2b20*/  FSEL R68, R68, -INF , P4 ;  /* 0xff80000044447808 */ /* 0x000fe20002000000 */
[----:B------:R-:W-:Y:S01]  /*2b30*/  MUFU.EX2 R143, R143 ;  /* 0x0000008f008f7308 */ /* 0x000fe20000000800 */
[----:B------:R-:W-:-:S02]  /*2b40*/  FMNMX.FTZ R7, R65, R30, !PT ;  /* 0x0000001e41077209 */ /* 0x000fc40007810000 */
[----:B------:R-:W-:Y:S02]  /*2b50*/  ISETP.GT.AND P4, PT, R6, 0x60, PT ;  /* 0x000000600600780c */ /* 0x000fe40003f84270 */
[----:B------:R-:W-:Y:S02]  /*2b60*/  FSEL R69, R69, -INF , P3 ;  /* 0xff80000045457808 */ /* 0x000fe40001800000 */
[----:B------:R-:W-:Y:S01]  /*2b70*/  FMNMX.FTZ R34, R68, R7, !PT ;  /* 0x0000000744227209 */ /* 0x000fe20007810000 */
[----:B------:R-:W-:Y:S01]  /*2b80*/  MUFU.EX2 R26, R47 ;  /* 0x0000002f001a7308 */ /* 0x000fe20000000800 */
[----:B------:R-:W-:Y:S02]  /*2b90*/  ISETP.GT.AND P3, PT, R6, 0x61, PT ;  /* 0x000000610600780c */ /* 0x000fe40003f64270 */
[----:B------:R-:W-:Y:S02]  /*2ba0*/  FSEL R72, R72, -INF , P4 ;  /* 0xff80000048487808 */ /* 0x000fe40002000000 */
[----:B------:R-:W-:-:S02]  /*2bb0*/  FMNMX.FTZ R5, R69, R34, !PT ;  /* 0x0000002245057209 */ /* 0x000fc40007810000 */
        /* <DEDUP_REMOVED lines=43> */
[----:B------:R-:W-:Y:S01]  /*2e70*/  MUFU.EX2 R127, R127 ;  /* 0x0000007f007f7308 */ /* 0x000fe20000000800 */
[----:B------:R-:W-:Y:S01]  /*2e80*/  FFMA.FTZ R148, R24, UR22, -R21 ;  /* 0x0000001618947c23 */ /* 0x000fe20008010815 */
[----:B------:R-:W-:Y:S01]  /*2e90*/  FADD.FTZ R24, R4, R149 ;  /* 0x0000009504187221 */ /* 0x000fe20000010000 */
[--C-:B------:R-:W-:Y:S01]  /*2ea0*/  FFMA.FTZ R3, R25, UR22, -R21.reuse ;  /* 0x0000001619037c23 */ /* 0x100fe20008010815 */
[--C-:B------:R-:W-:Y:S01]  /*2eb0*/  FFMA.FTZ R150, R28, UR22, -R21.reuse ;  /* 0x000000161c967c23 */ /* 0x100fe20008010815 */
[--C-:B------:R-:W-:Y:S01]  /*2ec0*/  FFMA.FTZ R5, R29, UR22, -R21.reuse ;  /* 0x000000161d057c23 */ /* 0x100fe20008010815 */
[----:B--2---:R-:W-:Y:S01]  /*2ed0*/  FADD.FTZ R27, R151, R24 ;  /* 0x00000018971b7221 */ /* 0x004fe20000010000 */
[--C-:B------:R-:W-:Y:S01]  /*2ee0*/  FFMA.FTZ R144, R32, UR22, -R21.reuse ;  /* 0x0000001620907c23 */ /* 0x100fe20008010815 */
[----:B------:R-:W-:Y:S01]  /*2ef0*/  MUFU.EX2 R148, R148 ;  /* 0x0000009400947308 */ /* 0x000fe20000000800 */
[----:B------:R-:W-:Y:S01]  /*2f00*/  FFMA.FTZ R7, R33, UR22, -R21 ;  /* 0x0000001621077c23 */ /* 0x000fe20008010815 */
[----:B---3--:R-:W-:Y:S01]  /*2f10*/  FADD.FTZ R24, R8, R27 ;  /* 0x0000001b08187221 */ /* 0x008fe20000010000 */
[--C-:B------:R-:W-:Y:S01]  /*2f20*/  FFMA.FTZ R146, R36, UR22, -R21.reuse ;  /* 0x0000001624927c23 */ /* 0x100fe20008010815 */
[--C-:B------:R-:W-:Y:S01]  /*2f30*/  FFMA.FTZ R9, R37, UR22, -R21.reuse ;  /* 0x0000001625097c23 */ /* 0x100fe20008010815 */
[--C-:B------:R-:W-:Y:S01]  /*2f40*/  FFMA.FTZ R140, R40, UR22, -R21.reuse ;  /* 0x00000016288c7c23 */ /* 0x100fe20008010815 */
[----:B----4-:R-:W-:Y:S01]  /*2f50*/  FADD.FTZ R29, R145, R24 ;  /* 0x00000018911d7221 */ /* 0x010fe20000010000 */
[--C-:B------:R-:W-:Y:S01]  /*2f60*/  FFMA.FTZ R11, R41, UR22, -R21.reuse ;  /* 0x00000016290b7c23 */ /* 0x100fe20008010815 */
[----:B------:R-:W1:Y:S01]  /*2f70*/  MUFU.EX2 R3, R3 ;  /* 0x0000000300037308 */ /* 0x000e620000000800 */
[----:B------:R-:W-:Y:S01]  /*2f80*/  FFMA.FTZ R142, R44, UR22, -R21 ;  /* 0x000000162c8e7c23 */ /* 0x000fe20008010815 */
[----:B-----5:R-:W-:Y:S01]  /*2f90*/  FADD.FTZ R24, R10, R29 ;  /* 0x0000001d0a187221 */ /* 0x020fe20000010000 */
[--C-:B------:R-:W-:Y:S01]  /*2fa0*/  FFMA.FTZ R13, R45, UR22, -R21.reuse ;  /* 0x000000162d0d7c23 */ /* 0x100fe20008010815 */
[--C-:B------:R-:W-:Y:S01]  /*2fb0*/  FFMA.FTZ R136, R48, UR22, -R21.reuse ;  /* 0x0000001630887c23 */ /* 0x100fe20008010815 */
[--C-:B------:R-:W-:Y:S01]  /*2fc0*/  FFMA.FTZ R15, R49, UR22, -R21.reuse ;  /* 0x00000016310f7c23 */ /* 0x100fe20008010815 */
[----:B0-----:R-:W-:Y:S01]  /*2fd0*/  FADD.FTZ R29, R147, R24 ;  /* 0x00000018931d7221 */ /* 0x001fe20000010000 */
[--C-:B------:R-:W-:Y:S01]  /*2fe0*/  FFMA.FTZ R138, R52, UR22, -R21.reuse ;  /* 0x00000016348a7c23 */ /* 0x100fe20008010815 */
[----:B------:R-:W0:Y:S01]  /*2ff0*/  MUFU.EX2 R150, R150 ;  /* 0x0000009600967308 */ /* 0x000e220000000800 */
[----:B------:R-:W-:Y:S01]  /*3000*/  FFMA.FTZ R25, R53, UR22, -R21 ;  /* 0x0000001635197c23 */ /* 0x000fe20008010815 */
[----:B------:R-:W-:Y:S01]  /*3010*/  FADD.FTZ R24, R14, R29 ;  /* 0x0000001d0e187221 */ /* 0x000fe20000010000 */
[--C-:B------:R-:W-:Y:S01]  /*3020*/  FFMA.FTZ R132, R56, UR22, -R21.reuse ;  /* 0x0000001638847c23 */ /* 0x100fe20008010815 */
[--C-:B------:R-:W-:Y:S01]  /*3030*/  FFMA.FTZ R27, R57, UR22, -R21.reuse ;  /* 0x00000016391b7c23 */ /* 0x100fe20008010815 */
[--C-:B------:R-:W-:Y:S01]  /*3040*/  FFMA.FTZ R134, R60, UR22, -R21.reuse ;  /* 0x000000163c867c23 */ /* 0x100fe20008010815 */
[----:B------:R-:W-:Y:S01]  /*3050*/  FADD.FTZ R33, R141, R24 ;  /* 0x000000188d217221 */ /* 0x000fe20000010000 */
[----:B------:R-:W-:Y:S01]  /*3060*/  FFMA.FTZ R29, R61, UR22, -R21 ;  /* 0x000000163d1d7c23 */ /* 0x000fe20008010815 */
[----:B------:R-:W2:Y:S01]  /*3070*/  MUFU.EX2 R5, R5 ;  /* 0x0000000500057308 */ /* 0x000ea20000000800 */
[----:B-1----:R-:W-:Y:S01]  /*3080*/  FADD.FTZ R31, R148, R3 ;  /* 0x00000003941f7221 */ /* 0x002fe20000010000 */
[----:B------:R-:W-:Y:S01]  /*3090*/  FADD.FTZ R28, R20, R33 ;  /* 0x00000021141c7221 */ /* 0x000fe20000010000 */
[--C-:B------:R-:W-:Y:S01]  /*30a0*/  FFMA.FTZ R128, R64, UR22, -R21.reuse ;  /* 0x0000001640807c23 */ /* 0x100fe20008010815 */
[--C-:B------:R-:W-:Y:S01]  /*30b0*/  FFMA.FTZ R130, R68, UR22, -R21.reuse ;  /* 0x0000001644827c23 */ /* 0x100fe20008010815 */
[----:B------:R-:W-:Y:S01]  /*30c0*/  F2FP.F16.F32.PACK_AB R149, R149, R4 ;  /* 0x000000049595723e */ /* 0x000fe200000000ff */
[----:B------:R-:W-:Y:S01]  /*30d0*/  FADD.FTZ R33, R143, R28 ;  /* 0x0000001c8f217221 */ /* 0x000fe20000010000 */
[----:B------:R-:W-:Y:S01]  /*30e0*/  FFMA.FTZ R69, R69, UR22, -R21 ;  /* 0x0000001645457c23 */ /* 0x000fe20008010815 */
[----:B------:R-:W1:Y:S01]  /*30f0*/  MUFU.EX2 R144, R144 ;  /* 0x0000009000907308 */ /* 0x000e620000000800 */
[----:B0-----:R-:W-:Y:S01]  /*3100*/  FADD.FTZ R24, R150, R31 ;  /* 0x0000001f96187221 */ /* 0x001fe20000010000 */
[----:B------:R-:W-:Y:S01]  /*3110*/  FADD.FTZ R28, R26, R33 ;  /* 0x000000211a1c7221 */ /* 0x000fe20000010000 */
[--C-:B------:R-:W-:Y:S01]  /*3120*/  FFMA.FTZ R72, R72, UR22, -R21.reuse ;  /* 0x0000001648487c23 */ /* 0x100fe20008010815 */
[--C-:B------:R-:W-:Y:S01]  /*3130*/  FFMA.FTZ R73, R73, UR22, -R21.reuse ;  /* 0x0000001649497c23 */ /* 0x100fe20008010815 */
[--C-:B------:R-:W-:Y:S01]  /*3140*/  FFMA.FTZ R76, R76, UR22, -R21.reuse ;  /* 0x000000164c4c7c23 */ /* 0x100fe20008010815 */
[----:B------:R-:W-:Y:S01]  /*3150*/  FADD.FTZ R35, R137, R28 ;  /* 0x0000001c89237221 */ /* 0x000fe20000010000 */
[----:B------:R-:W-:Y:S01]  /*3160*/  FFMA.FTZ R77, R77, UR22, -R21 ;  /* 0x000000164d4d7c23 */ /* 0x000fe20008010815 */
[----:B------:R-:W0:Y:S01]  /*3170*/  MUFU.EX2 R7, R7 ;  /* 0x0000000700077308 */ /* 0x000e220000000800 */
[----:B--2---:R-:W-:Y:S01]  /*3180*/  FADD.FTZ R31, R5, R24 ;  /* 0x00000018051f7221 */ /* 0x004fe20000010000 */
[----:B------:R-:W-:Y:S01]  /*3190*/  FADD.FTZ R28, R30, R35 ;  /* 0x000000231e1c7221 */ /* 0x000fe20000010000 */
[--C-:B------:R-:W-:Y:S01]  /*31a0*/  FFMA.FTZ R80, R80, UR22, -R21.reuse ;  /* 0x0000001650507c23 */ /* 0x100fe20008010815 */
[--C-:B------:R-:W-:Y:S01]  /*31b0*/  FFMA.FTZ R81, R81, UR22, -R21.reuse ;  /* 0x0000001651517c23 */ /* 0x100fe20008010815 */
[----:B------:R-:W-:Y:S01]  /*31c0*/  FFMA.FTZ R84, R84, UR22, -R21 ;  /* 0x0000001654547c23 */ /* 0x000fe20008010815 */
[----:B------:R-:W-:Y:S01]  /*31d0*/  FADD.FTZ R35, R139, R28 ;  /* 0x0000001c8b237221 */ /* 0x000fe20000010000 */
[----:B------:R-:W-:Y:S01]  /*31e0*/  F2FP.F16.F32.PACK_AB R148, R3, R148 ;  /* 0x000000940394723e */ /* 0x000fe200000000ff */
[----:B------:R-:W2:Y:S01]  /*31f0*/  MUFU.EX2 R146, R146 ;  /* 0x0000009200927308 */ /* 0x000ea20000000800 */
[----:B-1----:R-:W-:Y:S01]  /*3200*/  FADD.FTZ R24, R144, R31 ;  /* 0x0000001f90187221 */ /* 0x002fe20000010000 */
[--C-:B------:R-:W-:Y:S01]  /*3210*/  FFMA.FTZ R31, R65, UR22, -R21.reuse ;  /* 0x00000016411f7c23 */ /* 0x100fe20008010815 */
[----:B------:R-:W-:Y:S01]  /*3220*/  FFMA.FTZ R21, R85, UR22, -R21 ;  /* 0x0000001655157c23 */ /* 0x000fe20008010815 */
        /* <DEDUP_REMOVED lines=10> */
[C---:B------:R-:W-:Y:S02]  /*32d0*/  F2FP.F16.F32.PACK_AB R139, R34.reuse, R139 ;  /* 0x0000008b228b723e */ /* 0x040fe400000000ff */
[----:B------:R-:W-:Y:S02]  /*32e0*/  F2FP.F16.F32.PACK_AB R150, R5, R150 ;  /* 0x000000960596723e */ /* 0x000fe400000000ff */
[----:B------:R-:W2:Y:S01]  /*32f0*/  MUFU.EX2 R11, R11 ;  /* 0x0000000b000b7308 */ /* 0x000ea20000000800 */
[----:B-1----:R-:W-:Y:S01]  /*3300*/  FADD.FTZ R33, R9, R24 ;  /* 0x0000001809217221 */ /* 0x002fe20000010000 */
[----:B------:R-:W-:Y:S01]  /*3310*/  FADD.FTZ R24, R34, R35 ;  /* 0x0000002322187221 */ /* 0x000fe20000010000 */
[----:B------:R-:W-:Y:S02]  /*3320*/  F2FP.F16.F32.PACK_AB R144, R7, R144 ;  /* 0x000000900790723e */ /* 0x000fe400000000ff */
        /* <DEDUP_REMOVED lines=28> */
[----:B------:R-:W-:Y:S02]  /*34f0*/  FADD.FTZ R35, R127, R4 ;  /* 0x000000047f237221 */ /* 0x000fe40000010000 */
        /* <DEDUP_REMOVED lines=54> */
[----:B-1----:R-:W-:Y:S01]  /*3860*/  FADD.FTZ R4, R84, R3 ;  /* 0x0000000354047221 */ /* 0x002fe20000010000 */
[C---:B0-----:R-:W-:Y:S01]  /*3870*/  FADD.FTZ R2, R12.reuse, R35 ;  /* 0x000000230c027221 */ /* 0x041fe20000010000 */
[----:B------:R-:W-:Y:S02]  /*3880*/  F2FP.F16.F32.PACK_AB R123, R12, R123 ;  /* 0x0000007b0c7b723e */ /* 0x000fe400000000ff */
[C---:B--2---:R-:W-:Y:S01]  /*3890*/  FADD.FTZ R3, R21.reuse, R4 ;  /* 0x0000000415037221 */ /* 0x044fe20000010000 */
[----:B------:R-:W-:Y:S01]  /*38a0*/  F2FP.F16.F32.PACK_AB R122, R21, R84 ;  /* 0x00000054157a723e */ /* 0x000fe200000000ff */
[----:B------:R-:W-:Y:S06]  /*38b0*/  @!P3 BRA `(.L_x_2010) ;  /* 0x000000240088b947 */ /* 0x000fec0003800000 */
[----:B------:R-:W-:Y:S01]  /*38c0*/  IMAD.MOV.U32 R5, RZ, RZ, R0 ;  /* 0x000000ffff057224 */ /* 0x000fe200078e0000 */
[----:B------:R-:W-:Y:S01]  /*38d0*/  UMOV UR25, UR38 ;  /* 0x0000002600197c82 */ /* 0x000fe20008000000 */
[----:B------:R-:W-:Y:S01]  /*38e0*/  IMAD.MOV.U32 R4, RZ, RZ, R6 ;  /* 0x000000ffff047224 */ /* 0x000fe200078e0006 */
[----:B------:R-:W-:Y:S01]  /*38f0*/  UMOV UR23, UR39 ;  /* 0x0000002700177c82 */ /* 0x000fe20008000000 */
[----:B------:R-:W-:Y:S01]  /*3900*/  IMAD.MOV.U32 R119, RZ, RZ, RZ ;  /* 0x000000ffff777224 */ /* 0x000fe200078e00ff */
[----:B------:R-:W-:-:S06]  /*3910*/  ULDC UR22, c[0x0][0x988] ;  /* 0x0002620000167ab9 */ /* 0x000fcc0000000800 */
.L_x_2019:
        /* <DEDUP_REMOVED lines=9> */
.L_x_2012:
[----:B------:R-:W-:Y:S01]  /*39b0*/  ULEA UR6, UR39, UR45, 0x3 ;  /* 0x0000002d27067291 */ /* 0x000fe2000f8e183f */
[----:B------:R-:W-:-:S05]  /*39c0*/  IMAD.U32 R0, RZ, RZ, UR38 ;  /* 0x00000026ff007e24 */ /* 0x000fca000f8e00ff */
[----:B------:R-:W-:-:S04]  /*39d0*/  SHF.L.U32 R0, R0, 0x1f, RZ ;  /* 0x0000001f00007819 */ /* 0x000fc800000006ff */
[----:B------:R0:W1:Y:S01]  /*39e0*/  SYNCS.PHASECHK.TRANS64.TRYWAIT P3, [UR6+0x16830], R0 ;  /* 0x01683000ff0075a7 */ /* 0x0000620008060146 */
[----:B------:R-:W-:Y:S05]  /*39f0*/  @!P0 BRA `(.L_x_2013) ;  /* 0x0000000000048947 */ /* 0x000fea0003800000 */
[----:B------:R-:W-:Y:S01]  /*3a00*/  BPT.TRAP 0x1 ;  /* 0x000000040000795c */ /* 0x000fe20000300000 */
.L_x_2013:
[----:B-1----:R-:W-:Y:S05]  /*3a10*/  @P3 BRA `(.L_x_2011) ;  /* 0x0000000000083947 */ /* 0x002fea0003800000 */
[----:B------:R-:W1:Y:S02]  /*3a20*/  SYNCS.PHASECHK.TRANS64.TRYWAIT P3, [UR6+0x16830], R0 ;  /* 0x01683000ff0075a7 */ /* 0x000e640008060146 */
[----:B-1----:R-:W-:Y:S05]  /*3a30*/  @!P3 BRA `(.L_x_2014) ;  /* 0x000000b80090b947 */ /* 0x002fea0003800000 */
.L_x_2011:
        /* <DEDUP_REMOVED lines=25> */
.L_x_2016:
[----:B------:R-:W-:Y:S01]  /*3bd0*/  ULEA UR6, UR23, UR45, 0x3 ;  /* 0x0000002d17067291 */ /* 0x000fe2000f8e183f */
[----:B------:R-:W-:-:S05]  /*3be0*/  IMAD.U32 R0, RZ, RZ, UR25 ;  /* 0x00000019ff007e24 */ /* 0x000fca000f8e00ff */
[----:B------:R-:W-:-:S04]  /*3bf0*/  SHF.L.U32 R0, R0, 0x1f, RZ ;  /* 0x0000001f00007819 */ /* 0x000fc800000006ff */
[----:B------:R0:W1:Y:S01]  /*3c00*/  SYNCS.PHASECHK.TRANS64.TRYWAIT P3, [UR6+0x16850], R0 ;  /* 0x01685000ff0075a7 */ /* 0x0000620008060146 */
[----:B------:R-:W-:Y:S05]  /*3c10*/  @!P0 BRA `(.L_x_2017) ;  /* 0x0000000000048947 */ /* 0x000fea0003800000 */
[----:B------:R-:W-:Y:S01]  /*3c20*/  BPT.TRAP 0x1 ;  /* 0x000000040000795c */ /* 0x000fe20000300000 */
.L_x_2017:
[----:B-1----:R-:W-:Y:S05]  /*3c30*/  @P3 BRA `(.L_x_2015) ;  /* 0x0000000000083947 */ /* 0x002fea0003800000 */
[----:B------:R-:W1:Y:S02]  /*3c40*/  SYNCS.PHASECHK.TRANS64.TRYWAIT P3, [UR6+0x16850], R0 ;  /* 0x01685000ff0075a7 */ /* 0x000e640008060146 */
[----:B-1----:R-:W-:Y:S05]  /*3c50*/  @!P3 BRA `(.L_x_2018) ;  /* 0x000000b80020b947 */ /* 0x002fea0003800000 */
.L_x_2015:
[----:B------:R-:W-:Y:S01]  /*3c60*/  UIADD3 UR6, UR45, 0x400, URZ ;  /* 0x000004002d067890 */ /* 0x000fe2000fffe03f */
[----:B------:R-:W-:Y:S01]  /*3c70*/  WARPGROUP.ARRIVE ;  /* 0x00000000000079c5 */ /* 0x000fe20000000000 */
[----:B------:R-:W-:Y:S01]  /*3c80*/  UMOV UR7, 0x40000040 ;  /* 0x4000004000077882 */ /* 0x000fe20000000000 */
[----:B-1----:R-:W-:Y:S01]  /*3c90*/  VIADD R7, R17, UR43 ;  /* 0x0000002b11077c36 */ /* 0x002fe20008000000 */
[----:B------:R-:W-:Y:S02]  /*3ca0*/  USHF.R.U32.HI UR6, URZ, 0x4, UR6 ;  /* 0x000000043f067899 */ /* 0x000fe40008011606 */
        /* <DEDUP_REMOVED lines=17> */
[----:B------:R-:W1:Y:S02]  /*3dc0*/  SHFL.IDX PT, R7, R7, RZ, 0x1c1f ;  /* 0x001c1fff07077589 */ /* 0x000e6400000e0000 */
[----:B------:R-:W-:Y:S02]  /*3dd0*/  IMAD R6, R16, -0x2, R11 ;  /* 0xfffffffe10067824 */ /* 0x000fe400078e020b */
[----:B------:R-:W-:-:S05]  /*3de0*/  IMAD.U32 R11, RZ, RZ, UR50 ;  /* 0x00000032ff0b7e24 */ /* 0x000fca000f8e00ff */
[----:B------:R-:W-:-:S05]  /*3df0*/  IADD3 R6, -R11, UR47, R6 ;  /* 0x0000002f0b067c10 */ /* 0x000fca000fffe106 */
[----:B0-----:R-:W-:-:S05]  /*3e00*/  IMAD.IADD R0, R6, 0x1, R9 ;  /* 0x0000000106007824 */ /* 0x001fca00078e0209 */
[----:B------:R-:W-:Y:S01]  /*3e10*/  ISETP.GT.AND P3, PT, R0, RZ, PT ;  /* 0x000000ff0000720c */ /* 0x000fe20003f64270 */
[----:B-1----:R-:W-:Y:S01]  /*3e20*/  IMAD.IADD R6, R6, 0x1, R7 ;  /* 0x0000000106067824 */ /* 0x002fe200078e0207 */
        /* <DEDUP_REMOVED lines=62> */
[----:B------:R-:W-:Y:S01]  /*4210*/  FSEL R63, R63, -INF , P4 ;  /* 0xff8000003f3f7808 */ /* 0x000fe20002000000 */
[----:B------:R-:W-:-:S02]  /*4220*/  WARPGROUP.DEPBAR.LE gsb0, 0x0 ;  /* 0x00008000000079c5 */ /* 0x000fc40000010000 */
[----:B------:R-:W-:Y:S01]  /*4230*/  WARPGROUP.ARRIVE ;  /* 0x00000000000079c5 */ /* 0x000fe20000000000 */
[----:B------:R-:W-:Y:S02]  /*4240*/  FMNMX.FTZ R8, R62, R9, !PT ;  /* 0x000000093e087209 */ /* 0x000fe40007810000 */
[----:B------:R-:W-:Y:S02]  /*4250*/  ISETP.GT.AND P4, PT, R0, 0x51, PT ;  /* 0x000000510000780c */ /* 0x000fe40003f84270 */
[----:B------:R-:W-:Y:S01]  /*4260*/  FSEL R66, R66, -INF , P3 ;  /* 0xff80000042427808 */ /* 0x000fe20001800000 */
[----:B------:R-:W-:Y:S01]  /*4270*/  HGMMA.64x64x16.F32 R88, R140, gdesc[UR4].tnspB, R88, gsb0 ;  /* 0x40e000048c587df0 */ /* 0x000fe20008000858 */
[----:B------:R-:W-:Y:S01]  /*4280*/  UIADD3 UR6, UR10, 0x180, URZ ;  /* 0x000001800a067890 */ /* 0x000fe2000fffe03f */
[----:B------:R-:W-:Y:S01]  /*4290*/  FMNMX.FTZ R9, R63, R8, !PT ;  /* 0x000000083f097209 */ /* 0x000fe20007810000 */
[----:B------:R-:W-:Y:S01]  /*42a0*/  UMOV UR7, 0x40000040 ;  /* 0x4000004000077882 */ /* 0x000fe20000000000 */
        /* <DEDUP_REMOVED lines=30> */
[----:B------:R-:W-:-:S02]  /*4490*/  FSEL R87, R87, -INF , P4 ;  /* 0xff80000057577808 */ /* 0x000fc40002000000 */
[----:B------:R-:W-:Y:S02]  /*44a0*/  FMNMX.FTZ R0, R86, R9, !PT ;  /* 0x0000000956007209 */ /* 0x000fe40007810000 */
[C---:B------:R-:W-:Y:S02]  /*44b0*/  ISETP.GT.AND P4, PT, R6.reuse, RZ, PT ;  /* 0x000000ff0600720c */ /* 0x040fe40003f84270 */
[----:B------:R-:W-:Y:S02]  /*44c0*/  FMNMX.FTZ R8, R87, R0, !PT ;  /* 0x0000000057087209 */ /* 0x000fe40007810000 */
[----:B------:R-:W-:Y:S02]  /*44d0*/  ISETP.GT.AND P5, PT, R6, 0x1, PT ;  /* 0x000000010600780c */ /* 0x000fe40003fa4270 */
[----:B------:R-:W-:Y:S01]  /*44e0*/  FSEL R7, R24, -INF , P4 ;  /* 0xff80000018077808 */ /* 0x000fe20002000000 */
[----:B------:R-:W0:Y:S01]  /*44f0*/  SHFL.BFLY PT, R9, R8, 0x2, 0x1f ;  /* 0x0c401f0008097f89 */ /* 0x000e2200000e0000 */
        /* <DEDUP_REMOVED lines=14> */
[----:B------:R-:W-:Y:S02]  /*45e0*/  ISETP.GT.AND P4, PT, R6, 0x18, PT ;  /* 0x000000180600780c */ /* 0x000fe40003f84270 */
[----:B0-----:R-:W-:Y:S02]  /*45f0*/  FMNMX.FTZ R9, R8, R9, !PT ;  /* 0x0000000908097209 */ /* 0x001fe40007810000 */
[----:B------:R-:W-:-:S02]  /*4600*/  FSEL R33, R33, -INF , P5 ;  /* 0xff80000021217808 */ /* 0x000fc40002800000 */
[----:B------:R-:W-:Y:S01]  /*4610*/  ISETP.GT.AND P5, PT, R6, 0x19, PT ;  /* 0x000000190600780c */ /* 0x000fe20003fa4270 */
[----:B------:R-:W0:Y:S01]  /*4620*/  SHFL.BFLY PT, R0, R9, 0x1, 0x1f ;  /* 0x0c201f0009007f89 */ /* 0x000e2200000e0000 */
[----:B------:R-:W-:Y:S02]  /*4630*/  FSEL R36, R36, -INF , P4 ;  /* 0xff80000024247808 */ /* 0x000fe40002000000 */
[C---:B------:R-:W-:Y:S02]  /*4640*/  ISETP.GT.AND P4, PT, R6.reuse, 0x20, PT ;  /* 0x000000200600780c */ /* 0x040fe40003f84270 */
[----:B------:R-:W-:Y:S02]  /*4650*/  FSEL R37, R37, -INF , P5 ;  /* 0xff80000025257808 */ /* 0x000fe40002800000 */
[----:B------:R-:W-:Y:S02]  /*4660*/  ISETP.GT.AND P5, PT, R6, 0x21, PT ;  /* 0x000000210600780c */ /* 0x000fe40003fa4270 */
[----:B------:R-:W-:-:S02]  /*4670*/  FSEL R40, R40, -INF , P4 ;  /* 0xff80000028287808 */ /* 0x000fc40002000000 */
[C---:B------:R-:W-:Y:S02]  /*4680*/  ISETP.GT.AND P4, PT, R6.reuse, 0x28, PT ;  /* 0x000000280600780c */ /* 0x040fe40003f84270 */
[----:B------:R-:W-:Y:S02]  /*4690*/  FSEL R41, R41, -INF , P5 ;  /* 0xff80000029297808 */ /* 0x000fe40002800000 */
[----:B------:R-:W-:Y:S02]  /*46a0*/  ISETP.GT.AND P5, PT, R6, 0x29, PT ;  /* 0x000000290600780c */ /* 0x000fe40003fa4270 */
[----:B------:R-:W-:Y:S02]  /*46b0*/  FSEL R44, R44, -INF , P4 ;  /* 0xff8000002c2c7808 */ /* 0x000fe40002000000 */
[----:B------:R-:W-:Y:S02]  /*46c0*/  ISETP.GT.AND P4, PT, R6, 0x30, PT ;  /* 0x000000300600780c */ /* 0x000fe40003f84270 */
[----:B------:R-:W-:-:S02]  /*46d0*/  FSEL R45, R45, -INF , P5 ;  /* 0xff8000002d2d7808 */ /* 0x000fc40002800000 */
[----:B------:R-:W-:Y:S02]  /*46e0*/  ISETP.GT.AND P5, PT, R6, 0x31, PT ;  /* 0x000000310600780c */ /* 0x000fe40003fa4270 */
[----:B0-----:R-:W-:Y:S02]  /*46f0*/  FMNMX.FTZ R0, R9, R0, !PT ;  /* 0x0000000009007209 */ /* 0x001fe40007810000 */
[----:B------:R-:W-:Y:S02]  /*4700*/  FMNMX.FTZ R9, R25, R12, !PT ;  /* 0x0000000c19097209 */ /* 0x000fe40007810000 */
[----:B------:R-:W-:Y:S01]  /*4710*/  FSEL R48, R48, -INF , P4 ;  /* 0xff80000030307808 */ /* 0x000fe20002000000 */
[----:B------:R-:W-:Y:S01]  /*4720*/  FMUL.FTZ R10, R0, UR22 ;  /* 0x00000016000a7c20 */ /* 0x000fe20008410000 */
        /* <DEDUP_REMOVED lines=12> */
[----:B------:R-:W-:Y:S02]  /*47f0*/  FMNMX.FTZ R20, R40, R9, !PT ;  /* 0x0000000928147209 */ /* 0x000fe40007810000 */
[----:B------:R-:W-:Y:S01]  /*4800*/  FSEL R53, R53, -INF , P5 ;  /* 0xff80000035357808 */ /* 0x000fe20002800000 */
[----:B------:R-:W-:-:S02]  /*4810*/  WARPGROUP.DEPBAR.LE gsb0, 0x0 ;  /* 0x00008000000079c5 */ /* 0x000fc40000010000 */
[----:B------:R-:W-:Y:S01]  /*4820*/  WARPGROUP.ARRIVE ;  /* 0x00000000000079c5 */ /* 0x000fe20000000000 */
[----:B------:R-:W-:Y:S02]  /*4830*/  FMNMX.FTZ R9, R41, R20, !PT ;  /* 0x0000001429097209 */ /* 0x000fe40007810000 */
[----:B------:R-:W-:Y:S02]  /*4840*/  FSEL R8, R10, RZ, P3 ;  /* 0x000000ff0a087208 */ /* 0x000fe40001800000 */
[----:B------:R-:W-:Y:S01]  /*4850*/  FMNMX.FTZ R20, R44, R9, !PT ;  /* 0x000000092c147209 */ /* 0x000fe20007810000 */
[----:B------:R-:W-:Y:S01]  /*4860*/  HGMMA.64x64x16.F32 R88, R132, gdesc[UR4].tnspB, R88, gsb0 ;  /* 0x40e0000484587df0 */ /* 0x000fe20008000858 */
[----:B------:R-:W-:Y:S01]  /*4870*/  UIADD3 UR6, UR10, 0x280, URZ ;  /* 0x000002800a067890 */ /* 0x000fe2000fffe03f */
[----:B------:R-:W-:Y:S01]  /*4880*/  ISETP.GT.AND P5, PT, R6, 0x41, PT ;  /* 0x000000410600780c */ /* 0x000fe20003fa4270 */
[----:B------:R-:W-:Y:S01]  /*4890*/  UMOV UR7, 0x40000040 ;  /* 0x4000004000077882 */ /* 0x000fe20000000000 */
        /* <DEDUP_REMOVED lines=11> */
[----:B------:R-:W-:Y:S01]  /*4950*/  MUFU.EX2 R149, R149 ;  /* 0x0000009500957308 */ /* 0x000fe20000000800 */
        /* <DEDUP_REMOVED lines=23> */
[----:B------:R0:W-:Y:S01]  /*4ad0*/  MUFU.EX2 R12, R31 ;  /* 0x0000001f000c7308 */ /* 0x0001e20000000800 */
[----:B------:R-:W-:Y:S01]  /*4ae0*/  ISETP.GT.AND P4, PT, R6, 0x58, PT ;  /* 0x000000580600780c */ /* 0x000fe20003f84270 */
[--C-:B------:R-:W-:Y:S01]  /*4af0*/  FFMA.FTZ R139, R54, UR22, -R8.reuse ;  /* 0x00000016368b7c23 */ /* 0x100fe20008010808 */
[----:B------:R-:W-:Y:S01]  /*4b00*/  FSEL R65, R65, -INF , P5 ;  /* 0xff80000041417808 */ /* 0x000fe20002800000 */
[--C-:B------:R-:W-:Y:S01]  /*4b10*/  FFMA.FTZ R55, R55, UR22, -R8.reuse ;  /* 0x0000001637377c23 */ /* 0x100fe20008010808 */
        /* <DEDUP_REMOVED lines=17> */
[----:B------:R-:W-:Y:S01]  /*4c30*/  FFMA.FTZ R27, R86, UR22, -R8 ;  /* 0x00000016561b7c23 */ /* 0x000fe20008010808 */
[----:B------:R-:W-:Y:S01]  /*4c40*/  FMNMX.FTZ R9, R69, R30, !PT ;  /* 0x0000001e45097209 */ /* 0x000fe20007810000 */
[----:B------:R-:W-:Y:S01]  /*4c50*/  MUFU.EX2 R14, R35 ;  /* 0x00000023000e7308 */ /* 0x000fe20000000800 */
[----:B------:R-:W-:-:S02]  /*4c60*/  ISETP.GT.AND P4, PT, R6, 0x68, PT ;  /* 0x000000680600780c */ /* 0x000fc40003f84270 */
[----:B------:R-:W-:Y:S02]  /*4c70*/  FSEL R73, R73, -INF , P5 ;  /* 0xff80000049497808 */ /* 0x000fe40002800000 */
[----:B------:R-:W-:Y:S02]  /*4c80*/  FMNMX.FTZ R34, R72, R9, !PT ;  /* 0x0000000948227209 */ /* 0x000fe40007810000 */
[----:B------:R-:W-:Y:S01]  /*4c90*/  ISETP.GT.AND P5, PT, R6, 0x69, PT ;  /* 0x000000690600780c */ /* 0x000fe20003fa4270 */
[----:B------:R-:W-:Y:S01]  /*4ca0*/  MUFU.EX2 R147, R147 ;  /* 0x0000009300937308 */ /* 0x000fe20000000800 */
[----:B------:R-:W-:Y:S02]  /*4cb0*/  FSEL R76, R76, -INF , P4 ;  /* 0xff8000004c4c7808 */ /* 0x000fe40002000000 */
[----:B------:R-:W-:Y:S02]  /*4cc0*/  FMNMX.FTZ R9, R73, R34, !PT ;  /* 0x0000002249097209 */ /* 0x000fe40007810000 */
[----:B------:R-:W-:Y:S01]  /*4cd0*/  ISETP.GT.AND P4, PT, R6, 0x70, PT ;  /* 0x000000700600780c */ /* 0x000fe20003f84270 */
[----:B------:R-:W-:-:S02]  /*4ce0*/  WARPGROUP.DEPBAR.LE gsb0, 0x0 ;  /* 0x00008000000079c5 */ /* 0x000fc40000010000 */
        /* <DEDUP_REMOVED lines=287> */
.L_x_2010:
[----:B------:R-:W-:-:S13]  /*5ee0*/  ISETP.LE.AND P2, PT, RZ, UR24, PT ;  /* 0x00000018ff007c0c */ /* 0x000fda000bf43270 */
[----:B------:R-:W-:Y:S05]  /*5ef0*/  @!P2 BRA `(.L_x_2020) ;  /* 0x0000001c0030a947 */ /* 0x000fea0003800000 */
[----:B------:R-:W-:Y:S01]  /*5f00*/  IMAD.MOV.U32 R5, RZ, RZ, R0 ;  /* 0x000000ffff057224 */ /* 0x000fe200078e0000 */
[----:B------:R-:W-:Y:S01]  /*5f10*/  UMOV UR23, UR38 ;  /* 0x0000002600177c82 */ /* 0x000fe20008000000 */
[----:B------:R-:W-:Y:S01]  /*5f20*/  IMAD.MOV.U32 R7, RZ, RZ, R6 ;  /* 0x000000ffff077224 */ /* 0x000fe200078e0006 */
[----:B------:R-:W-:Y:S01]  /*5f30*/  UMOV UR21, UR39 ;  /* 0x0000002700157c82 */ /* 0x000fe20008000000 */
[----:B------:R-:W-:-:S05]  /*5f40*/  ULDC UR22, c[0x0][0x988] ;  /* 0x0002620000167ab9 */ /* 0x000fca0000000800 */
.L_x_2029:
        /* <DEDUP_REMOVED lines=9> */
.L_x_2022:
[----:B------:R-:W-:Y:S01]  /*5fe0*/  ULEA UR6, UR39, UR45, 0x3 ;  /* 0x0000002d27067291 */ /* 0x000fe2000f8e183f */
[----:B------:R-:W-:-:S05]  /*5ff0*/  IMAD.U32 R0, RZ, RZ, UR38 ;  /* 0x00000026ff007e24 */ /* 0x000fca000f8e00ff */
[----:B------:R-:W-:-:S04]  /*6000*/  SHF.L.U32 R0, R0, 0x1f, RZ ;  /* 0x0000001f00007819 */ /* 0x000fc800000006ff */
[----:B------:R0:W1:Y:S01]  /*6010*/  SYNCS.PHASECHK.TRANS64.TRYWAIT P2, [UR6+0x16830], R0 ;  /* 0x01683000ff0075a7 */ /* 0x0000620008040146 */
[----:B------:R-:W-:Y:S05]  /*6020*/  @!P0 BRA `(.L_x_2023) ;  /* 0x0000000000048947 */ /* 0x000fea0003800000 */
[----:B------:R-:W-:Y:S01]  /*6030*/  BPT.TRAP 0x1 ;  /* 0x000000040000795c */ /* 0x000fe20000300000 */
.L_x_2023:
[----:B-1----:R-:W-:Y:S05]  /*6040*/  @P2 BRA `(.L_x_2021) ;  /* 0x0000000000082947 */ /* 0x002fea0003800000 */
[----:B------:R-:W1:Y:S02]  /*6050*/  SYNCS.PHASECHK.TRANS64.TRYWAIT P2, [UR6+0x16830], R0 ;  /* 0x01683000ff0075a7 */ /* 0x000e640008040146 */
[----:B-1----:R-:W-:Y:S05]  /*6060*/  @!P2 BRA `(.L_x_2024) ;  /* 0x000000940034a947 */ /* 0x002fea0003800000 */
.L_x_2021:
        /* <DEDUP_REMOVED lines=25> */
.L_x_2026:
[----:B------:R-:W-:Y:S01]  /*6200*/  ULEA UR6, UR21, UR45, 0x3 ;  /* 0x0000002d15067291 */ /* 0x000fe2000f8e183f */
[----:B------:R-:W-:-:S05]  /*6210*/  IMAD.U32 R0, RZ, RZ, UR23 ;  /* 0x00000017ff007e24 */ /* 0x000fca000f8e00ff */
[----:B------:R-:W-:-:S04]  /*6220*/  SHF.L.U32 R0, R0, 0x1f, RZ ;  /* 0x0000001f00007819 */ /* 0x000fc800000006ff */
[----:B------:R0:W1:Y:S01]  /*6230*/  SYNCS.PHASECHK.TRANS64.TRYWAIT P2, [UR6+0x16850], R0 ;  /* 0x01685000ff0075a7 */ /* 0x0000620008040146 */
[----:B------:R-:W-:Y:S05]  /*6240*/  @!P0 BRA `(.L_x_2027) ;  /* 0x0000000000048947 */ /* 0x000fea0003800000 */
[----:B------:R-:W-:Y:S01]  /*6250*/  BPT.TRAP 0x1 ;  /* 0x000000040000795c */ /* 0x000fe20000300000 */
.L_x_2027:
[----:B-1----:R-:W-:Y:S05]  /*6260*/  @P2 BRA `(.L_x_2025) ;  /* 0x0000000000082947 */ /* 0x002fea0003800000 */
[----:B------:R-:W1:Y:S02]  /*6270*/  SYNCS.PHASECHK.TRANS64.TRYWAIT P2, [UR6+0x16850], R0 ;  /* 0x01685000ff0075a7 */ /* 0x000e640008040146 */
[----:B-1----:R-:W-:Y:S05]  /*6280*/  @!P2 BRA `(.L_x_2028) ;  /* 0x0000009000c4a947 */ /* 0x002fea0003800000 */
.L_x_2025:
        /* <DEDUP_REMOVED lines=403> */
.L_x_2020:
[----:B------:R-:W-:Y:S06]  /*7bc0*/  BAR.ARV 0x8, 0x200 ;  /* 0x0208000000007b1d */ /* 0x000fec0000002000 */
[----:B------:R-:W-:Y:S05]  /*7bd0*/  @!P0 BRA `(.L_x_2030) ;  /* 0x0000000000048947 */ /* 0x000fea0003800000 */
[----:B------:R-:W-:Y:S01]  /*7be0*/  BPT.TRAP 0x1 ;  /* 0x000000040000795c */ /* 0x000fe20000300000 */
.L_x_2030:
[----:B------:R-:W-:Y:S01]  /*7bf0*/  ULEA UR5, UR39, UR45, 0x3 ;  /* 0x0000002d27057291 */ /* 0x000fe2000f8e183f */
[----:B------:R-:W-:-:S05]  /*7c00*/  IMAD.U32 R4, RZ, RZ, UR38 ;  /* 0x00000026ff047e24 */ /* 0x000fca000f8e00ff */
[----:B------:R-:W-:-:S04]  /*7c10*/  SHF.L.U32 R4, R4, 0x1f, RZ ;  /* 0x0000001f04047819 */ /* 0x000fc800000006ff */
[----:B------:R0:W1:Y:S01]  /*7c20*/  SYNCS.PHASECHK.TRANS64.TRYWAIT P2, [UR5+0x16850], R4 ;  /* 0x01685004ff0075a7 */ /* 0x0000620008040145 */
[----:B------:R-:W-:Y:S05]  /*7c30*/  @!P0 BRA `(.L_x_2031) ;  /* 0x0000000000048947 */ /* 0x000fea0003800000 */
[----:B------:R-:W-:Y:S01]  /*7c40*/  BPT.TRAP 0x1 ;  /* 0x000000040000795c */ /* 0x000fe20000300000 */
.L_x_2031:
[----:B-1----:R-:W-:Y:S05]  /*7c50*/  @P2 BRA `(.L_x_2032) ;  /* 0x0000000000082947 */ /* 0x002fea0003800000 */
[----:B------:R-:W1:Y:S02]  /*7c60*/  SYNCS.PHASECHK.TRANS64.TRYWAIT P0, [UR5+0x16850], R4 ;  /* 0x01685004ff0075a7 */ /* 0x000e640008000145 */
[----:B-1----:R-:W-:Y:S05]  /*7c70*/  @!P0 BRA `(.L_x_2033) ;  /* 0x0000007800608947 */ /* 0x002fea0003800000 */
.L_x_2032:
        /* <DEDUP_REMOVED lines=114> */
.L_x_2003:
[----:B------:R-:W0:Y:S01]  /*83a0*/  S2R R3, SR_CgaCtaId ;  /* 0x0000000000037919 */ /* 0x000e220000008800 */
[----:B------:R-:W-:Y:S01]  /*83b0*/  MOV R0, 0x400 ;  /* 0x0000040000007802 */ /* 0x000fe20000000f00 */
[----:B------:R-:W-:Y:S01]  /*83c0*/  BSSY B0, `(.L_x_2034) ;  /* 0x0000189000007945 */ /* 0x000fe20003800000 */
[----:B------:R-:W-:Y:S02]  /*83d0*/  BAR.SYNC.DEFER_BLOCKING 0x5, 0x200 ;  /* 0x0148000000007b1d */ /* 0x000fe40000010000 */
[----:B0-----:R-:W-:-:S05]  /*83e0*/  LEA R0, R3, R0, 0x18 ;  /* 0x0000000003007211 */ /* 0x001fca00078ec0ff */
[----:B------:R-:W0:Y:S02]  /*83f0*/  LDS.128 R28, [R0+0x168d0] ;  /* 0x0168d000001c7984 */ /* 0x000e240000000c00 */
[----:B0-----:R-:W-:Y:S02]  /*8400*/  R2UR UR5, R29 ;  /* 0x000000001d0572ca */ /* 0x001fe400000e0000 */
        /* <DEDUP_REMOVED lines=9> */
[----:B------:R-:W-:Y:S01]  /*84a0*/  USHF.L.U32 UR16, UR40, 0x2, URZ ;  /* 0x0000000228107899 */ /* 0x000fe2000800063f */
[----:B------:R-:W-:Y:S01]  /*84b0*/  F2FP.F16.F32.PACK_AB R14, R14, R25 ;  /* 0x000000190e0e723e */ /* 0x000fe200000000ff */
[----:B------:R-:W-:Y:S01]  /*84c0*/  UISETP.NE.AND.EX UP0, UPT, UR9, URZ, UPT, UP0 ;  /* 0x0000003f0900728c */ /* 0x000fe2000bf05300 */
[----:B------:R-:W-:Y:S01]  /*84d0*/  F2FP.F16.F32.PACK_AB R15, R15, R110 ;  /* 0x0000006e0f0f723e */ /* 0x000fe200000000ff */
[----:B------:R-:W-:Y:S01]  /*84e0*/  USHF.L.U64.HI UR18, UR40, 0x2, UR41 ;  /* 0x0000000228127899 */ /* 0x000fe20008010229 */
[----:B------:R-:W-:Y:S01]  /*84f0*/  F2FP.F16.F32.PACK_AB R113, R115, R114 ;  /* 0x000000727371723e */ /* 0x000fe200000000ff */
[----:B------:R-:W-:Y:S01]  /*8500*/  UIADD3 UR4, UP1, UR16, UR8, URZ ;  /* 0x0000000810047290 */ /* 0x000fe2000ff3e03f */
[----:B------:R-:W-:Y:S01]  /*8510*/  F2FP.F16.F32.PACK_AB R114, R117, R116 ;  /* 0x000000747572723e */ /* 0x000fe200000000ff */
[----:B------:R-:W1:Y:S01]  /*8520*/  LDC R33, c[0x0][0xbe8] ;  /* 0x0002fa00ff217b82 */ /* 0x000e620000000800 */
[----:B------:R-:W-:Y:S01]  /*8530*/  F2FP.F16.F32.PACK_AB R115, R119, R118 ;  /* 0x000000767773723e */ /* 0x000fe200000000ff */
[----:B------:R-:W-:-:S02]  /*8540*/  UIADD3.X UR7, UR18, UR9, URZ, UP1, !UPT ;  /* 0x0000000912077290 */ /* 0x000fc40008ffe43f */
[----:B------:R-:W-:-:S04]  /*8550*/  IMAD.U32 R24, RZ, RZ, UR4 ;  /* 0x00000004ff187e24 */ /* 0x000fc8000f8e00ff */
[----:B------:R-:W-:Y:S01]  /*8560*/  BAR.SYNC.DEFER_BLOCKING 0x1, 0x180 ;  /* 0x0046000000007b1d */ /* 0x000fe20000010000 */
[----:B------:R-:W-:Y:S01]  /*8570*/  IMAD.U32 R25, RZ, RZ, UR7 ;  /* 0x00000007ff197e24 */ /* 0x000fe2000f8e00ff */
[----:B------:R-:W-:-:S04]  /*8580*/  USHF.R.S32.HI UR17, URZ, 0x1f, UR42 ;  /* 0x0000001f3f117899 */ /* 0x000fc8000801142a */
[----:B------:R-:W-:Y:S01]  /*8590*/  ULDC.64 UR10, c[0x0][0xb90] ;  /* 0x0002e400000a7ab9 */ /* 0x000fe20000000a00 */
        /* <DEDUP_REMOVED lines=32> */
[----:B------:R-:W-:Y:S01]  /*87a0*/  F2FP.F16.F32.PACK_AB R9, R99, R98 ;  /* 0x000000626309723e */ /* 0x000fe200000000ff */
[----:B------:R-:W-:Y:S01]  /*87b0*/  STSM.16.M88.4 [R32], R4 ;  /* 0x0000000420007844 */ /* 0x000fe20000000200 */
[----:B------:R-:W-:Y:S02]  /*87c0*/  F2FP.F16.F32.PACK_AB R10, R101, R100 ;  /* 0x00000064650a723e */ /* 0x000fe400000000ff */
[----:B------:R-:W-:-:S02]  /*87d0*/  F2FP.F16.F32.PACK_AB R11, R103, R102 ;  /* 0x00000066670b723e */ /* 0x000fc400000000ff */
[----:B------:R-:W-:-:S03]  /*87e0*/  PLOP3.LUT P2, PT, PT, PT, UP0, 0x80, 0x0 ;  /* 0x000000000000781c */ /* 0x000fc60003f4f008 */
[----:B------:R0:W-:Y:S04]  /*87f0*/  STSM.16.M88.4 [R30], R8 ;  /* 0x000000081e007844 */ /* 0x0001e80000000200 */
[----:B------:R2:W-:Y:S04]  /*8800*/  STSM.16.M88.4 [R29], R12 ;  /* 0x0000000c1d007844 */ /* 0x0005e80000000200 */
[----:B------:R2:W-:Y:S01]  /*8810*/  STSM.16.M88.4 [R28], R112 ;  /* 0x000000701c007844 */ /* 0x0005e20000000200 */
[----:B------:R-:W-:Y:S06]  /*8820*/  BAR.SYNC.DEFER_BLOCKING 0x1, 0x180 ;  /* 0x0046000000007b1d */ /* 0x000fec0000010000 */
[----:B------:R-:W3:Y:S01]  /*8830*/  @P2 LDG.E R26, desc[UR48][R24.64] ;  /* 0x00000030181a2981 */ /* 0x000ee2000c1e1900 */
[----:B-1----:R-:W-:Y:S01]  /*8840*/  ISETP.NE.AND P1, PT, R33, 0x1, PT ;  /* 0x000000012100780c */ /* 0x002fe20003f25270 */
[----:B------:R-:W-:Y:S01]  /*8850*/  UMOV UR4, URZ ;  /* 0x0000003f00047c82 */ /* 0x000fe20008000000 */
[----:B0-----:R-:W-:Y:S01]  /*8860*/  VIADD R8, R17, UR43 ;  /* 0x0000002b11087c36 */ /* 0x001fe20008000000 */
[----:B------:R-:W-:-:S02]  /*8870*/  UIMAD UR7, UR17, UR10, URZ ;  /* 0x0000000a110772a4 */ /* 0x000fc4000f8e023f */
[----:B------:R-:W-:Y:S01]  /*8880*/  USEL UR41, UR41, URZ, !UP0 ;  /* 0x0000003f29297287 */ /* 0x000fe2000c000000 */
[----:B------:R-:W-:Y:S01]  /*8890*/  IMAD.MOV.U32 R4, RZ, RZ, R8 ;  /* 0x000000ffff047224 */ /* 0x000fe200078e0008 */
[----:B------:R-:W-:Y:S02]  /*88a0*/  UIMAD UR7, UR42, UR11, UR7 ;  /* 0x0000000b2a0772a4 */ /* 0x000fe4000f8e0207 */
[----:B------:R-:W-:Y:S02]  /*88b0*/  UISETP.NE.U32.AND UP1, UPT, UR12, URZ, UPT ;  /* 0x0000003f0c00728c */ /* 0x000fe4000bf25070 */
[----:B------:R-:W-:Y:S02]  /*88c0*/  USEL UR40, UR40, URZ, !UP0 ;  /* 0x0000003f28287287 */ /* 0x000fe4000c000000 */
        /* <DEDUP_REMOVED lines=10> */
[----:B---3--:R-:W-:-:S13]  /*8970*/  @P2 R2UR UR4, R26 ;  /* 0x000000001a0422ca */ /* 0x008fda00000e0000 */
[----:B------:R-:W-:Y:S02]  /*8980*/  USHF.R.S32.HI UR9, URZ, 0x1f, UR4 ;  /* 0x0000001f3f097899 */ /* 0x000fe40008011404 */
[----:B------:R-:W-:Y:S02]  /*8990*/  UMOV UR8, UR4 ;  /* 0x0000000400087c82 */ /* 0x000fe40008000000 */
[----:B------:R-:W-:-:S04]  /*89a0*/  UIMAD.WIDE.U32 UR10, UR42, UR10, UR8 ;  /* 0x0000000a2a0a72a5 */ /* 0x000fc8000f8e0008 */
[----:B------:R-:W-:Y:S02]  /*89b0*/  UIADD3 UR11, UR11, UR7, URZ ;  /* 0x000000070b0b7290 */ /* 0x000fe4000fffe03f */
[----:B------:R-:W-:Y:S02]  /*89c0*/  UIMAD UR7, UR41, UR14, URZ ;  /* 0x0000000e290772a4 */ /* 0x000fe4000f8e023f */
[----:B------:R-:W-:Y:S02]  /*89d0*/  UIMAD.WIDE.U32 UR10, UR40, UR14, UR10 ;  /* 0x0000000e280a72a5 */ /* 0x000fe4000f8e000a */
[----:B------:R-:W-:-:S03]  /*89e0*/  UIMAD UR7, UR40, UR15, UR7 ;  /* 0x0000000f280772a4 */ /* 0x000fc6000f8e0207 */
[----:B------:R-:W-:Y:S01]  /*89f0*/  ULDC.64 UR14, c[0x0][0xb88] ;  /* 0x0002e200000e7ab9 */ /* 0x000fe20000000a00 */
[----:B------:R-:W-:Y:S01]  /*8a00*/  IADD3 R4, P0, R4, UR10, RZ ;  /* 0x0000000a04047c10 */ /* 0x000fe2000ff1e0ff */
[----:B------:R-:W-:Y:S01]  /*8a10*/  IMAD R8, R5, UR14, RZ ;  /* 0x0000000e05087c24 */ /* 0x000fe2000f8e02ff */
[----:B------:R-:W-:Y:S01]  /*8a20*/  @UP0 UIADD3 UR10, UP1, UR16, UR12, URZ ;  /* 0x0000000c100a0290 */ /* 0x000fe2000ff3e03f */
[----:B------:R-:W-:Y:S01]  /*8a30*/  IMAD.U32 R9, RZ, RZ, UR7 ;  /* 0x00000007ff097e24 */ /* 0x000fe2000f8e00ff */
[----:B------:R-:W-:-:S04]  /*8a40*/  ULDC UR7, c[0x0][0xa88] ;  /* 0x0002a20000077ab9 */ /* 0x000fc80000000800 */
[----:B------:R-:W-:Y:S01]  /*8a50*/  IADD3.X R5, R6, UR11, R9, P0, !PT ;  /* 0x0000000b06057c10 */ /* 0x000fe200087fe409 */
[----:B------:R-:W-:Y:S01]  /*8a60*/  @UP0 UIADD3.X UR11, UR18, UR13, URZ, UP1, !UPT ;  /* 0x0000000d120b0290 */ /* 0x000fe20008ffe43f */
[C---:B------:R-:W-:Y:S02]  /*8a70*/  IMAD R9, R7.reuse, UR15, R8 ;  /* 0x0000000f07097c24 */ /* 0x040fe4000f8e0208 */
[----:B------:R-:W-:Y:S01]  /*8a80*/  IMAD.U32 R6, RZ, RZ, UR7 ;  /* 0x00000007ff067e24 */ /* 0x000fe2000f8e00ff */
[----:B------:R-:W-:Y:S01]  /*8a90*/  ULDC.64 UR12, c[0x0][0xb50] ;  /* 0x0002d400000c7ab9 */ /* 0x000fe20000000a00 */
[----:B------:R-:W-:-:S04]  /*8aa0*/  IMAD.WIDE.U32 R4, R7, UR14, R4 ;  /* 0x0000000e07047c25 */ /* 0x000fc8000f8e0004 */
        /* <DEDUP_REMOVED lines=9> */
[----:B--2---:R-:W2:Y:S04]  /*8b40*/  LDG.E R9, desc[UR48][R24.64] ;  /* 0x0000003018097981 */ /* 0x004ea8000c1e1900 */
[----:B-----5:R-:W2:Y:S02]  /*8b50*/  LDG.E R6, desc[UR48][R24.64+0x4] ;  /* 0x0000043018067981 */ /* 0x020ea4000c1e1900 */
[----:B--2---:R-:W-:-:S07]  /*8b60*/  IMAD.IADD R6, R6, 0x1, -R9 ;  /* 0x0000000106067824 */ /* 0x004fce00078e0a09 */
.L_x_2036:
[----:B--2---:R-:W-:Y:S01]  /*8b70*/  SHFL.IDX PT, R12, R7, RZ, 0x1c1f ;  /* 0x001c1fff070c7589 */ /* 0x004fe200000e0000 */
        /* <DEDUP_REMOVED lines=25> */
[----:B------:R-:W-:Y:S01]  /*8d10*/  IMAD.X R25, RZ, RZ, R3, P4 ;  /* 0x000000ffff197224 */ /* 0x000fe200020e0603 */
[----:B-1----:R0:W-:Y:S04]  /*8d20*/  @!P0 ST.E desc[UR48][R14.64], R20 ;  /* 0x000000140e008985 */ /* 0x0021e8000c101930 */
[----:B------:R-:W2:Y:S04]  /*8d30*/  LD.E.128 R4, desc[UR48][R4.64] ;  /* 0x0000003004047980 */ /* 0x000ea8000c101d00 */
[----:B------:R-:W3:Y:S04]  /*8d40*/  LD.E.128 R8, desc[UR48][R8.64] ;  /* 0x0000003008087980 */ /* 0x000ee8000c101d00 */
[----:B------:R-:W4:Y:S01]  /*8d50*/  LD.E.128 R24, desc[UR48][R24.64] ;  /* 0x0000003018187980 */ /* 0x000f22000c101d00 */
[----:B------:R-:W-:Y:S01]  /*8d60*/  IADD3 R29, P0, R2, 0x4800, RZ ;  /* 0x00004800021d7810 */ /* 0x000fe20007f1e0ff */
[----:B0-----:R-:W0:Y:S01]  /*8d70*/  @P1 LDC R20, c[0x0][0xbec] ;  /* 0x0002fb00ff141b82 */ /* 0x001e220000000800 */
[----:B------:R-:W-:-:S02]  /*8d80*/  UIMAD UR7, UR9, UR10, URZ ;  /* 0x0000000a090772a4 */ /* 0x000fc4000f8e023f */
[----:B------:R-:W-:Y:S01]  /*8d90*/  LOP3.LUT R2, R29, 0x380, RZ, 0xc0, !PT ;  /* 0x000003801d027812 */ /* 0x000fe200078ec0ff */
[----:B------:R-:W-:Y:S01]  /*8da0*/  IMAD.X R13, RZ, RZ, R3, P0 ;  /* 0x000000ffff0d7224 */ /* 0x000fe200000e0603 */
[----:B------:R-:W-:Y:S02]  /*8db0*/  UIMAD.WIDE.U32 UR8, UR4, UR10, URZ ;  /* 0x0000000a040872a5 */ /* 0x000fe4000f8e003f */
[----:B------:R-:W-:Y:S01]  /*8dc0*/  SHF.R.U64 R2, R2, 0x3, RZ ;  /* 0x0000000302027819 */ /* 0x000fe200000012ff */
[----:B------:R-:W1:Y:S01]  /*8dd0*/  @P1 LDC R3, c[0x0][0xbf0] ;  /* 0x0002fc00ff031b82 */ /* 0x000e620000000800 */
[----:B------:R-:W-:Y:S02]  /*8de0*/  UIMAD UR7, UR4, UR11, UR7 ;  /* 0x0000000b040772a4 */ /* 0x000fe4000f8e0207 */
[----:B------:R-:W-:Y:S01]  /*8df0*/  LOP3.LUT R12, R2, R29, RZ, 0x3c, !PT ;  /* 0x0000001d020c7212 */ /* 0x000fe200078e3cff */
[----:B------:R-:W-:Y:S01]  /*8e00*/  ULDC.64 UR10, c[0x0][0xae8] ;  /* 0x0002ba00000a7ab9 */ /* 0x000fe20000000a00 */
[----:B------:R-:W-:Y:S01]  /*8e10*/  UIADD3 UR9, UR9, UR7, URZ ;  /* 0x0000000709097290 */ /* 0x000fe2000fffe03f */
[----:B------:R-:W-:Y:S01]  /*8e20*/  IMAD R2, R18, 0x30, R22 ;  /* 0x0000003012027824 */ /* 0x000fe200078e0216 */
[----:B------:R-:W-:-:S02]  /*8e30*/  UIMAD UR4, UR17, UR10, URZ ;  /* 0x0000000a110472a4 */ /* 0x000fc4000f8e023f */
[----:B------:R-:W-:Y:S01]  /*8e40*/  UIMAD.WIDE.U32 UR8, UR42, UR10, UR8 ;  /* 0x0000000a2a0872a5 */ /* 0x000fe2000f8e0008 */
[----:B------:R-:W-:Y:S01]  /*8e50*/  VIADD R29, R2, UR43 ;  /* 0x0000002b021d7c36 */ /* 0x000fe20008000000 */
[----:B------:R-:W-:Y:S01]  /*8e60*/  UIMAD UR4, UR42, UR11, UR4 ;  /* 0x0000000b2a0472a4 */ /* 0x000fe2000f8e0204 */
[----:B------:R-:W-:Y:S01]  /*8e70*/  VIADD R34, R22, UR43 ;  /* 0x0000002b16227c36 */ /* 0x000fe20008000000 */
[----:B------:R-:W5:Y:S01]  /*8e80*/  LD.E.128 R12, desc[UR48][R12.64] ;  /* 0x000000300c0c7980 */ /* 0x000f62000c101d00 */
[----:B------:R-:W-:Y:S01]  /*8e90*/  ULDC.64 UR10, c[0x0][0xaf0] ;  /* 0x0002bc00000a7ab9 */ /* 0x000fe20000000a00 */
[----:B------:R-:W-:Y:S01]  /*8ea0*/  UIADD3 UR9, UR9, UR4, URZ ;  /* 0x0000000409097290 */ /* 0x000fe2000fffe03f */
        /* <DEDUP_REMOVED lines=67> */
.L_x_2035:
        /* <DEDUP_REMOVED lines=26> */
[----:B--2---:R-:W-:-:S13]  /*9480*/  @P2 R2UR UR4, R6 ;  /* 0x00000000060422ca */ /* 0x004fda00000e0000 */
[----:B------:R-:W-:Y:S01]  /*9490*/  USHF.R.S32.HI UR10, URZ, 0x1f, UR4 ;  /* 0x0000001f3f0a7899 */ /* 0x000fe20008011404 */
[----:B01----:R-:W-:Y:S11]  /*94a0*/  @P3 BRA `(.L_x_2038) ;  /* 0x0000000000103947 */ /* 0x003ff60003800000 */
[----:B------:R-:W-:Y:S05]  /*94b0*/  @!P2 BRA `(.L_x_2038) ;  /* 0x00000000000ca947 */ /* 0x000fea0003800000 */
[----:B------:R-:W2:Y:S04]  /*94c0*/  LDG.E R5, desc[UR48][R2.64] ;  /* 0x0000003002057981 */ /* 0x000ea8000c1e1900 */
[----:B-----5:R-:W2:Y:S02]  /*94d0*/  LDG.E R0, desc[UR48][R2.64+0x4] ;  /* 0x0000043002007981 */ /* 0x020ea4000c1e1900 */
[----:B--2---:R-:W-:-:S07]  /*94e0*/  IMAD.IADD R0, R0, 0x1, -R5 ;  /* 0x0000000100007824 */ /* 0x004fce00078e0a05 */
.L_x_2038:
[----:B------:R-:W-:Y:S01]  /*94f0*/  USEL UR40, UR40, URZ, !UP0 ;  /* 0x0000003f28287287 */ /* 0x000fe2000c000000 */
[----:B------:R-:W-:Y:S01]  /*9500*/  BSSY B1, `(.L_x_2039) ;  /* 0x000002c000017945 */ /* 0x000fe20003800000 */
[----:B------:R-:W-:-:S03]  /*9510*/  USEL UR41, UR41, URZ, !UP0 ;  /* 0x0000003f29297287 */ /* 0x000fc6000c000000 */
[----:B------:R-:W-:Y:S09]  /*9520*/  @P1 BRA `(.L_x_2040) ;  /* 0x0000000000a41947 */ /* 0x000ff20003800000 */
        /* <DEDUP_REMOVED lines=41> */
.L_x_2040:
[----:B------:R-:W-:Y:S05]  /*97c0*/  BSYNC B1 ;  /* 0x0000000000017941 */ /* 0x000fea0003800000 */
.L_x_2039:
        /* <DEDUP_REMOVED lines=72> */
.L_x_2037:
[----:B------:R-:W-:Y:S05]  /*9c50*/  BSYNC B0 ;  /* 0x0000000000007941 */ /* 0x000fea0003800000 */
.L_x_2034:
[----:B------:R-:W-:Y:S02]  /*9c60*/  ULDC UR4, c[0x0][0xc3c] ;  /* 0x00030f0000047ab9 */ /* 0x000fe40000000800 */
[----:B------:R-:W-:-:S13]  /*9c70*/  ISETP.GE.AND P0, PT, R31, UR4, PT ;  /* 0x000000041f007c0c */ /* 0x000fda000bf06270 */
[----:B------:R-:W-:Y:S05]  /*9c80*/  @!P0 BRA `(.L_x_2041) ;  /* 0xffffff7000548947 */ /* 0x000fea000383ffff */
[----:B------:R-:W-:Y:S05]  /*9c90*/  EXIT ;  /* 0x000000000000794d */ /* 0x000fea0003800000 */
.L_x_1998:
[----:B------:R-:W-:-:S08]  /*9ca0*/  NOP ;  /* 0x0000000000007918 */ /* 0x000fd00000000000 */
[----:B------:R-:W0:-:S00]  /*9cb0*/  USETMAXREG.DEALLOC.CTAPOOL 0x20 ;  /* 0x00000020000079c8 */ /* 0x000e0000080e0500 */
[----:B0-----:R-:W-:-:S06]  /*9cc0*/  LOP3.LUT R0, R0, 0x3, RZ, 0xc0, !PT ;  /* 0x0000000300007812 */ /* 0x001fcc00078ec0ff */
[----:B------:R-:W0:Y:S02]  /*9cd0*/  SHFL.IDX PT, R0, R0, RZ, 0x1f ;  /* 0x00001fff00007589 */ /* 0x000e2400000e0000 */
[----:B0-----:R-:W-:Y:S01]  /*9ce0*/  ISETP.NE.AND P0, PT, R0, RZ, PT ;  /* 0x000000ff0000720c */ /* 0x001fe20003f05270 */
[----:B------:R-:W-:-:S03]  /*9cf0*/  IMAD.MOV.U32 R0, RZ, RZ, RZ ;  /* 0x000000ffff007224 */ /* 0x000fc600078e00ff */
[----:B------:R-:W-:-:S05]  /*9d00*/  P2R R2, PR, RZ, 0x1 ;  /* 0x00000001ff027803 */ /* 0x000fca0000000000 */
[----:B------:R0:W-:Y:S04]  /*9d10*/  STL [R1+0x30], R2 ;  /* 0x0000300201007387 */ /* 0x0001e80000100800 */
        /* <DEDUP_REMOVED lines=8> */
.L_x_2042:
        /* <DEDUP_REMOVED lines=42> */
.L_x_2048:
        /* <DEDUP_REMOVED lines=12> */
.L_x_2047:
[----:B------:R-:W-:Y:S05]  /*a100*/  BSYNC B0 ;  /* 0x0000000000007941 */ /* 0x000fea0003800000 */
.L_x_2046:
        /* <DEDUP_REMOVED lines=21> */
.L_x_2044:
        /* <DEDUP_REMOVED lines=21> */
.L_x_2049:
        /* <DEDUP_REMOVED lines=58> */
.L_x_2045:
[----:B------:R-:W-:Y:S02]  /*a750*/  IMAD.MOV.U32 R17, RZ, RZ, RZ ;  /* 0x000000ffff117224 */ /* 0x000fe400078e00ff */
[----:B------:R-:W-:Y:S02]  /*a760*/  IMAD.U32 R16, RZ, RZ, UR6 ;  /* 0x00000006ff107e24 */ /* 0x000fe4000f8e00ff */
[----:B------:R-:W-:-:S07]  /*a770*/  IMAD.MOV.U32 R18, RZ, RZ, RZ ;  /* 0x000000ffff127224 */ /* 0x000fce00078e00ff */
.L_x_2050:
[----:B------:R-:W-:-:S13]  /*a780*/  ISETP.NE.AND P0, PT, R5, RZ, PT ;  /* 0x000000ff0500720c */ /* 0x000fda0003f05270 */
[----:B------:R-:W0:Y:S01]  /*a790*/  @!P0 S2R R3, SR_CgaCtaId ;  /* 0x0000000000038919 */ /* 0x000e220000008800 */
[----:B------:R-:W-:-:S04]  /*a7a0*/  @!P0 MOV R0, 0x400 ;  /* 0x0000040000008802 */ /* 0x000fc80000000f00 */
[----:B0-----:R-:W-:-:S05]  /*a7b0*/  @!P0 LEA R0, R3, R0, 0x18 ;  /* 0x0000000003008211 */ /* 0x001fca00078ec0ff */
[----:B------:R0:W-:Y:S01]  /*a7c0*/  @!P0 STS.128 [R0+0x168d0], R16 ;  /* 0x0168d01000008388 */ /* 0x0001e20000000c00 */
[----:B------:R-:W-:Y:S06]  /*a7d0*/  BAR.ARV 0x5, 0x200 ;  /* 0x0148000000007b1d */ /* 0x000fec0000002000 */
.L_x_2043:
        /* <DEDUP_REMOVED lines=28> */
.L_x_2141:
[----:B0-----:R-:W0:Y:S02]  /*a9a0*/  LDC.64 R2, c[0x0][0xc88] ;  /* 0x00032200ff027b82 */ /* 0x001e240000000a00 */
[----:B0-----:R-:W-:-:S05]  /*a9b0*/  IMAD.WIDE R2, R19, 0x4, R2 ;  /* 0x0000000413027825 */ /* 0x001fca00078e0202 */
[----:B--2---:R-:W2:Y:S01]  /*a9c0*/  LDG.E R10, desc[UR48][R2.64] ;  /* 0x00000030020a7981 */ /* 0x004ea2000c1e1900 */
        /* <DEDUP_REMOVED lines=8> */
[----:B--2---:R-:W-:Y:S01]  /*aa50*/  SHF.R.S32.HI R4, RZ, 0x1f, R10 ;  /* 0x0000001fff047819 */ /* 0x004fe2000001140a */
        /* <DEDUP_REMOVED lines=8> */
[----:B-1----:R1:W5:Y:S01]  /*aae0*/  @P0 LDG.E R0, desc[UR48][R2.64] ;  /* 0x0000003002000981 */ /* 0x002362000c1e1900 */
[----:B------:R-:W-:Y:S01]  /*aaf0*/  ISETP.NE.AND.EX P1, PT, RZ, UR5, PT, P1 ;  /* 0x00000005ff007c0c */ /* 0x000fe2000bf25310 */
[----:B------:R-:W-:Y:S01]  /*ab00*/  IMAD.MOV.U32 R28, RZ, RZ, RZ ;  /* 0x000000ffff1c7224 */ /* 0x000fe200078e00ff */
[----:B------:R-:W-:Y:S02]  /*ab10*/  ISETP.NE.U32.AND P2, PT, RZ, UR8, PT ;  /* 0x00000008ff007c0c */ /* 0x000fe4000bf45070 */
        /* <DEDUP_REMOVED lines=24> */
[----:B------:R-:W-:Y:S01]  /*aca0*/  IMAD.MOV.U32 R9, RZ, RZ, R8 ;  /* 0x000000ffff097224 */ /* 0x000fe200078e0008 */
[----:B------:R-:W-:Y:S06]  /*acb0*/  @P2 BRA `(.L_x_2052) ;  /* 0x0000000000142947 */ /* 0x000fec0003800000 */
[----:B------:R-:W-:Y:S05]  /*acc0*/  @!P1 BRA `(.L_x_2052) ;  /* 0x0000000000109947 */ /* 0x000fea0003800000 */
[----:B------:R-:W2:Y:S04]  /*acd0*/  LDG.E R7, desc[UR48][R2.64] ;  /* 0x0000003002077981 */ /* 0x000ea8000c1e1900 */
[----:B0-----:R-:W2:Y:S02]  /*ace0*/  LDG.E R8, desc[UR48][R2.64+0x4] ;  /* 0x0000043002087981 */ /* 0x001ea4000c1e1900 */
[----:B--2---:R-:W-:-:S05]  /*acf0*/  IMAD.IADD R9, R8, 0x1, -R7 ;  /* 0x0000000108097824 */ /* 0x004fca00078e0a07 */
[----:B------:R1:W-:Y:S02]  /*ad00*/  STL [R1+0x14], R9 ;  /* 0x0000140901007387 */ /* 0x0003e40000100800 */
.L_x_2052:
[----:B------:R-:W-:Y:S01]  /*ad10*/  ULDC.64 UR4, c[0x0][0xa20] ;  /* 0x0002880000047ab9 */ /* 0x000fe20000000a00 */
[----:B-----5:R-:W-:Y:S01]  /*ad20*/  IMAD.IADD R28, R28, 0x1, R0 ;  /* 0x000000011c1c7824 */ /* 0x020fe200078e0200 */
[----:B------:R-:W-:Y:S01]  /*ad30*/  ISETP.NE.U32.AND P1, PT, RZ, UR4, PT ;  /* 0x00000004ff007c0c */ /* 0x000fe2000bf25070 */
[----:B------:R-:W-:-:S03]  /*ad40*/  IMAD.MOV.U32 R26, RZ, RZ, R10 ;  /* 0x000000ffff1a7224 */ /* 0x000fc600078e000a */
[----:B------:R-:W-:-:S13]  /*ad50*/  ISETP.NE.AND.EX P1, PT, RZ, UR5, PT, P1 ;  /* 0x00000005ff007c0c */ /* 0x000fda000bf25310 */
[----:B------:R-:W-:Y:S05]  /*ad60*/  @!P1 BRA `(.L_x_2053) ;  /* 0x0000000000109947 */ /* 0x000fea0003800000 */
[----:B------:R-:W-:-:S04]  /*ad70*/  IADD3 R2, P0, R24, UR4, RZ ;  /* 0x0000000418027c10 */ /* 0x000fc8000ff1e0ff */
[----:B------:R-:W-:-:S05]  /*ad80*/  IADD3.X R3, R25, UR5, RZ, P0, !PT ;  /* 0x0000000519037c10 */ /* 0x000fca00087fe4ff */
[----:B------:R2:W5:Y:S01]  /*ad90*/  LDG.E R6, desc[UR48][R2.64] ;  /* 0x0000003002067981 */ /* 0x000562000c1e1900 */
[----:B------:R-:W-:Y:S05]  /*ada0*/  BRA `(.L_x_2054) ;  /* 0x0000000000107947 */ /* 0x000fea0003800000 */
.L_x_2053:
[----:B------:R-:W-:Y:S05]  /*adb0*/  @!P0 BRA `(.L_x_2054) ;  /* 0x00000000000c8947 */ /* 0x000fea0003800000 */
[----:B------:R-:W2:Y:S04]  /*adc0*/  LDG.E R3, desc[UR48][R4.64] ;  /* 0x0000003004037981 */ /* 0x000ea8000c1e1900 */
[----:B------:R-:W2:Y:S02]  /*add0*/  LDG.E R6, desc[UR48][R4.64+0x4] ;  /* 0x0000043004067981 */ /* 0x000ea4000c1e1900 */
[----:B--2---:R-:W-:-:S07]  /*ade0*/  IMAD.IADD R6, R6, 0x1, -R3 ;  /* 0x0000000106067824 */ /* 0x004fce00078e0a03 */
.L_x_2054:
[----:B--2---:R-:W2:Y:S01]  /*adf0*/  LDC R2, c[0x0][0x448] ;  /* 0x00011200ff027b82 */ /* 0x004ea20000000800 */
[----:B-----5:R-:W-:Y:S01]  /*ae00*/  IMAD.IADD R6, R6, 0x1, -R0 ;  /* 0x0000000106067824 */ /* 0x020fe200078e0a00 */
[----:B------:R-:W-:Y:S01]  /*ae10*/  BSSY B7, `(.L_x_2055) ;  /* 0x000035e000077945 */ /* 0x000fe20003800000 */
[----:B------:R-:W-:-:S04]  /*ae20*/  IMAD R0, R17, 0xc0, RZ ;  /* 0x000000c011007824 */ /* 0x000fc800078e02ff */
[----:B------:R-:W-:Y:S01]  /*ae30*/  VIADD R0, R0, 0xbf ;  /* 0x000000bf00007836 */ /* 0x000fe20000000000 */
[----:B--2---:R-:W-:-:S13]  /*ae40*/  ISETP.NE.AND P0, PT, R2, 0x1, PT ;  /* 0x000000010200780c */ /* 0x004fda0003f05270 */
[----:B------:R-:W2:Y:S08]  /*ae50*/  @P0 LDC R3, c[0x0][0x44c] ;  /* 0x00011300ff030b82 */ /* 0x000eb00000000800 */
[----:B------:R-:W3:Y:S01]  /*ae60*/  @P0 LDC R2, c[0x0][0x450] ;  /* 0x00011400ff020b82 */ /* 0x000ee20000000800 */
[----:B--2---:R-:W-:-:S05]  /*ae70*/  @P0 IMAD.HI.U32 R3, R0, R3, RZ ;  /* 0x0000000300030227 */ /* 0x004fca00078e00ff */
[----:B---3--:R-:W-:Y:S02]  /*ae80*/  @P0 SHF.R.U32.HI R0, RZ, R2, R3 ;  /* 0x00000002ff000219 */ /* 0x008fe40000011603 */
[C---:B------:R-:W-:Y:S01]  /*ae90*/  IADD3 R3, R6.reuse, 0x80, -R9 ;  /* 0x0000008006037810 */ /* 0x040fe20007ffe809 */
[----:B------:R-:W-:-:S04]  /*aea0*/  VIADD R6, R6, 0x7f ;  /* 0x0000007f06067836 */ /* 0x000fc80000000000 */
[----:B------:R-:W-:Y:S01]  /*aeb0*/  IMAD.IADD R0, R3, 0x1, R0 ;  /* 0x0000000103007824 */ /* 0x000fe200078e0200 */
[----:B------:R-:W-:-:S04]  /*aec0*/  SHF.R.S32.HI R3, RZ, 0x1f, R6 ;  /* 0x0000001fff037819 */ /* 0x000fc80000011406 */
[----:B------:R-:W-:Y:S02]  /*aed0*/  SHF.R.S32.HI R5, RZ, 0x1f, R0 ;  /* 0x0000001fff057819 */ /* 0x000fe40000011400 */
[----:B------:R-:W-:Y:S02]  /*aee0*/  LEA.HI R3, R3, R6, RZ, 0x7 ;  /* 0x0000000603037211 */ /* 0x000fe400078f38ff */
[----:B------:R-:W-:Y:S02]  /*aef0*/  LEA.HI R5, R5, R0, RZ, 0x7 ;  /* 0x0000000005057211 */ /* 0x000fe400078f38ff */
[----:B------:R-:W-:Y:S02]  /*af00*/  SHF.R.S32.HI R3, RZ, 0x7, R3 ;  /* 0x00000007ff037819 */ /* 0x000fe40000011403 */
[----:B------:R-:W-:-:S04]  /*af10*/  SHF.R.S32.HI R0, RZ, 0x7, R5 ;  /* 0x00000007ff007819 */ /* 0x000fc80000011405 */
[----:B------:R-:W-:-:S04]  /*af20*/  VIMNMX R2, R3, R0, PT ;  /* 0x0000000003027248 */ /* 0x000fc80003fe0100 */
[----:B------:R-:W-:Y:S01]  /*af30*/  ISETP.GT.AND P0, PT, R2, RZ, PT ;  /* 0x000000ff0200720c */ /* 0x000fe20003f04270 */
[----:B------:R2:W-:-:S12]  /*af40*/  STL [R1+0xc], R2 ;  /* 0x00000c0201007387 */ /* 0x0005d80000100800 */
[----:B--2---:R-:W-:Y:S05]  /*af50*/  @P0 BRA `(.L_x_2056) ;  /* 0x0000000000440947 */ /* 0x004fea0003800000 */
        /* <DEDUP_REMOVED lines=17> */
.L_x_2056:
        /* <DEDUP_REMOVED lines=19> */
[----:B-12---:R-:W-:Y:S05]  /*b1a0*/  CALL.ABS.NOINC R2 ;  /* 0x0000000002007343 */ /* 0x006fea0003c00000 */
.L_x_2059:
[----:B------:R-:W-:Y:S05]  /*b1b0*/  BSYNC B6 ;  /* 0x0000000000067941 */ /* 0x000fea0003800000 */
.L_x_2058:
        /* <DEDUP_REMOVED lines=17> */
[----:B--2---:R-:W-:-:S07]  /*b2d0*/  IMAD.MOV.U32 R13, RZ, RZ, RZ ;  /* 0x000000ffff0d7224 */ /* 0x004fce00078e00ff */
[----:B------:R-:W-:-:S07]  /*b2e0*/  LEPC R20, `(.L_x_2062) ;  /* 0x000000001014794e */ /* 0x000fce0000000000 */
[----:B-1-3--:R-:W-:Y:S05]  /*b2f0*/  CALL.ABS.NOINC R2 ;  /* 0x0000000002007343 */ /* 0x00afea0003c00000 */
.L_x_2062:
        /* <DEDUP_REMOVED lines=15> */
.L_x_2061:
[----:B------:R-:W-:Y:S05]  /*b3f0*/  BSYNC B6 ;  /* 0x0000000000067941 */ /* 0x000fea0003800000 */
.L_x_2060:
[----:B------:R-:W-:Y:S01]  /*b400*/  ULDC.64 UR4, c[0x0][0x9f8] ;  /* 0x00027e0000047ab9 */ /* 0x000fe20000000a00 */
[----:B------:R-:W2:Y:S01]  /*b410*/  LDL R20, [R1+0xc] ;  /* 0x00000c0001147983 */ /* 0x000ea20000100800 */
[----:B------:R-:W-:Y:S01]  /*b420*/  ISETP.NE.U32.AND P0, PT, RZ, UR4, PT ;  /* 0x00000004ff007c0c */ /* 0x000fe2000bf05070 */
[----:B------:R-:W3:Y:S03]  /*b430*/  LDC.64 R2, c[0x0][0x418] ;  /* 0x00010600ff027b82 */ /* 0x000ee60000000a00 */
[----:B------:R-:W-:-:S13]  /*b440*/  ISETP.NE.AND.EX P0, PT, RZ, UR5, PT, P0 ;  /* 0x00000005ff007c0c */ /* 0x000fda000bf05300 */
[----:B------:R-:W-:-:S04]  /*b450*/  @P0 IADD3 R24, P1, R24, UR4, RZ ;  /* 0x0000000418180c10 */ /* 0x000fc8000ff3e0ff */
[----:B------:R-:W-:Y:S01]  /*b460*/  @P0 IADD3.X R25, R25, UR5, RZ, P1, !PT ;  /* 0x0000000519190c10 */ /* 0x000fe20008ffe4ff */
[----:B------:R-:W-:-:S04]  /*b470*/  ULDC.64 UR4, c[0x0][0xa08] ;  /* 0x0002820000047ab9 */ /* 0x000fc80000000a00 */
[----:B------:R2:W4:Y:S01]  /*b480*/  @P0 LDG.E R26, desc[UR48][R24.64] ;  /* 0x00000030181a0981 */ /* 0x000522000c1e1900 */
[----:B---3--:R-:W-:Y:S01]  /*b490*/  LOP3.LUT P0, RZ, R2, UR4, RZ, 0xfc, !PT ;  /* 0x0000000402ff7c12 */ /* 0x008fe2000f80fcff */
[----:B------:R-:W-:-:S03]  /*b4a0*/  UMOV UR4, 0xffffffff ;  /* 0xffffffff00047882 */ /* 0x000fc60000000000 */
[----:B------:R-:W-:Y:S01]  /*b4b0*/  LOP3.LUT P0, RZ, R3, UR5, RZ, 0xfc, P0 ;  /* 0x0000000503ff7c12 */ /* 0x000fe2000800fcff */
[----:B--2---:R-:W-:Y:S01]  /*b4c0*/  VIADD R25, R20, 0xffffffff ;  /* 0xffffffff14197836 */ /* 0x004fe20000000000 */
[----:B----4-:R-:W-:Y:S02]  /*b4d0*/  SHF.R.S32.HI R29, RZ, 0x1f, R26 ;  /* 0x0000001fff1d7819 */ /* 0x010fe4000001141a */
[----:B------:R-:W-:Y:S01]  /*b4e0*/  SEL R24, R26, RZ, !P0 ;  /* 0x000000ff1a187207 */ /* 0x000fe20004000000 */
[----:B------:R-:W-:Y:S08]  /*b4f0*/  BRA.DIV UR4, `(.L_x_2063) ;  /* 0x0000004204587947 */ /* 0x000ff0000b800000 */
[----:B------:R-:W2:Y:S02]  /*b500*/  S2R R0, SR_TID.X ;  /* 0x0000000000007919 */ /* 0x000ea40000002100 */
[----:B--2---:R-:W-:-:S04]  /*b510*/  SHF.R.U32.HI R0, RZ, 0x5, R0 ;  /* 0x00000005ff007819 */ /* 0x004fc80000011600 */
[----:B------:R-:W-:-:S05]  /*b520*/  LOP3.LUT R0, R0, 0x3, RZ, 0xc0, !PT ;  /* 0x0000000300007812 */ /* 0x000fca00078ec0ff */
[----:B------:R2:W3:Y:S02]  /*b530*/  SHFL.IDX PT, R14, R0, RZ, 0x1f ;  /* 0x00001fff000e7589 */ /* 0x0004e400000e0000 */
.L_x_2157:
[----:B------:R-:W-:Y:S02]  /*b540*/  PLOP3.LUT P1, PT, PT, PT, PT, 0x8, 0x0 ;  /* 0x000000000000781c */ /* 0x000fe40003f2e170 */
[----:B---3--:R-:W-:Y:S02]  /*b550*/  ISETP.NE.AND P0, PT, R14, RZ, PT ;  /* 0x000000ff0e00720c */ /* 0x008fe40003f05270 */
[----:B--2---:R-:W-:-:S05]  /*b560*/  P2R R0, PR, RZ, 0x2 ;  /* 0x00000002ff007803 */ /* 0x004fca0000000000 */
[----:B------:R2:W-:Y:S06]  /*b570*/  STL [R1], R0 ;  /* 0x0000000001007387 */ /* 0x0005ec0000100800 */
[----:B------:R-:W-:Y:S05]  /*b580*/  @P0 BRA `(.L_x_2064) ;  /* 0x0000000000ec0947 */ /* 0x000fea0003800000 */
[----:B------:R-:W-:-:S03]  /*b590*/  UMOV UR4, 0xffffffff ;  /* 0xffffffff00047882 */ /* 0x000fc60000000000 */
[----:B------:R-:W-:Y:S05]  /*b5a0*/  BRA.DIV UR4, `(.L_x_2065) ;  /* 0x0000004204607947 */ /* 0x000fea000b800000 */
[----:B------:R-:W-:-:S13]  /*b5b0*/  ELECT P6, URZ, PT ;  /* 0x00000000003f782f */ /* 0x000fda00038c0000 */
.L_x_2160:
[----:B------:R-:W-:Y:S05]  /*b5c0*/  @!P6 BRA `(.L_x_2064) ;  /* 0x0000000000dce947 */ /* 0x000fea0003800000 */
[----:B------:R-:W-:-:S04]  /*b5d0*/  ISETP.NE.U32.AND P0, PT, R2, RZ, PT ;  /* 0x000000ff0200720c */ /* 0x000fc80003f05070 */
[----:B------:R-:W-:-:S13]  /*b5e0*/  ISETP.NE.AND.EX P0, PT, R3, RZ, PT, P0 ;  /* 0x000000ff0300720c */ /* 0x000fda0003f05300 */
[----:B------:R-:W-:Y:S05]  /*b5f0*/  @!P0 BRA `(.L_x_2066) ;  /* 0x0000000000448947 */ /* 0x000fea0003800000 */
[----:B--2---:R-:W2:Y:S01]  /*b600*/  LDC R0, c[0x0][0x43c] ;  /* 0x00010f00ff007b82 */ /* 0x004ea20000000800 */
[----:B------:R-:W-:Y:S01]  /*b610*/  ULDC.64 UR4, c[0x0][0x428] ;  /* 0x00010a0000047ab9 */ /* 0x000fe20000000a00 */
[----:B--2---:R-:W-:-:S13]  /*b620*/  ISETP.NE.AND P0, PT, R0, 0x1, PT ;  /* 0x000000010000780c */ /* 0x004fda0003f05270 */
[----:B------:R-:W2:Y:S02]  /*b630*/  @P0 LDC.64 R4, c[0x0][0x440] ;  /* 0x00011000ff040b82 */ /* 0x000ea40000000a00 */
[----:B--2---:R-:W-:-:S04]  /*b640*/  @P0 IMAD.HI.U32 R6, R25, R4, RZ ;  /* 0x0000000419060227 */ /* 0x004fc800078e00ff */
        /* <DEDUP_REMOVED lines=12> */
.L_x_2066:
[----:B---3--:R-:W-:Y:S01]  /*b710*/  IMAD R3, R23, 0x8, R22 ;  /* 0x0000000817037824 */ /* 0x008fe200078e0216 */
[----:B--2---:R-:W-:-:S04]  /*b720*/  SHF.L.U32 R0, R27, 0x1f, RZ ;  /* 0x0000001f1b007819 */ /* 0x004fc800000006ff */
[----:B------:R-:W2:Y:S02]  /*b730*/  SYNCS.PHASECHK.TRANS64.TRYWAIT P0, [R3+URZ+0x16840], R0 ;  /* 0x01684000030075a7 */ /* 0x000ea4000800017f */
[----:B--2---:R-:W-:Y:S05]  /*b740*/  @!P0 BRA `(.L_x_2067) ;  /* 0x0000004000188947 */ /* 0x004fea0003800000 */
.L_x_2161:
        /* <DEDUP_REMOVED lines=11> */
.L_x_2068:
[----:B--2---:R-:W-:Y:S01]  /*b800*/  IMAD R0, R23, 0x4000, R22 ;  /* 0x0000400017007824 */ /* 0x004fe200078e0216 */
        /* <DEDUP_REMOVED lines=8> */
[----:B------:R-:W-:Y:S02]  /*b890*/  R2UR UR12, R18 ;  /* 0x00000000120c72ca */ /* 0x000fe400000e0000 */
[----:B-----5:R-:W-:-:S02]  /*b8a0*/  R2UR UR13, R24 ;  /* 0x00000000180d72ca */ /* 0x020fc400000e0000 */
[----:B------:R-:W-:Y:S01]  /*b8b0*/  PLOP3.LUT P0, PT, PT, PT, PT, 0x80, 0x0 ;  /* 0x000000000000781c */ /* 0x000fe20003f0f070 */
[----:B------:R-:W-:-:S03]  /*b8c0*/  UIADD3 UR9, UR9, 0x16830, URZ ;  /* 0x0001683009097890 */ /* 0x000fc6000fffe03f */
[----:B------:R-:W-:Y:S01]  /*b8d0*/  P2R R0, PR, RZ, 0x1 ;  /* 0x00000001ff007803 */ /* 0x000fe20000000000 */
[----:B------:R-:W-:Y:S02]  /*b8e0*/  ULEA UR11, UR11, UR4, 0x7 ;  /* 0x000000040b0b7291 */ /* 0x000fe4000f8e383f */
[----:B------:R-:W-:Y:S01]  /*b8f0*/  UIADD3 UR8, UR8, 0xe400, URZ ;  /* 0x0000e40008087890 */ /* 0x000fe2000fffe03f */
[----:B------:R-:W-:Y:S01]  /*b900*/  UMOV UR4, 0x0 ;  /* 0x0000000000047882 */ /* 0x000fe20000000000 */
[----:B------:R3:W-:Y:S07]  /*b910*/  STL [R1], R0 ;  /* 0x0000000001007387 */ /* 0x0007ee0000100800 */
[----:B------:R3:W-:Y:S01]  /*b920*/  UTMALDG.4D [UR8], [UR6], desc[UR4] ;  /* 0x00000408060075b4 */ /* 0x0007e20008019000 */
[----:B------:R-:W-:-:S02]  /*b930*/  NOP ;  /* 0x0000000000007918 */ /* 0x000fc40000000000 */
.L_x_2064:
[----:B------:R-:W2:Y:S04]  /*b940*/  LDL.LU R3, [R1+0x10] ;  /* 0x0000100001037983 */ /* 0x000ea80000300800 */
[----:B------:R-:W4:Y:S04]  /*b950*/  LDL.LU R5, [R1+0x8] ;  /* 0x0000080001057983 */ /* 0x000f280000300800 */
[----:B------:R-:W5:Y:S01]  /*b960*/  LDL.LU R4, [R1+0x18] ;  /* 0x0000180001047983 */ /* 0x000f620000300800 */
        /* <DEDUP_REMOVED lines=9> */
[----:B--2---:R-:W-:Y:S02]  /*ba00*/  SHF.R.S32.HI R0, RZ, 0x1f, R3 ;  /* 0x0000001fff007819 */ /* 0x004fe40000011403 */
[----:B----4-:R-:W-:-:S03]  /*ba10*/  SEL R5, R5, RZ, !P0 ;  /* 0x000000ff05057207 */ /* 0x010fc60004000000 */
[----:B------:R-:W-:Y:S01]  /*ba20*/  IMAD R0, R0, UR4, RZ ;  /* 0x0000000400007c24 */ /* 0x000fe2000f8e02ff */
[----:B-----5:R-:W-:-:S03]  /*ba30*/  SEL R4, R4, RZ, !P0 ;  /* 0x000000ff04047207 */ /* 0x020fc60004000000 */
[C---:B------:R-:W-:Y:S02]  /*ba40*/  IMAD R0, R3.reuse, UR5, R0 ;  /* 0x0000000503007c24 */ /* 0x040fe4000f8e0200 */
[----:B------:R-:W-:-:S05]  /*ba50*/  IMAD.WIDE.U32 R2, R3, UR4, RZ ;  /* 0x0000000403027c25 */ /* 0x000fca000f8e00ff */
[----:B------:R2:W-:Y:S04]  /*ba60*/  STL.64 [R1+0x20], R2 ;  /* 0x0000200201007387 */ /* 0x0005e80000100a00 */
[----:B------:R3:W-:Y:S04]  /*ba70*/  STL [R1+0x8], R5 ;  /* 0x0000080501007387 */ /* 0x0007e80000100800 */
[----:B------:R3:W-:Y:S01]  /*ba80*/  STL [R1+0x2c], R4 ;  /* 0x00002c0401007387 */ /* 0x0007e20000100800 */
[----:B--2---:R-:W-:Y:S01]  /*ba90*/  IMAD.IADD R2, R3, 0x1, R0 ;  /* 0x0000000103027824 */ /* 0x004fe200078e0200 */
[----:B------:R-:W-:-:S05]  /*baa0*/  SHF.R.S32.HI R0, RZ, 0x1f, R18 ;  /* 0x0000001fff007819 */ /* 0x000fca0000011412 */
        /* <DEDUP_REMOVED lines=19> */
.L_x_2070:
[----:B------:R-:W-:Y:S05]  /*bbe0*/  BSYNC B6 ;  /* 0x0000000000067941 */ /* 0x000fea0003800000 */
.L_x_2069:
[----:B---3--:R-:W2:Y:S01]  /*bbf0*/  LDL.LU R0, [R1+0x10] ;  /* 0x0000100001007983 */ /* 0x008ea20000300800 */
[----:B-1----:R-:W1:Y:S01]  /*bc00*/  LDC R9, c[0x0][0x448] ;  /* 0x00011200ff097b82 */ /* 0x002e620000000800 */
        /* <DEDUP_REMOVED lines=48> */
[----:B------:R-:W1:Y:S01]  /*bf10*/  @P1 LDC R5, c[0x0][0x450] ;  /* 0x00011400ff051b82 */ /* 0x000e620000000800 */
[----:B------:R-:W-:-:S04]  /*bf20*/  VIADD R7, R6, 0x80 ;  /* 0x0000008006077836 */ /* 0x000fc80000000000 */
[----:B0-----:R-:W-:-:S04]  /*bf30*/  @P1 IMAD.HI.U32 R8, R7, R8, RZ ;  /* 0x0000000807081227 */ /* 0x001fc800078e00ff */
[----:B------:R-:W-:Y:S01]  /*bf40*/  IMAD.MOV.U32 R6, RZ, RZ, R7 ;  /* 0x000000ffff067224 */ /* 0x000fe200078e0007 */
[----:B-1----:R-:W-:-:S05]  /*bf50*/  @P1 SHF.R.U32.HI R6, RZ, R5, R8 ;  /* 0x00000005ff061219 */ /* 0x002fca0000011608 */
        /* <DEDUP_REMOVED lines=24> */
[----:B------:R-:W0:Y:S01]  /*c0e0*/  SHFL.IDX PT, R3, R0, RZ, 0x181f ;  /* 0x00181fff00037589 */ /* 0x000e2200000e0000 */
[----:B------:R-:W-:-:S03]  /*c0f0*/  VIADD R8, R17, 0x10 ;  /* 0x0000001011087836 */ /* 0x000fc60000000000 */
        /* <DEDUP_REMOVED lines=9> */
[----:B-----5:R0:W-:Y:S01]  /*c190*/  @!P1 LDGSTS.E.BYPASS.LTC128B.128 [R10+0x8400], desc[UR48][R2.64], !P0 ;  /* 0x08400000020a9fae */ /* 0x0201e2000c101d70 */
[----:B------:R-:W-:Y:S01]  /*c1a0*/  ISETP.GE.AND P1, PT, R8, R7, PT ;  /* 0x000000070800720c */ /* 0x000fe20003f26270 */
[----:B------:R-:W-:Y:S02]  /*c1b0*/  VIADD R8, R17, 0x20 ;  /* 0x0000002011087836 */ /* 0x000fe40000000000 */
[----:B0-----:R-:W0:Y:S04]  /*c1c0*/  SHFL.IDX PT, R3, R0, 0x1, 0x181f ;  /* 0x00381f0000037f89 */ /* 0x001e2800000e0000 */
[----:B------:R-:W1:Y:S06]  /*c1d0*/  SHFL.IDX PT, R2, R4, 0x1, 0x181f ;  /* 0x00381f0004027f89 */ /* 0x000e6c00000e0000 */
[----:B0-----:R-:W-:-:S05]  /*c1e0*/  @!P1 LEA R3, P2, R20, R3, 0x1 ;  /* 0x0000000314039211 */ /* 0x001fca00078408ff */
[----:B-1----:R-:W-:-:S05]  /*c1f0*/  @!P1 IMAD.X R2, RZ, RZ, R2, P2 ;  /* 0x000000ffff029224 */ /* 0x002fca00010e0602 */
[----:B------:R-:W-:-:S04]  /*c200*/  @!P1 LOP3.LUT R3, R3, R2, RZ, 0x3c, !PT ;  /* 0x0000000203039212 */ /* 0x000fc800078e3cff */
[----:B------:R-:W-:-:S04]  /*c210*/  @!P1 LOP3.LUT R2, R3, R2, RZ, 0x3c, !PT ;  /* 0x0000000203029212 */ /* 0x000fc800078e3cff */
[----:B------:R-:W-:-:S05]  /*c220*/  @!P1 LOP3.LUT R3, R3, R2, RZ, 0x3c, !PT ;  /* 0x0000000203039212 */ /* 0x000fca00078e3cff */
[----:B------:R0:W-:Y:S01]  /*c230*/  @!P1 LDGSTS.E.BYPASS.LTC128B.128 [R10+0x8c00], desc[UR48][R2.64], !P0 ;  /* 0x08c00000020a9fae */ /* 0x0001e2000c101d70 */
        /* <DEDUP_REMOVED lines=43> */
[----:B------:R-:W1:Y:S04]  /*c4f0*/  SHFL.IDX PT, R2, R4, 0x6, 0x181f ;  /* 0x00d81f0004027f89 */ /* 0x000e6800000e0000 */
[----:B------:R-:W-:Y:S02]  /*c500*/  SHFL.IDX PT, R4, R4, 0x7, 0x181f ;  /* 0x00f81f0004047f89 */ /* 0x000fe400000e0000 */
[----:B0-----:R-:W-:-:S05]  /*c510*/  @!P1 LEA R3, P2, R20, R3, 0x1 ;  /* 0x0000000314039211 */ /* 0x001fca00078408ff */
[----:B-1----:R-:W-:Y:S01]  /*c520*/  @!P1 IMAD.X R2, RZ, RZ, R2, P2 ;  /* 0x000000ffff029224 */ /* 0x002fe200010e0602 */
[----:B------:R-:W-:Y:S01]  /*c530*/  ISETP.GE.AND P2, PT, R8, R7, PT ;  /* 0x000000070800720c */ /* 0x000fe20003f46270 */
[----:B------:R-:W-:-:S03]  /*c540*/  VIADD R8, R17, 0x70 ;  /* 0x0000007011087836 */ /* 0x000fc60000000000 */
[----:B------:R-:W-:-:S04]  /*c550*/  @!P1 LOP3.LUT R3, R3, R2, RZ, 0x3c, !PT ;  /* 0x0000000203039212 */ /* 0x000fc800078e3cff */
[----:B------:R-:W-:-:S04]  /*c560*/  @!P1 LOP3.LUT R2, R3, R2, RZ, 0x3c, !PT ;  /* 0x0000000203029212 */ /* 0x000fc800078e3cff */
[----:B------:R-:W-:-:S05]  /*c570*/  @!P1 LOP3.LUT R3, R3, R2, RZ, 0x3c, !PT ;  /* 0x0000000203039212 */ /* 0x000fca00078e3cff */
[----:B------:R0:W-:Y:S01]  /*c580*/  @!P1 LDGSTS.E.BYPASS.LTC128B.128 [R10+0xb400], desc[UR48][R2.64], !P0 ;  /* 0x0b400000020a9fae */ /* 0x0001e2000c101d70 */
[----:B------:R-:W-:-:S03]  /*c590*/  ISETP.GE.AND P1, PT, R8, R7, PT ;  /* 0x000000070800720c */ /* 0x000fc60003f26270 */
[----:B------:R-:W-:Y:S04]  /*c5a0*/  SHFL.IDX PT, R8, R5, RZ, 0x181f ;  /* 0x00181fff05087589 */ /* 0x000fe800000e0000 */
[----:B0-----:R-:W0:Y:S04]  /*c5b0*/  SHFL.IDX PT, R2, R0, 0x7, 0x181f ;  /* 0x00f81f0000027f89 */ /* 0x001e2800000e0000 */
[----:B------:R-:W1:Y:S02]  /*c5c0*/  SHFL.IDX PT, R0, R6, RZ, 0x181f ;  /* 0x00181fff06007589 */ /* 0x000e6400000e0000 */
[----:B0-----:R-:W-:-:S05]  /*c5d0*/  @!P1 LEA R2, P3, R20, R2, 0x1 ;  /* 0x0000000214029211 */ /* 0x001fca00078608ff */
[----:B------:R-:W-:-:S05]  /*c5e0*/  @!P1 IMAD.X R3, RZ, RZ, R4, P3 ;  /* 0x000000ffff039224 */ /* 0x000fca00018e0604 */
[----:B------:R0:W-:Y:S02]  /*c5f0*/  @!P1 LDGSTS.E.BYPASS.LTC128B.128 [R10+0xbc00], desc[UR48][R2.64], !P0 ;  /* 0x0bc00000020a9fae */ /* 0x0001e4000c101d70 */
[----:B0-----:R-:W-:-:S05]  /*c600*/  @!P2 LEA R2, P1, R20, R8, 0x1 ;  /* 0x000000081402a211 */ /* 0x001fca00078208ff */
[----:B-1----:R-:W-:Y:S02]  /*c610*/  @!P2 IMAD.X R3, RZ, RZ, R0, P1 ;  /* 0x000000ffff03a224 */ /* 0x002fe400008e0600 */
[----:B------:R-:W-:-:S03]  /*c620*/  VIADD R0, R17, 0x90 ;  /* 0x0000009011007836 */ /* 0x000fc60000000000 */
[----:B------:R0:W-:Y:S02]  /*c630*/  @!P2 LDGSTS.E.BYPASS.LTC128B.128 [R10+0xc400], desc[UR48][R2.64], !P0 ;  /* 0x0c400000020aafae */ /* 0x0001e4000c101d70 */
[----:B------:R-:W-:Y:S02]  /*c640*/  ISETP.GE.AND P1, PT, R0, R7, PT ;  /* 0x000000070000720c */ /* 0x000fe40003f26270 */
[----:B------:R-:W1:Y:S11]  /*c650*/  SHFL.IDX PT, R0, R6, 0x1, 0x181f ;  /* 0x00381f0006007f89 */ /* 0x000e7600000e0000 */
[----:B------:R-:W-:-:S05]  /*c660*/  @!P1 LEA R14, P2, R20, R14, 0x1 ;  /* 0x0000000e140e9211 */ /* 0x000fca00078408ff */
[----:B0-----:R-:W-:Y:S02]  /*c670*/  @!P1 IMAD.MOV.U32 R2, RZ, RZ, R14 ;  /* 0x000000ffff029224 */ /* 0x001fe400078e000e */
[----:B------:R-:W0:Y:S01]  /*c680*/  SHFL.IDX PT, R14, R5, 0x2, 0x181f ;  /* 0x00581f00050e7f89 */ /* 0x000e2200000e0000 */
[----:B-1----:R-:W-:Y:S02]  /*c690*/  @!P1 IMAD.X R9, RZ, RZ, R0, P2 ;  /* 0x000000ffff099224 */ /* 0x002fe400010e0600 */
[----:B------:R-:W-:Y:S02]  /*c6a0*/  VIADD R0, R17, 0xa0 ;  /* 0x000000a011007836 */ /* 0x000fe40000000000 */
[----:B------:R-:W-:-:S05]  /*c6b0*/  @!P1 IMAD.MOV.U32 R3, RZ, RZ, R9 ;  /* 0x000000ffff039224 */ /* 0x000fca00078e0009 */
[----:B------:R0:W-:Y:S01]  /*c6c0*/  @!P1 LDGSTS.E.BYPASS.LTC128B.128 [R10+0xcc00], desc[UR48][R2.64], !P0 ;  /* 0x0cc00000020a9fae */ /* 0x0001e2000c101d70 */
[----:B------:R-:W-:-:S03]  /*c6d0*/  ISETP.GE.AND P1, PT, R0, R7, PT ;  /* 0x000000070000720c */ /* 0x000fc60003f26270 */
[----:B------:R-:W1:Y:S04]  /*c6e0*/  SHFL.IDX PT, R0, R6, 0x2, 0x181f ;  /* 0x00581f0006007f89 */ /* 0x000e6800000e0000 */
[----:B------:R-:W2:Y:S06]  /*c6f0*/  SHFL.IDX PT, R6, R6, 0x3, 0x181f ;  /* 0x00781f0006067f89 */ /* 0x000eac00000e0000 */
[----:B0-----:R-:W-:-:S02]  /*c700*/  @!P1 LEA R2, P2, R20, R14, 0x1 ;  /* 0x0000000e14029211 */ /* 0x001fc400078408ff */
[----:B------:R0:W3:Y:S03]  /*c710*/  SHFL.IDX PT, R14, R5, 0x3, 0x181f ;  /* 0x00781f00050e7f89 */ /* 0x0000e600000e0000 */
[----:B-1----:R-:W-:-:S05]  /*c720*/  @!P1 IMAD.X R3, RZ, RZ, R0, P2 ;  /* 0x000000ffff039224 */ /* 0x002fca00010e0600 */
[----:B--2---:R0:W-:Y:S03]  /*c730*/  @!P1 LDGSTS.E.BYPASS.LTC128B.128 [R10+0xd400], desc[UR48][R2.64], !P0 ;  /* 0x0d400000020a9fae */ /* 0x0041e6000c101d70 */
.L_x_2186:
[----:B------:R-:W-:-:S05]  /*c740*/  VIADD R0, R17, 0xb0 ;  /* 0x000000b011007836 */ /* 0x000fca0000000000 */
[----:B------:R-:W-:Y:S01]  /*c750*/  ISETP.GE.AND P1, PT, R0, R7, PT ;  /* 0x000000070000720c */ /* 0x000fe20003f26270 */
[----:B------:R-:W-:-:S12]  /*c760*/  VIADD R0, R22, 0x16800 ;  /* 0x0001680016007836 */ /* 0x000fd80000000000 */
[----:B0--3--:R-:W-:-:S05]  /*c770*/  @!P1 LEA R2, P2, R20, R14, 0x1 ;  /* 0x0000000e14029211 */ /* 0x009fca00078408ff */
[----:B------:R-:W-:-:S05]  /*c780*/  @!P1 IMAD.X R3, RZ, RZ, R6, P2 ;  /* 0x000000ffff039224 */ /* 0x000fca00010e0606 */
[----:B------:R-:W-:Y:S01]  /*c790*/  @!PT LDS RZ, [RZ] ;  /* 0x00000000fffff984 */ /* 0x000fe20000000800 */
[----:B------:R-:W-:Y:S01]  /*c7a0*/  @!PT LDS RZ, [RZ] ;  /* 0x00000000fffff984 */ /* 0x000fe20000000800 */
[----:B------:R-:W-:Y:S01]  /*c7b0*/  @!PT LDS RZ, [RZ] ;  /* 0x00000000fffff984 */ /* 0x000fe20000000800 */
[----:B------:R0:W-:Y:S01]  /*c7c0*/  @!P1 LDGSTS.E.BYPASS.LTC128B.128 [R10+0xdc00], desc[UR48][R2.64], !P0 ;  /* 0x0dc00000020a9fae */ /* 0x0001e2000c101d70 */
[----:B------:R-:W-:Y:S01]  /*c7d0*/  PLOP3.LUT P0, PT, PT, PT, PT, 0x80, 0x0 ;  /* 0x000000000000781c */ /* 0x000fe20003f0f070 */
[----:B------:R-:W-:-:S12]  /*c7e0*/  NOP ;  /* 0x0000000000007918 */ /* 0x000fd80000000000 */
.L_x_2072:
        /* <DEDUP_REMOVED lines=14> */
[----:B------:R-:W2:Y:S01]  /*c8d0*/  LDL R4, [R1+0xc] ;  /* 0x00000c0001047983 */ /* 0x000ea20000100800 */
[----:B------:R0:W-:Y:S01]  /*c8e0*/  SYNCS.ARRIVE.TRANS64.A1T0 RZ, [R22+URZ+0x16800], RZ ;  /* 0x016800ff16ff79a7 */ /* 0x0001e2000810003f */
[----:B------:R-:W-:Y:S01]  /*c8f0*/  BSSY B0, `(.L_x_2073) ;  /* 0x0000004000007945 */ /* 0x000fe20003800000 */
[----:B------:R-:W1:Y:S01]  /*c900*/  SYNCS.PHASECHK.TRANS64.TRYWAIT P0, [R22+URZ+0x16820], R3 ;  /* 0x01682003160075a7 */ /* 0x000e62000800017f */
[----:B--2---:R-:W-:Y:S02]  /*c910*/  ISETP.GE.AND P1, PT, R4, 0x2, PT ;  /* 0x000000020400780c */ /* 0x004fe40003f26270 */
[----:B01----:R-:W-:Y:S11]  /*c920*/  @!P0 BRA `(.L_x_2074) ;  /* 0x0000003c00888947 */ /* 0x003ff60003800000 */
.L_x_2187:
[----:B------:R-:W-:Y:S05]  /*c930*/  BSYNC B0 ;  /* 0x0000000000007941 */ /* 0x000fea0003800000 */
.L_x_2073:
[----:B------:R-:W-:Y:S04]  /*c940*/  BSSY B0, `(.L_x_2075) ;  /* 0x0000169000007945 */ /* 0x000fe80003800000 */
[----:B------:R-:W-:Y:S05]  /*c950*/  @!P1 BRA `(.L_x_2076) ;  /* 0x00000014009c9947 */ /* 0x000fea0003800000 */
[----:B------:R-:W2:Y:S01]  /*c960*/  LDL R4, [R1+0xc] ;  /* 0x00000c0001047983 */ /* 0x000ea20000100800 */
[----:B------:R-:W-:Y:S01]  /*c970*/  BSSY B2, `(.L_x_2077) ;  /* 0x000007d000027945 */ /* 0x000fe20003800000 */
[C---:B--2---:R-:W-:Y:S01]  /*c980*/  LOP3.LUT R2, R4.reuse, 0x1, RZ, 0xc0, !PT ;  /* 0x0000000104027812 */ /* 0x044fe200078ec0ff */
[----:B------:R-:W-:-:S03]  /*c990*/  VIADD R7, R4, 0xfffffffe ;  /* 0xfffffffe04077836 */ /* 0x000fc60000000000 */
[----:B------:R-:W-:Y:S01]  /*c9a0*/  ISETP.NE.U32.AND P0, PT, R2, 0x1, PT ;  /* 0x000000010200780c */ /* 0x000fe20003f05070 */
[----:B------:R-:W-:-:S12]  /*c9b0*/  IMAD.MOV.U32 R6, RZ, RZ, R7 ;  /* 0x000000ffff067224 */ /* 0x000fd800078e0007 */
[----:B------:R-:W-:Y:S05]  /*c9c0*/  @!P0 BRA `(.L_x_2078) ;  /* 0x0000000400dc8947 */ /* 0x000fea0003800000 */
[----:B------:R-:W2:Y:S01]  /*c9d0*/  LDL R4, [R1] ;  /* 0x0000000001047983 */ /* 0x000ea20000100800 */
[----:B------:R-:W-:Y:S01]  /*c9e0*/  VIADD R8, R23, 0x1 ;  /* 0x0000000117087836 */ /* 0x000fe20000000000 */
[----:B------:R-:W-:Y:S04]  /*c9f0*/  BSSY B1, `(.L_x_2079) ;  /* 0x0000070000017945 */ /* 0x000fe80003800000 */
[----:B------:R-:W-:-:S04]  /*ca00*/  ISETP.NE.AND P0, PT, R8, 0x2, PT ;  /* 0x000000020800780c */ /* 0x000fc80003f05270 */
[----:B------:R-:W-:Y:S02]  /*ca10*/  SEL R2, RZ, 0x1, P0 ;  /* 0x00000001ff027807 */ /* 0x000fe40000000000 */
[----:B------:R-:W-:Y:S02]  /*ca20*/  SEL R8, R8, RZ, P0 ;  /* 0x000000ff08087207 */ /* 0x000fe40000000000 */
[----:B------:R-:W-:Y:S02]  /*ca30*/  LOP3.LUT R9, R27, R2, RZ, 0x3c, !PT ;  /* 0x000000021b097212 */ /* 0x000fe400078e3cff */
[----:B--2---:R-:W-:-:S13]  /*ca40*/  ISETP.NE.AND P2, PT, R4, RZ, PT ;  /* 0x000000ff0400720c */ /* 0x004fda0003f45270 */
[----:B------:R-:W-:Y:S05]  /*ca50*/  @!P2 BRA `(.L_x_2080) ;  /* 0x0000000400a4a947 */ /* 0x000fea0003800000 */
[----:B------:R-:W-:Y:S01]  /*ca60*/  ULDC.64 UR4, c[0x0][0x418] ;  /* 0x0001060000047ab9 */ /* 0x000fe20000000a00 */
[----:B------:R-:W-:Y:S01]  /*ca70*/  IMAD.MOV.U32 R4, RZ, RZ, R24 ;  /* 0x000000ffff047224 */ /* 0x000fe200078e0018 */
[----:B------:R-:W-:Y:S01]  /*ca80*/  ISETP.NE.U32.AND P0, PT, RZ, UR4, PT ;  /* 0x00000004ff007c0c */ /* 0x000fe2000bf05070 */
[----:B------:R-:W-:-:S03]  /*ca90*/  IMAD.MOV.U32 R6, RZ, RZ, R7 ;  /* 0x000000ffff067224 */ /* 0x000fc600078e0007 */
[----:B------:R-:W-:-:S13]  /*caa0*/  ISETP.NE.AND.EX P0, PT, RZ, UR5, PT, P0 ;  /* 0x00000005ff007c0c */ /* 0x000fda000bf05300 */
[----:B------:R-:W-:Y:S05]  /*cab0*/  @!P0 BRA `(.L_x_2081) ;  /* 0x0000000000448947 */ /* 0x000fea0003800000 */
[----:B------:R-:W1:Y:S01]  /*cac0*/  LDC R6, c[0x0][0x43c] ;  /* 0x00010f00ff067b82 */ /* 0x000e620000000800 */
[----:B------:R-:W-:Y:S01]  /*cad0*/  ULDC.64 UR6, c[0x0][0x428] ;  /* 0x00010a0000067ab9 */ /* 0x000fe20000000a00 */
[----:B-1----:R-:W-:-:S13]  /*cae0*/  ISETP.NE.AND P0, PT, R6, 0x1, PT ;  /* 0x000000010600780c */ /* 0x002fda0003f05270 */
[----:B0-----:R-:W0:Y:S02]  /*caf0*/  @P0 LDC.64 R2, c[0x0][0x440] ;  /* 0x00011000ff020b82 */ /* 0x001e240000000a00 */
        /* <DEDUP_REMOVED lines=13> */
.L_x_2081:
[----:B------:R-:W-:Y:S01]  /*cbd0*/  IMAD R2, R8, 0x8, R22 ;  /* 0x0000000808027824 */ /* 0x000fe200078e0216 */
[----:B0-----:R-:W-:Y:S01]  /*cbe0*/  SHF.L.U32 R3, R9, 0x1f, RZ ;  /* 0x0000001f09037819 */ /* 0x001fe200000006ff */
[----:B------:R-:W-:Y:S03]  /*cbf0*/  BSSY B3, `(.L_x_2082) ;  /* 0x0000003000037945 */ /* 0x000fe60003800000 */
[----:B------:R-:W0:Y:S02]  /*cc00*/  SYNCS.PHASECHK.TRANS64.TRYWAIT P0, [R2+URZ+0x16840], R3 ;  /* 0x01684003020075a7 */ /* 0x000e24000800017f */
[----:B0-----:R-:W-:Y:S05]  /*cc10*/  @!P0 BRA `(.L_x_2083) ;  /* 0x0000003800e08947 */ /* 0x001fea0003800000 */
.L_x_2188:
[----:B------:R-:W-:Y:S05]  /*cc20*/  BSYNC B3 ;  /* 0x0000000000037941 */ /* 0x000fea0003800000 */
.L_x_2082:
        /* <DEDUP_REMOVED lines=12> */
.L_x_2085:
[----:B------:R-:W-:Y:S05]  /*ccf0*/  BSYNC B3 ;  /* 0x0000000000037941 */ /* 0x000fea0003800000 */
.L_x_2084:
        /* <DEDUP_REMOVED lines=11> */
.L_x_2086:
        /* <DEDUP_REMOVED lines=15> */
.L_x_2189:
[----:B------:R-:W-:Y:S05]  /*cea0*/  BSYNC B3 ;  /* 0x0000000000037941 */ /* 0x000fea0003800000 */
.L_x_2087:
        /* <DEDUP_REMOVED lines=12> */
.L_x_2090:
[----:B------:R-:W-:Y:S05]  /*cf70*/  BSYNC B3 ;  /* 0x0000000000037941 */ /* 0x000fea0003800000 */
.L_x_2089:
[----:B------:R-:W-:Y:S01]  /*cf80*/  R2UR UR6, R12 ;  /* 0x000000000c0672ca */ /* 0x000fe200000e0000 */
[--C-:B0-----:R-:W-:Y:S01]  /*cf90*/  IMAD R2, R23, 0x4000, R22.reuse ;  /* 0x0000400017027824 */ /* 0x101fe200078e0216 */
        /* <DEDUP_REMOVED lines=9> */
.L_x_2091:
        /* <DEDUP_REMOVED lines=12> */
.L_x_2080:
[----:B------:R-:W-:Y:S05]  /*d0f0*/  BSYNC B1 ;  /* 0x0000000000017941 */ /* 0x000fea0003800000 */
.L_x_2079:
[----:B------:R-:W2:Y:S01]  /*d100*/  LDL.LU R2, [R1+0xc] ;  /* 0x00000c0001027983 */ /* 0x000ea20000300800 */
[----:B------:R-:W-:Y:S02]  /*d110*/  IMAD.MOV.U32 R23, RZ, RZ, R8 ;  /* 0x000000ffff177224 */ /* 0x000fe400078e0008 */
[----:B------:R-:W-:Y:S02]  /*d120*/  IMAD.MOV.U32 R27, RZ, RZ, R9 ;  /* 0x000000ffff1b7224 */ /* 0x000fe400078e0009 */
[----:B--2---:R-:W-:-:S07]  /*d130*/  VIADD R6, R2, 0xfffffffd ;  /* 0xfffffffd02067836 */ /* 0x004fce0000000000 */
.L_x_2078:
[----:B------:R-:W-:Y:S05]  /*d140*/  BSYNC B2 ;  /* 0x0000000000027941 */ /* 0x000fea0003800000 */
.L_x_2077:
[----:B------:R-:W-:-:S13]  /*d150*/  ISETP.NE.AND P0, PT, R7, RZ, PT ;  /* 0x000000ff0700720c */ /* 0x000fda0003f05270 */
[----:B------:R-:W-:Y:S05]  /*d160*/  @!P0 BRA `(.L_x_2076) ;  /* 0x0000000c00988947 */ /* 0x000fea0003800000 */
[----:B------:R-:W-:-:S07]  /*d170*/  IMAD.MOV.U32 R4, RZ, RZ, R24 ;  /* 0x000000ffff047224 */ /* 0x000fce00078e0018 */
.L_x_2118:
        /* <DEDUP_REMOVED lines=8> */
[----:B--2---:R-:W-:-:S13]  /*d200*/  ISETP.NE.AND P1, PT, R2, RZ, PT ;  /* 0x000000ff0200720c */ /* 0x004fda0003f25270 */
[----:B------:R-:W-:Y:S05]  /*d210*/  @!P1 BRA `(.L_x_2093) ;  /* 0x0000000400989947 */ /* 0x000fea0003800000 */
[----:B------:R-:W-:Y:S01]  /*d220*/  ULDC.64 UR4, c[0x0][0x418] ;  /* 0x0001060000047ab9 */ /* 0x000fe20000000a00 */
[----:B------:R-:W-:Y:S01]  /*d230*/  IMAD.MOV.U32 R9, RZ, RZ, R6 ;  /* 0x000000ffff097224 */ /* 0x000fe200078e0006 */
[----:B------:R-:W-:-:S04]  /*d240*/  ISETP.NE.U32.AND P0, PT, RZ, UR4, PT ;  /* 0x00000004ff007c0c */ /* 0x000fc8000bf05070 */
        /* <DEDUP_REMOVED lines=19> */
.L_x_2094:
[----:B------:R-:W-:Y:S01]  /*d380*/  IMAD R2, R7, 0x8, R22 ;  /* 0x0000000807027824 */ /* 0x000fe200078e0216 */
[----:B0-----:R-:W-:Y:S01]  /*d390*/  SHF.L.U32 R3, R8, 0x1f, RZ ;  /* 0x0000001f08037819 */ /* 0x001fe200000006ff */
[----:B------:R-:W-:Y:S03]  /*d3a0*/  BSSY B2, `(.L_x_2095) ;  /* 0x0000003000027945 */ /* 0x000fe60003800000 */
[----:B------:R-:W0:Y:S02]  /*d3b0*/  SYNCS.PHASECHK.TRANS64.TRYWAIT P0, [R2+URZ+0x16840], R3 ;  /* 0x01684003020075a7 */ /* 0x000e24000800017f */
[----:B0-----:R-:W-:Y:S05]  /*d3c0*/  @!P0 BRA `(.L_x_2096) ;  /* 0x00000034001c8947 */ /* 0x001fea0003800000 */
.L_x_2190:
[----:B------:R-:W-:Y:S05]  /*d3d0*/  BSYNC B2 ;  /* 0x0000000000027941 */ /* 0x000fea0003800000 */
.L_x_2095:
        /* <DEDUP_REMOVED lines=12> */
.L_x_2098:
[----:B------:R-:W-:Y:S05]  /*d4a0*/  BSYNC B2 ;  /* 0x0000000000027941 */ /* 0x000fea0003800000 */
.L_x_2097:
        /* <DEDUP_REMOVED lines=11> */
.L_x_2099:
        /* <DEDUP_REMOVED lines=15> */
.L_x_2191:
[----:B------:R-:W-:Y:S05]  /*d650*/  BSYNC B2 ;  /* 0x0000000000027941 */ /* 0x000fea0003800000 */
.L_x_2100:
        /* <DEDUP_REMOVED lines=11> */
.L_x_2103:
[----:B------:R-:W-:Y:S05]  /*d710*/  BSYNC B2 ;  /* 0x0000000000027941 */ /* 0x000fea0003800000 */
.L_x_2102:
        /* <DEDUP_REMOVED lines=10> */
.L_x_2104:
        /* <DEDUP_REMOVED lines=12> */
.L_x_2093:
[----:B------:R-:W-:Y:S05]  /*d880*/  BSYNC B1 ;  /* 0x0000000000017941 */ /* 0x000fea0003800000 */
.L_x_2092:
        /* <DEDUP_REMOVED lines=10> */
[----:B------:R-:W-:Y:S01]  /*d930*/  VIADD R9, R6, 0xffffffff ;  /* 0xffffffff06097836 */ /* 0x000fe20000000000 */
        /* <DEDUP_REMOVED lines=20> */
.L_x_2107:
[----:B------:R-:W-:Y:S01]  /*da80*/  IMAD R2, R23, 0x8, R22 ;  /* 0x0000000817027824 */ /* 0x000fe200078e0216 */
[----:B0-----:R-:W-:Y:S01]  /*da90*/  SHF.L.U32 R3, R27, 0x1f, RZ ;  /* 0x0000001f1b037819 */ /* 0x001fe200000006ff */
[----:B------:R-:W-:Y:S03]  /*daa0*/  BSSY B2, `(.L_x_2108) ;  /* 0x0000003000027945 */ /* 0x000fe60003800000 */
[----:B------:R-:W0:Y:S02]  /*dab0*/  SYNCS.PHASECHK.TRANS64.TRYWAIT P0, [R2+URZ+0x16840], R3 ;  /* 0x01684003020075a7 */ /* 0x000e24000800017f */
[----:B0-----:R-:W-:Y:S05]  /*dac0*/  @!P0 BRA `(.L_x_2109) ;  /* 0x0000002c00848947 */ /* 0x001fea0003800000 */
.L_x_2192:
[----:B------:R-:W-:Y:S05]  /*dad0*/  BSYNC B2 ;  /* 0x0000000000027941 */ /* 0x000fea0003800000 */
.L_x_2108:
        /* <DEDUP_REMOVED lines=12> */
.L_x_2111:
[----:B------:R-:W-:Y:S05]  /*dba0*/  BSYNC B2 ;  /* 0x0000000000027941 */ /* 0x000fea0003800000 */
.L_x_2110:
        /* <DEDUP_REMOVED lines=12> */
.L_x_2112:
        /* <DEDUP_REMOVED lines=15> */
.L_x_2193:
[----:B------:R-:W-:Y:S05]  /*dd60*/  BSYNC B2 ;  /* 0x0000000000027941 */ /* 0x000fea0003800000 */
.L_x_2113:
        /* <DEDUP_REMOVED lines=11> */
.L_x_2116:
[----:B------:R-:W-:Y:S05]  /*de20*/  BSYNC B2 ;  /* 0x0000000000027941 */ /* 0x000fea0003800000 */
.L_x_2115:
        /* <DEDUP_REMOVED lines=10> */
.L_x_2117:
        /* <DEDUP_REMOVED lines=12> */
.L_x_2106:
[----:B------:R-:W-:Y:S05]  /*df90*/  BSYNC B1 ;  /* 0x0000000000017941 */ /* 0x000fea0003800000 */
.L_x_2105:
[C---:B------:R-:W-:Y:S01]  /*dfa0*/  ISETP.GT.AND P0, PT, R6.reuse, 0x1, PT ;  /* 0x000000010600780c */ /* 0x040fe20003f04270 */
[----:B------:R-:W-:-:S12]  /*dfb0*/  VIADD R6, R6, 0xfffffffe ;  /* 0xfffffffe06067836 */ /* 0x000fd80000000000 */
[----:B------:R-:W-:Y:S05]  /*dfc0*/  @P0 BRA `(.L_x_2118) ;  /* 0xfffffff0006c0947 */ /* 0x000fea000383ffff */
.L_x_2076:
[----:B------:R-:W-:Y:S05]  /*dfd0*/  BSYNC B0 ;  /* 0x0000000000007941 */ /* 0x000fea0003800000 */
.L_x_2075:
        /* <DEDUP_REMOVED lines=17> */
.L_x_2120:
[----:B------:R-:W-:Y:S05]  /*e0f0*/  BSYNC B0 ;  /* 0x0000000000007941 */ /* 0x000fea0003800000 */
.L_x_2119:
[----:B------:R-:W2:Y:S01]  /*e100*/  LDL.LU R0, [R1] ;  /* 0x0000000001007983 */ /* 0x000ea20000300800 */
[----:B------:R-:W-:Y:S01]  /*e110*/  BSSY B0, `(.L_x_2121) ;  /* 0x0000028000007945 */ /* 0x000fe20003800000 */
[----:B--2---:R-:W-:-:S13]  /*e120*/  ISETP.NE.AND P0, PT, R0, RZ, PT ;  /* 0x000000ff0000720c */ /* 0x004fda0003f05270 */
[----:B------:R-:W-:Y:S05]  /*e130*/  @!P0 BRA `(.L_x_2122) ;  /* 0x0000000000948947 */ /* 0x000fea0003800000 */
[----:B0-----:R-:W-:Y:S01]  /*e140*/  IMAD R3, R23, 0x8, R22 ;  /* 0x0000000817037824 */ /* 0x001fe200078e0216 */
[----:B------:R-:W-:Y:S01]  /*e150*/  SHF.L.U32 R0, R27, 0x1f, RZ ;  /* 0x0000001f1b007819 */ /* 0x000fe200000006ff */
[----:B------:R-:W-:Y:S01]  /*e160*/  BSSY B1, `(.L_x_2123) ;  /* 0x0000004000017945 */ /* 0x000fe20003800000 */
[----:B------:R-:W-:Y:S02]  /*e170*/  ISETP.NE.AND P1, PT, R8, RZ, PT ;  /* 0x000000ff0800720c */ /* 0x000fe40003f25270 */
[----:B------:R-:W0:Y:S02]  /*e180*/  SYNCS.PHASECHK.TRANS64.TRYWAIT P0, [R3+URZ+0x16860], R0 ;  /* 0x01686000030075a7 */ /* 0x000e24000800017f */
[----:B0-----:R-:W-:Y:S09]  /*e190*/  @!P0 BRA `(.L_x_2124) ;  /* 0x0000002400f88947 */ /* 0x001ff20003800000 */
.L_x_2194:
[----:B------:R-:W-:Y:S05]  /*e1a0*/  BSYNC B1 ;  /* 0x0000000000017941 */ /* 0x000fea0003800000 */
.L_x_2123:
        /* <DEDUP_REMOVED lines=9> */
.L_x_2126:
[----:B------:R-:W-:Y:S05]  /*e240*/  BSYNC B1 ;  /* 0x0000000000017941 */ /* 0x000fea0003800000 */
.L_x_2125:
        /* <DEDUP_REMOVED lines=10> */
.L_x_2127:
        /* <DEDUP_REMOVED lines=10> */
.L_x_2122:
[----:B------:R-:W-:Y:S05]  /*e390*/  BSYNC B0 ;  /* 0x0000000000007941 */ /* 0x000fea0003800000 */
.L_x_2121:
[----:B------:R-:W-:-:S05]  /*e3a0*/  VIADD R23, R23, 0x1 ;  /* 0x0000000117177836 */ /* 0x000fca0000000000 */
[----:B------:R-:W-:-:S04]  /*e3b0*/  ISETP.NE.AND P0, PT, R23, 0x2, PT ;  /* 0x000000021700780c */ /* 0x000fc80003f05270 */
[----:B------:R-:W-:Y:S02]  /*e3c0*/  SEL R0, RZ, 0x1, P0 ;  /* 0x00000001ff007807 */ /* 0x000fe40000000000 */
[----:B------:R-:W-:Y:S02]  /*e3d0*/  SEL R23, R23, RZ, P0 ;  /* 0x000000ff17177207 */ /* 0x000fe40000000000 */
[----:B------:R-:W-:-:S07]  /*e3e0*/  LOP3.LUT R27, R27, R0, RZ, 0x3c, !PT ;  /* 0x000000001b1b7212 */ /* 0x000fce00078e3cff */
.L_x_2057:
[----:B------:R-:W-:Y:S05]  /*e3f0*/  BSYNC B7 ;  /* 0x0000000000077941 */ /* 0x000fea0003800000 */
.L_x_2055:
[----:B------:R-:W2:Y:S02]  /*e400*/  LDL R0, [R1+0x30] ;  /* 0x0000300001007983 */ /* 0x000ea40000100800 */
[----:B--2---:R-:W-:-:S13]  /*e410*/  ISETP.NE.AND P0, PT, R0, RZ, PT ;  /* 0x000000ff0000720c */ /* 0x004fda0003f05270 */
[----:B------:R-:W-:Y:S05]  /*e420*/  @!P0 BRA `(.L_x_2128) ;  /* 0x0000000000248947 */ /* 0x000fea0003800000 */
[----:B------:R-:W-:Y:S05]  /*e430*/  WARPSYNC.ALL ;  /* 0x0000000000007948 */ /* 0x000fea0003800000 */
[----:B------:R-:W2:Y:S08]  /*e440*/  S2UR UR5, SR_CgaCtaId ;  /* 0x00000000000579c3 */ /* 0x000eb00000008800 */
[----:B------:R-:W-:Y:S06]  /*e450*/  BAR.SYNC.DEFER_BLOCKING 0x5, 0x200 ;  /* 0x0148000000007b1d */ /* 0x000fec0000010000 */
[----:B------:R-:W-:-:S02]  /*e460*/  UMOV UR4, 0x400 ;  /* 0x0000040000047882 */ /* 0x000fc40000000000 */
[----:B--2---:R-:W-:-:S06]  /*e470*/  ULEA UR4, UR5, UR4, 0x18 ;  /* 0x0000000405047291 */ /* 0x004fcc000f8ec03f */
[----:B0-----:R-:W-:-:S05]  /*e480*/  IMAD.U32 R22, RZ, RZ, UR4 ;  /* 0x00000004ff167e24 */ /* 0x001fca000f8e00ff */
[----:B------:R2:W3:Y:S01]  /*e490*/  LDS.128 R16, [R22+0x168d0] ;  /* 0x0168d00016107984 */ /* 0x0004e20000000c00 */
[----:B------:R-:W-:Y:S06]  /*e4a0*/  BAR.ARV 0x4, 0x200 ;  /* 0x0108000000007b1d */ /* 0x000fec0000002000 */
[----:B------:R-:W-:Y:S05]  /*e4b0*/  BRA `(.L_x_2129) ;  /* 0x0000000800cc7947 */ /* 0x000fea0003800000 */
.L_x_2128:
        /* <DEDUP_REMOVED lines=19> */
[----:B------:R-:W0:Y:S02]  /*e5f0*/  SHFL.UP PT, R14, R17, 0x1, RZ ;  /* 0x04200000110e7989 */ /* 0x000e2400000e00ff */
[----:B0-----:R-:W-:-:S05]  /*e600*/  SEL R4, R14, RZ, P1 ;  /* 0x000000ff0e047207 */ /* 0x001fca0000800000 */
[----:B------:R-:W-:-:S05]  /*e610*/  IMAD.IADD R4, R17, 0x1, R4 ;  /* 0x0000000111047824 */ /* 0x000fca00078e0204 */
[----:B------:R-:W0:Y:S02]  /*e620*/  SHFL.UP PT, R14, R4, 0x2, RZ ;  /* 0x04400000040e7989 */ /* 0x000e2400000e00ff */
[----:B0-----:R-:W-:-:S05]  /*e630*/  SEL R5, R14, RZ, P2 ;  /* 0x000000ff0e057207 */ /* 0x001fca0001000000 */
[----:B------:R-:W-:Y:S02]  /*e640*/  IMAD.IADD R6, R4, 0x1, R5 ;  /* 0x0000000104067824 */ /* 0x000fe400078e0205 */
[----:B------:R-:W-:Y:S04]  /*e650*/  SHFL.IDX PT, R5, R16, 0x1, 0x1f ;  /* 0x00201f0010057f89 */ /* 0x000fe800000e0000 */
        /* <DEDUP_REMOVED lines=9> */
[----:B------:R0:W2:Y:S02]  /*e6f0*/  SHFL.IDX PT, R14, R2, 0x1f, 0x1f ;  /* 0x03e01f00020e7f89 */ /* 0x0000a400000e0000 */
.L_x_2204:
[----:B------:R-:W-:Y:S02]  /*e700*/  ULDC UR4, c[0x0][0xc38] ;  /* 0x00030e0000047ab9 */ /* 0x000fe40000000800 */
[----:B------:R-:W-:-:S04]  /*e710*/  IMAD.U32 R4, RZ, RZ, UR4 ;  /* 0x00000004ff047e24 */ /* 0x000fc8000f8e00ff */
[----:B--2---:R-:W-:-:S04]  /*e720*/  IMAD R14, R14, R4, RZ ;  /* 0x000000040e0e7224 */ /* 0x004fc800078e02ff */
[----:B------:R-:W-:-:S05]  /*e730*/  IMAD.IADD R5, R5, 0x1, R14 ;  /* 0x0000000105057824 */ /* 0x000fca00078e020e */
[----:B------:R-:W-:-:S13]  /*e740*/  ISETP.GT.AND P6, PT, R5, R0, PT ;  /* 0x000000000500720c */ /* 0x000fda0003fc4270 */
[----:B------:R-:W-:Y:S05]  /*e750*/  @P6 BRA `(.L_x_2131) ;  /* 0x00000000009c6947 */ /* 0x000fea0003800000 */
.L_x_2136:
[----:B0-----:R-:W0:Y:S01]  /*e760*/  LDC R2, c[0x0][0xc3c] ;  /* 0x00030f00ff027b82 */ /* 0x001e220000000800 */
[----:B------:R-:W-:-:S05]  /*e770*/  VIADD R19, R19, 0x1f ;  /* 0x0000001f13137836 */ /* 0x000fca0000000000 */
        /* <DEDUP_REMOVED lines=12> */
.L_x_2134:
[----:B------:R-:W-:Y:S05]  /*e840*/  BSYNC B0 ;  /* 0x0000000000007941 */ /* 0x000fea0003800000 */
.L_x_2133:
[----:B------:R-:W-:-:S03]  /*e850*/  UMOV UR4, 0xffffffff ;  /* 0xffffffff00047882 */ /* 0x000fc60000000000 */
[----:B------:R-:W-:Y:S05]  /*e860*/  BRA.DIV UR4, `(.L_x_2135) ;  /* 0x00000026047c7947 */ /* 0x000fea000b800000 */
[----:B-----5:R-:W2:Y:S02]  /*e870*/  SHFL.UP PT, R14, R17, 0x1, RZ ;  /* 0x04200000110e7989 */ /* 0x020ea400000e00ff */
[----:B--2---:R-:W-:-:S05]  /*e880*/  SEL R14, R14, RZ, P1 ;  /* 0x000000ff0e0e7207 */ /* 0x004fca0000800000 */
        /* <DEDUP_REMOVED lines=14> */
.L_x_2212:
[----:B------:R-:W-:Y:S02]  /*e970*/  ULDC UR4, c[0x0][0xc38] ;  /* 0x00030e0000047ab9 */ /* 0x000fe40000000800 */
[----:B------:R-:W-:-:S04]  /*e980*/  IMAD.U32 R4, RZ, RZ, UR4 ;  /* 0x00000004ff047e24 */ /* 0x000fc8000f8e00ff */
[----:B--2---:R-:W-:-:S04]  /*e990*/  IMAD R14, R14, R4, RZ ;  /* 0x000000040e0e7224 */ /* 0x004fc800078e02ff */
[----:B------:R-:W-:-:S05]  /*e9a0*/  IMAD.IADD R5, R14, 0x1, R5 ;  /* 0x000000010e057824 */ /* 0x000fca00078e0205 */
[----:B------:R-:W-:-:S13]  /*e9b0*/  ISETP.GT.AND P6, PT, R5, R0, PT ;  /* 0x000000000500720c */ /* 0x000fda0003fc4270 */
[----:B------:R-:W-:Y:S05]  /*e9c0*/  @!P6 BRA `(.L_x_2136) ;  /* 0xfffffffc0064e947 */ /* 0x000fea000383ffff */
.L_x_2131:
        /* <DEDUP_REMOVED lines=8> */
.L_x_2216:
[----:B------:R-:W-:Y:S01]  /*ea50*/  ISETP.NE.AND P0, PT, R3, RZ, PT ;  /* 0x000000ff0300720c */ /* 0x000fe20003f05270 */
[----:B------:R-:W-:-:S12]  /*ea60*/  IMAD.MOV.U32 R14, RZ, RZ, RZ ;  /* 0x000000ffff0e7224 */ /* 0x000fd800078e00ff */
[----:B------:R-:W-:Y:S05]  /*ea70*/  @!P0 BRA `(.L_x_2138) ;  /* 0x0000000000108947 */ /* 0x000fea0003800000 */
[----:B------:R-:W-:Y:S01]  /*ea80*/  UMOV UR4, 0xffffffff ;  /* 0xffffffff00047882 */ /* 0x000fe20000000000 */
[----:B------:R-:W-:Y:S02]  /*ea90*/  VIADD R12, R6, 0xffffffff ;  /* 0xffffffff060c7836 */ /* 0x000fe40000000000 */
[----:B------:R-:W-:Y:S05]  /*eaa0*/  BRA.DIV UR4, `(.L_x_2139) ;  /* 0x0000002604f07947 */ /* 0x000fea000b800000 */
[----:B------:R4:W0:Y:S02]  /*eab0*/  SHFL.IDX PT, R14, R2, R12, 0x1f ;  /* 0x00001f0c020e7589 */ /* 0x00082400000e0000 */
.L_x_2138:
[----:B0---4-:R-:W0:Y:S01]  /*eac0*/  LDC.64 R2, c[0x0][0xc90] ;  /* 0x00032400ff027b82 */ /* 0x011e220000000a00 */
[----:B------:R-:W-:-:S04]  /*ead0*/  IMAD.IADD R19, R6, 0x1, R19 ;  /* 0x0000000106137824 */ /* 0x000fc800078e0213 */
[----:B0-----:R-:W-:-:S05]  /*eae0*/  IMAD.WIDE R2, R19, 0x4, R2 ;  /* 0x0000000413027825 */ /* 0x001fca00078e0202 */
[----:B------:R0:W2:Y:S01]  /*eaf0*/  LDG.E R7, desc[UR48][R2.64] ;  /* 0x0000003002077981 */ /* 0x0000a2000c1e1900 */
[----:B------:R-:W-:Y:S02]  /*eb00*/  IMAD R16, R14, R4, R5 ;  /* 0x000000040e107224 */ /* 0x000fe400078e0205 */
[----:B0-----:R-:W-:Y:S02]  /*eb10*/  IMAD.MOV.U32 R2, RZ, RZ, RZ ;  /* 0x000000ffff027224 */ /* 0x001fe400078e00ff */
[----:B--23--:R-:W-:-:S05]  /*eb20*/  IMAD R6, R17, R7, RZ ;  /* 0x0000000711067224 */ /* 0x00cfca00078e02ff */
[----:B------:R-:W-:-:S04]  /*eb30*/  IABS R8, R6 ;  /* 0x0000000600087213 */ /* 0x000fc80000000000 */
[----:B-1----:R-:W0:Y:S08]  /*eb40*/  I2F.RP R9, R8 ;  /* 0x0000000800097306 */ /* 0x002e300000209400 */
        /* <DEDUP_REMOVED lines=57> */
.L_x_2132:
[----:B------:R-:W-:Y:S01]  /*eee0*/  UMOV UR4, URZ ;  /* 0x0000003f00047c82 */ /* 0x000fe20008000000 */
[----:B------:R-:W-:Y:S01]  /*eef0*/  UMOV UR5, URZ ;  /* 0x0000003f00057c82 */ /* 0x000fe20008000000 */
[----:B------:R-:W-:Y:S01]  /*ef00*/  ULDC UR6, c[0x0][0xc3c] ;  /* 0x00030f0000067ab9 */ /* 0x000fe20000000800 */
[----:B------:R-:W-:Y:S02]  /*ef10*/  IMAD.MOV.U32 R16, RZ, RZ, R0 ;  /* 0x000000ffff107224 */ /* 0x000fe400078e0000 */
[----:B------:R-:W-:Y:S02]  /*ef20*/  IMAD.U32 R17, RZ, RZ, UR4 ;  /* 0x00000004ff117e24 */ /* 0x000fe4000f8e00ff */
[----:B------:R-:W-:Y:S02]  /*ef30*/  IMAD.U32 R18, RZ, RZ, UR5 ;  /* 0x00000005ff127e24 */ /* 0x000fe4000f8e00ff */
[----:B------:R-:W-:-:S07]  /*ef40*/  IMAD.U32 R19, RZ, RZ, UR6 ;  /* 0x00000006ff137e24 */ /* 0x000fce000f8e00ff */
.L_x_2140:
        /* <DEDUP_REMOVED lines=10> */
.L_x_2129:
[----:B------:R-:W-:Y:S02]  /*eff0*/  ULDC UR4, c[0x0][0xc3c] ;  /* 0x00030f0000047ab9 */ /* 0x000fe40000000800 */
[----:B---3--:R-:W-:-:S13]  /*f000*/  ISETP.GE.AND P0, PT, R19, UR4, PT ;  /* 0x0000000413007c0c */ /* 0x008fda000bf06270 */
[----:B------:R-:W-:Y:S05]  /*f010*/  @!P0 BRA `(.L_x_2141) ;  /* 0xffffffb800608947 */ /* 0x000fea000383ffff */
[----:B------:R-:W-:Y:S05]  /*f020*/  BSYNC B8 ;  /* 0x0000000000087941 */ /* 0x000fea0003800000 */
.L_x_2051:
[----:B0-----:R-:W3:Y:S01]  /*f030*/  LDL.LU R0, [R1+0x28] ;  /* 0x0000280001007983 */ /* 0x001ee20000300800 */
[----:B------:R-:W-:Y:S01]  /*f040*/  BSSY B0, `(.L_x_2142) ;  /* 0x000000b000007945 */ /* 0x000fe20003800000 */
[----:B------:R-:W1:Y:S01]  /*f050*/  S2R R5, SR_CgaCtaId ;  /* 0x0000000000057919 */ /* 0x000e620000008800 */
[----:B---3--:R-:W-:-:S05]  /*f060*/  VIADD R0, R0, 0x1 ;  /* 0x0000000100007836 */ /* 0x008fca0000000000 */
[----:B------:R-:W-:-:S04]  /*f070*/  LEA.HI R2, R0, R0, RZ, 0x1 ;  /* 0x0000000000027211 */ /* 0x000fc800078f08ff */
[----:B------:R-:W-:Y:S02]  /*f080*/  LOP3.LUT R3, R2, 0xfffffffe, RZ, 0xc0, !PT ;  /* 0xfffffffe02037812 */ /* 0x000fe400078ec0ff */
[----:B------:R-:W-:-:S03]  /*f090*/  MOV R2, 0x400 ;  /* 0x0000040000027802 */ /* 0x000fc60000000f00 */
[----:B------:R-:W-:Y:S01]  /*f0a0*/  IMAD.IADD R0, R0, 0x1, -R3 ;  /* 0x0000000100007824 */ /* 0x000fe200078e0a03 */
[----:B-1----:R-:W-:-:S04]  /*f0b0*/  LEA R9, R5, R2, 0x18 ;  /* 0x0000000205097211 */ /* 0x002fc800078ec0ff */
[----:B------:R-:W-:-:S04]  /*f0c0*/  SHF.L.U32 R0, R0, 0x1f, RZ ;  /* 0x0000001f00007819 */ /* 0x000fc800000006ff */
[----:B------:R-:W0:Y:S02]  /*f0d0*/  SYNCS.PHASECHK.TRANS64.TRYWAIT P0, [R9+URZ+0x16820], R0 ;  /* 0x01682000090075a7 */ /* 0x000e24000800017f */
[----:B0-----:R-:W-:Y:S05]  /*f0e0*/  @!P0 BRA `(.L_x_2143) ;  /* 0x0000002000848947 */ /* 0x001fea0003800000 */
.L_x_2219:
[----:B------:R-:W-:Y:S05]  /*f0f0*/  BSYNC B0 ;  /* 0x0000000000007941 */ /* 0x000fea0003800000 */
.L_x_2142:
[----:B------:R-:W-:-:S03]  /*f100*/  UMOV UR4, 0xffffffff ;  /* 0xffffffff00047882 */ /* 0x000fc60000000000 */
[----:B------:R-:W-:Y:S05]  /*f110*/  BRA.DIV UR4, `(.L_x_2144) ;  /* 0x00000022048c7947 */ /* 0x000fea000b800000 */
[----:B0-----:R-:W0:Y:S02]  /*f120*/  S2R R0, SR_TID.X ;  /* 0x0000000000007919 */ /* 0x001e240000002100 */
[----:B0-----:R-:W-:-:S04]  /*f130*/  SHF.R.U32.HI R0, RZ, 0x5, R0 ;  /* 0x00000005ff007819 */ /* 0x001fc80000011600 */
[----:B------:R-:W-:-:S05]  /*f140*/  LOP3.LUT R0, R0, 0x3, RZ, 0xc0, !PT ;  /* 0x0000000300007812 */ /* 0x000fca00078ec0ff */
[----:B------:R0:W1:Y:S02]  /*f150*/  SHFL.IDX PT, R14, R0, RZ, 0x1f ;  /* 0x00001fff000e7589 */ /* 0x00006400000e0000 */
.L_x_2222:
[----:B-1----:R-:W-:Y:S01]  /*f160*/  ISETP.NE.AND P0, PT, R14, RZ, PT ;  /* 0x000000ff0e00720c */ /* 0x002fe20003f05270 */
[----:B------:R-:W-:-:S12]  /*f170*/  BSSY B0, `(.L_x_2145) ;  /* 0x0000024000007945 */ /* 0x000fd80003800000 */
[----:B------:R-:W-:Y:S05]  /*f180*/  @P0 BRA `(.L_x_2146) ;  /* 0x0000000000880947 */ /* 0x000fea0003800000 */
[----:B------:R-:W-:-:S03]  /*f190*/  UMOV UR4, 0xffffffff ;  /* 0xffffffff00047882 */ /* 0x000fc60000000000 */
[----:B------:R-:W-:Y:S05]  /*f1a0*/  BRA.DIV UR4, `(.L_x_2147) ;  /* 0x00000022049c7947 */ /* 0x000fea000b800000 */
[----:B------:R-:W-:-:S13]  /*f1b0*/  ELECT P6, URZ, PT ;  /* 0x00000000003f782f */ /* 0x000fda00038c0000 */
.L_x_2225:
[----:B------:R-:W-:Y:S05]  /*f1c0*/  @!P6 BRA `(.L_x_2146) ;  /* 0x000000000078e947 */ /* 0x000fea0003800000 */
[----:B------:R-:W-:-:S06]  /*f1d0*/  ULOP3.LUT UR4, UR36, 0x2, URZ, 0xfc, !UPT ;  /* 0x0000000224047892 */ /* 0x000fcc000f8efc3f */
[----:B0-----:R-:W-:-:S05]  /*f1e0*/  IMAD.U32 R0, RZ, RZ, UR4 ;  /* 0x00000004ff007e24 */ /* 0x001fca000f8e00ff */
[----:B------:R-:W-:-:S13]  /*f1f0*/  ISETP.NE.AND P2, PT, R0, 0x3, PT ;  /* 0x000000030000780c */ /* 0x000fda0003f45270 */
[----:B------:R-:W-:Y:S05]  /*f200*/  @!P2 BRA `(.L_x_2148) ;  /* 0x000000000004a947 */ /* 0x000fea0003800000 */
[----:B------:R-:W-:Y:S01]  /*f210*/  BPT.TRAP 0x1 ;  /* 0x000000040000795c */ /* 0x000fe20000300000 */
.L_x_2148:
        /* <DEDUP_REMOVED lines=12> */
.L_x_2226:
[----:B------:R-:W1:Y:S02]  /*f2e0*/  SYNCS.PHASECHK.TRANS64.TRYWAIT P0, [R7+URZ], R2 ;  /* 0x00000002070075a7 */ /* 0x000e64000800017f */
[----:B-1----:R-:W-:Y:S05]  /*f2f0*/  @!P0 BRA `(.L_x_2150) ;  /* 0x00000020007c8947 */ /* 0x002fea0003800000 */
.L_x_2227:
[----:B------:R-:W-:Y:S05]  /*f300*/  @!P2 BRA `(.L_x_2151) ;  /* 0x000000000004a947 */ /* 0x000fea0003800000 */
[----:B------:R-:W-:Y:S01]  /*f310*/  BPT.TRAP 0x1 ;  /* 0x000000040000795c */ /* 0x000fe20000300000 */
.L_x_2151:
[----:B------:R-:W-:-:S04]  /*f320*/  VIADD R0, R9, 0x16860 ;  /* 0x0001686009007836 */ /* 0x000fc80000000000 */
[----:B------:R-:W-:-:S04]  /*f330*/  IMAD R4, R23, 0x8, R0 ;  /* 0x0000000817047824 */ /* 0x000fc800078e0200 */
[----:B------:R-:W3:Y:S02]  /*f340*/  SYNCS.PHASECHK.TRANS64.TRYWAIT P0, [R4+URZ], R3 ;  /* 0x00000003040075a7 */ /* 0x000ee4000800017f */
[----:B---3--:R-:W-:Y:S05]  /*f350*/  @!P0 BRA `(.L_x_2152) ;  /* 0x0000002000788947 */ /* 0x008fea0003800000 */
.L_x_2228:
[----:B------:R-:W-:-:S07]  /*f360*/  IMAD R5, R5, 0x8, R0 ;  /* 0x0000000805057824 */ /* 0x000fce00078e0200 */
.L_x_2153:
[----:B----4-:R4:W0:Y:S02]  /*f370*/  SYNCS.PHASECHK.TRANS64.TRYWAIT P0, [R5+URZ], R2 ;  /* 0x00000002050075a7 */ /* 0x010824000800017f */
[----:B0-----:R-:W-:Y:S05]  /*f380*/  @!P0 NANOSLEEP.SYNCS 0x989680 ;  /* 0x009896800000895d */ /* 0x001fea0003900000 */
[----:B------:R-:W0:Y:S02]  /*f390*/  @!P0 SYNCS.PHASECHK.TRANS64 P0, [R5+URZ], R2 ;  /* 0x00000002050085a7 */ /* 0x000e24000800007f */
[----:B0-----:R-:W-:Y:S05]  /*f3a0*/  @!P0 BRA `(.L_x_2153) ;  /* 0xfffffffc00f08947 */ /* 0x001fea000383ffff */
.L_x_2146:
[----:B------:R-:W-:Y:S05]  /*f3b0*/  BSYNC B0 ;  /* 0x0000000000007941 */ /* 0x000fea0003800000 */
.L_x_2145:
[----:B------:R-:W-:Y:S05]  /*f3c0*/  EXIT ;  /* 0x000000000000794d */ /* 0x000fea0003800000 */
.L_x_2005:
[----:B0-----:R-:W-:-:S04]  /*f3d0*/  IMAD.U32 R3, RZ, RZ, UR45 ;  /* 0x0000002dff037e24 */ /* 0x001fc8000f8e00ff */
[----:B------:R0:W1:Y:S03]  /*f3e0*/  SYNCS.PHASECHK.TRANS64.TRYWAIT P1, [R3+URZ+0x16800], R0 ;  /* 0x01680000030075a7 */ /* 0x000066000802017f */
[----:B-1----:R-:W-:Y:S05]  /*f3f0*/  @!P1 NANOSLEEP.SYNCS 0x989680 ;  /* 0x009896800000995d */ /* 0x002fea0003900000 */
[----:B------:R-:W1:Y:S02]  /*f400*/  @!P1 SYNCS.PHASECHK.TRANS64 P1, [R3+URZ+0x16800], R0 ;  /* 0x01680000030095a7 */ /* 0x000e64000802007f */
[----:B-1----:R-:W-:Y:S05]  /*f410*/  @!P1 BRA `(.L_x_2005) ;  /* 0xfffffffc00ec9947 */ /* 0x002fea000383ffff */
[----:B------:R-:W-:Y:S05]  /*f420*/  BRA `(.L_x_2154) ;  /* 0xffffff2000dc7947 */ /* 0x000fea000383ffff */
.L_x_2009:
[----:B-1----:R1:W2:Y:S02]  /*f430*/  SYNCS.PHASECHK.TRANS64.TRYWAIT P2, [R2+URZ+0x16830], R3 ;  /* 0x01683003020075a7 */ /* 0x0022a4000804017f */
[----:B--2---:R-:W-:Y:S05]  /*f440*/  @!P2 NANOSLEEP.SYNCS 0x989680 ;  /* 0x009896800000a95d */ /* 0x004fea0003900000 */
[----:B------:R-:W2:Y:S02]  /*f450*/  @!P2 SYNCS.PHASECHK.TRANS64 P2, [R2+URZ+0x16830], R3 ;  /* 0x016830030200a5a7 */ /* 0x000ea4000804007f */
[----:B--2---:R-:W-:Y:S05]  /*f460*/  @!P2 BRA `(.L_x_2009) ;  /* 0xfffffffc00f0a947 */ /* 0x004fea000383ffff */
[----:B------:R-:W-:Y:S05]  /*f470*/  BRA `(.L_x_2008) ;  /* 0xffffff2400007947 */ /* 0x000fea000383ffff */
.L_x_2014:
[----:B-1----:R-:W-:-:S04]  /*f480*/  IMAD.U32 R7, RZ, RZ, UR6 ;  /* 0x00000006ff077e24 */ /* 0x002fc8000f8e00ff */
[----:B------:R1:W2:Y:S03]  /*f490*/  SYNCS.PHASECHK.TRANS64.TRYWAIT P3, [R7+URZ+0x16830], R0 ;  /* 0x01683000070075a7 */ /* 0x0002a6000806017f */
[----:B--2---:R-:W-:Y:S05]  /*f4a0*/  @!P3 NANOSLEEP.SYNCS 0x989680 ;  /* 0x009896800000b95d */ /* 0x004fea0003900000 */
[----:B------:R-:W2:Y:S02]  /*f4b0*/  @!P3 SYNCS.PHASECHK.TRANS64 P3, [R7+URZ+0x16830], R0 ;  /* 0x016830000700b5a7 */ /* 0x000ea4000806007f */
[----:B--2---:R-:W-:Y:S05]  /*f4c0*/  @!P3 BRA `(.L_x_2014) ;  /* 0xfffffffc00ecb947 */ /* 0x004fea000383ffff */
[----:B------:R-:W-:Y:S05]  /*f4d0*/  BRA `(.L_x_2011) ;  /* 0xffffff4400587947 */ /* 0x000fea000383ffff */
.L_x_2018:
[----:B-1----:R-:W-:-:S04]  /*f4e0*/  IMAD.U32 R7, RZ, RZ, UR6 ;  /* 0x00000006ff077e24 */ /* 0x002fc8000f8e00ff */
[----:B------:R1:W2:Y:S03]  /*f4f0*/  SYNCS.PHASECHK.TRANS64.TRYWAIT P3, [R7+URZ+0x16850], R0 ;  /* 0x01685000070075a7 */ /* 0x0002a6000806017f */
[----:B--2---:R-:W-:Y:S05]  /*f500*/  @!P3 NANOSLEEP.SYNCS 0x989680 ;  /* 0x009896800000b95d */ /* 0x004fea0003900000 */
[----:B------:R-:W2:Y:S02]  /*f510*/  @!P3 SYNCS.PHASECHK.TRANS64 P3, [R7+URZ+0x16850], R0 ;  /* 0x016850000700b5a7 */ /* 0x000ea4000806007f */
[----:B--2---:R-:W-:Y:S05]  /*f520*/  @!P3 BRA `(.L_x_2018) ;  /* 0xfffffffc00ecb947 */ /* 0x004fea000383ffff */
[----:B------:R-:W-:Y:S05]  /*f530*/  BRA `(.L_x_2015) ;  /* 0xffffff4400c87947 */ /* 0x000fea000383ffff */
.L_x_2024:
[----:B-1----:R-:W-:-:S04]  /*f540*/  IMAD.U32 R9, RZ, RZ, UR6 ;  /* 0x00000006ff097e24 */ /* 0x002fc8000f8e00ff */
[----:B------:R1:W2:Y:S03]  /*f550*/  SYNCS.PHASECHK.TRANS64.TRYWAIT P2, [R9+URZ+0x16830], R0 ;  /* 0x01683000090075a7 */ /* 0x0002a6000804017f */
[----:B--2---:R-:W-:Y:S05]  /*f560*/  @!P2 NANOSLEEP.SYNCS 0x989680 ;  /* 0x009896800000a95d */ /* 0x004fea0003900000 */
[----:B------:R-:W2:Y:S02]  /*f570*/  @!P2 SYNCS.PHASECHK.TRANS64 P2, [R9+URZ+0x16830], R0 ;  /* 0x016830000900a5a7 */ /* 0x000ea4000804007f */
[----:B--2---:R-:W-:Y:S05]  /*f580*/  @!P2 BRA `(.L_x_2024) ;  /* 0xfffffffc00eca947 */ /* 0x004fea000383ffff */
[----:B------:R-:W-:Y:S05]  /*f590*/  BRA `(.L_x_2021) ;  /* 0xffffff6800b47947 */ /* 0x000fea000383ffff */
.L_x_2028:
[----:B-1----:R-:W-:-:S04]  /*f5a0*/  IMAD.U32 R9, RZ, RZ, UR6 ;  /* 0x00000006ff097e24 */ /* 0x002fc8000f8e00ff */
[----:B------:R1:W2:Y:S03]  /*f5b0*/  SYNCS.PHASECHK.TRANS64.TRYWAIT P2, [R9+URZ+0x16850], R0 ;  /* 0x01685000090075a7 */ /* 0x0002a6000804017f */
[----:B--2---:R-:W-:Y:S05]  /*f5c0*/  @!P2 NANOSLEEP.SYNCS 0x989680 ;  /* 0x009896800000a95d */ /* 0x004fea0003900000 */
[----:B------:R-:W2:Y:S02]  /*f5d0*/  @!P2 SYNCS.PHASECHK.TRANS64 P2, [R9+URZ+0x16850], R0 ;  /* 0x016850000900a5a7 */ /* 0x000ea4000804007f */
[----:B--2---:R-:W-:Y:S05]  /*f5e0*/  @!P2 BRA `(.L_x_2028) ;  /* 0xfffffffc00eca947 */ /* 0x004fea000383ffff */
[----:B------:R-:W-:Y:S05]  /*f5f0*/  BRA `(.L_x_2025) ;  /* 0xffffff6c00247947 */ /* 0x000fea000383ffff */
.L_x_2033:
[----:B-1----:R-:W-:-:S04]  /*f600*/  IMAD.U32 R5, RZ, RZ, UR5 ;  /* 0x00000005ff057e24 */ /* 0x002fc8000f8e00ff */
[----:B------:R1:W2:Y:S03]  /*f610*/  SYNCS.PHASECHK.TRANS64.TRYWAIT P0, [R5+URZ+0x16850], R4 ;  /* 0x01685004050075a7 */ /* 0x0002a6000800017f */
[----:B--2---:R-:W-:Y:S05]  /*f620*/  @!P0 NANOSLEEP.SYNCS 0x989680 ;  /* 0x009896800000895d */ /* 0x004fea0003900000 */
[----:B------:R-:W2:Y:S02]  /*f630*/  @!P0 SYNCS.PHASECHK.TRANS64 P0, [R5+URZ+0x16850], R4 ;  /* 0x01685004050085a7 */ /* 0x000ea4000800007f */
[----:B--2---:R-:W-:Y:S05]  /*f640*/  @!P0 BRA `(.L_x_2033) ;  /* 0xfffffffc00ec8947 */ /* 0x004fea000383ffff */
[----:B------:R-:W-:Y:S05]  /*f650*/  BRA `(.L_x_2032) ;  /* 0xffffff8400887947 */ /* 0x000fea000383ffff */
.L_x_2063:
        /* <DEDUP_REMOVED lines=11> */
.L_x_2156:
[----:B------:R-:W-:Y:S05]  /*f710*/  BSYNC B0 ;  /* 0x0000000000007941 */ /* 0x000fea0003800000 */
.L_x_2155:
[----:B------:R-:W-:Y:S05]  /*f720*/  BRA `(.L_x_2157) ;  /* 0xffffffbc00847947 */ /* 0x000fea000383ffff */
.L_x_2065:
[----:B------:R-:W-:Y:S01]  /*f730*/  BSSY B0, `(.L_x_2158) ;  /* 0x0000006000007945 */ /* 0x000fe20003800000 */
[----:B------:R-:W-:-:S07]  /*f740*/  IMAD.MOV.U32 R15, RZ, RZ, -0x1 ;  /* 0xffffffffff0f7424 */ /* 0x000fce00078e00ff */
[----:B012---:R-:W-:Y:S05]  /*f750*/  WARPSYNC.COLLECTIVE R15, `(.L_x_2159) ;  /* 0x000000000f0c7348 */ /* 0x007fea0003c00000 */
[----:B------:R-:W-:Y:S02]  /*f760*/  ELECT P6, UR62, PT ;  /* 0x00000000003e782f */ /* 0x000fe400038c0000 */
[----:B------:R-:W-:Y:S01]  /*f770*/  MOV R14, UR62 ;  /* 0x0000003e000e7c02 */ /* 0x000fe20008000f00 */
[----:B012---:R-:W-:Y:S10]  /*f780*/  ENDCOLLECTIVE ;  /* 0x000000000000791b */ /* 0x007ff40003800000 */
.L_x_2159:
[----:B------:R-:W-:Y:S05]  /*f790*/  BSYNC B0 ;  /* 0x0000000000007941 */ /* 0x000fea0003800000 */
.L_x_2158:
[----:B------:R-:W-:Y:S05]  /*f7a0*/  BRA `(.L_x_2160) ;  /* 0xffffffbc00847947 */ /* 0x000fea000383ffff */
.L_x_2067:
[----:B--2---:R2:W3:Y:S02]  /*f7b0*/  SYNCS.PHASECHK.TRANS64.TRYWAIT P0, [R3+URZ+0x16840], R0 ;  /* 0x01684000030075a7 */ /* 0x0044e4000800017f */
[----:B---3--:R-:W-:Y:S05]  /*f7c0*/  @!P0 NANOSLEEP.SYNCS 0x989680 ;  /* 0x009896800000895d */ /* 0x008fea0003900000 */
[----:B------:R-:W3:Y:S02]  /*f7d0*/  @!P0 SYNCS.PHASECHK.TRANS64 P0, [R3+URZ+0x16840], R0 ;  /* 0x01684000030085a7 */ /* 0x000ee4000800007f */
[----:B---3--:R-:W-:Y:S05]  /*f7e0*/  @!P0 BRA `(.L_x_2067) ;  /* 0xfffffffc00f08947 */ /* 0x008fea000383ffff */
[----:B------:R-:W-:Y:S05]  /*f7f0*/  BRA `(.L_x_2161) ;  /* 0xffffffbc00d47947 */ /* 0x000fea000383ffff */
.L_x_2071:
[----:B------:R-:W2:Y:S01]  /*f800*/  LDL.LU R11, [R1+0x14] ;  /* 0x00001400010b7983 */ /* 0x000ea20000300800 */
[----:B------:R-:W-:Y:S02]  /*f810*/  IMAD.MOV.U32 R13, RZ, RZ, R4 ;  /* 0x000000ffff0d7224 */ /* 0x000fe400078e0004 */
[----:B------:R-:W-:Y:S02]  /*f820*/  IMAD.MOV.U32 R12, RZ, RZ, RZ ;  /* 0x000000ffff0c7224 */ /* 0x000fe400078e00ff */
[----:B------:R-:W-:Y:S02]  /*f830*/  IMAD.MOV.U32 R15, RZ, RZ, -0x1 ;  /* 0xffffffffff0f7424 */ /* 0x000fe400078e00ff */
[----:B------:R-:W-:-:S04]  /*f840*/  IMAD R17, R17, 0xc0, R21 ;  /* 0x000000c011117824 */ /* 0x000fc800078e0215 */
[----:B------:R-:W-:Y:S02]  /*f850*/  VIADD R8, R17, 0x10 ;  /* 0x0000001011087836 */ /* 0x000fe40000000000 */
[----:B--2---:R-:W-:Y:S02]  /*f860*/  IMAD R7, R11, R9, RZ ;  /* 0x000000090b077224 */ /* 0x004fe400078e02ff */
[----:B------:R-:W-:-:S03]  /*f870*/  IMAD.MOV.U32 R11, RZ, RZ, 0x181f ;  /* 0x0000181fff0b7424 */ /* 0x000fc600078e00ff */
[----:B------:R-:W-:-:S13]  /*f880*/  ISETP.GE.AND P1, PT, R17, R7, PT ;  /* 0x000000071100720c */ /* 0x000fda0003f26270 */
[----:B-----5:R-:W-:Y:S05]  /*f890*/  WARPSYNC.COLLECTIVE R15, `(.L_x_2162) ;  /* 0x000000000f087348 */ /* 0x020fea0003c00000 */
[----:B------:R0:W1:Y:S02]  /*f8a0*/  SHFL.IDX P6, R14, R13, R12, R11 ;  /* 0x0000000c0d0e7389 */ /* 0x00006400000c000b */
[----:B01---5:R-:W-:Y:S01]  /*f8b0*/  ENDCOLLECTIVE ;  /* 0x000000000000791b */ /* 0x023fe20003800000 */
.L_x_2162:
[----:B------:R-:W-:Y:S02]  /*f8c0*/  IMAD.MOV.U32 R13, RZ, RZ, R0 ;  /* 0x000000ffff0d7224 */ /* 0x000fe400078e0000 */
[----:B------:R-:W-:-:S07]  /*f8d0*/  IMAD.MOV.U32 R2, RZ, RZ, R14 ;  /* 0x000000ffff027224 */ /* 0x000fce00078e000e */
[----:B------:R-:W-:Y:S05]  /*f8e0*/  WARPSYNC.COLLECTIVE R15, `(.L_x_2163) ;  /* 0x000000000f087348 */ /* 0x000fea0003c00000 */
[----:B------:R0:W1:Y:S02]  /*f8f0*/  SHFL.IDX P6, R14, R13, R12, R11 ;  /* 0x0000000c0d0e7389 */ /* 0x00006400000c000b */
[----:B01----:R-:W-:Y:S01]  /*f900*/  ENDCOLLECTIVE ;  /* 0x000000000000791b */ /* 0x003fe20003800000 */
.L_x_2163:
[----:B------:R-:W-:Y:S02]  /*f910*/  IMAD.MOV.U32 R13, RZ, RZ, R4 ;  /* 0x000000ffff0d7224 */ /* 0x000fe400078e0004 */
[----:B------:R-:W-:Y:S02]  /*f920*/  IMAD.MOV.U32 R12, RZ, RZ, 0x1 ;  /* 0x00000001ff0c7424 */ /* 0x000fe400078e00ff */
[----:B------:R-:W-:-:S07]  /*f930*/  IMAD.MOV.U32 R3, RZ, RZ, R14 ;  /* 0x000000ffff037224 */ /* 0x000fce00078e000e */
[----:B------:R-:W-:Y:S05]  /*f940*/  WARPSYNC.COLLECTIVE R15, `(.L_x_2164) ;  /* 0x000000000f087348 */ /* 0x000fea0003c00000 */
[----:B------:R0:W1:Y:S02]  /*f950*/  SHFL.IDX P6, R14, R13, R12, R11 ;  /* 0x0000000c0d0e7389 */ /* 0x00006400000c000b */
[----:B01----:R-:W-:Y:S01]  /*f960*/  ENDCOLLECTIVE ;  /* 0x000000000000791b */ /* 0x003fe20003800000 */
.L_x_2164:
        /* <DEDUP_REMOVED lines=16> */
.L_x_2165:
[----:B------:R-:W-:Y:S02]  /*fa70*/  IMAD.MOV.U32 R13, RZ, RZ, R4 ;  /* 0x000000ffff0d7224 */ /* 0x000fe400078e0004 */
[----:B------:R-:W-:Y:S02]  /*fa80*/  IMAD.MOV.U32 R12, RZ, RZ, 0x2 ;  /* 0x00000002ff0c7424 */ /* 0x000fe400078e00ff */
[----:B------:R-:W-:-:S07]  /*fa90*/  IMAD.MOV.U32 R3, RZ, RZ, R14 ;  /* 0x000000ffff037224 */ /* 0x000fce00078e000e */
[----:B------:R-:W-:Y:S05]  /*faa0*/  WARPSYNC.COLLECTIVE R15, `(.L_x_2166) ;  /* 0x000000000f087348 */ /* 0x000fea0003c00000 */
[----:B------:R0:W1:Y:S02]  /*fab0*/  SHFL.IDX P6, R14, R13, R12, R11 ;  /* 0x0000000c0d0e7389 */ /* 0x00006400000c000b */
[----:B01----:R-:W-:Y:S01]  /*fac0*/  ENDCOLLECTIVE ;  /* 0x000000000000791b */ /* 0x003fe20003800000 */
.L_x_2166:
        /* <DEDUP_REMOVED lines=16> */
.L_x_2167:
[----:B------:R-:W-:Y:S02]  /*fbd0*/  IMAD.MOV.U32 R13, RZ, RZ, R4 ;  /* 0x000000ffff0d7224 */ /* 0x000fe400078e0004 */
[----:B------:R-:W-:Y:S02]  /*fbe0*/  IMAD.MOV.U32 R12, RZ, RZ, 0x3 ;  /* 0x00000003ff0c7424 */ /* 0x000fe400078e00ff */
[----:B------:R-:W-:-:S07]  /*fbf0*/  IMAD.MOV.U32 R3, RZ, RZ, R14 ;  /* 0x000000ffff037224 */ /* 0x000fce00078e000e */
[----:B------:R-:W-:Y:S05]  /*fc00*/  WARPSYNC.COLLECTIVE R15, `(.L_x_2168) ;  /* 0x000000000f087348 */ /* 0x000fea0003c00000 */
[----:B------:R0:W1:Y:S02]  /*fc10*/  SHFL.IDX P6, R14, R13, R12, R11 ;  /* 0x0000000c0d0e7389 */ /* 0x00006400000c000b */
[----:B01----:R-:W-:Y:S01]  /*fc20*/  ENDCOLLECTIVE ;  /* 0x000000000000791b */ /* 0x003fe20003800000 */
.L_x_2168:
        /* <DEDUP_REMOVED lines=16> */
.L_x_2169:
[----:B------:R-:W-:Y:S02]  /*fd30*/  IMAD.MOV.U32 R13, RZ, RZ, R4 ;  /* 0x000000ffff0d7224 */ /* 0x000fe400078e0004 */
[----:B------:R-:W-:Y:S02]  /*fd40*/  IMAD.MOV.U32 R12, RZ, RZ, 0x4 ;  /* 0x00000004ff0c7424 */ /* 0x000fe400078e00ff */
[----:B------:R-:W-:-:S07]  /*fd50*/  IMAD.MOV.U32 R3, RZ, RZ, R14 ;  /* 0x000000ffff037224 */ /* 0x000fce00078e000e */
[----:B------:R-:W-:Y:S05]  /*fd60*/  WARPSYNC.COLLECTIVE R15, `(.L_x_2170) ;  /* 0x000000000f087348 */ /* 0x000fea0003c00000 */
[----:B------:R0:W1:Y:S02]  /*fd70*/  SHFL.IDX P6, R14, R13, R12, R11 ;  /* 0x0000000c0d0e7389 */ /* 0x00006400000c000b */
[----:B01----:R-:W-:Y:S01]  /*fd80*/  ENDCOLLECTIVE ;  /* 0x000000000000791b */ /* 0x003fe20003800000 */
.L_x_2170:
        /* <DEDUP_REMOVED lines=16> */
.L_x_2171:
[----:B------:R-:W-:Y:S02]  /*fe90*/  IMAD.MOV.U32 R13, RZ, RZ, R4 ;  /* 0x000000ffff0d7224 */ /* 0x000fe400078e0004 */
[----:B------:R-:W-:Y:S02]  /*fea0*/  IMAD.MOV.U32 R12, RZ, RZ, 0x5 ;  /* 0x00000005ff0c7424 */ /* 0x000fe400078e00ff */
[----:B------:R-:W-:-:S07]  /*feb0*/  IMAD.MOV.U32 R3, RZ, RZ, R14 ;  /* 0x000000ffff037224 */ /* 0x000fce00078e000e */
[----:B------:R-:W-:Y:S05]  /*fec0*/  WARPSYNC.COLLECTIVE R15, `(.L_x_2172) ;  /* 0x000000000f087348 */ /* 0x000fea0003c00000 */
[----:B------:R0:W1:Y:S02]  /*fed0*/  SHFL.IDX P6, R14, R13, R12, R11 ;  /* 0x0000000c0d0e7389 */ /* 0x00006400000c000b */
[----:B01----:R-:W-:Y:S01]  /*fee0*/  ENDCOLLECTIVE ;  /* 0x000000000000791b */ /* 0x003fe20003800000 */
.L_x_2172:
        /* <DEDUP_REMOVED lines=16> */
.L_x_2173:
[----:B------:R-:W-:Y:S02]  /*fff0*/  IMAD.MOV.U32 R13, RZ, RZ, R4 ;  /* 0x000000ffff0d7224 */ /* 0x000fe400078e0004 */
[----:B------:R-:W-:Y:S02]  /*10000*/  IMAD.MOV.U32 R12, RZ, RZ, 0x6 ;  /* 0x00000006ff0c7424 */ /* 0x000fe400078e00ff */
[----:B------:R-:W-:-:S07]  /*10010*/  IMAD.MOV.U32 R3, RZ, RZ, R14 ;  /* 0x000000ffff037224 */ /* 0x000fce00078e000e */
[----:B------:R-:W-:Y:S05]  /*10020*/  WARPSYNC.COLLECTIVE R15, `(.L_x_2174) ;  /* 0x000000000f087348 */ /* 0x000fea0003c00000 */
[----:B------:R0:W1:Y:S02]  /*10030*/  SHFL.IDX P6, R14, R13, R12, R11 ;  /* 0x0000000c0d0e7389 */ /* 0x00006400000c000b */
[----:B01----:R-:W-:Y:S01]  /*10040*/  ENDCOLLECTIVE ;  /* 0x000000000000791b */ /* 0x003fe20003800000 */
.L_x_2174:
        /* <DEDUP_REMOVED lines=15> */
.L_x_2175:
[----:B------:R-:W-:Y:S02]  /*10140*/  IMAD.MOV.U32 R13, RZ, RZ, R4 ;  /* 0x000000ffff0d7224 */ /* 0x000fe400078e0004 */
[----:B------:R-:W-:Y:S02]  /*10150*/  IMAD.MOV.U32 R12, RZ, RZ, 0x7 ;  /* 0x00000007ff0c7424 */ /* 0x000fe400078e00ff */
[----:B------:R-:W-:-:S07]  /*10160*/  IMAD.MOV.U32 R3, RZ, RZ, R14 ;  /* 0x000000ffff037224 */ /* 0x000fce00078e000e */
[----:B------:R-:W-:Y:S05]  /*10170*/  WARPSYNC.COLLECTIVE R15, `(.L_x_2176) ;  /* 0x000000000f087348 */ /* 0x000fea0003c00000 */
[----:B------:R0:W1:Y:S02]  /*10180*/  SHFL.IDX P6, R14, R13, R12, R11 ;  /* 0x0000000c0d0e7389 */ /* 0x00006400000c000b */
[----:B01----:R-:W-:Y:S01]  /*10190*/  ENDCOLLECTIVE ;  /* 0x000000000000791b */ /* 0x003fe20003800000 */
.L_x_2176:
[----:B------:R-:W-:-:S05]  /*101a0*/  @!P1 LEA R3, P2, R20, R3, 0x1 ;  /* 0x0000000314039211 */ /* 0x000fca00078408ff */
[----:B------:R-:W-:-:S05]  /*101b0*/  @!P1 IMAD.X R2, RZ, RZ, R2, P2 ;  /* 0x000000ffff029224 */ /* 0x000fca00010e0602 */
[-C--:B------:R-:W-:Y:S01]  /*101c0*/  @!P1 LOP3.LUT R3, R3, R2.reuse, RZ, 0x3c, !PT ;  /* 0x0000000203039212 */ /* 0x080fe200078e3cff */
[----:B------:R-:W-:Y:S02]  /*101d0*/  IMAD.MOV.U32 R13, RZ, RZ, R0 ;  /* 0x000000ffff0d7224 */ /* 0x000fe400078e0000 */
[----:B------:R-:W-:Y:S01]  /*101e0*/  VIADD R0, R17, 0x70 ;  /* 0x0000007011007836 */ /* 0x000fe20000000000 */
[----:B------:R-:W-:-:S04]  /*101f0*/  @!P1 LOP3.LUT R2, R3, R2, RZ, 0x3c, !PT ;  /* 0x0000000203029212 */ /* 0x000fc800078e3cff */
[----:B------:R-:W-:Y:S01]  /*10200*/  @!P1 LOP3.LUT R3, R3, R2, RZ, 0x3c, !PT ;  /* 0x0000000203039212 */ /* 0x000fe200078e3cff */
[----:B------:R-:W-:-:S07]  /*10210*/  IMAD.MOV.U32 R4, RZ, RZ, R14 ;  /* 0x000000ffff047224 */ /* 0x000fce00078e000e */
[----:B------:R-:W-:Y:S05]  /*10220*/  WARPSYNC.COLLECTIVE R15, `(.L_x_2177) ;  /* 0x000000000f087348 */ /* 0x000fea0003c00000 */
[----:B------:R0:W1:Y:S02]  /*10230*/  SHFL.IDX P6, R14, R13, R12, R11 ;  /* 0x0000000c0d0e7389 */ /* 0x00006400000c000b */
[----:B01----:R-:W-:Y:S01]  /*10240*/  ENDCOLLECTIVE ;  /* 0x000000000000791b */ /* 0x003fe20003800000 */
.L_x_2177:
        /* <DEDUP_REMOVED lines=13> */
.L_x_2178:
        /* <DEDUP_REMOVED lines=11> */
.L_x_2179:
[----:B------:R-:W-:Y:S02]  /*103d0*/  IMAD.MOV.U32 R13, RZ, RZ, R6 ;  /* 0x000000ffff0d7224 */ /* 0x000fe400078e0006 */
[----:B------:R-:W-:Y:S02]  /*103e0*/  IMAD.MOV.U32 R12, RZ, RZ, 0x1 ;  /* 0x00000001ff0c7424 */ /* 0x000fe400078e00ff */
[----:B------:R-:W-:-:S07]  /*103f0*/  IMAD.MOV.U32 R8, RZ, RZ, R14 ;  /* 0x000000ffff087224 */ /* 0x000fce00078e000e */
[----:B------:R-:W-:Y:S05]  /*10400*/  WARPSYNC.COLLECTIVE R15, `(.L_x_2180) ;  /* 0x000000000f087348 */ /* 0x000fea0003c00000 */
[----:B------:R0:W1:Y:S02]  /*10410*/  SHFL.IDX P6, R14, R13, R12, R11 ;  /* 0x0000000c0d0e7389 */ /* 0x00006400000c000b */
[----:B01----:R-:W-:Y:S01]  /*10420*/  ENDCOLLECTIVE ;  /* 0x000000000000791b */ /* 0x003fe20003800000 */
.L_x_2180:
        /* <DEDUP_REMOVED lines=13> */
.L_x_2181:
[----:B------:R-:W-:Y:S02]  /*10500*/  IMAD.MOV.U32 R13, RZ, RZ, R6 ;  /* 0x000000ffff0d7224 */ /* 0x000fe400078e0006 */
[----:B------:R-:W-:Y:S01]  /*10510*/  IMAD.MOV.U32 R12, RZ, RZ, 0x2 ;  /* 0x00000002ff0c7424 */ /* 0x000fe200078e00ff */
[----:B------:R-:W-:-:S05]  /*10520*/  @!P1 LEA R14, P2, R20, R14, 0x1 ;  /* 0x0000000e140e9211 */ /* 0x000fca00078408ff */
[----:B------:R-:W-:-:S08]  /*10530*/  @!P1 IMAD.MOV.U32 R2, RZ, RZ, R14 ;  /* 0x000000ffff029224 */ /* 0x000fd000078e000e */
[----:B------:R-:W-:Y:S05]  /*10540*/  WARPSYNC.COLLECTIVE R15, `(.L_x_2182) ;  /* 0x000000000f087348 */ /* 0x000fea0003c00000 */
[----:B------:R0:W1:Y:S02]  /*10550*/  SHFL.IDX P6, R14, R13, R12, R11 ;  /* 0x0000000c0d0e7389 */ /* 0x00006400000c000b */
[----:B01----:R-:W-:Y:S01]  /*10560*/  ENDCOLLECTIVE ;  /* 0x000000000000791b */ /* 0x003fe20003800000 */
.L_x_2182:
        /* <DEDUP_REMOVED lines=12> */
.L_x_2183:
[----:B------:R-:W-:Y:S01]  /*10630*/  ISETP.GE.AND P1, PT, R2, R7, PT ;  /* 0x000000070200720c */ /* 0x000fe20003f26270 */
[----:B------:R-:W-:Y:S02]  /*10640*/  IMAD.MOV.U32 R13, RZ, RZ, R6 ;  /* 0x000000ffff0d7224 */ /* 0x000fe400078e0006 */
[----:B------:R-:W-:-:S10]  /*10650*/  IMAD.MOV.U32 R12, RZ, RZ, 0x3 ;  /* 0x00000003ff0c7424 */ /* 0x000fd400078e00ff */
[----:B------:R-:W-:-:S13]  /*10660*/  @!P1 LEA R2, P2, R20, R14, 0x1 ;  /* 0x0000000e14029211 */ /* 0x000fda00078408ff */
[----:B------:R-:W-:Y:S05]  /*10670*/  WARPSYNC.COLLECTIVE R15, `(.L_x_2184) ;  /* 0x000000000f087348 */ /* 0x000fea0003c00000 */
[----:B------:R0:W1:Y:S02]  /*10680*/  SHFL.IDX P6, R14, R13, R12, R11 ;  /* 0x0000000c0d0e7389 */ /* 0x00006400000c000b */
[----:B01----:R-:W-:Y:S01]  /*10690*/  ENDCOLLECTIVE ;  /* 0x000000000000791b */ /* 0x003fe20003800000 */
.L_x_2184:
        /* <DEDUP_REMOVED lines=10> */
.L_x_2185:
[----:B------:R-:W-:Y:S05]  /*10740*/  BRA `(.L_x_2186) ;  /* 0xffffffbc00fc7947 */ /* 0x000fea000383ffff */
.L_x_2074:
[----:B0-----:R0:W1:Y:S02]  /*10750*/  SYNCS.PHASECHK.TRANS64.TRYWAIT P0, [R22+URZ+0x16820], R3 ;  /* 0x01682003160075a7 */ /* 0x001064000800017f */
[----:B-1----:R-:W-:Y:S05]  /*10760*/  @!P0 NANOSLEEP.SYNCS 0x989680 ;  /* 0x009896800000895d */ /* 0x002fea0003900000 */
[----:B------:R-:W1:Y:S02]  /*10770*/  @!P0 SYNCS.PHASECHK.TRANS64 P0, [R22+URZ+0x16820], R3 ;  /* 0x01682003160085a7 */ /* 0x000e64000800007f */
[----:B-1----:R-:W-:Y:S05]  /*10780*/  @!P0 BRA `(.L_x_2074) ;  /* 0xfffffffc00f08947 */ /* 0x002fea000383ffff */
[----:B------:R-:W-:Y:S05]  /*10790*/  BRA `(.L_x_2187) ;  /* 0xffffffc000647947 */ /* 0x000fea000383ffff */
.L_x_2083:
[----:B0-----:R0:W2:Y:S02]  /*107a0*/  SYNCS.PHASECHK.TRANS64.TRYWAIT P0, [R2+URZ+0x16840], R3 ;  /* 0x01684003020075a7 */ /* 0x0010a4000800017f */
[----:B--2---:R-:W-:Y:S05]  /*107b0*/  @!P0 NANOSLEEP.SYNCS 0x989680 ;  /* 0x009896800000895d */ /* 0x004fea0003900000 */
[----:B------:R-:W2:Y:S02]  /*107c0*/  @!P0 SYNCS.PHASECHK.TRANS64 P0, [R2+URZ+0x16840], R3 ;  /* 0x01684003020085a7 */ /* 0x000ea4000800007f */
[----:B--2---:R-:W-:Y:S05]  /*107d0*/  @!P0 BRA `(.L_x_2083) ;  /* 0xfffffffc00f08947 */ /* 0x004fea000383ffff */
[----:B------:R-:W-:Y:S05]  /*107e0*/  BRA `(.L_x_2188) ;  /* 0xffffffc4000c7947 */ /* 0x000fea000383ffff */
.L_x_2088:
[----:B0-----:R0:W1:Y:S02]  /*107f0*/  SYNCS.PHASECHK.TRANS64.TRYWAIT P0, [R3+URZ+0x60], R2 ;  /* 0x00006002030075a7 */ /* 0x001064000800017f */
[----:B-1----:R-:W-:Y:S05]  /*10800*/  @!P0 NANOSLEEP.SYNCS 0x989680 ;  /* 0x009896800000895d */ /* 0x002fea0003900000 */
[----:B------:R-:W1:Y:S02]  /*10810*/  @!P0 SYNCS.PHASECHK.TRANS64 P0, [R3+URZ+0x60], R2 ;  /* 0x00006002030085a7 */ /* 0x000e64000800007f */
[----:B-1----:R-:W-:Y:S05]  /*10820*/  @!P0 BRA `(.L_x_2088) ;  /* 0xfffffffc00f08947 */ /* 0x002fea000383ffff */
[----:B------:R-:W-:Y:S05]  /*10830*/  BRA `(.L_x_2189) ;  /* 0xffffffc400987947 */ /* 0x000fea000383ffff */
.L_x_2096:
[----:B0-----:R0:W2:Y:S02]  /*10840*/  SYNCS.PHASECHK.TRANS64.TRYWAIT P0, [R2+URZ+0x16840], R3 ;  /* 0x01684003020075a7 */ /* 0x0010a4000800017f */
[----:B--2---:R-:W-:Y:S05]  /*10850*/  @!P0 NANOSLEEP.SYNCS 0x989680 ;  /* 0x009896800000895d */ /* 0x004fea0003900000 */
[----:B------:R-:W2:Y:S02]  /*10860*/  @!P0 SYNCS.PHASECHK.TRANS64 P0, [R2+URZ+0x16840], R3 ;  /* 0x01684003020085a7 */ /* 0x000ea4000800007f */
[----:B--2---:R-:W-:Y:S05]  /*10870*/  @!P0 BRA `(.L_x_2096) ;  /* 0xfffffffc00f08947 */ /* 0x004fea000383ffff */
[----:B------:R-:W-:Y:S05]  /*10880*/  BRA `(.L_x_2190) ;  /* 0xffffffc800d07947 */ /* 0x000fea000383ffff */
.L_x_2101:
[----:B0-----:R0:W1:Y:S02]  /*10890*/  SYNCS.PHASECHK.TRANS64.TRYWAIT P0, [R10+URZ+0x60], R27 ;  /* 0x0000601b0a0075a7 */ /* 0x001064000800017f */
[----:B-1----:R-:W-:Y:S05]  /*108a0*/  @!P0 NANOSLEEP.SYNCS 0x989680 ;  /* 0x009896800000895d */ /* 0x002fea0003900000 */
[----:B------:R-:W1:Y:S02]  /*108b0*/  @!P0 SYNCS.PHASECHK.TRANS64 P0, [R10+URZ+0x60], R27 ;  /* 0x0000601b0a0085a7 */ /* 0x000e64000800007f */
[----:B-1----:R-:W-:Y:S05]  /*108c0*/  @!P0 BRA `(.L_x_2101) ;  /* 0xfffffffc00f08947 */ /* 0x002fea000383ffff */
[----:B------:R-:W-:Y:S05]  /*108d0*/  BRA `(.L_x_2191) ;  /* 0xffffffcc005c7947 */ /* 0x000fea000383ffff */
.L_x_2109:
[----:B0-----:R0:W2:Y:S02]  /*108e0*/  SYNCS.PHASECHK.TRANS64.TRYWAIT P0, [R2+URZ+0x16840], R3 ;  /* 0x01684003020075a7 */ /* 0x0010a4000800017f */
[----:B--2---:R-:W-:Y:S05]  /*108f0*/  @!P0 NANOSLEEP.SYNCS 0x989680 ;  /* 0x009896800000895d */ /* 0x004fea0003900000 */
[----:B------:R-:W2:Y:S02]  /*10900*/  @!P0 SYNCS.PHASECHK.TRANS64 P0, [R2+URZ+0x16840], R3 ;  /* 0x01684003020085a7 */ /* 0x000ea4000800007f */
[----:B--2---:R-:W-:Y:S05]  /*10910*/  @!P0 BRA `(.L_x_2109) ;  /* 0xfffffffc00f08947 */ /* 0x004fea000383ffff */
[----:B------:R-:W-:Y:S05]  /*10920*/  BRA `(.L_x_2192) ;  /* 0xffffffd000687947 */ /* 0x000fea000383ffff */
.L_x_2114:
[----:B0-----:R0:W1:Y:S02]  /*10930*/  SYNCS.PHASECHK.TRANS64.TRYWAIT P0, [R8+URZ+0x60], R3 ;  /* 0x00006003080075a7 */ /* 0x001064000800017f */
[----:B-1----:R-:W-:Y:S05]  /*10940*/  @!P0 NANOSLEEP.SYNCS 0x989680 ;  /* 0x009896800000895d */ /* 0x002fea0003900000 */
[----:B------:R-:W1:Y:S02]  /*10950*/  @!P0 SYNCS.PHASECHK.TRANS64 P0, [R8+URZ+0x60], R3 ;  /* 0x00006003080085a7 */ /* 0x000e64000800007f */
[----:B-1----:R-:W-:Y:S05]  /*10960*/  @!P0 BRA `(.L_x_2114) ;  /* 0xfffffffc00f08947 */ /* 0x002fea000383ffff */
[----:B------:R-:W-:Y:S05]  /*10970*/  BRA `(.L_x_2193) ;  /* 0xffffffd000f87947 */ /* 0x000fea000383ffff */
.L_x_2124:
[----:B0-----:R0:W1:Y:S02]  /*10980*/  SYNCS.PHASECHK.TRANS64.TRYWAIT P0, [R3+URZ+0x16860], R0 ;  /* 0x01686000030075a7 */ /* 0x001064000800017f */
[----:B-1----:R-:W-:Y:S05]  /*10990*/  @!P0 NANOSLEEP.SYNCS 0x989680 ;  /* 0x009896800000895d */ /* 0x002fea0003900000 */
[----:B------:R-:W1:Y:S02]  /*109a0*/  @!P0 SYNCS.PHASECHK.TRANS64 P0, [R3+URZ+0x16860], R0 ;  /* 0x01686000030085a7 */ /* 0x000e64000800007f */
[----:B-1----:R-:W-:Y:S05]  /*109b0*/  @!P0 BRA `(.L_x_2124) ;  /* 0xfffffffc00f08947 */ /* 0x002fea000383ffff */
[----:B------:R-:W-:Y:S05]  /*109c0*/  BRA `(.L_x_2194) ;  /* 0xffffffd400f47947 */ /* 0x000fea000383ffff */
.L_x_2130:
[----:B------:R-:W-:Y:S01]  /*109d0*/  BSSY B0, `(.L_x_2195) ;  /* 0x0000008000007945 */ /* 0x000fe20003800000 */
[----:B------:R-:W-:Y:S02]  /*109e0*/  IMAD.MOV.U32 R13, RZ, RZ, R16 ;  /* 0x000000ffff0d7224 */ /* 0x000fe400078e0010 */
[----:B------:R-:W-:Y:S02]  /*109f0*/  IMAD.MOV.U32 R12, RZ, RZ, RZ ;  /* 0x000000ffff0c7224 */ /* 0x000fe400078e00ff */
[----:B------:R-:W-:Y:S02]  /*10a00*/  IMAD.MOV.U32 R11, RZ, RZ, 0x1f ;  /* 0x0000001fff0b7424 */ /* 0x000fe400078e00ff */
[----:B------:R-:W-:-:S07]  /*10a10*/  IMAD.MOV.U32 R15, RZ, RZ, -0x1 ;  /* 0xffffffffff0f7424 */ /* 0x000fce00078e00ff */
[----:B-1----:R-:W-:Y:S05]  /*10a20*/  WARPSYNC.COLLECTIVE R15, `(.L_x_2196) ;  /* 0x000000000f087348 */ /* 0x002fea0003c00000 */
[----:B------:R0:W2:Y:S02]  /*10a30*/  SHFL.IDX P6, R14, R13, R12, R11 ;  /* 0x0000000c0d0e7389 */ /* 0x0000a400000c000b */
[----:B012---:R-:W-:Y:S01]  /*10a40*/  ENDCOLLECTIVE ;  /* 0x000000000000791b */ /* 0x007fe20003800000 */
.L_x_2196:
[----:B------:R-:W-:Y:S05]  /*10a50*/  BSYNC B0 ;  /* 0x0000000000007941 */ /* 0x000fea0003800000 */
.L_x_2195:
        /* <DEDUP_REMOVED lines=9> */
.L_x_2197:
        /* <DEDUP_REMOVED lines=18> */
.L_x_2198:
[----:B------:R-:W-:Y:S01]  /*10c10*/  IMAD.MOV.U32 R12, RZ, RZ, 0x2 ;  /* 0x00000002ff0c7424 */ /* 0x000fe200078e00ff */
[----:B------:R-:W-:-:S05]  /*10c20*/  SEL R4, R14, RZ, P1 ;  /* 0x000000ff0e047207 */ /* 0x000fca0000800000 */
[----:B------:R-:W-:-:S04]  /*10c30*/  IMAD.IADD R4, R17, 0x1, R4 ;  /* 0x0000000111047824 */ /* 0x000fc800078e0204 */
[----:B------:R-:W-:-:S07]  /*10c40*/  IMAD.MOV.U32 R13, RZ, RZ, R4 ;  /* 0x000000ffff0d7224 */ /* 0x000fce00078e0004 */
[----:B------:R-:W-:Y:S05]  /*10c50*/  WARPSYNC.COLLECTIVE R15, `(.L_x_2199) ;  /* 0x000000000f087348 */ /* 0x000fea0003c00000 */
[----:B------:R0:W1:Y:S02]  /*10c60*/  SHFL.UP P6, R14, R13, R12, R11 ;  /* 0x0400000c0d0e7389 */ /* 0x00006400000c000b */
[----:B01----:R-:W-:Y:S01]  /*10c70*/  ENDCOLLECTIVE ;  /* 0x000000000000791b */ /* 0x003fe20003800000 */
.L_x_2199:
[----:B------:R-:W-:Y:S01]  /*10c80*/  IMAD.MOV.U32 R12, RZ, RZ, 0x4 ;  /* 0x00000004ff0c7424 */ /* 0x000fe200078e00ff */
[----:B------:R-:W-:-:S05]  /*10c90*/  SEL R3, R14, RZ, P2 ;  /* 0x000000ff0e037207 */ /* 0x000fca0001000000 */
[----:B------:R-:W-:-:S04]  /*10ca0*/  IMAD.IADD R6, R4, 0x1, R3 ;  /* 0x0000000104067824 */ /* 0x000fc800078e0203 */
[----:B------:R-:W-:-:S07]  /*10cb0*/  IMAD.MOV.U32 R13, RZ, RZ, R6 ;  /* 0x000000ffff0d7224 */ /* 0x000fce00078e0006 */
[----:B------:R-:W-:Y:S05]  /*10cc0*/  WARPSYNC.COLLECTIVE R15, `(.L_x_2200) ;  /* 0x000000000f087348 */ /* 0x000fea0003c00000 */
[----:B------:R0:W1:Y:S02]  /*10cd0*/  SHFL.UP P6, R14, R13, R12, R11 ;  /* 0x0400000c0d0e7389 */ /* 0x00006400000c000b */
[----:B01----:R-:W-:Y:S01]  /*10ce0*/  ENDCOLLECTIVE ;  /* 0x000000000000791b */ /* 0x003fe20003800000 */
.L_x_2200:
[----:B------:R-:W-:Y:S01]  /*10cf0*/  IMAD.MOV.U32 R12, RZ, RZ, 0x8 ;  /* 0x00000008ff0c7424 */ /* 0x000fe200078e00ff */
[----:B------:R-:W-:-:S05]  /*10d00*/  SEL R3, R14, RZ, P3 ;  /* 0x000000ff0e037207 */ /* 0x000fca0001800000 */
[----:B------:R-:W-:-:S04]  /*10d10*/  IMAD.IADD R2, R6, 0x1, R3 ;  /* 0x0000000106027824 */ /* 0x000fc800078e0203 */
[----:B------:R-:W-:-:S07]  /*10d20*/  IMAD.MOV.U32 R13, RZ, RZ, R2 ;  /* 0x000000ffff0d7224 */ /* 0x000fce00078e0002 */
[----:B------:R-:W-:Y:S05]  /*10d30*/  WARPSYNC.COLLECTIVE R15, `(.L_x_2201) ;  /* 0x000000000f087348 */ /* 0x000fea0003c00000 */
[----:B------:R0:W1:Y:S02]  /*10d40*/  SHFL.UP P6, R14, R13, R12, R11 ;  /* 0x0400000c0d0e7389 */ /* 0x00006400000c000b */
[----:B01----:R-:W-:Y:S01]  /*10d50*/  ENDCOLLECTIVE ;  /* 0x000000000000791b */ /* 0x003fe20003800000 */
.L_x_2201:
[----:B------:R-:W-:Y:S01]  /*10d60*/  IMAD.MOV.U32 R12, RZ, RZ, 0x10 ;  /* 0x00000010ff0c7424 */ /* 0x000fe200078e00ff */
[----:B------:R-:W-:-:S05]  /*10d70*/  SEL R3, R14, RZ, P4 ;  /* 0x000000ff0e037207 */ /* 0x000fca0002000000 */
[----:B------:R-:W-:-:S04]  /*10d80*/  IMAD.IADD R3, R2, 0x1, R3 ;  /* 0x0000000102037824 */ /* 0x000fc800078e0203 */
[----:B------:R-:W-:-:S07]  /*10d90*/  IMAD.MOV.U32 R13, RZ, RZ, R3 ;  /* 0x000000ffff0d7224 */ /* 0x000fce00078e0003 */
[----:B------:R-:W-:Y:S05]  /*10da0*/  WARPSYNC.COLLECTIVE R15, `(.L_x_2202) ;  /* 0x000000000f087348 */ /* 0x000fea0003c00000 */
[----:B------:R0:W1:Y:S02]  /*10db0*/  SHFL.UP P6, R14, R13, R12, R11 ;  /* 0x0400000c0d0e7389 */ /* 0x00006400000c000b */
[----:B01----:R-:W-:Y:S01]  /*10dc0*/  ENDCOLLECTIVE ;  /* 0x000000000000791b */ /* 0x003fe20003800000 */
.L_x_2202:
        /* <DEDUP_REMOVED lines=8> */
.L_x_2203:
[----:B------:R-:W-:Y:S05]  /*10e50*/  BRA `(.L_x_2204) ;  /* 0xffffffd800287947 */ /* 0x000fea000383ffff */
.L_x_2135:
        /* <DEDUP_REMOVED lines=8> */
.L_x_2206:
[----:B------:R-:W-:Y:S05]  /*10ee0*/  BSYNC B0 ;  /* 0x0000000000007941 */ /* 0x000fea0003800000 */
.L_x_2205:
        /* <DEDUP_REMOVED lines=8> */
.L_x_2207:
[----:B------:R-:W-:Y:S01]  /*10f70*/  IMAD.MOV.U32 R12, RZ, RZ, 0x4 ;  /* 0x00000004ff0c7424 */ /* 0x000fe200078e00ff */
[----:B------:R-:W-:-:S05]  /*10f80*/  SEL R2, R14, RZ, P2 ;  /* 0x000000ff0e027207 */ /* 0x000fca0001000000 */
[----:B------:R-:W-:-:S04]  /*10f90*/  IMAD.IADD R2, R13, 0x1, R2 ;  /* 0x000000010d027824 */ /* 0x000fc800078e0202 */
[----:B------:R-:W-:-:S07]  /*10fa0*/  IMAD.MOV.U32 R13, RZ, RZ, R2 ;  /* 0x000000ffff0d7224 */ /* 0x000fce00078e0002 */
[----:B------:R-:W-:Y:S05]  /*10fb0*/  WARPSYNC.COLLECTIVE R15, `(.L_x_2208) ;  /* 0x000000000f087348 */ /* 0x000fea0003c00000 */
[----:B------:R0:W1:Y:S02]  /*10fc0*/  SHFL.UP P6, R14, R13, R12, R11 ;  /* 0x0400000c0d0e7389 */ /* 0x00006400000c000b */
[----:B01----:R-:W-:Y:S01]  /*10fd0*/  ENDCOLLECTIVE ;  /* 0x000000000000791b */ /* 0x003fe20003800000 */
.L_x_2208:
[----:B------:R-:W-:Y:S01]  /*10fe0*/  IMAD.MOV.U32 R12, RZ, RZ, 0x8 ;  /* 0x00000008ff0c7424 */ /* 0x000fe200078e00ff */
[----:B------:R-:W-:-:S05]  /*10ff0*/  SEL R3, R14, RZ, P3 ;  /* 0x000000ff0e037207 */ /* 0x000fca0001800000 */
[----:B------:R-:W-:-:S04]  /*11000*/  IMAD.IADD R3, R2, 0x1, R3 ;  /* 0x0000000102037824 */ /* 0x000fc800078e0203 */
[----:B------:R-:W-:-:S07]  /*11010*/  IMAD.MOV.U32 R13, RZ, RZ, R3 ;  /* 0x000000ffff0d7224 */ /* 0x000fce00078e0003 */
[----:B------:R-:W-:Y:S05]  /*11020*/  WARPSYNC.COLLECTIVE R15, `(.L_x_2209) ;  /* 0x000000000f087348 */ /* 0x000fea0003c00000 */
[----:B------:R0:W1:Y:S02]  /*11030*/  SHFL.UP P6, R14, R13, R12, R11 ;  /* 0x0400000c0d0e7389 */ /* 0x00006400000c000b */
[----:B01----:R-:W-:Y:S01]  /*11040*/  ENDCOLLECTIVE ;  /* 0x000000000000791b */ /* 0x003fe20003800000 */
.L_x_2209:
[----:B------:R-:W-:Y:S01]  /*11050*/  IMAD.MOV.U32 R12, RZ, RZ, 0x10 ;  /* 0x00000010ff0c7424 */ /* 0x000fe200078e00ff */
[----:B------:R-:W-:-:S05]  /*11060*/  SEL R4, R14, RZ, P4 ;  /* 0x000000ff0e047207 */ /* 0x000fca0002000000 */
[----:B------:R-:W-:-:S04]  /*11070*/  IMAD.IADD R4, R3, 0x1, R4 ;  /* 0x0000000103047824 */ /* 0x000fc800078e0204 */
[----:B------:R-:W-:-:S07]  /*11080*/  IMAD.MOV.U32 R13, RZ, RZ, R4 ;  /* 0x000000ffff0d7224 */ /* 0x000fce00078e0004 */
[----:B------:R-:W-:Y:S05]  /*11090*/  WARPSYNC.COLLECTIVE R15, `(.L_x_2210) ;  /* 0x000000000f087348 */ /* 0x000fea0003c00000 */
[----:B------:R0:W1:Y:S02]  /*110a0*/  SHFL.UP P6, R14, R13, R12, R11 ;  /* 0x0400000c0d0e7389 */ /* 0x00006400000c000b */
[----:B01----:R-:W-:Y:S01]  /*110b0*/  ENDCOLLECTIVE ;  /* 0x000000000000791b */ /* 0x003fe20003800000 */
.L_x_2210:
        /* <DEDUP_REMOVED lines=8> */
.L_x_2211:
[----:B------:R-:W-:Y:S05]  /*11140*/  BRA `(.L_x_2212) ;  /* 0xffffffd800087947 */ /* 0x000fea000383ffff */
.L_x_2137:
[----:B------:R-:W-:Y:S01]  /*11150*/  BSSY B0, `(.L_x_2213) ;  /* 0x0000006000007945 */ /* 0x000fe20003800000 */
[----:B------:R-:W-:Y:S01]  /*11160*/  PLOP3.LUT P6, PT, P6, PT, PT, 0x8, 0x0 ;  /* 0x000000000000781c */ /* 0x000fe200037ce170 */
[----:B------:R-:W-:-:S12]  /*11170*/  IMAD.MOV.U32 R15, RZ, RZ, -0x1 ;  /* 0xffffffffff0f7424 */ /* 0x000fd800078e00ff */
[----:B01----:R-:W-:Y:S05]  /*11180*/  WARPSYNC.COLLECTIVE R15, `(.L_x_2214) ;  /* 0x000000000f087348 */ /* 0x003fea0003c00000 */
[----:B------:R-:W-:Y:S01]  /*11190*/  VOTE.ANY R14, PT, P6 ;  /* 0x00000000000e7806 */ /* 0x000fe200030e0100 */
[----:B01----:R-:W-:Y:S06]  /*111a0*/  ENDCOLLECTIVE ;  /* 0x000000000000791b */ /* 0x003fec0003800000 */
.L_x_2214:
[----:B------:R-:W-:Y:S05]  /*111b0*/  BSYNC B0 ;  /* 0x0000000000007941 */ /* 0x000fea0003800000 */
.L_x_2213:
        /* <DEDUP_REMOVED lines=9> */
.L_x_2215:
[----:B------:R-:W-:Y:S01]  /*11250*/  IMAD.MOV.U32 R17, RZ, RZ, R14 ;  /* 0x000000ffff117224 */ /* 0x000fe200078e000e */
[----:B------:R-:W-:Y:S06]  /*11260*/  BRA `(.L_x_2216) ;  /* 0xffffffd400f87947 */ /* 0x000fec000383ffff */
.L_x_2139:
[----:B------:R-:W-:Y:S01]  /*11270*/  BSSY B0, `(.L_x_2217) ;  /* 0x0000007000007945 */ /* 0x000fe20003800000 */
[----:B------:R-:W-:Y:S02]  /*11280*/  IMAD.MOV.U32 R13, RZ, RZ, R2 ;  /* 0x000000ffff0d7224 */ /* 0x000fe400078e0002 */
[----:B------:R-:W-:Y:S02]  /*11290*/  IMAD.MOV.U32 R11, RZ, RZ, 0x1f ;  /* 0x0000001fff0b7424 */ /* 0x000fe400078e00ff */
[----:B------:R-:W-:-:S07]  /*112a0*/  IMAD.MOV.U32 R15, RZ, RZ, -0x1 ;  /* 0xffffffffff0f7424 */ /* 0x000fce00078e00ff */
[----:B0123--:R-:W-:Y:S05]  /*112b0*/  WARPSYNC.COLLECTIVE R15, `(.L_x_2218) ;  /* 0x000000000f087348 */ /* 0x00ffea0003c00000 */
[----:B------:R4:W0:Y:S02]  /*112c0*/  SHFL.IDX P6, R14, R13, R12, R11 ;  /* 0x0000000c0d0e7389 */ /* 0x00082400000c000b */
[----:B01234-:R-:W-:Y:S01]  /*112d0*/  ENDCOLLECTIVE ;  /* 0x000000000000791b */ /* 0x01ffe20003800000 */
.L_x_2218:
[----:B------:R-:W-:Y:S05]  /*112e0*/  BSYNC B0 ;  /* 0x0000000000007941 */ /* 0x000fea0003800000 */
.L_x_2217:
[----:B------:R-:W-:Y:S05]  /*112f0*/  BRA `(.L_x_2138) ;  /* 0xffffffd400f07947 */ /* 0x000fea000383ffff */
.L_x_2143:
[----:B0-----:R0:W1:Y:S02]  /*11300*/  SYNCS.PHASECHK.TRANS64.TRYWAIT P0, [R9+URZ+0x16820], R0 ;  /* 0x01682000090075a7 */ /* 0x001064000800017f */
[----:B-1----:R-:W-:Y:S05]  /*11310*/  @!P0 NANOSLEEP.SYNCS 0x989680 ;  /* 0x009896800000895d */ /* 0x002fea0003900000 */
[----:B------:R-:W1:Y:S02]  /*11320*/  @!P0 SYNCS.PHASECHK.TRANS64 P0, [R9+URZ+0x16820], R0 ;  /* 0x01682000090085a7 */ /* 0x000e64000800007f */
[----:B-1----:R-:W-:Y:S05]  /*11330*/  @!P0 BRA `(.L_x_2143) ;  /* 0xfffffffc00f08947 */ /* 0x002fea000383ffff */
[----:B------:R-:W-:Y:S05]  /*11340*/  BRA `(.L_x_2219) ;  /* 0xffffffdc00687947 */ /* 0x000fea000383ffff */
.L_x_2144:
        /* <DEDUP_REMOVED lines=8> */
[----:B0-2---:R-:W-:Y:S05]  /*113d0*/  WARPSYNC.COLLECTIVE R15, `(.L_x_2221) ;  /* 0x000000000f087348 */ /* 0x005fea0003c00000 */
[----:B------:R1:W3:Y:S02]  /*113e0*/  SHFL.IDX P6, R14, R13, R12, R11 ;  /* 0x0000000c0d0e7389 */ /* 0x0002e400000c000b */
[----:B0123--:R-:W-:Y:S01]  /*113f0*/  ENDCOLLECTIVE ;  /* 0x000000000000791b */ /* 0x00ffe20003800000 */
.L_x_2221:
[----:B------:R-:W-:Y:S05]  /*11400*/  BSYNC B0 ;  /* 0x0000000000007941 */ /* 0x000fea0003800000 */
.L_x_2220:
[----:B------:R-:W-:Y:S05]  /*11410*/  BRA `(.L_x_2222) ;  /* 0xffffffdc00507947 */ /* 0x000fea000383ffff */
.L_x_2147:
[----:B------:R-:W-:Y:S01]  /*11420*/  BSSY B1, `(.L_x_2223) ;  /* 0x0000006000017945 */ /* 0x000fe20003800000 */
[----:B------:R-:W-:-:S07]  /*11430*/  IMAD.MOV.U32 R15, RZ, RZ, -0x1 ;  /* 0xffffffffff0f7424 */ /* 0x000fce00078e00ff */
[----:B0-2---:R-:W-:Y:S05]  /*11440*/  WARPSYNC.COLLECTIVE R15, `(.L_x_2224) ;  /* 0x000000000f0c7348 */ /* 0x005fea0003c00000 */
[----:B------:R-:W-:Y:S02]  /*11450*/  ELECT P6, UR62, PT ;  /* 0x00000000003e782f */ /* 0x000fe400038c0000 */
[----:B------:R-:W-:Y:S01]  /*11460*/  MOV R14, UR62 ;  /* 0x0000003e000e7c02 */ /* 0x000fe20008000f00 */
[----:B0-2---:R-:W-:Y:S10]  /*11470*/  ENDCOLLECTIVE ;  /* 0x000000000000791b */ /* 0x005ff40003800000 */
.L_x_2224:
[----:B------:R-:W-:Y:S05]  /*11480*/  BSYNC B1 ;  /* 0x0000000000017941 */ /* 0x000fea0003800000 */
.L_x_2223:
[----:B------:R-:W-:Y:S05]  /*11490*/  BRA `(.L_x_2225) ;  /* 0xffffffdc00487947 */ /* 0x000fea000383ffff */
.L_x_2149:
[----:B0-----:R0:W1:Y:S02]  /*114a0*/  SYNCS.PHASECHK.TRANS64.TRYWAIT P0, [R6+URZ], R3 ;  /* 0x00000003060075a7 */ /* 0x001064000800017f */
[----:B-1----:R-:W-:Y:S05]  /*114b0*/  @!P0 NANOSLEEP.SYNCS 0x989680 ;  /* 0x009896800000895d */ /* 0x002fea0003900000 */
[----:B------:R-:W1:Y:S02]  /*114c0*/  @!P0 SYNCS.PHASECHK.TRANS64 P0, [R6+URZ], R3 ;  /* 0x00000003060085a7 */ /* 0x000e64000800007f */
[----:B-1----:R-:W-:Y:S05]  /*114d0*/  @!P0 BRA `(.L_x_2149) ;  /* 0xfffffffc00f08947 */ /* 0x002fea000383ffff */
[----:B------:R-:W-:Y:S05]  /*114e0*/  BRA `(.L_x_2226) ;  /* 0xffffffdc007c7947 */ /* 0x000fea000383ffff */
.L_x_2150:
[----:B-1----:R1:W3:Y:S02]  /*114f0*/  SYNCS.PHASECHK.TRANS64.TRYWAIT P0, [R7+URZ], R2 ;  /* 0x00000002070075a7 */ /* 0x0022e4000800017f */
[----:B---3--:R-:W-:Y:S05]  /*11500*/  @!P0 NANOSLEEP.SYNCS 0x989680 ;  /* 0x009896800000895d */ /* 0x008fea0003900000 */
[----:B------:R-:W3:Y:S02]  /*11510*/  @!P0 SYNCS.PHASECHK.TRANS64 P0, [R7+URZ], R2 ;  /* 0x00000002070085a7 */ /* 0x000ee4000800007f */
[----:B---3--:R-:W-:Y:S05]  /*11520*/  @!P0 BRA `(.L_x_2150) ;  /* 0xfffffffc00f08947 */ /* 0x008fea000383ffff */
[----:B------:R-:W-:Y:S05]  /*11530*/  BRA `(.L_x_2227) ;  /* 0xffffffdc00707947 */ /* 0x000fea000383ffff */
.L_x_2152:
[----:B---3--:R3:W4:Y:S02]  /*11540*/  SYNCS.PHASECHK.TRANS64.TRYWAIT P0, [R4+URZ], R3 ;  /* 0x00000003040075a7 */ /* 0x008724000800017f */
[----:B----4-:R-:W-:Y:S05]  /*11550*/  @!P0 NANOSLEEP.SYNCS 0x989680 ;  /* 0x009896800000895d */ /* 0x010fea0003900000 */
[----:B------:R-:W4:Y:S02]  /*11560*/  @!P0 SYNCS.PHASECHK.TRANS64 P0, [R4+URZ], R3 ;  /* 0x00000003040085a7 */ /* 0x000f24000800007f */
[----:B----4-:R-:W-:Y:S05]  /*11570*/  @!P0 BRA `(.L_x_2152) ;  /* 0xfffffffc00f08947 */ /* 0x010fea000383ffff */
[----:B------:R-:W-:Y:S05]  /*11580*/  BRA `(.L_x_2228) ;  /* 0xffffffdc00747947 */ /* 0x000fea000383ffff */
.L_x_2229:
        /* <DEDUP_REMOVED lines=15> */
.L_x_2648:


//--------------------- .text._ZN7cutlass13device_kernelIN5flash11enable_sm90INS1_16FlashAttnFwdSm90INS1_25CollectiveMainloopFwdSm90ILi2EN4cute5tupleIJNS5_1CILi1EEES8_S8_EEENS6_IJNS7_ILi192EEENS7_ILi128EEENS7_ILi64EEEEEELi64ENS_6half_tEfNS_4arch4Sm90ELb1ELb0ELb0ELb1ELb0ELb1ELb0ELb1ELb1ELb1ELb0ELb0EEENS1_21CollectiveEpilogueFwdINS6_IJSA_SC_SB_EEES9_SE_SG_Li384ELb1ELb1ELb0ELb0EEENS1_36VarlenDynamicPersistentTileSchedulerILi192ELi128ELi384ELi128ELb0ELb1ELb1ELb1ELb1ELb1EEEEEEEEEvNT_6ParamsE --------------------------
	.section	.text._ZN7cutlass13device_kernelIN5flash11enable_sm90INS1_16FlashAttnFwdSm90INS1_25CollectiveMainloopFwdSm90ILi2EN4cute5tupleIJNS5_1CILi1EEES8_S8_EEENS6_IJNS7_ILi192EEENS7_ILi128EEENS7_ILi64EEEEEELi64ENS_6half_tEfNS_4arch4Sm90ELb1ELb0ELb0ELb1ELb0ELb1ELb0ELb1ELb1ELb1ELb0ELb0EEENS1_21CollectiveEpilogueFwdINS6_IJSA_SC_SB_EEES9_SE_SG_Li384ELb1ELb1ELb0ELb0EEENS1_36VarlenDynamicPersistentTileSchedulerILi192ELi128ELi384ELi128ELb0ELb1ELb1ELb1ELb1ELb1EEEEEEEEEvNT_6ParamsE,"ax",@progbits
	.align	128
.text._ZN7cutlass13device_kernelIN5flash11enable_sm90INS1_16FlashAttnFwdSm90INS1_25CollectiveMainloopFwdSm90ILi2EN4cute5tupleIJNS5_1CILi1EEES8_S8_EEENS6_IJNS7_ILi192EEENS7_ILi128EEENS7_ILi64EEEEEELi64ENS_6half_tEfNS_4arch4Sm90ELb1ELb0ELb0ELb1ELb0ELb1ELb0ELb1ELb1ELb1ELb0ELb0EEENS1_21CollectiveEpilogueFwdINS6_IJSA_SC_SB_EEES9_SE_SG_Li384ELb1ELb1ELb0ELb0EEENS1_36VarlenDynamicPersistentTileSchedulerILi192ELi128ELi384ELi128ELb0ELb1ELb1ELb1ELb1ELb1EEEEEEEEEvNT_6ParamsE:
        .type           _ZN7cutlass13device_kernelIN5flash11enable_sm90INS1_16FlashAttnFwdSm90INS1_25CollectiveMainloopFwdSm90ILi2EN4cute5tupleIJNS5_1CILi1EEES8_S8_EEENS6_IJNS7_ILi192EEENS7_ILi128EEENS7_ILi64EEEEEELi64ENS_6half_tEfNS_4arch4Sm90ELb1ELb0ELb0ELb1ELb0ELb1ELb0ELb1ELb1ELb1ELb0ELb0EEENS1_21CollectiveEpilogueFwdINS6_IJSA_SC_SB_EEES9_SE_SG_Li384ELb1ELb1ELb0ELb0EEENS1_36VarlenDynamicPersistentTileSchedulerILi192ELi128ELi384ELi128ELb0ELb1ELb1ELb1ELb1ELb1EEEEEEEEEvNT_6ParamsE,@function
        .size           _ZN7cutlass13device_kernelIN5flash11enable_sm90INS1_16FlashAttnFwdSm90INS1_25CollectiveMainloopFwdSm90ILi2EN4cute5tupleIJNS5_1CILi1EEES8_S8_EEENS6_IJNS7_ILi192EEENS7_ILi128EEENS7_ILi64EEEEEELi64ENS_6half_tEfNS_4arch4Sm90ELb1ELb0ELb0ELb1ELb0ELb1ELb0ELb1ELb1ELb1ELb0ELb0EEENS1_21CollectiveEpilogueFwdINS6_IJSA_SC_SB_EEES9_SE_SG_Li384ELb1ELb1ELb0ELb0EEENS1_36VarlenDynamicPersistentTileSchedulerILi192ELi128ELi384ELi128ELb0ELb1ELb1ELb1ELb1ELb1EEEEEEEEEvNT_6ParamsE,(.L_x_2649 - _ZN7cutlass13device_kernelIN5flash11enable_sm90INS1_16FlashAttnFwdSm90INS1_25CollectiveMainloopFwdSm90ILi2EN4cute5tupleIJNS5_1CILi1EEES8_S8_EEENS6_IJNS7_ILi192EEENS7_ILi128EEENS7_ILi64EEEEEELi64ENS_6half_tEfNS_4arch4Sm90ELb1ELb0ELb0ELb1ELb0ELb1ELb0ELb1ELb1ELb1ELb0ELb0EEENS1_21CollectiveEpilogueFwdINS6_IJSA_SC_SB_EEES9_SE_SG_Li384ELb1ELb1ELb0ELb0EEENS1_36VarlenDynamicPersistentTileSchedulerILi192ELi128ELi384ELi128ELb0ELb1ELb1ELb1ELb1ELb1EEEEEEEEEvNT_6ParamsE)
        .other          _ZN7cutlass13device_kernelIN5flash11enable_sm90INS1_16FlashAttnFwdSm90INS1_25CollectiveMainloopFwdSm90ILi2EN4cute5tupleIJNS5_1CILi1EEES8_S8_EEENS6_IJNS7_ILi192EEENS7_ILi128EEENS7_ILi64EEEEEELi64ENS_6half_tEfNS_4arch4Sm90ELb1ELb0ELb0ELb1ELb0ELb1ELb0ELb1ELb1ELb1ELb0ELb0EEENS1_21CollectiveEpilogueFwdINS6_IJSA_SC_SB_EEES9_SE_SG_Li384ELb1ELb1ELb0ELb0EEENS1_36VarlenDynamicPersistentTileSchedulerILi192ELi128ELi384ELi128ELb0ELb1ELb1ELb1ELb1ELb1EEEEEEEEEvNT_6ParamsE,@"STO_CUDA_ENTRY STV_DEFAULT"
_ZN7cutlass13device_kernelIN5flash11enable_sm90INS1_16FlashAttnFwdSm90INS1_25CollectiveMainloopFwdSm90ILi2EN4cute5tupleIJNS5_1CILi1EEES8_S8_EEENS6_IJNS7_ILi192EEENS7_ILi128EEENS7_ILi64EEEEEELi64ENS_6half_tEfNS_4arch4Sm90ELb1ELb0ELb0ELb1ELb0ELb1ELb0ELb1ELb1ELb1ELb0ELb0EEENS1_21CollectiveEpilogueFwdINS6_IJSA_SC_SB_EEES9_SE_SG_Li384ELb1ELb1ELb0ELb0EEENS1_36VarlenDynamicPersistentTileSchedulerILi192ELi128ELi384ELi128ELb0ELb1ELb1ELb1ELb1ELb1EEEEEEEEEvNT_6ParamsE:
        /* <DEDUP_REMOVED lines=23> */
.L_x_2231:
[----:B------:R-:W-:Y:S05]  /*0170*/  BSYNC B0 ;  /* 0x0000000000007941 */ /* 0x000fea0003800000 */
.L_x_2230:
        /* <DEDUP_REMOVED lines=40> */
.L_x_2232:
        /* <DEDUP_REMOVED lines=22> */
.L_x_2233:
        /* <DEDUP_REMOVED lines=18> */
.L_x_2234:
        /* <DEDUP_REMOVED lines=22> */
.L_x_2235:
        /* <DEDUP_REMOVED lines=22> */
.L_x_2236:
        /* <DEDUP_REMOVED lines=9> */
.L_x_2239:
        /* <DEDUP_REMOVED lines=29> */
[----:B------:R-:W-:Y:S01]  /*0ba0*/  IMAD.IADD R11, R12, 0x1, -R4 ;  /* 0x000000010c0b7824 */ /* 0x000fe200078e0a04 */
[-C--:B------:R-:W-:Y:S02]  /*0bb0*/  LEA.HI R4, R0, R12.reuse, RZ, 0x4 ;  /* 0x0000000c00047211 */ /* 0x080fe400078f20ff */
[----:B------:R-:W-:Y:S02]  /*0bc0*/  SHF.R.S32.HI R14, RZ, 0x7, R3 ;  /* 0x00000007ff0e7819 */ /* 0x000fe40000011403 */
[----:B------:R-:W-:Y:S02]  /*0bd0*/  SHF.R.S32.HI R7, RZ, 0x4, R4 ;  /* 0x00000004ff077819 */ /* 0x000fe40000011404 */
[----:B------:R-:W-:Y:S02]  /*0be0*/  SHF.R.S32.HI R6, RZ, 0x1f, R11 ;  /* 0x0000001fff067819 */ /* 0x000fe4000001140b */
[----:B------:R-:W-:Y:S02]  /*0bf0*/  LOP3.LUT R3, R4, 0x3fffff0, RZ, 0xc0, !PT ;  /* 0x03fffff004037812 */ /* 0x000fe400078ec0ff */
[----:B------:R-:W-:-:S02]  /*0c00*/  LEA.HI R5, R0, R12, RZ, 0x5 ;  /* 0x0000000c00057211 */ /* 0x000fc400078f28ff */
[----:B------:R-:W-:Y:S01]  /*0c10*/  LEA.HI R4, R4, R7, RZ, 0x1 ;  /* 0x0000000704047211 */ /* 0x000fe200078f08ff */
[----:B------:R-:W-:Y:S01]  /*0c20*/  IMAD.IADD R3, R12, 0x1, -R3 ;  /* 0x000000010c037824 */ /* 0x000fe200078e0a03 */
[----:B------:R-:W-:Y:S02]  /*0c30*/  LEA.HI R8, R6, R11, RZ, 0x2 ;  /* 0x0000000b06087211 */ /* 0x000fe400078f10ff */
[----:B------:R-:W-:Y:S02]  /*0c40*/  SHF.R.S32.HI R15, RZ, 0x5, R5 ;  /* 0x00000005ff0f7819 */ /* 0x000fe40000011405 */
[----:B------:R-:W-:Y:S02]  /*0c50*/  LOP3.LUT R4, R4, 0x1ffffffe, RZ, 0xc0, !PT ;  /* 0x1ffffffe04047812 */ /* 0x000fe400078ec0ff */
[--C-:B------:R-:W-:Y:S02]  /*0c60*/  SHF.R.S32.HI R9, RZ, 0x2, R8.reuse ;  /* 0x00000002ff097819 */ /* 0x100fe40000011408 */
[----:B------:R-:W-:Y:S01]  /*0c70*/  SHF.R.S32.HI R10, RZ, 0x1f, R8 ;  /* 0x0000001fff0a7819 */ /* 0x000fe20000011408 */
[----:B------:R-:W-:Y:S01]  /*0c80*/  IMAD.IADD R4, R7, 0x1, -R4 ;  /* 0x0000000107047824 */ /* 0x000fe200078e0a04 */
[----:B------:R-:W-:-:S02]  /*0c90*/  LEA R3, R15, R3, 0x4 ;  /* 0x000000030f037211 */ /* 0x000fc400078e20ff */
[----:B------:R-:W-:Y:S01]  /*0ca0*/  LEA.HI R10, R10, R9, RZ, 0x3 ;  /* 0x000000090a0a7211 */ /* 0x000fe200078f18ff */
[----:B------:R-:W-:Y:S01]  /*0cb0*/  IMAD.HI R5, R14, 0x55555556, RZ ;  /* 0x555555560e057827 */ /* 0x000fe200078e02ff */
[----:B------:R-:W-:Y:S02]  /*0cc0*/  LEA.HI R6, R6, R11, RZ, 0x5 ;  /* 0x0000000b06067211 */ /* 0x000fe400078f28ff */
[----:B------:R-:W-:Y:S01]  /*0cd0*/  LOP3.LUT R10, R10, 0xfffffff8, RZ, 0xc0, !PT ;  /* 0xfffffff80a0a7812 */ /* 0x000fe200078ec0ff */
[----:B------:R-:W-:Y:S01]  /*0ce0*/  IMAD R7, R3, 0x8, R4 ;  /* 0x0000000803077824 */ /* 0x000fe200078e0204 */
[CC--:B------:R-:W-:Y:S02]  /*0cf0*/  LEA.HI R3, R0.reuse, R12.reuse, RZ, 0x3 ;  /* 0x0000000c00037211 */ /* 0x0c0fe400078f18ff */
[----:B------:R-:W-:Y:S01]  /*0d00*/  LEA.HI R0, R0, R12, RZ, 0x2 ;  /* 0x0000000c00007211 */ /* 0x000fe200078f10ff */
[----:B------:R-:W-:Y:S01]  /*0d10*/  IMAD.IADD R9, R9, 0x1, -R10 ;  /* 0x0000000109097824 */ /* 0x000fe200078e0a0a */
[----:B------:R-:W-:-:S02]  /*0d20*/  SHF.R.S32.HI R6, RZ, 0x5, R6 ;  /* 0x00000005ff067819 */ /* 0x000fc40000011406 */
[----:B------:R-:W-:Y:S02]  /*0d30*/  LEA.HI R5, R5, R5, RZ, 0x1 ;  /* 0x0000000505057211 */ /* 0x000fe400078f08ff */
[--C-:B------:R-:W-:Y:S01]  /*0d40*/  SHF.R.S32.HI R19, RZ, 0x2, R0.reuse ;  /* 0x00000002ff137819 */ /* 0x100fe20000011400 */
[----:B------:R-:W-:Y:S01]  /*0d50*/  IMAD R6, R6, 0x10, R9 ;  /* 0x0000001006067824 */ /* 0x000fe200078e0209 */
[----:B------:R-:W-:Y:S01]  /*0d60*/  SHF.R.S32.HI R4, RZ, 0x1f, R0 ;  /* 0x0000001fff047819 */ /* 0x000fe20000011400 */
[----:B------:R-:W-:Y:S02]  /*0d70*/  IMAD R5, R5, -0x3, R14 ;  /* 0xfffffffd05057824 */ /* 0x000fe400078e020e */
[----:B------:R-:W-:Y:S01]  /*0d80*/  VIADD R9, R19, 0x60 ;  /* 0x0000006013097836 */ /* 0x000fe20000000000 */
[----:B------:R-:W-:Y:S01]  /*0d90*/  LOP3.LUT R0, R0, 0xfffffffc, RZ, 0xc0, !PT ;  /* 0xfffffffc00007812 */ /* 0x000fe200078ec0ff */
[----:B------:R-:W-:Y:S01]  /*0da0*/  IMAD R10, R5, 0x40, R6 ;  /* 0x00000040050a7824 */ /* 0x000fe200078e0206 */
[----:B------:R-:W-:-:S02]  /*0db0*/  LOP3.LUT R3, R3, 0xfffffff8, RZ, 0xc0, !PT ;  /* 0xfffffff803037812 */ /* 0x000fc400078ec0ff */
[----:B------:R-:W-:Y:S02]  /*0dc0*/  LEA.HI R4, R4, R19, RZ, 0x3 ;  /* 0x0000001304047211 */ /* 0x000fe400078f18ff */
[----:B------:R-:W-:Y:S01]  /*0dd0*/  SHF.R.S32.HI R5, RZ, 0x1f, R9 ;  /* 0x0000001fff057819 */ /* 0x000fe20000011409 */
[----:B------:R-:W-:Y:S01]  /*0de0*/  IMAD.IADD R6, R12, 0x1, -R0 ;  /* 0x000000010c067824 */ /* 0x000fe200078e0a00 */
[----:B------:R-:W-:Y:S01]  /*0df0*/  LOP3.LUT R4, R4, 0xfffffff8, RZ, 0xc0, !PT ;  /* 0xfffffff804047812 */ /* 0x000fe200078ec0ff */
[----:B------:R-:W-:Y:S01]  /*0e00*/  IMAD.IADD R3, R12, 0x1, -R3 ;  /* 0x000000010c037824 */ /* 0x000fe200078e0a03 */
[----:B------:R-:W-:Y:S02]  /*0e10*/  LEA.HI R5, R5, R9, RZ, 0x3 ;  /* 0x0000000905057211 */ /* 0x000fe400078f18ff */
[----:B------:R-:W-:Y:S01]  /*0e20*/  SHF.L.U32 R3, R9, 0x6, RZ ;  /* 0x0000000609037819 */ /* 0x000fe200000006ff */
[----:B------:R-:W-:Y:S01]  /*0e30*/  IMAD.IADD R4, R19, 0x1, -R4 ;  /* 0x0000000113047824 */ /* 0x000fe200078e0a04 */
[----:B------:R-:W-:Y:S01]  /*0e40*/  SHF.R.S32.HI R0, RZ, 0x1f, R19 ;  /* 0x0000001fff007819 */ /* 0x000fe20000011413 */
[C---:B------:R-:W-:Y:S01]  /*0e50*/  IMAD.SHL.U32 R16, R6.reuse, 0x8, RZ ;  /* 0x0000000806107824 */ /* 0x040fe200078e00ff */
[----:B------:R-:W-:Y:S01]  /*0e60*/  LEA.HI R0, R6, R6, RZ, 0x1 ;  /* 0x0000000606007211 */ /* 0x000fe200078f08ff */
[----:B------:R-:W-:Y:S01]  /*0e70*/  IMAD.SHL.U32 R5, R5, 0x40, RZ ;  /* 0x0000004005057824 */ /* 0x000fe200078e00ff */
[----:B------:R-:W-:Y:S01]  /*0e80*/  LOP3.LUT R3, R3, 0x1c0, RZ, 0xc0, !PT ;  /* 0x000001c003037812 */ /* 0x000fe200078ec0ff */
[----:B------:R-:W-:Y:S01]  /*0e90*/  STL [R1+0x58], R10 ;  /* 0x0000580a01007387 */ /* 0x000fe20000100800 */
[----:B------:R-:W-:-:S02]  /*0ea0*/  LOP3.LUT R0, R0, 0x1ffffffe, RZ, 0xc0, !PT ;  /* 0x1ffffffe00007812 */ /* 0x000fc400078ec0ff */
[----:B------:R-:W-:Y:S01]  /*0eb0*/  SHF.R.U32.HI R9, RZ, 0x3, R3 ;  /* 0x00000003ff097819 */ /* 0x000fe20000011603 */
[----:B------:R-:W-:Y:S01]  /*0ec0*/  STL [R1+0x50], RZ ;  /* 0x000050ff01007387 */ /* 0x000fe20000100800 */
[----:B------:R-:W-:Y:S02]  /*0ed0*/  LOP3.LUT R3, R3, 0x38, R16, 0xf8, !PT ;  /* 0x0000003803037812 */ /* 0x000fe400078ef810 */
[----:B------:R-:W-:Y:S01]  /*0ee0*/  LOP3.LUT R8, R8, 0x7ffffffc, RZ, 0xc0, !PT ;  /* 0x7ffffffc08087812 */ /* 0x000fe200078ec0ff */
[----:B------:R0:W-:Y:S01]  /*0ef0*/  STL [R1+0x38], R4 ;  /* 0x0000380401007387 */ /* 0x0001e20000100800 */
[----:B------:R-:W-:Y:S01]  /*0f00*/  IMAD.IADD R0, R6, 0x1, -R0 ;  /* 0x0000000106007824 */ /* 0x000fe200078e0a00 */
[----:B0-----:R-:W-:Y:S02]  /*0f10*/  LOP3.LUT R4, R5, 0xfffffe00, RZ, 0xc0, !PT ;  /* 0xfffffe0005047812 */ /* 0x001fe400078ec0ff */
[----:B------:R-:W-:Y:S02]  /*0f20*/  IMAD.IADD R5, R11, 0x1, -R8 ;  /* 0x000000010b057824 */ /* 0x000fe400078e0a08 */
[----:B------:R-:W-:Y:S01]  /*0f30*/  LOP3.LUT R3, R4, R3, R9, 0xf6, !PT ;  /* 0x0000000304037212 */ /* 0x000fe200078ef609 */
[----:B------:R0:W-:Y:S01]  /*0f40*/  STL [R1+0x3c], R4 ;  /* 0x00003c0401007387 */ /* 0x0001e20000100800 */
[----:B------:R-:W-:-:S02]  /*0f50*/  IMAD R0, R0, 0x8, R10 ;  /* 0x0000000800007824 */ /* 0x000fc400078e020a */
[----:B------:R-:W-:Y:S01]  /*0f60*/  LEA R3, R3, R2, 0x1 ;  /* 0x0000000203037211 */ /* 0x000fe200078e08ff */
[----:B------:R1:W-:Y:S01]  /*0f70*/  STL [R1+0x40], R5 ;  /* 0x0000400501007387 */ /* 0x0003e20000100800 */
[----:B0-----:R-:W-:-:S05]  /*0f80*/  IMAD.SHL.U32 R4, R7, 0x8, RZ ;  /* 0x0000000807047824 */ /* 0x001fca00078e00ff */
[----:B------:R1:W-:Y:S04]  /*0f90*/  STL [R1+0x5c], R4 ;  /* 0x00005c0401007387 */ /* 0x0003e80000100800 */
[----:B------:R1:W-:Y:S04]  /*0fa0*/  STL [R1+0x44], R0 ;  /* 0x0000440001007387 */ /* 0x0003e80000100800 */
[----:B------:R1:W-:Y:S01]  /*0fb0*/  STL [R1+0x54], R3 ;  /* 0x0000540301007387 */ /* 0x0003e20000100800 */
[----:B------:R-:W-:Y:S01]  /*0fc0*/  IMAD.SHL.U32 R152, R6, 0x4, RZ ;  /* 0x0000000406987824 */ /* 0x000fe200078e00ff */
[----:B------:R-:W-:Y:S01]  /*0fd0*/  CS2R R22, SRZ ;  /* 0x0000000000167805 */ /* 0x000fe2000001ff00 */
[----:B------:R-:W-:-:S02]  /*0fe0*/  IMAD.MOV.U32 R154, RZ, RZ, RZ ;  /* 0x000000ffff9a7224 */ /* 0x000fc400078e00ff */
[----:B------:R-:W-:Y:S02]  /*0ff0*/  IMAD.MOV.U32 R18, RZ, RZ, RZ ;  /* 0x000000ffff127224 */ /* 0x000fe400078e00ff */
[----:B------:R-:W-:Y:S01]  /*1000*/  VIADD R155, R152, 0x10 ;  /* 0x00000010989b7836 */ /* 0x000fe20000000000 */
[----:B-12---:R-:W-:-:S07]  /*1010*/  LOP3.LUT R156, R13, 0x1, RZ, 0xfc, !PT ;  /* 0x000000010d9c7812 */ /* 0x006fce00078efcff */
.L_x_2373:
[----:B0--3-5:R-:W0:Y:S02]  /*1020*/  LDC.64 R4, c[0x0][0xc88] ;  /* 0x00032200ff047b82 */ /* 0x029e240000000a00 */
[----:B0-----:R-:W-:-:S05]  /*1030*/  IMAD.WIDE R4, R31, 0x4, R4 ;  /* 0x000000041f047825 */ /* 0x001fca00078e0204 */
[----:B--2---:R-:W2:Y:S01]  /*1040*/  LDG.E R11, desc[UR40][R4.64] ;  /* 0x00000028040b7981 */ /* 0x004ea2000c1e1900 */
[----:B------:R-:W-:Y:S05]  /*1050*/  YIELD ;  /* 0x0000000000007946 */ /* 0x000fea0003800000 */
[----:B------:R-:W-:Y:S01]  /*1060*/  ULDC.64 UR4, c[0x0][0xa28] ;  /* 0x00028a0000047ab9 */ /* 0x000fe20000000a00 */
[----:B------:R-:W-:Y:S01]  /*1070*/  ULDC.64 UR8, c[0x0][0xa18] ;  /* 0x0002860000087ab9 */ /* 0x000fe20000000a00 */
[----:B------:R-:W-:Y:S01]  /*1080*/  ISETP.NE.U32.AND P1, PT, RZ, UR4, PT ;  /* 0x00000004ff007c0c */ /* 0x000fe2000bf25070 */
[----:B------:R-:W-:Y:S01]  /*1090*/  IMAD.MOV.U32 R3, RZ, RZ, RZ ;  /* 0x000000ffff037224 */ /* 0x000fe200078e00ff */
[----:B------:R-:W-:Y:S01]  /*10a0*/  ULDC.64 UR6, c[0x0][0xa08] ;  /* 0x0002820000067ab9 */ /* 0x000fe20000000a00 */
[----:B------:R-:W-:Y:S01]  /*10b0*/  IMAD.MOV.U32 R33, RZ, RZ, RZ ;  /* 0x000000ffff217224 */ /* 0x000fe200078e00ff */
[----:B------:R-:W-:-:S02]  /*10c0*/  ISETP.NE.AND.EX P1, PT, RZ, UR5, PT, P1 ;  /* 0x00000005ff007c0c */ /* 0x000fc4000bf25310 */
[----:B------:R-:W-:-:S04]  /*10d0*/  ISETP.NE.U32.AND P0, PT, RZ, UR6, PT ;  /* 0x00000006ff007c0c */ /* 0x000fc8000bf05070 */
[----:B------:R-:W-:Y:S02]  /*10e0*/  ISETP.NE.AND.EX P0, PT, RZ, UR7, PT, P0 ;  /* 0x00000007ff007c0c */ /* 0x000fe4000bf05300 */
[----:B--2---:R-:W-:Y:S01]  /*10f0*/  SHF.R.S32.HI R0, RZ, 0x1f, R11 ;  /* 0x0000001fff007819 */ /* 0x004fe2000001140b */
[----:B------:R-:W-:-:S04]  /*1100*/  IMAD.SHL.U32 R34, R11, 0x4, RZ ;  /* 0x000000040b227824 */ /* 0x000fc800078e00ff */
[C---:B------:R-:W-:Y:S01]  /*1110*/  @P1 LEA R6, P2, R11.reuse, UR4, 0x2 ;  /* 0x000000040b061c11 */ /* 0x040fe2000f8410ff */
[----:B------:R0:W-:Y:S01]  /*1120*/  STL [R1+0x48], R11 ;  /* 0x0000480b01007387 */ /* 0x0001e20000100800 */
[C-C-:B------:R-:W-:Y:S02]  /*1130*/  SHF.L.U64.HI R35, R11.reuse, 0x2, R0.reuse ;  /* 0x000000020b237819 */ /* 0x140fe40000010200 */
[----:B------:R-:W-:Y:S02]  /*1140*/  @P1 LEA.HI.X R7, R11, UR5, R0, 0x2, P2 ;  /* 0x000000050b071c11 */ /* 0x000fe400090f1400 */
[----:B------:R-:W-:Y:S01]  /*1150*/  ISETP.NE.U32.AND P2, PT, RZ, UR8, PT ;  /* 0x00000008ff007c0c */ /* 0x000fe2000bf45070 */
[----:B------:R-:W-:Y:S01]  /*1160*/  ULDC UR4, c[0x0][0x288] ;  /* 0x0000a20000047ab9 */ /* 0x000fe20000000800 */
[----:B------:R-:W-:Y:S01]  /*1170*/  IADD3 R8, P3, R34, UR6, RZ ;  /* 0x0000000622087c10 */ /* 0x000fe2000ff7e0ff */
[----:B------:R0:W5:Y:S01]  /*1180*/  @P1 LDG.E R3, desc[UR40][R6.64] ;  /* 0x0000002806031981 */ /* 0x000162000c1e1900 */
[----:B------:R-:W-:Y:S01]  /*1190*/  ISETP.NE.AND.EX P2, PT, RZ, UR9, PT, P2 ;  /* 0x00000009ff007c0c */ /* 0x000fe2000bf45320 */
[----:B------:R-:W-:Y:S01]  /*11a0*/  IMAD.U32 R10, RZ, RZ, UR4 ;  /* 0x00000004ff0a7e24 */ /* 0x000fe2000f8e00ff */
[----:B------:R-:W-:Y:S01]  /*11b0*/  IADD3.X R9, R35, UR7, RZ, P3, !PT ;  /* 0x0000000723097c10 */ /* 0x000fe20009ffe4ff */
[----:B------:R-:W-:-:S04]  /*11c0*/  ULDC.64 UR4, c[0x0][0x418] ;  /* 0x0001060000047ab9 */ /* 0x000fc80000000a00 */
[----:B------:R0:W5:Y:S06]  /*11d0*/  @P0 LDG.E R33, desc[UR40][R8.64] ;  /* 0x0000002808210981 */ /* 0x00016c000c1e1900 */
[----:B------:R-:W-:-:S04]  /*11e0*/  @P2 IADD3 R4, P1, R34, UR8, RZ ;  /* 0x0000000822042c10 */ /* 0x000fc8000ff3e0ff */
[----:B------:R-:W-:-:S05]  /*11f0*/  @P2 IADD3.X R5, R35, UR9, RZ, P1, !PT ;  /* 0x0000000923052c10 */ /* 0x000fca0008ffe4ff */
[----:B------:R-:W2:Y:S01]  /*1200*/  @P2 LDG.E R10, desc[UR40][R4.64] ;  /* 0x00000028040a2981 */ /* 0x000ea2000c1e1900 */
        /* <DEDUP_REMOVED lines=8> */
[----:B------:R-:W-:Y:S02]  /*1290*/  IMAD.U32 R32, RZ, RZ, UR4 ;  /* 0x00000004ff207e24 */ /* 0x000fe4000f8e00ff */
[----:B------:R-:W-:Y:S01]  /*12a0*/  IMAD.MOV.U32 R31, RZ, RZ, R11 ;  /* 0x000000ffff1f7224 */ /* 0x000fe200078e000b */
[----:B--2---:R0:W-:Y:S01]  /*12b0*/  STL [R1+0x20], R10 ;  /* 0x0000200a01007387 */ /* 0x0041e20000100800 */
[----:B-1----:R-:W-:Y:S05]  /*12c0*/  @P2 BRA `(.L_x_2241) ;  /* 0x0000000000282947 */ /* 0x002fea0003800000 */
[----:B------:R-:W-:Y:S02]  /*12d0*/  ULDC.64 UR4, c[0x0][0xa00] ;  /* 0x0002800000047ab9 */ /* 0x000fe40000000a00 */
[----:B------:R-:W-:-:S04]  /*12e0*/  ISETP.NE.U32.AND P1, PT, RZ, UR4, PT ;  /* 0x00000004ff007c0c */ /* 0x000fc8000bf25070 */
[----:B------:R-:W-:-:S13]  /*12f0*/  ISETP.NE.AND.EX P1, PT, RZ, UR5, PT, P1 ;  /* 0x00000005ff007c0c */ /* 0x000fda000bf25310 */
[----:B------:R-:W-:Y:S05]  /*1300*/  @!P1 BRA `(.L_x_2241) ;  /* 0x0000000000189947 */ /* 0x000fea0003800000 */
[----:B------:R-:W1:Y:S02]  /*1310*/  LDC.64 R4, c[0x0][0xa00] ;  /* 0x00028000ff047b82 */ /* 0x000e640000000a00 */
[----:B-1----:R-:W-:-:S05]  /*1320*/  IMAD.WIDE R4, R31, 0x4, R4 ;  /* 0x000000041f047825 */ /* 0x002fca00078e0204 */
[----:B------:R-:W2:Y:S04]  /*1330*/  LDG.E R0, desc[UR40][R4.64] ;  /* 0x0000002804007981 */ /* 0x000ea8000c1e1900 */
[----:B0-----:R-:W2:Y:S02]  /*1340*/  LDG.E R7, desc[UR40][R4.64+0x4] ;  /* 0x0000042804077981 */ /* 0x001ea4000c1e1900 */
[----:B--2---:R-:W-:-:S05]  /*1350*/  IADD3 R10, -R0, R7, RZ ;  /* 0x00000007000a7210 */ /* 0x004fca0007ffe1ff */
[----:B------:R1:W-:Y:S02]  /*1360*/  STL [R1+0x20], R10 ;  /* 0x0000200a01007387 */ /* 0x0003e40000100800 */
.L_x_2241:
[----:B------:R-:W-:Y:S01]  /*1370*/  ULDC.64 UR4, c[0x0][0xa20] ;  /* 0x0002880000047ab9 */ /* 0x000fe20000000a00 */
[----:B------:R2:W-:Y:S01]  /*1380*/  STL [R1+0x4c], R30 ;  /* 0x00004c1e01007387 */ /* 0x0005e20000100800 */
[----:B------:R-:W-:-:S04]  /*1390*/  ISETP.NE.U32.AND P1, PT, RZ, UR4, PT ;  /* 0x00000004ff007c0c */ /* 0x000fc8000bf25070 */
[----:B------:R-:W-:-:S13]  /*13a0*/  ISETP.NE.AND.EX P1, PT, RZ, UR5, PT, P1 ;  /* 0x00000005ff007c0c */ /* 0x000fda000bf25310 */
[----:B--2---:R-:W-:Y:S05]  /*13b0*/  @!P1 BRA `(.L_x_2242) ;  /* 0x0000000000109947 */ /* 0x004fea0003800000 */
[----:B------:R-:W-:-:S04]  /*13c0*/  IADD3 R4, P0, R34, UR4, RZ ;  /* 0x0000000422047c10 */ /* 0x000fc8000ff1e0ff */
[----:B------:R-:W-:-:S05]  /*13d0*/  IADD3.X R5, R35, UR5, RZ, P0, !PT ;  /* 0x0000000523057c10 */ /* 0x000fca00087fe4ff */
[----:B------:R2:W5:Y:S01]  /*13e0*/  LDG.E R32, desc[UR40][R4.64] ;  /* 0x0000002804207981 */ /* 0x000562000c1e1900 */
[----:B------:R-:W-:Y:S05]  /*13f0*/  BRA `(.L_x_2243) ;  /* 0x0000000000107947 */ /* 0x000fea0003800000 */
.L_x_2242:
[----:B------:R-:W-:Y:S05]  /*1400*/  @!P0 BRA `(.L_x_2243) ;  /* 0x00000000000c8947 */ /* 0x000fea0003800000 */
[----:B------:R-:W2:Y:S04]  /*1410*/  LDG.E R5, desc[UR40][R8.64] ;  /* 0x0000002808057981 */ /* 0x000ea8000c1e1900 */
[----:B------:R-:W2:Y:S02]  /*1420*/  LDG.E R32, desc[UR40][R8.64+0x4] ;  /* 0x0000042808207981 */ /* 0x000ea4000c1e1900 */
[----:B--2---:R-:W-:-:S07]  /*1430*/  IMAD.IADD R32, R32, 0x1, -R5 ;  /* 0x0000000120207824 */ /* 0x004fce00078e0a05 */
.L_x_2243:
[----:B------:R-:W-:Y:S01]  /*1440*/  ULDC.64 UR4, c[0x0][0xa10] ;  /* 0x0002840000047ab9 */ /* 0x000fe20000000a00 */
[----:B0-----:R-:W0:Y:S01]  /*1450*/  LDC R8, c[0x0][0x448] ;  /* 0x00011200ff087b82 */ /* 0x001e220000000800 */
[----:B------:R-:W-:-:S04]  /*1460*/  ISETP.NE.U32.AND P0, PT, RZ, UR4, PT ;  /* 0x00000004ff007c0c */ /* 0x000fc8000bf05070 */
[----:B------:R-:W-:Y:S01]  /*1470*/  ISETP.NE.AND.EX P0, PT, RZ, UR5, PT, P0 ;  /* 0x00000005ff007c0c */ /* 0x000fe2000bf05300 */
[----:B------:R-:W-:-:S12]  /*1480*/  ULDC.64 UR4, c[0x0][0xa30] ;  /* 0x00028c0000047ab9 */ /* 0x000fd80000000a00 */
[----:B--2---:R-:W2:Y:S02]  /*1490*/  @P0 LDC.64 R4, c[0x0][0xa10] ;  /* 0x00028400ff040b82 */ /* 0x004ea40000000a00 */
[----:B--2---:R-:W-:-:S05]  /*14a0*/  @P0 IMAD.WIDE R4, R31, 0x4, R4 ;  /* 0x000000041f040825 */ /* 0x004fca00078e0204 */
[----:B------:R-:W2:Y:S04]  /*14b0*/  @P0 LDG.E R0, desc[UR40][R4.64] ;  /* 0x0000002804000981 */ /* 0x000ea8000c1e1900 */
[----:B------:R3:W2:Y:S01]  /*14c0*/  @P0 LDG.E R9, desc[UR40][R4.64+0x4] ;  /* 0x0000042804090981 */ /* 0x0006a2000c1e1900 */
[----:B------:R-:W-:Y:S01]  /*14d0*/  ISETP.NE.U32.AND P1, PT, RZ, UR4, PT ;  /* 0x00000004ff007c0c */ /* 0x000fe2000bf25070 */
[----:B-----5:R-:W-:-:S03]  /*14e0*/  IMAD.MOV.U32 R24, RZ, RZ, R32 ;  /* 0x000000ffff187224 */ /* 0x020fc600078e0020 */
[----:B------:R-:W-:-:S13]  /*14f0*/  ISETP.NE.AND.EX P1, PT, RZ, UR5, PT, P1 ;  /* 0x00000005ff007c0c */ /* 0x000fda000bf25310 */
[----:B------:R-:W-:-:S04]  /*1500*/  @P1 IADD3 R6, P2, R34, UR4, RZ ;  /* 0x0000000422061c10 */ /* 0x000fc8000ff5e0ff */
[----:B------:R-:W-:-:S05]  /*1510*/  @P1 IADD3.X R7, R35, UR5, RZ, P2, !PT ;  /* 0x0000000523071c10 */ /* 0x000fca00097fe4ff */
[----:B------:R4:W5:Y:S01]  /*1520*/  @P1 LDG.E R24, desc[UR40][R6.64] ;  /* 0x0000002806181981 */ /* 0x000962000c1e1900 */
[----:B0-----:R-:W-:Y:S01]  /*1530*/  ISETP.NE.AND P1, PT, R8, 0x1, PT ;  /* 0x000000010800780c */ /* 0x001fe20003f25270 */
[----:B------:R-:W-:Y:S02]  /*1540*/  IMAD R12, R29, 0xc0, RZ ;  /* 0x000000c01d0c7824 */ /* 0x000fe400078e02ff */
[----:B------:R-:W-:Y:S02]  /*1550*/  IMAD.IADD R8, R32, 0x1, -R3 ;  /* 0x0000000120087824 */ /* 0x000fe400078e0a03 */
[----:B---3--:R-:W-:Y:S01]  /*1560*/  VIADD R4, R12, 0xbf ;  /* 0x000000bf0c047836 */ /* 0x008fe20000000000 */
[----:B------:R0:W-:Y:S02]  /*1570*/  STL [R1+0x24], R12 ;  /* 0x0000240c01007387 */ /* 0x0001e40000100800 */
[----:B------:R-:W-:-:S04]  /*1580*/  IADD3 R27, -R8, RZ, RZ ;  /* 0x000000ff081b7210 */ /* 0x000fc80007ffe1ff */
[----:B------:R-:W-:Y:S01]  /*1590*/  VIMNMX R27, RZ, R27, !PT ;  /* 0x0000001bff1b7248 */ /* 0x000fe20007fe0100 */
[----:B------:R-:W3:Y:S08]  /*15a0*/  @P1 LDC R11, c[0x0][0x44c] ;  /* 0x00011300ff0b1b82 */ /* 0x000ef00000000800 */
[----:B------:R-:W1:Y:S01]  /*15b0*/  @P1 LDC R5, c[0x0][0x450] ;  /* 0x00011400ff051b82 */ /* 0x000e620000000800 */
[----:B--2---:R-:W-:-:S02]  /*15c0*/  @P0 IMAD.IADD R28, R9, 0x1, -R0 ;  /* 0x00000001091c0824 */ /* 0x004fc400078e0a00 */
[----:B---3--:R-:W-:-:S04]  /*15d0*/  @P1 IMAD.HI.U32 R0, R4, R11, RZ ;  /* 0x0000000b04001227 */ /* 0x008fc800078e00ff */
[----:B----4-:R-:W-:Y:S01]  /*15e0*/  IMAD.IADD R6, R8, 0x1, R28 ;  /* 0x0000000108067824 */ /* 0x010fe200078e021c */
[----:B-1----:R-:W-:-:S03]  /*15f0*/  @P1 SHF.R.U32.HI R4, RZ, R5, R0 ;  /* 0x00000005ff041219 */ /* 0x002fc60000011600 */
[C---:B------:R-:W-:Y:S01]  /*1600*/  VIADD R0, R6.reuse, 0x7f ;  /* 0x0000007f06007836 */ /* 0x040fe20000000000 */
[----:B------:R-:W-:Y:S01]  /*1610*/  IADD3 R91, R6, 0x80, -R10 ;  /* 0x00000080065b7810 */ /* 0x000fe20007ffe80a */
[----:B------:R0:W-:Y:S03]  /*1620*/  STL [R1+0x2c], R6 ;  /* 0x00002c0601007387 */ /* 0x0001e60000100800 */
[----:B------:R-:W-:Y:S01]  /*1630*/  SHF.R.S32.HI R3, RZ, 0x1f, R0 ;  /* 0x0000001fff037819 */ /* 0x000fe20000011400 */
[----:B------:R-:W-:-:S03]  /*1640*/  IMAD.IADD R4, R91, 0x1, R4 ;  /* 0x000000015b047824 */ /* 0x000fc600078e0204 */
[----:B------:R-:W-:Y:S02]  /*1650*/  LEA.HI R3, R3, R0, RZ, 0x7 ;  /* 0x0000000003037211 */ /* 0x000fe400078f38ff */
[----:B------:R-:W-:Y:S02]  /*1660*/  SHF.R.S32.HI R5, RZ, 0x1f, R4 ;  /* 0x0000001fff057819 */ /* 0x000fe40000011404 */
[----:B------:R-:W-:Y:S02]  /*1670*/  SHF.R.S32.HI R92, RZ, 0x7, R3 ;  /* 0x00000007ff5c7819 */ /* 0x000fe40000011403 */
[----:B------:R-:W-:-:S04]  /*1680*/  LEA.HI R5, R5, R4, RZ, 0x7 ;  /* 0x0000000405057211 */ /* 0x000fc800078f38ff */
[----:B------:R-:W-:-:S04]  /*1690*/  SHF.R.S32.HI R5, RZ, 0x7, R5 ;  /* 0x00000007ff057819 */ /* 0x000fc80000011405 */
[----:B------:R-:W-:-:S05]  /*16a0*/  VIMNMX R5, R92, R5, PT ;  /* 0x000000055c057248 */ /* 0x000fca0003fe0100 */
[----:B------:R-:W-:-:S05]  /*16b0*/  IMAD R5, R5, 0x80, -R8 ;  /* 0x0000008005057824 */ /* 0x000fca00078e0a08 */
[----:B------:R-:W-:-:S04]  /*16c0*/  VIMNMX R0, R5, R28, PT ;  /* 0x0000001c05007248 */ /* 0x000fc80003fe0100 */
[----:B------:R-:W-:Y:S02]  /*16d0*/  ISETP.GT.AND P0, PT, R0, R27, PT ;  /* 0x0000001b0000720c */ /* 0x000fe40003f04270 */
[----:B------:R-:W-:-:S05]  /*16e0*/  SHF.R.U32.HI R27, RZ, 0x7, R27 ;  /* 0x00000007ff1b7819 */ /* 0x000fca000001161b */
[----:B------:R-:W-:-:S06]  /*16f0*/  IMAD.MOV.U32 R26, RZ, RZ, R27 ;  /* 0x000000ffff1a7224 */ /* 0x000fcc00078e001b */
[----:B------:R-:W-:-:S05]  /*1700*/  @P0 VIADD R0, R0, 0x7f ;  /* 0x0000007f00000836 */ /* 0x000fca0000000000 */
[----:B------:R-:W-:-:S04]  /*1710*/  @P0 SHF.R.S32.HI R3, RZ, 0x1f, R0 ;  /* 0x0000001fff030819 */ /* 0x000fc80000011400 */
[----:B------:R-:W-:-:S04]  /*1720*/  @P0 LEA.HI R3, R3, R0, RZ, 0x7 ;  /* 0x0000000003030211 */ /* 0x000fc800078f38ff */
[----:B------:R-:W-:Y:S02]  /*1730*/  @P0 SHF.R.S32.HI R26, RZ, 0x7, R3 ;  /* 0x00000007ff1a0819 */ /* 0x000fe40000011403 */
        /* <DEDUP_REMOVED lines=14> */
[----:B------:R-:W-:Y:S01]  /*1820*/  MOV R10, UR6 ;  /* 0x00000006000a7c02 */ /* 0x000fe20008000f00 */
        /* <DEDUP_REMOVED lines=8> */
.L_x_2246:
[----:B------:R-:W-:Y:S05]  /*18b0*/  BSYNC B6 ;  /* 0x0000000000067941 */ /* 0x000fea0003800000 */
.L_x_2245:
        /* <DEDUP_REMOVED lines=13> */
[----:B------:R-:W-:Y:S02]  /*1990*/  IMAD.U32 R6, RZ, RZ, UR4 ;  /* 0x00000004ff067e24 */ /* 0x000fe4000f8e00ff */
[----:B------:R-:W-:-:S02]  /*19a0*/  IMAD.U32 R11, RZ, RZ, UR7 ;  /* 0x00000007ff0b7e24 */ /* 0x000fc4000f8e00ff */
[----:B------:R-:W-:Y:S02]  /*19b0*/  IMAD.MOV.U32 R8, RZ, RZ, 0x70 ;  /* 0x00000070ff087424 */ /* 0x000fe400078e00ff */
[----:B------:R-:W-:Y:S02]  /*19c0*/  IMAD.MOV.U32 R12, RZ, RZ, 0x1 ;  /* 0x00000001ff0c7424 */ /* 0x000fe400078e00ff */
[----:B0-----:R-:W-:-:S07]  /*19d0*/  IMAD.MOV.U32 R13, RZ, RZ, RZ ;  /* 0x000000ffff0d7224 */ /* 0x001fce00078e00ff */
[----:B------:R-:W-:-:S07]  /*19e0*/  LEPC R20, `(.L_x_2248) ;  /* 0x000000001014794e */ /* 0x000fce0000000000 */
[----:B-1---5:R-:W-:Y:S05]  /*19f0*/  CALL.ABS.NOINC R14 ;  /* 0x000000000e007343 */ /* 0x022fea0003c00000 */
.L_x_2248:
[----:B------:R-:W-:Y:S05]  /*1a00*/  BSYNC B6 ;  /* 0x0000000000067941 */ /* 0x000fea0003800000 */
.L_x_2247:
[----:B------:R-:W-:Y:S01]  /*1a10*/  ULDC.64 UR4, c[0x0][0x9f8] ;  /* 0x00027e0000047ab9 */ /* 0x000fe20000000a00 */
[----:B------:R-:W2:Y:S01]  /*1a20*/  LDL R37, [R1+0x38] ;  /* 0x0000380001257983 */ /* 0x000ea20000100800 */
[----:B------:R-:W-:Y:S01]  /*1a30*/  ISETP.NE.U32.AND P0, PT, RZ, UR4, PT ;  /* 0x00000004ff007c0c */ /* 0x000fe2000bf05070 */
[----:B------:R-:W0:Y:S01]  /*1a40*/  LDC.64 R4, c[0x0][0x300] ;  /* 0x0000c000ff047b82 */ /* 0x000e220000000a00 */
[----:B------:R-:W-:Y:S01]  /*1a50*/  IMAD.IADD R32, R33, 0x1, R32 ;  /* 0x0000000121207824 */ /* 0x000fe200078e0220 */
[----:B------:R-:W3:Y:S01]  /*1a60*/  LDL.LU R41, [R1] ;  /* 0x0000000001297983 */ /* 0x000ee20000300800 */
[----:B------:R-:W-:Y:S01]  /*1a70*/  ISETP.NE.AND.EX P0, PT, RZ, UR5, PT, P0 ;  /* 0x00000005ff007c0c */ /* 0x000fe2000bf05300 */
[----:B------:R-:W-:Y:S02]  /*1a80*/  ULDC.64 UR6, c[0x0][0xa08] ;  /* 0x0002820000067ab9 */ /* 0x000fe40000000a00 */
[----:B------:R-:W4:Y:S01]  /*1a90*/  LDL R36, [R1+0x3c] ;  /* 0x00003c0001247983 */ /* 0x000f220000100800 */
[----:B------:R-:W-:Y:S01]  /*1aa0*/  SHF.R.S32.HI R13, RZ, 0x1f, R30 ;  /* 0x0000001fff0d7819 */ /* 0x000fe2000001141e */
[----:B------:R-:W1:Y:S08]  /*1ab0*/  LDC R63, c[0x0][0x3f4] ;  /* 0x0000fd00ff3f7b82 */ /* 0x000e700000000800 */
[----:B------:R-:W-:Y:S01]  /*1ac0*/  @P0 IADD3 R6, P1, R34, UR4, RZ ;  /* 0x0000000422060c10 */ /* 0x000fe2000ff3e0ff */
[----:B------:R-:W1:Y:S01]  /*1ad0*/  S2R R40, SR_TID.X ;  /* 0x0000000000287919 */ /* 0x000e620000002100 */
[----:B------:R-:W-:Y:S01]  /*1ae0*/  SHF.R.S32.HI R17, RZ, 0x1f, R16 ;  /* 0x0000001fff117819 */ /* 0x000fe20000011410 */
[----:B------:R-:W1:Y:S01]  /*1af0*/  LDC.64 R68, c[0x0][0x408] ;  /* 0x00010200ff447b82 */ /* 0x000e620000000a00 */
[----:B------:R-:W-:Y:S01]  /*1b00*/  @P0 IADD3.X R7, R35, UR5, RZ, P1, !PT ;  /* 0x0000000523070c10 */ /* 0x000fe20008ffe4ff */
[----:B------:R-:W-:-:S04]  /*1b10*/  ULDC.64 UR4, c[0x0][0x308] ;  /* 0x0000c20000047ab9 */ /* 0x000fc80000000a00 */
[----:B------:R0:W4:Y:S01]  /*1b20*/  @P0 LDG.E R31, desc[UR40][R6.64] ;  /* 0x00000028061f0981 */ /* 0x000122000c1e1900 */
[----:B------:R-:W-:Y:S01]  /*1b30*/  SHF.R.S32.HI R35, RZ, 0x1f, R32 ;  /* 0x0000001fff237819 */ /* 0x000fe20000011420 */
[-C--:B0-----:R-:W-:Y:S01]  /*1b40*/  IMAD.WIDE.U32 R8, R32, R4.reuse, RZ ;  /* 0x0000000420087225 */ /* 0x081fe200078e00ff */
[----:B------:R-:W-:Y:S02]  /*1b50*/  ISETP.NE.U32.AND P0, PT, RZ, UR6, PT ;  /* 0x00000006ff007c0c */ /* 0x000fe4000bf05070 */
[----:B------:R-:W-:Y:S01]  /*1b60*/  SHF.R.S32.HI R38, RZ, 0x1f, R19 ;  /* 0x0000001fff267819 */ /* 0x000fe20000011413 */
[-C--:B------:R-:W-:Y:S01]  /*1b70*/  IMAD R0, R35, R4.reuse, RZ ;  /* 0x0000000423007224 */ /* 0x080fe200078e02ff */
[----:B------:R-:W-:Y:S01]  /*1b80*/  ISETP.NE.AND.EX P0, PT, RZ, UR7, PT, P0 ;  /* 0x00000007ff007c0c */ /* 0x000fe2000bf05300 */
[----:B------:R-:W-:Y:S01]  /*1b90*/  IMAD.WIDE.U32 R10, R19, R4, R16 ;  /* 0x00000004130a7225 */ /* 0x000fe200078e0010 */
[----:B------:R-:W-:Y:S02]  /*1ba0*/  SHF.R.S32.HI R153, RZ, 0x1f, R152 ;  /* 0x0000001fff997819 */ /* 0x000fe40000011498 */
[----:B------:R-:W-:Y:S01]  /*1bb0*/  SHF.L.U64.HI R74, R4, 0x7, R5 ;  /* 0x00000007044a7819 */ /* 0x000fe20000010205 */
[----:B------:R-:W-:-:S02]  /*1bc0*/  IMAD R3, R32, R5, R0 ;  /* 0x0000000520037224 */ /* 0x000fc400078e0200 */
[----:B------:R-:W-:Y:S02]  /*1bd0*/  IMAD.SHL.U32 R73, R4, 0x80, RZ ;  /* 0x0000008004497824 */ /* 0x000fe400078e00ff */
[----:B------:R-:W-:Y:S02]  /*1be0*/  IMAD.IADD R9, R9, 0x1, R3 ;  /* 0x0000000109097824 */ /* 0x000fe400078e0203 */
[----:B------:R-:W-:Y:S02]  /*1bf0*/  IMAD R3, R13, UR4, RZ ;  /* 0x000000040d037c24 */ /* 0x000fe4000f8e02ff */
[----:B------:R-:W-:-:S04]  /*1c00*/  IMAD.WIDE.U32 R6, R30, UR4, R8 ;  /* 0x000000041e067c25 */ /* 0x000fc8000f8e0008 */
[----:B------:R-:W-:Y:S01]  /*1c10*/  IMAD R3, R30, UR5, R3 ;  /* 0x000000051e037c24 */ /* 0x000fe2000f8e0203 */
[----:B------:R-:W-:Y:S01]  /*1c20*/  ULDC.64 UR4, c[0x0][0x310] ;  /* 0x0000c40000047ab9 */ /* 0x000fe20000000a00 */
[----:B-1----:R-:W-:Y:S01]  /*1c30*/  SHF.R.U32.HI R39, RZ, 0x7, R40 ;  /* 0x00000007ff277819 */ /* 0x002fe20000011628 */
[----:B------:R-:W-:-:S03]  /*1c40*/  IMAD.WIDE.U32 R20, R19, R68, R16 ;  /* 0x0000004413147225 */ /* 0x000fc600078e0010 */
[----:B------:R-:W-:Y:S01]  /*1c50*/  ISETP.NE.AND P6, PT, R39, 0x1, PT ;  /* 0x000000012700780c */ /* 0x000fe20003fc5270 */
[----:B------:R-:W-:Y:S02]  /*1c60*/  IMAD.IADD R7, R7, 0x1, R3 ;  /* 0x0000000107077824 */ /* 0x000fe400078e0203 */
[----:B------:R-:W-:Y:S02]  /*1c70*/  VIADD R40, R40, 0xffffff80 ;  /* 0xffffff8028287836 */ /* 0x000fe40000000000 */
[----:B------:R-:W-:Y:S02]  /*1c80*/  VIADD R66, R16, 0x20 ;  /* 0x0000002010427836 */ /* 0x000fe40000000000 */
[----:B------:R-:W-:Y:S01]  /*1c90*/  VIADD R64, R39, 0x8 ;  /* 0x0000000827407836 */ /* 0x000fe20000000000 */
[C---:B--2---:R-:W-:Y:S01]  /*1ca0*/  LOP3.LUT P1, RZ, R37.reuse, 0x4, RZ, 0xc0, !PT ;  /* 0x0000000425ff7812 */ /* 0x044fe2000782c0ff */
[----:B------:R-:W-:Y:S02]  /*1cb0*/  IMAD.SHL.U32 R70, R37, 0x40, RZ ;  /* 0x0000004025467824 */ /* 0x000fe400078e00ff */
[----:B------:R-:W-:Y:S01]  /*1cc0*/  VIADD R37, R19, 0x60 ;  /* 0x0000006013257836 */ /* 0x000fe20000000000 */
[----:B---3--:R-:W-:-:S02]  /*1cd0*/  LOP3.LUT R41, R41, 0xfffffffb, RZ, 0xc0, !PT ;  /* 0xfffffffb29297812 */ /* 0x008fc400078ec0ff */
[----:B------:R-:W-:Y:S02]  /*1ce0*/  LOP3.LUT R70, R70, 0x1c0, RZ, 0xc0, !PT ;  /* 0x000001c046467812 */ /* 0x000fe400078ec0ff */
[----:B------:R-:W-:Y:S02]  /*1cf0*/  SHF.R.S32.HI R65, RZ, 0x1f, R37 ;  /* 0x0000001fff417819 */ /* 0x000fe40000011425 */
[----:B------:R-:W-:Y:S02]  /*1d00*/  SHF.R.S32.HI R37, RZ, 0x1f, R40 ;  /* 0x0000001fff257819 */ /* 0x000fe40000011428 */
[----:B------:R-:W-:Y:S02]  /*1d10*/  SHF.R.U32.HI R67, RZ, 0x3, R70 ;  /* 0x00000003ff437819 */ /* 0x000fe40000011646 */
[----:B------:R-:W-:Y:S02]  /*1d20*/  @P1 LOP3.LUT R41, R41, 0x4, RZ, 0xfc, !PT ;  /* 0x0000000429291812 */ /* 0x000fe400078efcff */
[----:B------:R-:W-:-:S03]  /*1d30*/  LEA.HI R37, R37, R40, RZ, 0x5 ;  /* 0x0000002825257211 */ /* 0x000fc600078f28ff */
[----:B------:R0:W-:Y:S01]  /*1d40*/  STL [R1], R41 ;  /* 0x0000002901007387 */ /* 0x0001e20000100800 */
[----:B------:R-:W-:Y:S02]  /*1d50*/  SHF.R.S32.HI R37, RZ, 0x5, R37 ;  /* 0x00000005ff257819 */ /* 0x000fe40000011425 */
[----:B----4-:R-:W-:Y:S02]  /*1d60*/  SEL R57, R31, RZ, !P0 ;  /* 0x000000ff1f397207 */ /* 0x010fe40004000000 */
[----:B------:R-:W-:-:S03]  /*1d70*/  SHF.R.S32.HI R0, RZ, 0x1f, R31 ;  /* 0x0000001fff007819 */ /* 0x000fc6000001141f */
[----:B------:R-:W-:Y:S01]  /*1d80*/  IMAD.WIDE.U32 R8, R57, UR4, R6 ;  /* 0x0000000439087c25 */ /* 0x000fe2000f8e0006 */
[----:B------:R-:W-:Y:S01]  /*1d90*/  SEL R14, R0, RZ, !P0 ;  /* 0x000000ff000e7207 */ /* 0x000fe20004000000 */
[----:B------:R-:W1:Y:S01]  /*1da0*/  LDC.64 R6, c[0x0][0x3f8] ;  /* 0x0000fe00ff067b82 */ /* 0x000e620000000a00 */
[----:B------:R-:W-:-:S03]  /*1db0*/  IADD3 R77, P0, R8, R10, RZ ;  /* 0x0000000a084d7210 */ /* 0x000fc60007f1e0ff */
[----:B------:R-:W-:-:S04]  /*1dc0*/  IMAD R0, R14, UR4, RZ ;  /* 0x000000040e007c24 */ /* 0x000fc8000f8e02ff */
[----:B------:R-:W-:Y:S01]  /*1dd0*/  IMAD R3, R57, UR5, R0 ;  /* 0x0000000539037c24 */ /* 0x000fe2000f8e0200 */
[----:B------:R-:W-:Y:S05]  /*1de0*/  @!P6 WARPSYNC.ALL ;  /* 0x000000000000e948 */ /* 0x000fea0003800000 */
[----:B------:R-:W-:Y:S01]  /*1df0*/  ULDC.64 UR4, c[0x0][0x330] ;  /* 0x0000cc0000047ab9 */ /* 0x000fe20000000a00 */
[----:B------:R-:W-:Y:S01]  /*1e00*/  IMAD R0, R38, R4, RZ ;  /* 0x0000000426007224 */ /* 0x000fe200078e02ff */
[----:B------:R-:W-:Y:S01]  /*1e10*/  IADD3 R76, R9, R3, RZ ;  /* 0x00000003094c7210 */ /* 0x000fe20007ffe0ff */
[----:B------:R-:W-:Y:S02]  /*1e20*/  IMAD R13, R13, UR4, RZ ;  /* 0x000000040d0d7c24 */ /* 0x000fe4000f8e02ff */
[----:B------:R-:W-:-:S02]  /*1e30*/  IMAD R75, R19, R5, R0 ;  /* 0x00000005134b7224 */ /* 0x000fc400078e0200 */
[C---:B------:R-:W-:Y:S02]  /*1e40*/  IMAD R15, R30.reuse, UR5, R13 ;  /* 0x000000051e0f7c24 */ /* 0x040fe4000f8e020d */
[----:B------:R-:W-:Y:S01]  /*1e50*/  IMAD.WIDE.U32 R12, R30, UR4, R16 ;  /* 0x000000041e0c7c25 */ /* 0x000fe2000f8e0010 */
[----:B------:R-:W-:Y:S01]  /*1e60*/  IADD3.X R75, R76, R11, R75, P0, !PT ;  /* 0x0000000b4c4b7210 */ /* 0x000fe200007fe44b */
[----:B------:R-:W-:Y:S01]  /*1e70*/  ULDC.64 UR4, c[0x0][0x338] ;  /* 0x0000ce0000047ab9 */ /* 0x000fe20000000a00 */
[----:B------:R-:W-:Y:S01]  /*1e80*/  ISETP.GE.AND P0, PT, R16, R63, PT ;  /* 0x0000003f1000720c */ /* 0x000fe20003f06270 */
[----:B-1----:R-:W-:Y:S01]  /*1e90*/  IMAD R0, R38, R6, RZ ;  /* 0x0000000626007224 */ /* 0x002fe200078e02ff */
[C---:B------:R-:W-:Y:S01]  /*1ea0*/  SHF.L.U64.HI R72, R6.reuse, 0x7, R7 ;  /* 0x0000000706487819 */ /* 0x040fe20000010207 */
[----:B------:R-:W-:Y:S01]  /*1eb0*/  IMAD.IADD R13, R13, 0x1, R15 ;  /* 0x000000010d0d7824 */ /* 0x000fe200078e020f */
[----:B------:R-:W-:Y:S01]  /*1ec0*/  SHF.L.U32 R71, R6, 0x7, RZ ;  /* 0x0000000706477819 */ /* 0x000fe200000006ff */
[----:B------:R-:W-:-:S02]  /*1ed0*/  IMAD R15, R19, R7, R0 ;  /* 0x00000007130f7224 */ /* 0x000fc400078e0200 */
[----:B------:R-:W-:-:S04]  /*1ee0*/  IMAD.WIDE.U32 R10, R19, R6, R16 ;  /* 0x00000006130a7225 */ /* 0x000fc800078e0010 */
[----:B------:R-:W-:Y:S02]  /*1ef0*/  IMAD.IADD R11, R15, 0x1, R11 ;  /* 0x000000010f0b7824 */ /* 0x000fe400078e020b */
[----:B------:R-:W-:Y:S02]  /*1f00*/  IMAD R3, R14, UR4, RZ ;  /* 0x000000040e037c24 */ /* 0x000fe4000f8e02ff */
[----:B-----5:R-:W-:Y:S01]  /*1f10*/  IMAD.WIDE.U32 R52, R24, R6, R10 ;  /* 0x0000000618347225 */ /* 0x020fe200078e000a */
[----:B------:R-:W-:Y:S01]  /*1f20*/  @!P6 BAR.SYNC.DEFER_BLOCKING 0x9, 0x100 ;  /* 0x024400000000eb1d */ /* 0x000fe20000010000 */
[----:B------:R-:W-:Y:S02]  /*1f30*/  IADD3 R10, P1, R19, R32, RZ ;  /* 0x00000020130a7210 */ /* 0x000fe40007f3e0ff */
[----:B------:R-:W-:Y:S01]  /*1f40*/  IMAD R33, R57, UR5, R3 ;  /* 0x0000000539217c24 */ /* 0x000fe2000f8e0203 */
[----:B------:R-:W-:Y:S01]  /*1f50*/  SEL R3, R63, RZ, P0 ;  /* 0x000000ff3f037207 */ /* 0x000fe20000000000 */
[----:B------:R-:W-:-:S02]  /*1f60*/  IMAD R0, R38, R68, RZ ;  /* 0x0000004426007224 */ /* 0x000fc400078e02ff */
[----:B------:R-:W-:Y:S01]  /*1f70*/  IMAD.WIDE.U32 R56, R57, UR4, R12 ;  /* 0x0000000439387c25 */ /* 0x000fe2000f8e000c */
[----:B------:R-:W-:Y:S02]  /*1f80*/  ULDC UR4, c[0x0][0x2f4] ;  /* 0x0000bd0000047ab9 */ /* 0x000fe40000000800 */
[----:B------:R-:W-:Y:S01]  /*1f90*/  ISETP.GE.AND P2, PT, R66, UR4, PT ;  /* 0x0000000442007c0c */ /* 0x000fe2000bf46270 */
[----:B------:R-:W-:Y:S01]  /*1fa0*/  IMAD.X R11, R38, 0x1, R35, P1 ;  /* 0x00000001260b7824 */ /* 0x000fe200008e0623 */
[----:B------:R-:W-:Y:S01]  /*1fb0*/  ISETP.GE.AND P1, PT, R16, UR4, PT ;  /* 0x0000000410007c0c */ /* 0x000fe2000bf26270 */
[----:B------:R-:W-:-:S04]  /*1fc0*/  IMAD.WIDE.U32 R30, R19, R68, R152 ;  /* 0x00000044131e7225 */ /* 0x000fc800078e0098 */
[C---:B------:R-:W-:Y:S02]  /*1fd0*/  IMAD R13, R19.reuse, R69, R0 ;  /* 0x00000045130d7224 */ /* 0x040fe400078e0200 */
[----:B------:R-:W-:Y:S02]  /*1fe0*/  IMAD.IADD R3, R16, 0x1, R3 ;  /* 0x0000000110037824 */ /* 0x000fe400078e0203 */
[----:B------:R-:W-:Y:S02]  /*1ff0*/  VIADD R38, R19, 0x60 ;  /* 0x0000006013267836 */ /* 0x000fe40000000000 */
[----:B------:R-:W-:Y:S01]  /*2000*/  IMAD.IADD R31, R31, 0x1, R13 ;  /* 0x000000011f1f7824 */ /* 0x000fe200078e020d */
[----:B------:R-:W-:Y:S01]  /*2010*/  SHF.R.S32.HI R0, RZ, 0x1f, R3 ;  /* 0x0000001fff007819 */ /* 0x000fe20000011403 */
[----:B------:R-:W-:Y:S01]  /*2020*/  IMAD.IADD R21, R13, 0x1, R21 ;  /* 0x000000010d157824 */ /* 0x000fe200078e0215 */
[----:B------:R-:W-:Y:S01]  /*2030*/  SHF.R.S32.HI R13, RZ, 0x1f, R24 ;  /* 0x0000001fff0d7819 */ /* 0x000fe20000011418 */
[----:B------:R-:W-:Y:S01]  /*2040*/  IMAD.SHL.U32 R38, R38, 0x40, RZ ;  /* 0x0000004026267824 */ /* 0x000fe200078e00ff */
[----:B------:R-:W-:Y:S01]  /*2050*/  LEA.HI R3, R0, R3, RZ, 0x3 ;  /* 0x0000000300037211 */ /* 0x000fe200078f18ff */
[----:B------:R-:W-:-:S03]  /*2060*/  IMAD.WIDE.U32 R54, R19, R6, R152 ;  /* 0x0000000613367225 */ /* 0x000fc600078e0098 */
[----:B------:R-:W-:Y:S01]  /*2070*/  LOP3.LUT R38, R38, 0x1c0, RZ, 0xc0, !PT ;  /* 0x000001c026267812 */ /* 0x000fe200078ec0ff */
[----:B------:R-:W-:Y:S02]  /*2080*/  IMAD R0, R13, R6, RZ ;  /* 0x000000060d007224 */ /* 0x000fe400078e02ff */
[----:B------:R-:W-:Y:S01]  /*2090*/  IMAD.IADD R55, R55, 0x1, R15 ;  /* 0x0000000137377824 */ /* 0x000fe200078e020f */
[----:B------:R-:W-:Y:S01]  /*20a0*/  LOP3.LUT R4, R38, 0x38, R3, 0xf8, !PT ;  /* 0x0000003826047812 */ /* 0x000fe200078ef803 */
[----:B------:R-:W-:Y:S01]  /*20b0*/  IMAD R5, R24, R7, R0 ;  /* 0x0000000718057224 */ /* 0x000fe200078e0200 */
[----:B------:R-:W-:Y:S01]  /*20c0*/  LOP3.LUT R0, R70, 0x18, R16, 0xf8, !PT ;  /* 0x0000001846007812 */ /* 0x000fe200078ef810 */
[----:B------:R-:W-:Y:S01]  /*20d0*/  VIADD R38, R19, 0x60 ;  /* 0x0000006013267836 */ /* 0x000fe20000000000 */
[----:B------:R-:W-:Y:S01]  /*20e0*/  LOP3.LUT R7, R3, 0xfffffff8, RZ, 0xc0, !PT ;  /* 0xfffffff803077812 */ /* 0x000fe200078ec0ff */
[----:B------:R-:W-:Y:S01]  /*20f0*/  IMAD R13, R13, R68, RZ ;  /* 0x000000440d0d7224 */ /* 0x000fe200078e02ff */
[----:B------:R-:W-:Y:S01]  /*2100*/  LOP3.LUT R0, R0, R67, RZ, 0x3c, !PT ;  /* 0x0000004300007212 */ /* 0x000fe200078e3cff */
[----:B------:R-:W-:-:S02]  /*2110*/  IMAD.SHL.U32 R38, R38, 0x40, RZ ;  /* 0x0000004026267824 */ /* 0x000fc400078e00ff */
[----:B------:R-:W-:Y:S01]  /*2120*/  IMAD.WIDE.U32 R54, R24, R6, R54 ;  /* 0x0000000618367225 */ /* 0x000fe200078e0036 */
[--C-:B------:R-:W-:Y:S02]  /*2130*/  SHF.R.S32.HI R6, RZ, 0x3, R3.reuse ;  /* 0x00000003ff067819 */ /* 0x100fe40000011403 */
[----:B------:R-:W-:Y:S01]  /*2140*/  LOP3.LUT R38, R38, 0x1c0, RZ, 0xc0, !PT ;  /* 0x000001c026267812 */ /* 0x000fe200078ec0ff */
[----:B------:R-:W-:Y:S01]  /*2150*/  IMAD R62, R37, 0x200, R0 ;  /* 0x00000200253e7824 */ /* 0x000fe200078e0200 */
[----:B------:R-:W-:Y:S01]  /*2160*/  LOP3.LUT R0, R70, 0x38, R3, 0xf8, !PT ;  /* 0x0000003846007812 */ /* 0x000fe200078ef803 */
[C---:B------:R-:W-:Y:S01]  /*2170*/  IMAD R13, R24.reuse, R69, R13 ;  /* 0x00000045180d7224 */ /* 0x040fe200078e020d */
[----:B------:R-:W-:Y:S01]  /*2180*/  SHF.R.U32.HI R38, RZ, 0x3, R38 ;  /* 0x00000003ff267819 */ /* 0x000fe20000011626 */
[----:B------:R-:W-:Y:S01]  /*2190*/  IMAD.WIDE.U32 R30, R24, R68, R30 ;  /* 0x00000044181e7225 */ /* 0x000fe200078e001e */
[----:B------:R-:W-:Y:S02]  /*21a0*/  LOP3.LUT R0, R0, R67, RZ, 0x3c, !PT ;  /* 0x0000004300007212 */ /* 0x000fe400078e3cff */
[----:B------:R-:W-:Y:S01]  /*21b0*/  LOP3.LUT R12, R4, R38, RZ, 0x3c, !PT ;  /* 0x00000026040c7212 */ /* 0x000fe200078e3cff */
[----:B------:R-:W-:Y:S01]  /*21c0*/  IMAD.WIDE.U32 R20, R24, R68, R20 ;  /* 0x0000004418147225 */ /* 0x000fe200078e0014 */
[----:B------:R-:W-:-:S02]  /*21d0*/  SHF.L.U64.HI R69, R68, 0x7, R69 ;  /* 0x0000000744457819 */ /* 0x000fc40000010245 */
[----:B------:R-:W-:Y:S01]  /*21e0*/  IADD3 R61, R55, R5, RZ ;  /* 0x00000005373d7210 */ /* 0x000fe20007ffe0ff */
[----:B------:R-:W-:Y:S01]  /*21f0*/  IMAD.IADD R60, R5, 0x1, R53 ;  /* 0x00000001053c7824 */ /* 0x000fe200078e0235 */
[----:B------:R-:W-:Y:S01]  /*2200*/  SHF.R.S32.HI R5, RZ, 0x1f, R7 ;  /* 0x0000001fff057819 */ /* 0x000fe20000011407 */
[----:B------:R-:W-:Y:S01]  /*2210*/  IMAD R4, R37, 0x200, R0 ;  /* 0x0000020025047824 */ /* 0x000fe200078e0200 */
[----:B------:R-:W-:Y:S01]  /*2220*/  IADD3 R3, R36, R12, RZ ;  /* 0x0000000c24037210 */ /* 0x000fe20007ffe0ff */
[----:B------:R-:W-:Y:S02]  /*2230*/  IMAD.SHL.U32 R68, R68, 0x80, RZ ;  /* 0x0000008044447824 */ /* 0x000fe400078e00ff */
[----:B------:R-:W-:Y:S02]  /*2240*/  IMAD.SHL.U32 R63, R63, 0x2, RZ ;  /* 0x000000023f3f7824 */ /* 0x000fe400078e00ff */
[----:B------:R-:W-:Y:S02]  /*2250*/  IMAD.IADD R59, R31, 0x1, R13 ;  /* 0x000000011f3b7824 */ /* 0x000fe400078e020d */
[----:B------:R-:W-:-:S02]  /*2260*/  IMAD.IADD R58, R13, 0x1, R21 ;  /* 0x000000010d3a7824 */ /* 0x000fc400078e0215 */
[----:B0-----:R-:W-:-:S07]  /*2270*/  IMAD.IADD R0, R57, 0x1, R33 ;  /* 0x0000000139007824 */ /* 0x001fce00078e0221 */
.L_x_2298:
[----:B------:R-:W2:Y:S01]  /*2280*/  LDL R35, [R1+0x38] ;  /* 0x0000380001237983 */ /* 0x000ea20000100800 */
[----:B------:R-:W0:Y:S03]  /*2290*/  LDC.64 R86, c[0x0][0x300] ;  /* 0x0000c000ff567b82 */ /* 0x000e260000000a00 */
        /* <DEDUP_REMOVED lines=9> */
[----:B------:R-:W4:Y:S01]  /*2330*/  LDC R88, c[0x0][0x3f4] ;  /* 0x0000fd00ff587b82 */ /* 0x000f220000000800 */
[----:B------:R-:W-:Y:S02]  /*2340*/  IMAD.MOV.U32 R84, RZ, RZ, R14 ;  /* 0x000000ffff547224 */ /* 0x000fe400078e000e */
[----:B------:R-:W-:Y:S02]  /*2350*/  IMAD.IADD R85, R15, 0x1, R85 ;  /* 0x000000010f557824 */ /* 0x000fe400078e0255 */
[----:B0-----:R-:W-:Y:S02]  /*2360*/  IMAD R26, R87, 0x60, RZ ;  /* 0x00000060571a7824 */ /* 0x001fe400078e02ff */
[----:B------:R-:W-:-:S04]  /*2370*/  IMAD.WIDE.U32 R12, R86, 0x60, R84 ;  /* 0x00000060560c7825 */ /* 0x000fc800078e0054 */
[----:B------:R-:W-:Y:S01]  /*2380*/  IMAD R82, R22, 0x2000, R62 ;  /* 0x0000200016527824 */ /* 0x000fe200078e023e */
[C---:B------:R-:W-:Y:S02]  /*2390*/  IADD3 R15, P4, R77.reuse, R12, RZ ;  /* 0x0000000c4d0f7210 */ /* 0x040fe40007f9e0ff */
[----:B------:R-:W-:Y:S02]  /*23a0*/  IADD3 R12, P3, R77, R14, RZ ;  /* 0x0000000e4d0c7210 */ /* 0x000fe40007f7e0ff */
[----:B------:R-:W-:Y:S01]  /*23b0*/  IADD3.X R14, R75, R13, R26, P4, !PT ;  /* 0x0000000d4b0e7210 */ /* 0x000fe200027fe41a */
[----:B------:R-:W-:Y:S01]  /*23c0*/  IMAD.MOV.U32 R26, RZ, RZ, R32 ;  /* 0x000000ffff1a7224 */ /* 0x000fe200078e0020 */
[-C--:B-1----:R-:W-:Y:S01]  /*23d0*/  LEA R36, P4, R15, R80.reuse, 0x1 ;  /* 0x000000500f247211 */ /* 0x082fe200078808ff */
[----:B------:R-:W-:Y:S01]  /*23e0*/  IMAD.X R13, R85, 0x1, R75, P3 ;  /* 0x00000001550d7824 */ /* 0x000fe200018e064b */
[----:B------:R-:W-:Y:S02]  /*23f0*/  LEA R38, P3, R12, R80, 0x1 ;  /* 0x000000500c267211 */ /* 0x000fe400078608ff */
[----:B------:R-:W-:-:S02]  /*2400*/  LEA.HI.X R37, R15, R81, R14, 0x1, P4 ;  /* 0x000000510f257211 */ /* 0x000fc400020f0c0e */
[----:B------:R-:W-:Y:S02]  /*2410*/  ISETP.GT.AND P4, PT, R32, R27, PT ;  /* 0x0000001b2000720c */ /* 0x000fe40003f84270 */
[----:B------:R-:W-:Y:S01]  /*2420*/  LEA.HI.X R39, R12, R81, R13, 0x1, P3 ;  /* 0x000000510c277211 */ /* 0x000fe200018f0c0d */
[----:B------:R-:W-:Y:S01]  /*2430*/  VIADD R12, R82, 0x20 ;  /* 0x00000020520c7836 */ /* 0x000fe20000000000 */
[----:B----4-:R-:W-:Y:S02]  /*2440*/  ISETP.GE.AND P3, PT, R88, 0x1, PT ;  /* 0x000000015800780c */ /* 0x010fe40003f66270 */
[----:B--2---:R-:W-:Y:S02]  /*2450*/  LOP3.LUT P5, RZ, R35, 0x4, RZ, 0xc0, !PT ;  /* 0x0000000423ff7812 */ /* 0x004fe400078ac0ff */
[----:B---3--:R-:W-:-:S05]  /*2460*/  LOP3.LUT R34, R34, 0xfffffffd, RZ, 0xc0, !PT ;  /* 0xfffffffd22227812 */ /* 0x008fca00078ec0ff */
[----:B------:R-:W-:-:S05]  /*2470*/  @P4 LOP3.LUT R34, R34, 0x2, RZ, 0xfc, !PT ;  /* 0x0000000222224812 */ /* 0x000fca00078efcff */
[----:B------:R0:W-:Y:S01]  /*2480*/  STL [R1], R34 ;  /* 0x0000002201007387 */ /* 0x0001e20000100800 */
[C---:B------:R-:W-:Y:S01]  /*2490*/  @P5 VIADD R12, R82.reuse, 0xffffffe0 ;  /* 0xffffffe0520c5836 */ /* 0x040fe20000000000 */
[----:B------:R-:W-:-:S03]  /*24a0*/  LEA R82, R82, R25, 0x1 ;  /* 0x0000001952527211 */ /* 0x000fc600078e08ff */
[----:B------:R-:W-:Y:S01]  /*24b0*/  IMAD R79, R12, 0x2, R25 ;  /* 0x000000020c4f7824 */ /* 0x000fe200078e0219 */
[----:B------:R-:W-:Y:S06]  /*24c0*/  @!P3 BRA `(.L_x_2250) ;  /* 0x000000280060b947 */ /* 0x000fec0003800000 */
[----:B------:R-:W-:Y:S01]  /*24d0*/  ULDC.U8 UR4, c[0x0][0x410] ;  /* 0x0001040000047ab9 */ /* 0x000fe20000000000 */
[-C--:B------:R-:W-:Y:S01]  /*24e0*/  IMAD R12, R72, R32.reuse, RZ ;  /* 0x00000020480c7224 */ /* 0x080fe200078e02ff */
[----:B------:R-:W-:Y:S01]  /*24f0*/  ISETP.NE.AND P3, PT, RZ, UR4, PT ;  /* 0x00000004ff007c0c */ /* 0x000fe2000bf65270 */
[----:B------:R-:W-:Y:S02]  /*2500*/  IMAD R13, R69, R32, RZ ;  /* 0x00000020450d7224 */ /* 0x000fe400078e02ff */
[----:B------:R-:W-:Y:S02]  /*2510*/  IMAD R83, R26, -0x80, R28 ;  /* 0xffffff801a537824 */ /* 0x000fe400078e021c */
[C---:B------:R-:W-:Y:S02]  /*2520*/  IMAD R89, R33.reuse, R71, R12 ;  /* 0x0000004721597224 */ /* 0x040fe400078e020c */
[----:B------:R-:W-:Y:S01]  /*2530*/  IMAD R13, R33, R68, R13 ;  /* 0x00000044210d7224 */ /* 0x000fe200078e020d */
[----:B------:R-:W-:Y:S01]  /*2540*/  VIMNMX R83, R83, 0x80, PT ;  /* 0x0000008053537848 */ /* 0x000fe20003fe0100 */
[----:B------:R-:W-:-:S04]  /*2550*/  IMAD.WIDE.U32 R46, R71, R32, RZ ;  /* 0x00000020472e7225 */ /* 0x000fc800078e00ff */
[----:B------:R-:W-:-:S04]  /*2560*/  IMAD.WIDE.U32 R44, R68, R32, RZ ;  /* 0x00000020442c7225 */ /* 0x000fc800078e00ff */
[----:B------:R-:W-:Y:S02]  /*2570*/  IMAD.IADD R89, R47, 0x1, R89 ;  /* 0x000000012f597824 */ /* 0x000fe400078e0259 */
        /* <DEDUP_REMOVED lines=33> */
.L_x_2253:
[----:B------:R-:W-:Y:S05]  /*2790*/  BSYNC B1 ;  /* 0x0000000000017941 */ /* 0x000fea0003800000 */
.L_x_2252:
[----:B0-----:R-:W-:Y:S01]  /*27a0*/  VIADD R12, R19, 0x60 ;  /* 0x00000060130c7836 */ /* 0x001fe20000000000 */
[----:B------:R-:W-:Y:S01]  /*27b0*/  BSSY B1, `(.L_x_2254) ;  /* 0x0000021000017945 */ /* 0x000fe20003800000 */
[----:B-----5:R-:W-:Y:S01]  /*27c0*/  IMAD.MOV.U32 R86, RZ, RZ, R48 ;  /* 0x000000ffff567224 */ /* 0x020fe200078e0030 */
[----:B------:R-:W-:Y:S02]  /*27d0*/  MOV R87, R49 ;  /* 0x0000003100577202 */ /* 0x000fe40000000f00 */
        /* <DEDUP_REMOVED lines=30> */
.L_x_2255:
[----:B------:R-:W-:Y:S05]  /*29c0*/  BSYNC B1 ;  /* 0x0000000000017941 */ /* 0x000fea0003800000 */
.L_x_2254:
[----:B0-----:R-:W-:Y:S01]  /*29d0*/  IMAD.MOV.U32 R12, RZ, RZ, R80 ;  /* 0x000000ffff0c7224 */ /* 0x001fe200078e0050 */
[----:B------:R-:W-:Y:S01]  /*29e0*/  PRMT R87, R87, 0x5410, R86 ;  /* 0x0000541057577816 */ /* 0x000fe20000000056 */
[----:B------:R-:W-:Y:S01]  /*29f0*/  IMAD.MOV.U32 R13, RZ, RZ, R81 ;  /* 0x000000ffff0d7224 */ /* 0x000fe200078e0051 */
[----:B------:R-:W-:Y:S01]  /*2a00*/  ISETP.NE.AND P3, PT, R156, 0x3, PT ;  /* 0x000000039c00780c */ /* 0x000fe20003f65270 */
[----:B------:R-:W-:Y:S01]  /*2a10*/  IMAD.MOV.U32 R14, RZ, RZ, R84 ;  /* 0x000000ffff0e7224 */ /* 0x000fe200078e0054 */
[----:B------:R-:W-:Y:S01]  /*2a20*/  PRMT R86, R87, 0x7610, R86 ;  /* 0x0000761057567816 */ /* 0x000fe20000000056 */
[----:B------:R-:W-:Y:S01]  /*2a30*/  IMAD.MOV.U32 R15, RZ, RZ, R85 ;  /* 0x000000ffff0f7224 */ /* 0x000fe200078e0055 */
[----:B------:R-:W-:Y:S01]  /*2a40*/  PRMT R95, R12, 0x5410, R13 ;  /* 0x000054100c5f7816 */ /* 0x000fe2000000000d */
[----:B------:R-:W-:Y:S02]  /*2a50*/  IMAD.MOV.U32 R13, RZ, RZ, R51 ;  /* 0x000000ffff0d7224 */ /* 0x000fe400078e0033 */
[----:B------:R-:W-:Y:S01]  /*2a60*/  IMAD.MOV.U32 R12, RZ, RZ, R50 ;  /* 0x000000ffff0c7224 */ /* 0x000fe200078e0032 */
[----:B------:R-:W-:Y:S01]  /*2a70*/  PRMT R99, R14, 0x5410, R15 ;  /* 0x000054100e637816 */ /* 0x000fe2000000000f */
[----:B-----5:R-:W-:Y:S01]  /*2a80*/  IMAD.MOV.U32 R14, RZ, RZ, R40 ;  /* 0x000000ffff0e7224 */ /* 0x020fe200078e0028 */
[----:B------:R-:W-:Y:S01]  /*2a90*/  PRMT R86, R86, 0x5410, R13 ;  /* 0x0000541056567816 */ /* 0x000fe2000000000d */
[----:B------:R-:W-:Y:S01]  /*2aa0*/  IMAD.MOV.U32 R13, RZ, RZ, R33 ;  /* 0x000000ffff0d7224 */ /* 0x000fe200078e0021 */
[----:B------:R-:W-:Y:S01]  /*2ab0*/  PRMT R87, R12, 0x7610, R87 ;  /* 0x000076100c577816 */ /* 0x000fe20000000057 */
[----:B------:R-:W-:Y:S01]  /*2ac0*/  IMAD.MOV.U32 R15, RZ, RZ, R41 ;  /* 0x000000ffff0f7224 */ /* 0x000fe200078e0029 */
[----:B------:R-:W-:-:S04]  /*2ad0*/  MOV R12, R32 ;  /* 0x00000020000c7202 */ /* 0x000fc80000000f00 */
[----:B------:R-:W-:Y:S01]  /*2ae0*/  PRMT R44, R12, 0x5410, R13 ;  /* 0x000054100c2c7816 */ /* 0x000fe2000000000d */
[----:B------:R-:W-:Y:S01]  /*2af0*/  IMAD.MOV.U32 R12, RZ, RZ, R34 ;  /* 0x000000ffff0c7224 */ /* 0x000fe200078e0022 */
[----:B------:R-:W-:Y:S01]  /*2b00*/  PRMT R46, R14, 0x5410, R15 ;  /* 0x000054100e2e7816 */ /* 0x000fe2000000000f */
[----:B------:R-:W-:Y:S02]  /*2b10*/  IMAD.MOV.U32 R13, RZ, RZ, R35 ;  /* 0x000000ffff0d7224 */ /* 0x000fe400078e0023 */
[----:B------:R-:W-:Y:S02]  /*2b20*/  IMAD.MOV.U32 R14, RZ, RZ, R42 ;  /* 0x000000ffff0e7224 */ /* 0x000fe400078e002a */
[----:B------:R-:W-:Y:S01]  /*2b30*/  IMAD.MOV.U32 R15, RZ, RZ, R43 ;  /* 0x000000ffff0f7224 */ /* 0x000fe200078e002b */
[----:B------:R-:W-:-:S04]  /*2b40*/  PRMT R45, R12, 0x5410, R13 ;  /* 0x000054100c2d7816 */ /* 0x000fc8000000000d */
[----:B------:R-:W-:Y:S01]  /*2b50*/  PRMT R47, R14, 0x5410, R15 ;  /* 0x000054100e2f7816 */ /* 0x000fe2000000000f */
[----:B------:R-:W-:Y:S06]  /*2b60*/  @!P3 BRA `(.L_x_2256) ;  /* 0x000000000004b947 */ /* 0x000fec0003800000 */
[----:B------:R-:W-:Y:S01]  /*2b70*/  BPT.TRAP 0x1 ;  /* 0x000000040000795c */ /* 0x000fe20000300000 */
.L_x_2256:
[----:B------:R-:W-:Y:S01]  /*2b80*/  IMAD R78, R22, 0x8, R2 ;  /* 0x00000008164e7824 */ /* 0x000fe200078e0202 */
[----:B------:R-:W-:Y:S01]  /*2b90*/  SHF.L.U32 R90, R154, 0x1f, RZ ;  /* 0x0000001f9a5a7819 */ /* 0x000fe200000006ff */
[----:B------:R-:W-:Y:S03]  /*2ba0*/  BSSY B1, `(.L_x_2257) ;  /* 0x0000003000017945 */ /* 0x000fe60003800000 */
[----:B------:R-:W0:Y:S02]  /*2bb0*/  SYNCS.PHASECHK.TRANS64.TRYWAIT P6, [R78+URZ+0x16890], R90 ;  /* 0x0168905a4e0075a7 */ /* 0x000e2400080c017f */
[----:B0-----:R-:W-:Y:S05]  /*2bc0*/  @!P6 BRA `(.L_x_2258) ;  /* 0x000001500094e947 */ /* 0x001fea0003800000 */
.L_x_2516:
[----:B------:R-:W-:Y:S05]  /*2bd0*/  BSYNC B1 ;  /* 0x0000000000017941 */ /* 0x000fea0003800000 */
.L_x_2257:
        /* <DEDUP_REMOVED lines=8> */
[--C-:B------:R-:W-:Y:S02]  /*2c60*/  SHF.R.U64 R89, R80, 0x10, R81.reuse ;  /* 0x0000001050597819 */ /* 0x100fe40000001251 */
[----:B------:R-:W-:Y:S02]  /*2c70*/  SHF.R.U32.HI R94, RZ, 0x10, R81 ;  /* 0x00000010ff5e7819 */ /* 0x000fe40000011651 */
[--C-:B------:R-:W-:Y:S01]  /*2c80*/  SHF.R.U64 R81, R84, 0x10, R85.reuse ;  /* 0x0000001054517819 */ /* 0x100fe20000001255 */
[----:B------:R-:W-:Y:S01]  /*2c90*/  HADD2.F32 R84, -RZ, R89.H0_H0 ;  /* 0x20000059ff547230 */ /* 0x000fe20000004100 */
[----:B------:R-:W-:Y:S01]  /*2ca0*/  SHF.R.U32.HI R96, RZ, 0x10, R85 ;  /* 0x00000010ff607819 */ /* 0x000fe20000011655 */
[----:B------:R-:W-:Y:S01]  /*2cb0*/  HADD2.F32 R94, -RZ, R94.H0_H0 ;  /* 0x2000005eff5e7230 */ /* 0x000fe20000004100 */
[----:B--2---:R-:W-:Y:S01]  /*2cc0*/  MOV R80, R14 ;  /* 0x0000000e00507202 */ /* 0x004fe20000000f00 */
[----:B------:R-:W-:Y:S02]  /*2cd0*/  HADD2.F32 R85, -RZ, R81.H0_H0 ;  /* 0x20000051ff557230 */ /* 0x000fe40000004100 */
[----:B------:R-:W-:-:S02]  /*2ce0*/  HADD2.F32 R14, -RZ, R13.H1_H1 ;  /* 0x3000000dff0e7230 */ /* 0x000fc40000004100 */
[----:B------:R-:W-:Y:S02]  /*2cf0*/  HADD2.F32 R13, -RZ, R13.H0_H0 ;  /* 0x2000000dff0d7230 */ /* 0x000fe40000004100 */
[----:B------:R-:W-:Y:S02]  /*2d00*/  HADD2.F32 R96, -RZ, R96.H0_H0 ;  /* 0x20000060ff607230 */ /* 0x000fe40000004100 */
[-C--:B------:R-:W-:Y:S01]  /*2d10*/  FMUL.FTZ R98, R14, R85.reuse ;  /* 0x000000550e627220 */ /* 0x080fe20000410000 */
[--C-:B------:R-:W-:Y:S02]  /*2d20*/  HADD2.F32 R81, -RZ, R15.reuse.H1_H1 ;  /* 0x3000000fff517230 */ /* 0x100fe40000004100 */
[C---:B------:R-:W-:Y:S01]  /*2d30*/  FMUL.FTZ R85, R13.reuse, R85 ;  /* 0x000000550d557220 */ /* 0x040fe20000410000 */
[----:B------:R-:W-:Y:S02]  /*2d40*/  HADD2.F32 R15, -RZ, R15.H0_H0 ;  /* 0x2000000fff0f7230 */ /* 0x000fe40000004100 */
[----:B------:R-:W-:Y:S01]  /*2d50*/  FFMA.FTZ R98, R13, R84, -R98 ;  /* 0x000000540d627223 */ /* 0x000fe20000010862 */
[----:B------:R-:W-:-:S02]  /*2d60*/  HADD2.F32 R13, -RZ, R12.H1_H1 ;  /* 0x3000000cff0d7230 */ /* 0x000fc40000004100 */
[----:B------:R-:W-:Y:S01]  /*2d70*/  FMUL.FTZ R100, R81, R96 ;  /* 0x0000006051647220 */ /* 0x000fe20000410000 */
[----:B------:R-:W-:Y:S01]  /*2d80*/  FFMA.FTZ R93, R14, R84, R85 ;  /* 0x000000540e5d7223 */ /* 0x000fe20000010055 */
[C---:B------:R-:W-:Y:S01]  /*2d90*/  FMUL.FTZ R96, R15.reuse, R96 ;  /* 0x000000600f607220 */ /* 0x040fe20000410000 */
[--C-:B------:R-:W-:Y:S02]  /*2da0*/  HADD2.F32 R84, -RZ, R99.reuse.H0_H0 ;  /* 0x20000063ff547230 */ /* 0x100fe40000004100 */
[-C--:B------:R-:W-:Y:S01]  /*2db0*/  FFMA.FTZ R100, R15, R94.reuse, -R100 ;  /* 0x0000005e0f647223 */ /* 0x080fe20000010864 */
[----:B------:R-:W-:Y:S02]  /*2dc0*/  HADD2.F32 R85, -RZ, R99.H1_H1 ;  /* 0x30000063ff557230 */ /* 0x000fe40000004100 */
[----:B------:R-:W-:Y:S01]  /*2dd0*/  FFMA.FTZ R97, R81, R94, R96 ;  /* 0x0000005e51617223 */ /* 0x000fe20000010060 */
[----:B------:R-:W-:Y:S02]  /*2de0*/  HADD2.F32 R14, -RZ, R80.H1_H1 ;  /* 0x30000050ff0e7230 */ /* 0x000fe40000004100 */
[----:B------:R-:W-:Y:S01]  /*2df0*/  FMUL.FTZ R89, R13, R84 ;  /* 0x000000540d597220 */ /* 0x000fe20000410000 */
[----:B------:R-:W-:-:S02]  /*2e00*/  HADD2.F32 R12, -RZ, R12.H0_H0 ;  /* 0x2000000cff0c7230 */ /* 0x000fc40000004100 */
[----:B------:R-:W-:Y:S02]  /*2e10*/  HADD2.F32 R80, -RZ, R80.H0_H0 ;  /* 0x20000050ff507230 */ /* 0x000fe40000004100 */
        /* <DEDUP_REMOVED lines=13> */
.L_x_2264:
[----:B------:R-:W-:Y:S05]  /*2ef0*/  BSYNC B3 ;  /* 0x0000000000037941 */ /* 0x000fea0003800000 */
.L_x_2263:
[----:B--2---:R1:W-:Y:S02]  /*2f00*/  STG.E.128 desc[UR40][R38.64], R12 ;  /* 0x0000000c26007986 */ /* 0x0043e4000c101d28 */
.L_x_2262:
[----:B------:R-:W-:Y:S05]  /*2f10*/  BSYNC B2 ;  /* 0x0000000000027941 */ /* 0x000fea0003800000 */
.L_x_2261:
        /* <DEDUP_REMOVED lines=46> */
.L_x_2266:
[----:B------:R-:W-:Y:S05]  /*3200*/  BSYNC B2 ;  /* 0x0000000000027941 */ /* 0x000fea0003800000 */
.L_x_2265:
[----:B--2---:R2:W-:Y:S02]  /*3210*/  STG.E.128 desc[UR40][R38.64+0x40], R12 ;  /* 0x0000400c26007986 */ /* 0x0045e4000c101d28 */
.L_x_2260:
[----:B------:R-:W-:Y:S05]  /*3220*/  BSYNC B1 ;  /* 0x0000000000017941 */ /* 0x000fea0003800000 */
.L_x_2259:
        /* <DEDUP_REMOVED lines=48> */
.L_x_2271:
[----:B------:R-:W-:Y:S05]  /*3530*/  BSYNC B2 ;  /* 0x0000000000027941 */ /* 0x000fea0003800000 */
.L_x_2270:
[----:B--2---:R3:W-:Y:S02]  /*3540*/  STG.E.128 desc[UR40][R36.64], R12 ;  /* 0x0000000c24007986 */ /* 0x0047e4000c101d28 */
.L_x_2269:
[----:B------:R-:W-:Y:S05]  /*3550*/  BSYNC B1 ;  /* 0x0000000000017941 */ /* 0x000fea0003800000 */
.L_x_2268:
        /* <DEDUP_REMOVED lines=46> */
.L_x_2273:
[----:B------:R-:W-:Y:S05]  /*3840*/  BSYNC B1 ;  /* 0x0000000000017941 */ /* 0x000fea0003800000 */
.L_x_2272:
[----:B--2---:R1:W-:Y:S01]  /*3850*/  STG.E.128 desc[UR40][R36.64+0x40], R12 ;  /* 0x0000400c24007986 */ /* 0x0043e2000c101d28 */
[----:B------:R-:W-:Y:S05]  /*3860*/  BRA `(.L_x_2267) ;  /* 0x0000001400e07947 */ /* 0x000fea0003800000 */
.L_x_2251:
        /* <DEDUP_REMOVED lines=48> */
.L_x_2275:
[----:B------:R-:W-:Y:S05]  /*3b70*/  BSYNC B1 ;  /* 0x0000000000017941 */ /* 0x000fea0003800000 */
.L_x_2274:
[----:B-----5:R-:W-:Y:S01]  /*3b80*/  IMAD.MOV.U32 R45, RZ, RZ, R39 ;  /* 0x000000ffff2d7224 */ /* 0x020fe200078e0027 */
[----:B------:R-:W-:Y:S01]  /*3b90*/  MOV R44, R38 ;  /* 0x00000026002c7202 */ /* 0x000fe20000000f00 */
[----:B------:R-:W-:Y:S01]  /*3ba0*/  IMAD.MOV.U32 R46, RZ, RZ, R36 ;  /* 0x000000ffff2e7224 */ /* 0x000fe200078e0024 */
[----:B------:R-:W-:Y:S01]  /*3bb0*/  ISETP.NE.AND P3, PT, R156, 0x3, PT ;  /* 0x000000039c00780c */ /* 0x000fe20003f65270 */
[----:B------:R-:W-:Y:S01]  /*3bc0*/  IMAD.MOV.U32 R47, RZ, RZ, R37 ;  /* 0x000000ffff2f7224 */ /* 0x000fe200078e0025 */
[----:B------:R-:W-:Y:S01]  /*3bd0*/  PRMT R102, R45, 0x5410, R44 ;  /* 0x000054102d667816 */ /* 0x000fe2000000002c */
[----:B------:R-:W-:Y:S02]  /*3be0*/  IMAD.MOV.U32 R44, RZ, RZ, R42 ;  /* 0x000000ffff2c7224 */ /* 0x000fe400078e002a */
[----:B------:R-:W-:Y:S01]  /*3bf0*/  IMAD.MOV.U32 R45, RZ, RZ, R43 ;  /* 0x000000ffff2d7224 */ /* 0x000fe200078e002b */
[----:B------:R-:W-:Y:S01]  /*3c00*/  PRMT R101, R47, 0x5410, R46 ;  /* 0x000054102f657816 */ /* 0x000fe2000000002e */
[----:B------:R-:W-:-:S02]  /*3c10*/  IMAD.MOV.U32 R46, RZ, RZ, R40 ;  /* 0x000000ffff2e7224 */ /* 0x000fc400078e0028 */
        /* <DEDUP_REMOVED lines=21> */
.L_x_2276:
[----:B------:R-:W-:Y:S01]  /*3d70*/  IMAD R78, R22, 0x8, R2 ;  /* 0x00000008164e7824 */ /* 0x000fe200078e0202 */
[----:B------:R-:W-:Y:S01]  /*3d80*/  SHF.L.U32 R90, R154, 0x1f, RZ ;  /* 0x0000001f9a5a7819 */ /* 0x000fe200000006ff */
[----:B------:R-:W0:Y:S01]  /*3d90*/  LDC R94, c[0x0][0x2f4] ;  /* 0x0000bd00ff5e7b82 */ /* 0x000e220000000800 */
[----:B------:R-:W-:Y:S02]  /*3da0*/  BSSY B1, `(.L_x_2277) ;  /* 0x0000004000017945 */ /* 0x000fe40003800000 */
[----:B------:R-:W1:Y:S01]  /*3db0*/  SYNCS.PHASECHK.TRANS64.TRYWAIT P5, [R78+URZ+0x16890], R90 ;  /* 0x0168905a4e0075a7 */ /* 0x000e6200080a017f */
[----:B0-----:R-:W-:Y:S01]  /*3dc0*/  IMAD.IADD R96, R94, 0x1, -R63 ;  /* 0x000000015e607824 */ /* 0x001fe200078e0a3f */
[----:B-1----:R-:W-:Y:S06]  /*3dd0*/  @!P5 BRA `(.L_x_2278) ;  /* 0x000001400024d947 */ /* 0x002fec0003800000 */
.L_x_2517:
[----:B------:R-:W-:Y:S05]  /*3de0*/  BSYNC B1 ;  /* 0x0000000000017941 */ /* 0x000fea0003800000 */
.L_x_2277:
        /* <DEDUP_REMOVED lines=10> */
[----:B------:R-:W-:-:S04]  /*3e90*/  SEL R44, R63, R96, !P0 ;  /* 0x000000603f2c7207 */ /* 0x000fc80004000000 */
[----:B------:R-:W-:-:S04]  /*3ea0*/  IADD3 R95, R95, R89, RZ ;  /* 0x000000595f5f7210 */ /* 0x000fc80007ffe0ff */
        /* <DEDUP_REMOVED lines=8> */
[----:B------:R-:W-:Y:S01]  /*3f30*/  SHF.R.S32.HI R46, RZ, 0x5, R46 ;  /* 0x00000005ff2e7819 */ /* 0x000fe2000001142e */
[----:B------:R-:W-:-:S03]  /*3f40*/  IMAD R45, R22, 0x2000, R4 ;  /* 0x00002000162d7824 */ /* 0x000fc600078e0204 */
[----:B------:R-:W-:Y:S01]  /*3f50*/  LOP3.LUT R44, R70, 0x38, R97, 0xf8, !PT ;  /* 0x00000038462c7812 */ /* 0x000fe200078ef861 */
[----:B------:R-:W-:-:S03]  /*3f60*/  IMAD R45, R45, 0x2, R2 ;  /* 0x000000022d2d7824 */ /* 0x000fc600078e0202 */
[----:B------:R-:W-:-:S05]  /*3f70*/  LOP3.LUT R44, R44, R67, RZ, 0x3c, !PT ;  /* 0x000000432c2c7212 */ /* 0x000fca00078e3cff */
[----:B------:R-:W-:-:S04]  /*3f80*/  IMAD R47, R46, 0x200, R44 ;  /* 0x000002002e2f7824 */ /* 0x000fc800078e022c */
[----:B------:R-:W-:-:S04]  /*3f90*/  IMAD R47, R22, 0x2000, R47 ;  /* 0x00002000162f7824 */ /* 0x000fc800078e022f */
[----:B------:R-:W-:Y:S02]  /*3fa0*/  IMAD R48, R47, 0x2, R2 ;  /* 0x000000022f307824 */ /* 0x000fe400078e0202 */
        /* <DEDUP_REMOVED lines=12> */
[----:B------:R-:W-:Y:S01]  /*4070*/  FMUL.FTZ R49, R110, R109 ;  /* 0x0000006d6e317220 */ /* 0x000fe20000410000 */
[----:B------:R-:W-:Y:S01]  /*4080*/  SHF.R.U32.HI R32, RZ, 0x10, R15 ;  /* 0x00000010ff207819 */ /* 0x000fe2000001160f */
[----:B------:R-:W-:Y:S01]  /*4090*/  HADD2.F32 R33, -RZ, R33.H0_H0 ;  /* 0x20000021ff217230 */ /* 0x000fe20000004100 */
[----:B------:R-:W-:-:S02]  /*40a0*/  SHF.R.U64 R15, R34, 0x10, R35 ;  /* 0x00000010220f7819 */ /* 0x000fc40000001223 */
[----:B------:R-:W-:Y:S01]  /*40b0*/  SHF.R.U32.HI R34, RZ, 0x10, R35 ;  /* 0x00000010ff227819 */ /* 0x000fe20000011623 */
[----:B------:R-:W-:Y:S02]  /*40c0*/  HADD2.F32 R35, -RZ, R104.H0_H0 ;  /* 0x20000068ff237230 */ /* 0x000fe40000004100 */
[----:B------:R-:W-:Y:S01]  /*40d0*/  FMUL.FTZ R112, R106, R33 ;  /* 0x000000216a707220 */ /* 0x000fe20000410000 */
[--C-:B-1----:R-:W-:Y:S02]  /*40e0*/  HADD2.F32 R104, -RZ, R45.reuse.H0_H0 ;  /* 0x2000002dff687230 */ /* 0x102fe40000004100 */
[----:B------:R-:W-:Y:S02]  /*40f0*/  HADD2.F32 R45, -RZ, R45.H1_H1 ;  /* 0x3000002dff2d7230 */ /* 0x000fe40000004100 */
[----:B------:R-:W-:Y:S02]  /*4100*/  HADD2.F32 R34, -RZ, R34.H0_H0 ;  /* 0x20000022ff227230 */ /* 0x000fe40000004100 */
[C---:B------:R-:W-:Y:S01]  /*4110*/  FMUL.FTZ R109, R104.reuse, R109 ;  /* 0x0000006d686d7220 */ /* 0x040fe20000410000 */
[C---:B------:R-:W-:Y:S01]  /*4120*/  FMUL.FTZ R111, R45.reuse, R33 ;  /* 0x000000212d6f7220 */ /* 0x040fe20000410000 */
[----:B------:R-:W-:Y:S01]  /*4130*/  FFMA.FTZ R33, R104, R35, -R49 ;  /* 0x0000002368217223 */ /* 0x000fe20000010831 */
[----:B------:R-:W-:Y:S01]  /*4140*/  FFMA.FTZ R104, R45, R103, -R112 ;  /* 0x000000672d687223 */ /* 0x000fe20000010870 */
[----:B------:R-:W-:-:S02]  /*4150*/  HADD2.F32 R112, -RZ, R108.H0_H0 ;  /* 0x2000006cff707230 */ /* 0x000fc40000004100 */
[----:B------:R-:W-:Y:S01]  /*4160*/  FFMA.FTZ R35, R110, R35, R109 ;  /* 0x000000236e237223 */ /* 0x000fe2000001006d */
[----:B------:R-:W-:Y:S02]  /*4170*/  HADD2.F32 R49, -RZ, R51.H0_H0 ;  /* 0x20000033ff317230 */ /* 0x000fe40000004100 */
[----:B------:R-:W-:Y:S01]  /*4180*/  FFMA.FTZ R106, R106, R103, R111 ;  /* 0x000000676a6a7223 */ /* 0x000fe2000001006f */
[----:B------:R-:W-:Y:S01]  /*4190*/  HADD2.F32 R45, -RZ, R47.H0_H0 ;  /* 0x2000002fff2d7230 */ /* 0x000fe20000004100 */
[----:B------:R-:W-:Y:S01]  /*41a0*/  F2FP.F16.F32.PACK_AB R33, R104, R33 ;  /* 0x000000216821723e */ /* 0x000fe200000000ff */
[----:B------:R-:W-:Y:S02]  /*41b0*/  HADD2.F32 R110, -RZ, R108.H1_H1 ;  /* 0x3000006cff6e7230 */ /* 0x000fe40000004100 */
[----:B------:R-:W-:Y:S01]  /*41c0*/  HADD2.F32 R51, -RZ, R51.H1_H1 ;  /* 0x30000033ff337230 */ /* 0x000fe20000004100 */
[----:B------:R-:W-:Y:S01]  /*41d0*/  F2FP.F16.F32.PACK_AB R35, R106, R35 ;  /* 0x000000236a23723e */ /* 0x000fe200000000ff */
        /* <DEDUP_REMOVED lines=8> */
[----:B------:R-:W-:Y:S02]  /*4260*/  HADD2.F32 R110, -RZ, R107.H0_H0 ;  /* 0x2000006bff6e7230 */ /* 0x000fe40000004100 */
[----:B------:R-:W-:Y:S01]  /*4270*/  FFMA.FTZ R45, R47, R108, -R114 ;  /* 0x0000006c2f2d7223 */ /* 0x000fe20000010872 */
[----:B------:R-:W-:-:S02]  /*4280*/  HADD2.F32 R103, -RZ, R13.H0_H0 ;  /* 0x2000000dff677230 */ /* 0x000fc40000004100 */
[----:B------:R-:W-:Y:S01]  /*4290*/  FFMA.FTZ R47, R51, R108, R116 ;  /* 0x0000006c332f7223 */ /* 0x000fe20000010074 */
[----:B------:R-:W-:Y:S02]  /*42a0*/  HADD2.F32 R49, -RZ, R48.H0_H0 ;  /* 0x20000030ff317230 */ /* 0x000fe40000004100 */
[----:B------:R-:W-:Y:S02]  /*42b0*/  HADD2.F32 R13, -RZ, R44.H0_H0 ;  /* 0x2000002cff0d7230 */ /* 0x000fe40000004100 */
[----:B------:R-:W-:Y:S02]  /*42c0*/  HADD2.F32 R48, -RZ, R48.H1_H1 ;  /* 0x30000030ff307230 */ /* 0x000fe40000004100 */
[----:B------:R-:W-:Y:S02]  /*42d0*/  HADD2.F32 R44, -RZ, R44.H1_H1 ;  /* 0x3000002cff2c7230 */ /* 0x000fe40000004100 */
[----:B------:R-:W-:Y:S02]  /*42e0*/  HADD2.F32 R108, -RZ, R107.H1_H1 ;  /* 0x3000006bff6c7230 */ /* 0x000fe40000004100 */
[----:B------:R-:W-:Y:S01]  /*42f0*/  FMUL.FTZ R107, R48, R103 ;  /* 0x00000067306b7220 */ /* 0x000fe20000410000 */
[----:B------:R-:W-:-:S02]  /*4300*/  HADD2.F32 R51, -RZ, R12.H0_H0 ;  /* 0x2000000cff337230 */ /* 0x000fc40000004100 */
[-C--:B------:R-:W-:Y:S01]  /*4310*/  FMUL.FTZ R12, R49, R110.reuse ;  /* 0x0000006e310c7220 */ /* 0x080fe20000410000 */
[C---:B------:R-:W-:Y:S01]  /*4320*/  FMUL.FTZ R110, R13.reuse, R110 ;  /* 0x0000006e0d6e7220 */ /* 0x040fe20000410000 */
[C---:B------:R-:W-:Y:S02]  /*4330*/  FMUL.FTZ R103, R44.reuse, R103 ;  /* 0x000000672c677220 */ /* 0x040fe40000410000 */
[-C--:B------:R-:W-:Y:S01]  /*4340*/  FFMA.FTZ R12, R13, R108.reuse, -R12 ;  /* 0x0000006c0d0c7223 */ /* 0x080fe2000001080c */
[----:B------:R-:W-:Y:S01]  /*4350*/  FFMA.FTZ R13, R49, R108, R110 ;  /* 0x0000006c310d7223 */ /* 0x000fe2000001006e */
[-C--:B------:R-:W-:Y:S01]  /*4360*/  FFMA.FTZ R49, R44, R51.reuse, -R107 ;  /* 0x000000332c317223 */ /* 0x080fe2000001086b */
[----:B------:R-:W-:Y:S01]  /*4370*/  FFMA.FTZ R44, R48, R51, R103 ;  /* 0x00000033302c7223 */ /* 0x000fe20000010067 */
[--C-:B------:R-:W-:Y:S02]  /*4380*/  HADD2.F32 R51, -RZ, R105.reuse.H0_H0 ;  /* 0x20000069ff337230 */ /* 0x100fe40000004100 */
[----:B------:R-:W-:-:S02]  /*4390*/  HADD2.F32 R105, -RZ, R105.H1_H1 ;  /* 0x30000069ff697230 */ /* 0x000fc40000004100 */
[----:B------:R-:W-:Y:S02]  /*43a0*/  HADD2.F32 R107, -RZ, R15.H0_H0 ;  /* 0x2000000fff6b7230 */ /* 0x000fe40000004100 */
[----:B------:R-:W-:Y:S02]  /*43b0*/  HADD2.F32 R48, -RZ, R50.H0_H0 ;  /* 0x20000032ff307230 */ /* 0x000fe40000004100 */
[----:B------:R-:W-:Y:S02]  /*43c0*/  HADD2.F32 R15, -RZ, R46.H0_H0 ;  /* 0x2000002eff0f7230 */ /* 0x000fe40000004100 */
[----:B------:R-:W-:Y:S02]  /*43d0*/  HADD2.F32 R50, -RZ, R50.H1_H1 ;  /* 0x30000032ff327230 */ /* 0x000fe40000004100 */
[----:B------:R-:W-:Y:S02]  /*43e0*/  HADD2.F32 R46, -RZ, R46.H1_H1 ;  /* 0x3000002eff2e7230 */ /* 0x000fe40000004100 */
[----:B------:R-:W-:-:S02]  /*43f0*/  HADD2.F32 R103, -RZ, R14.H0_H0 ;  /* 0x2000000eff677230 */ /* 0x000fc40000004100 */
[----:B------:R-:W-:Y:S01]  /*4400*/  FMUL.FTZ R14, R48, R105 ;  /* 0x00000069300e7220 */ /* 0x000fe20000410000 */
[----:B------:R-:W-:Y:S01]  /*4410*/  FMUL.FTZ R109, R50, R107 ;  /* 0x0000006b326d7220 */ /* 0x000fe20000410000 */
[C---:B------:R-:W-:Y:S01]  /*4420*/  FMUL.FTZ R105, R15.reuse, R105 ;  /* 0x000000690f697220 */ /* 0x040fe20000410000 */
[----:B------:R-:W-:Y:S01]  /*4430*/  FMUL.FTZ R107, R46, R107 ;  /* 0x0000006b2e6b7220 */ /* 0x000fe20000410000 */
[-C--:B------:R-:W-:Y:S01]  /*4440*/  FFMA.FTZ R14, R15, R51.reuse, -R14 ;  /* 0x000000330f0e7223 */ /* 0x080fe2000001080e */
[----:B------:R-:W-:Y:S01]  /*4450*/  F2FP.F16.F32.PACK_AB R15, R45, R32 ;  /* 0x000000202d0f723e */ /* 0x000fe200000000ff */
[----:B------:R-:W-:Y:S01]  /*4460*/  FFMA.FTZ R105, R48, R51, R105 ;  /* 0x0000003330697223 */ /* 0x000fe20000010069 */
[-C--:B------:R-:W-:Y:S01]  /*4470*/  FFMA.FTZ R109, R46, R103.reuse, -R109 ;  /* 0x000000672e6d7223 */ /* 0x080fe2000001086d */
[----:B------:R-:W-:Y:S01]  /*4480*/  FFMA.FTZ R50, R50, R103, R107 ;  /* 0x0000006732327223 */ /* 0x000fe2000001006b */
        /* <DEDUP_REMOVED lines=8> */
[----:B------:R-:W-:-:S07]  /*4510*/  MOV R45, R33 ;  /* 0x00000021002d7202 */ /* 0x000fce0000000f00 */
.L_x_2282:
[----:B------:R-:W-:Y:S05]  /*4520*/  BSYNC B2 ;  /* 0x0000000000027941 */ /* 0x000fea0003800000 */
.L_x_2281:
        /* <DEDUP_REMOVED lines=12> */
.L_x_2280:
[----:B------:R-:W-:Y:S05]  /*45f0*/  BSYNC B1 ;  /* 0x0000000000017941 */ /* 0x000fea0003800000 */
.L_x_2279:
        /* <DEDUP_REMOVED lines=11> */
[----:B------:R-:W-:Y:S01]  /*46b0*/  VIADD R32, R19, 0x60 ;  /* 0x0000006013207836 */ /* 0x000fe20000000000 */
[----:B------:R-:W-:Y:S01]  /*46c0*/  IADD3.X R13, R76, R47, R5, P5, P6 ;  /* 0x0000002f4c0d7210 */ /* 0x000fe20002fec405 */
[----:B------:R-:W-:Y:S01]  /*46d0*/  IMAD.SHL.U32 R15, R15, 0x40, RZ ;  /* 0x000000400f0f7824 */ /* 0x000fe200078e00ff */
[----:B------:R-:W-:Y:S01]  /*46e0*/  LEA R44, P5, R12, R80, 0x1 ;  /* 0x000000500c2c7211 */ /* 0x000fe200078a08ff */
[----:B------:R-:W-:Y:S01]  /*46f0*/  IMAD.SHL.U32 R32, R32, 0x40, RZ ;  /* 0x0000004020207824 */ /* 0x000fe200078e00ff */
[----:B------:R-:W-:Y:S02]  /*4700*/  BSSY B1, `(.L_x_2283) ;  /* 0x000006a000017945 */ /* 0x000fe40003800000 */
[----:B------:R-:W-:-:S02]  /*4710*/  LEA.HI.X R45, R12, R81, R13, 0x1, P5 ;  /* 0x000000510c2d7211 */ /* 0x000fc400028f0c0d */
[----:B------:R-:W-:Y:S02]  /*4720*/  SHF.R.S32.HI R13, RZ, 0x1f, R96 ;  /* 0x0000001fff0d7819 */ /* 0x000fe40000011460 */
[----:B------:R-:W-:Y:S02]  /*4730*/  LOP3.LUT R15, R15, 0x1c0, RZ, 0xc0, !PT ;  /* 0x000001c00f0f7812 */ /* 0x000fe400078ec0ff */
[----:B------:R-:W-:Y:S02]  /*4740*/  LEA.HI R13, R13, R96, RZ, 0x4 ;  /* 0x000000600d0d7211 */ /* 0x000fe400078f20ff */
[----:B------:R-:W-:Y:S02]  /*4750*/  LOP3.LUT R32, R32, 0x1c0, RZ, 0xc0, !PT ;  /* 0x000001c020207812 */ /* 0x000fe400078ec0ff */
[----:B------:R-:W-:Y:S02]  /*4760*/  LEA.HI.SX32 R13, R13, R6, 0x1c ;  /* 0x000000060d0d7211 */ /* 0x000fe400078fe2ff */
[----:B------:R-:W-:-:S02]  /*4770*/  SHF.R.U32.HI R15, RZ, 0x3, R15 ;  /* 0x00000003ff0f7819 */ /* 0x000fc4000001160f */
[----:B------:R-:W-:Y:S01]  /*4780*/  SHF.L.U32 R49, R13, 0x3, RZ ;  /* 0x000000030d317819 */ /* 0x000fe200000006ff */
[----:B------:R-:W-:-:S03]  /*4790*/  IMAD R13, R22, 0x2000, R3 ;  /* 0x00002000160d7824 */ /* 0x000fc600078e0203 */
[----:B------:R-:W-:Y:S01]  /*47a0*/  LOP3.LUT R12, R32, 0x38, R49, 0xf8, !PT ;  /* 0x00000038200c7812 */ /* 0x000fe200078ef831 */
[----:B------:R-:W-:-:S03]  /*47b0*/  IMAD R13, R13, 0x2, R2 ;  /* 0x000000020d0d7824 */ /* 0x000fc600078e0202 */
        /* <DEDUP_REMOVED lines=8> */
[--C-:B------:R-:W-:Y:S01]  /*4840*/  HADD2.F32 R51, -RZ, R99.reuse.H0_H0 ;  /* 0x20000063ff337230 */ /* 0x100fe20000004100 */
[----:B------:R-:W-:Y:S01]  /*4850*/  SHF.R.U64 R36, R38, 0x10, R39 ;  /* 0x0000001026247819 */ /* 0x000fe20000001227 */
[----:B-1----:R-:W-:Y:S01]  /*4860*/  IMAD.MOV.U32 R38, RZ, RZ, R12 ;  /* 0x000000ffff267224 */ /* 0x002fe200078e000c */
[----:B------:R-:W-:Y:S01]  /*4870*/  SHF.R.U32.HI R50, RZ, 0x10, R41 ;  /* 0x00000010ff327819 */ /* 0x000fe20000011629 */
[----:B--2---:R-:W-:Y:S01]  /*4880*/  IMAD.MOV.U32 R12, RZ, RZ, R33 ;  /* 0x000000ffff0c7224 */ /* 0x004fe200078e0021 */
[----:B------:R-:W-:Y:S01]  /*4890*/  SHF.R.U32.HI R48, RZ, 0x10, R37 ;  /* 0x00000010ff307819 */ /* 0x000fe20000011625 */
[----:B------:R-:W-:Y:S01]  /*48a0*/  HADD2.F32 R99, -RZ, R99.H1_H1 ;  /* 0x30000063ff637230 */ /* 0x000fe20000004100 */
[----:B------:R-:W-:Y:S01]  /*48b0*/  SHF.R.U64 R40, R40, 0x10, R41 ;  /* 0x0000001028287819 */ /* 0x000fe20000001229 */
[----:B------:R-:W-:Y:S01]  /*48c0*/  HADD2.F32 R50, -RZ, R50.H0_H0 ;  /* 0x20000032ff327230 */ /* 0x000fe20000004100 */
[----:B------:R-:W-:Y:S01]  /*48d0*/  SHF.R.U32.HI R41, RZ, 0x10, R39 ;  /* 0x00000010ff297819 */ /* 0x000fe20000011627 */
[----:B------:R-:W-:Y:S01]  /*48e0*/  IMAD.MOV.U32 R39, RZ, RZ, R32 ;  /* 0x000000ffff277224 */ /* 0x000fe200078e0020 */
[----:B------:R-:W-:Y:S01]  /*48f0*/  SHF.R.U64 R37, R42, 0x10, R43 ;  /* 0x000000102a257819 */ /* 0x000fe2000000122b */
[----:B------:R-:W-:Y:S01]  /*4900*/  IMAD.MOV.U32 R42, RZ, RZ, R35 ;  /* 0x000000ffff2a7224 */ /* 0x000fe200078e0023 */
[----:B------:R-:W-:Y:S01]  /*4910*/  MOV R33, R15 ;  /* 0x0000000f00217202 */ /* 0x000fe20000000f00 */
[--C-:B------:R-:W-:Y:S01]  /*4920*/  HADD2.F32 R32, -RZ, R12.reuse.H0_H0 ;  /* 0x2000000cff207230 */ /* 0x100fe20000004100 */
[----:B------:R-:W-:Y:S01]  /*4930*/  SHF.R.U32.HI R87, RZ, 0x10, R43 ;  /* 0x00000010ff577819 */ /* 0x000fe2000001162b */
[----:B------:R-:W-:-:S02]  /*4940*/  HADD2.F32 R35, -RZ, R12.H1_H1 ;  /* 0x3000000cff237230 */ /* 0x000fc40000004100 */
[--C-:B------:R-:W-:Y:S02]  /*4950*/  HADD2.F32 R12, -RZ, R13.reuse.H0_H0 ;  /* 0x2000000dff0c7230 */ /* 0x100fe40000004100 */
[----:B------:R-:W-:Y:S02]  /*4960*/  HADD2.F32 R15, -RZ, R13.H1_H1 ;  /* 0x3000000dff0f7230 */ /* 0x000fe40000004100 */
[-C--:B------:R-:W-:Y:S01]  /*4970*/  FMUL.FTZ R13, R32, R51.reuse ;  /* 0x00000033200d7220 */ /* 0x080fe20000410000 */
[----:B------:R-:W-:Y:S02]  /*4980*/  HADD2.F32 R43, -RZ, R101.H0_H0 ;  /* 0x20000065ff2b7230 */ /* 0x000fe40000004100 */
[C---:B------:R-:W-:Y:S01]  /*4990*/  FMUL.FTZ R51, R12.reuse, R51 ;  /* 0x000000330c337220 */ /* 0x040fe20000410000 */
[----:B------:R-:W-:Y:S02]  /*49a0*/  HADD2.F32 R48, -RZ, R48.H0_H0 ;  /* 0x20000030ff307230 */ /* 0x000fe40000004100 */
[-C--:B------:R-:W-:Y:S01]  /*49b0*/  FMUL.FTZ R86, R35, R50.reuse ;  /* 0x0000003223567220 */ /* 0x080fe20000410000 */
[C---:B------:R-:W-:Y:S01]  /*49c0*/  FMUL.FTZ R50, R15.reuse, R50 ;  /* 0x000000320f327220 */ /* 0x040fe20000410000 */
[-C--:B------:R-:W-:Y:S01]  /*49d0*/  FFMA.FTZ R12, R12, R43.reuse, -R13 ;  /* 0x0000002b0c0c7223 */ /* 0x080fe2000001080d */
[----:B------:R-:W-:Y:S01]  /*49e0*/  FFMA.FTZ R13, R32, R43, R51 ;  /* 0x0000002b200d7223 */ /* 0x000fe20000010033 */
[-C--:B------:R-:W-:Y:S01]  /*49f0*/  FFMA.FTZ R15, R15, R48.reuse, -R86 ;  /* 0x000000300f0f7223 */ /* 0x080fe20000010856 */
[----:B------:R-:W-:Y:S01]  /*4a00*/  FFMA.FTZ R32, R35, R48, R50 ;  /* 0x0000003023207223 */ /* 0x000fe20000010032 */
[----:B------:R-:W-:-:S02]  /*4a10*/  HADD2.F32 R86, -RZ, R100.H0_H0 ;  /* 0x20000064ff567230 */ /* 0x000fc40000004100 */
[--C-:B------:R-:W-:Y:S01]  /*4a20*/  HADD2.F32 R43, -RZ, R42.reuse.H0_H0 ;  /* 0x2000002aff2b7230 */ /* 0x100fe20000004100 */
[----:B------:R-:W-:Y:S01]  /*4a30*/  F2FP.F16.F32.PACK_AB R15, R15, R12 ;  /* 0x0000000c0f0f723e */ /* 0x000fe200000000ff */
[----:B------:R-:W-:Y:S02]  /*4a40*/  HADD2.F32 R48, -RZ, R42.H1_H1 ;  /* 0x3000002aff307230 */ /* 0x000fe40000004100 */
[----:B------:R-:W-:Y:S02]  /*4a50*/  HADD2.F32 R35, -RZ, R33.H0_H0 ;  /* 0x20000021ff237230 */ /* 0x000fe40000004100 */
[-C--:B------:R-:W-:Y:S01]  /*4a60*/  FMUL.FTZ R88, R43, R86.reuse ;  /* 0x000000562b587220 */ /* 0x080fe20000410000 */
[----:B------:R-:W-:Y:S02]  /*4a70*/  HADD2.F32 R51, -RZ, R87.H0_H0 ;  /* 0x20000057ff337230 */ /* 0x000fe40000004100 */
[----:B------:R-:W-:Y:S02]  /*4a80*/  HADD2.F32 R42, -RZ, R33.H1_H1 ;  /* 0x30000021ff2a7230 */ /* 0x000fe40000004100 */
[----:B------:R-:W-:Y:S01]  /*4a90*/  FMUL.FTZ R86, R35, R86 ;  /* 0x0000005623567220 */ /* 0x000fe20000410000 */
[----:B------:R-:W-:-:S02]  /*4aa0*/  HADD2.F32 R50, -RZ, R102.H0_H0 ;  /* 0x20000066ff327230 */ /* 0x000fc40000004100 */
[-C--:B------:R-:W-:Y:S01]  /*4ab0*/  FMUL.FTZ R87, R48, R51.reuse ;  /* 0x0000003330577220 */ /* 0x080fe20000410000 */
[----:B------:R-:W-:Y:S02]  /*4ac0*/  HADD2.F32 R41, -RZ, R41.H0_H0 ;  /* 0x20000029ff297230 */ /* 0x000fe40000004100 */
[C---:B------:R-:W-:Y:S01]  /*4ad0*/  FMUL.FTZ R51, R42.reuse, R51 ;  /* 0x000000332a337220 */ /* 0x040fe20000410000 */
[----:B------:R-:W-:Y:S02]  /*4ae0*/  HADD2.F32 R101, -RZ, R101.H1_H1 ;  /* 0x30000065ff657230 */ /* 0x000fe40000004100 */
[-C--:B------:R-:W-:Y:S01]  /*4af0*/  FFMA.FTZ R33, R35, R50.reuse, -R88 ;  /* 0x0000003223217223 */ /* 0x080fe20000010858 */
[----:B------:R-:W-:Y:S01]  /*4b00*/  FFMA.FTZ R35, R43, R50, R86 ;  /* 0x000000322b237223 */ /* 0x000fe20000010056 */
[-C--:B------:R-:W-:Y:S01]  /*4b10*/  FFMA.FTZ R50, R42, R41.reuse, -R87 ;  /* 0x000000292a327223 */ /* 0x080fe20000010857 */
[----:B------:R-:W-:Y:S01]  /*4b20*/  FFMA.FTZ R86, R48, R41, R51 ;  /* 0x0000002930567223 */ /* 0x000fe20000010033 */
[----:B------:R-:W-:-:S02]  /*4b30*/  HADD2.F32 R42, -RZ, R40.H0_H0 ;  /* 0x20000028ff2a7230 */ /* 0x000fc40000004100 */
[--C-:B------:R-:W-:Y:S01]  /*4b40*/  HADD2.F32 R41, -RZ, R39.reuse.H0_H0 ;  /* 0x20000027ff297230 */ /* 0x100fe20000004100 */
[----:B------:R-:W-:Y:S01]  /*4b50*/  F2FP.F16.F32.PACK_AB R50, R50, R33 ;  /* 0x000000213232723e */ /* 0x000fe200000000ff */
[--C-:B------:R-:W-:Y:S01]  /*4b60*/  HADD2.F32 R40, -RZ, R38.reuse.H0_H0 ;  /* 0x20000026ff287230 */ /* 0x100fe20000004100 */
[----:B------:R-:W-:Y:S01]  /*4b70*/  F2FP.F16.F32.PACK_AB R33, R32, R13 ;  /* 0x0000000d2021723e */ /* 0x000fe200000000ff */
[----:B------:R-:W-:Y:S02]  /*4b80*/  HADD2.F32 R39, -RZ, R39.H1_H1 ;  /* 0x30000027ff277230 */ /* 0x000fe40000004100 */
[-C--:B------:R-:W-:Y:S01]  /*4b90*/  FMUL.FTZ R43, R41, R99.reuse ;  /* 0x00000063292b7220 */ /* 0x080fe20000410000 */
[----:B------:R-:W-:Y:S02]  /*4ba0*/  HADD2.F32 R38, -RZ, R38.H1_H1 ;  /* 0x30000026ff267230 */ /* 0x000fe40000004100 */
[----:B------:R-:W-:Y:S01]  /*4bb0*/  FMUL.FTZ R48, R40, R99 ;  /* 0x0000006328307220 */ /* 0x000fe20000410000 */
[----:B------:R-:W-:-:S02]  /*4bc0*/  HADD2.F32 R46, -RZ, R46.H0_H0 ;  /* 0x2000002eff2e7230 */ /* 0x000fc40000004100 */
[-C--:B------:R-:W-:Y:S01]  /*4bd0*/  FMUL.FTZ R51, R39, R42.reuse ;  /* 0x0000002a27337220 */ /* 0x080fe20000410000 */
[-C--:B------:R-:W-:Y:S01]  /*4be0*/  FFMA.FTZ R43, R40, R101.reuse, -R43 ;  /* 0x00000065282b7223 */ /* 0x080fe2000001082b */
[C---:B------:R-:W-:Y:S01]  /*4bf0*/  FMUL.FTZ R42, R38.reuse, R42 ;  /* 0x0000002a262a7220 */ /* 0x040fe20000410000 */
[----:B------:R-:W-:Y:S01]  /*4c00*/  FFMA.FTZ R48, R41, R101, R48 ;  /* 0x0000006529307223 */ /* 0x000fe20000010030 */
[-C--:B------:R-:W-:Y:S01]  /*4c10*/  FFMA.FTZ R40, R38, R46.reuse, -R51 ;  /* 0x0000002e26287223 */ /* 0x080fe20000010833 */
[----:B------:R-:W-:Y:S02]  /*4c20*/  HADD2.F32 R41, -RZ, R37.H0_H0 ;  /* 0x20000025ff297230 */ /* 0x000fe40000004100 */
[----:B------:R-:W-:Y:S01]  /*4c30*/  FFMA.FTZ R51, R39, R46, R42 ;  /* 0x0000002e27337223 */ /* 0x000fe2000001002a */
[----:B------:R-:W-:Y:S01]  /*4c40*/  HADD2.F32 R38, -RZ, R34.H0_H0 ;  /* 0x20000022ff267230 */ /* 0x000fe20000004100 */
[----:B------:R-:W-:Y:S01]  /*4c50*/  F2FP.F16.F32.PACK_AB R35, R86, R35 ;  /* 0x000000235623723e */ /* 0x000fe200000000ff */
[----:B------:R-:W-:Y:S01]  /*4c60*/  HADD2.F32 R37, -RZ, R14.H0_H0 ;  /* 0x2000000eff257230 */ /* 0x000fe20000004100 */
[----:B------:R-:W-:Y:S01]  /*4c70*/  F2FP.F16.F32.PACK_AB R12, R40, R43 ;  /* 0x0000002b280c723e */ /* 0x000fe200000000ff */
[----:B------:R-:W-:Y:S01]  /*4c80*/  HADD2.F32 R34, -RZ, R34.H1_H1 ;  /* 0x30000022ff227230 */ /* 0x000fe20000004100 */
[----:B------:R-:W-:Y:S01]  /*4c90*/  F2FP.F16.F32.PACK_AB R32, R51, R48 ;  /* 0x000000303320723e */ /* 0x000fe200000000ff */
[----:B------:R-:W-:-:S02]  /*4ca0*/  HADD2.F32 R100, -RZ, R100.H1_H1 ;  /* 0x30000064ff647230 */ /* 0x000fc40000004100 */
[----:B------:R-:W-:Y:S02]  /*4cb0*/  HADD2.F32 R14, -RZ, R14.H1_H1 ;  /* 0x3000000eff0e7230 */ /* 0x000fe40000004100 */
[-C--:B------:R-:W-:Y:S01]  /*4cc0*/  FMUL.FTZ R89, R34, R41.reuse ;  /* 0x0000002922597220 */ /* 0x080fe20000410000 */
[----:B------:R-:W-:Y:S02]  /*4cd0*/  HADD2.F32 R102, -RZ, R102.H1_H1 ;  /* 0x30000066ff667230 */ /* 0x000fe40000004100 */
[-C--:B------:R-:W-:Y:S01]  /*4ce0*/  FMUL.FTZ R87, R37, R100.reuse ;  /* 0x0000006425577220 */ /* 0x080fe20000410000 */
[----:B------:R-:W-:Y:S02]  /*4cf0*/  HADD2.F32 R39, -RZ, R36.H0_H0 ;  /* 0x20000024ff277230 */ /* 0x000fe40000004100 */
[----:B------:R-:W-:Y:S01]  /*4d00*/  FMUL.FTZ R36, R38, R100 ;  /* 0x0000006426247220 */ /* 0x000fe20000410000 */
[----:B------:R-:W-:Y:S01]  /*4d10*/  FMUL.FTZ R41, R14, R41 ;  /* 0x000000290e297220 */ /* 0x000fe20000410000 */
[----:B------:R-:W-:Y:S01]  /*4d20*/  FFMA.FTZ R87, R38, R102, R87 ;  /* 0x0000006626577223 */ /* 0x000fe20000010057 */
[----:B------:R-:W-:-:S02]  /*4d30*/  IMAD.MOV.U32 R13, RZ, RZ, R15 ;  /* 0x000000ffff0d7224 */ /* 0x000fc400078e000f */
[----:B------:R-:W-:Y:S01]  /*4d40*/  FFMA.FTZ R36, R37, R102, -R36 ;  /* 0x0000006625247223 */ /* 0x000fe20000010824 */
[-C--:B------:R-:W-:Y:S01]  /*4d50*/  FFMA.FTZ R89, R14, R39.reuse, -R89 ;  /* 0x000000270e597223 */ /* 0x080fe20000010859 */
[----:B------:R-:W-:Y:S01]  /*4d60*/  FFMA.FTZ R34, R34, R39, R41 ;  /* 0x0000002722227223 */ /* 0x000fe20000010029 */
[----:B------:R-:W-:-:S03]  /*4d70*/  IMAD.MOV.U32 R15, RZ, RZ, R50 ;  /* 0x000000ffff0f7224 */ /* 0x000fc600078e0032 */
[----:B------:R-:W-:Y:S02]  /*4d80*/  F2FP.F16.F32.PACK_AB R14, R89, R36 ;  /* 0x00000024590e723e */ /* 0x000fe400000000ff */
[----:B------:R-:W-:-:S07]  /*4d90*/  F2FP.F16.F32.PACK_AB R34, R34, R87 ;  /* 0x000000572222723e */ /* 0x000fce00000000ff */
.L_x_2284:
[----:B------:R-:W-:Y:S05]  /*4da0*/  BSYNC B1 ;  /* 0x0000000000017941 */ /* 0x000fea0003800000 */
.L_x_2283:
        /* <DEDUP_REMOVED lines=10> */
.L_x_2250:
[----:B------:R-:W-:-:S13]  /*4e50*/  ISETP.NE.AND P3, PT, R156, 0x3, PT ;  /* 0x000000039c00780c */ /* 0x000fda0003f65270 */
[----:B------:R-:W-:Y:S05]  /*4e60*/  @!P3 BRA `(.L_x_2285) ;  /* 0x000000000004b947 */ /* 0x000fea0003800000 */
[----:B------:R-:W-:Y:S01]  /*4e70*/  BPT.TRAP 0x1 ;  /* 0x000000040000795c */ /* 0x000fe20000300000 */
.L_x_2285:
[----:B------:R-:W-:Y:S01]  /*4e80*/  IMAD R78, R22, 0x8, R2 ;  /* 0x00000008164e7824 */ /* 0x000fe200078e0202 */
[----:B------:R-:W-:Y:S01]  /*4e90*/  SHF.L.U32 R90, R154, 0x1f, RZ ;  /* 0x0000001f9a5a7819 */ /* 0x000fe200000006ff */
[----:B------:R-:W-:Y:S01]  /*4ea0*/  IMAD R83, R26, -0x80, R28 ;  /* 0xffffff801a537824 */ /* 0x000fe200078e021c */
[----:B------:R-:W-:Y:S02]  /*4eb0*/  BSSY B1, `(.L_x_2286) ;  /* 0x0000004000017945 */ /* 0x000fe40003800000 */
[----:B------:R-:W1:Y:S02]  /*4ec0*/  SYNCS.PHASECHK.TRANS64.TRYWAIT P4, [R78+URZ+0x16890], R90 ;  /* 0x0168905a4e0075a7 */ /* 0x000e64000808017f */
[----:B------:R-:W-:Y:S01]  /*4ed0*/  VIMNMX R83, R83, 0x80, PT ;  /* 0x0000008053537848 */ /* 0x000fe20003fe0100 */
[----:B-1----:R-:W-:Y:S06]  /*4ee0*/  @!P4 BRA `(.L_x_2287) ;  /* 0x0000012c00f4c947 */ /* 0x002fec0003800000 */
.L_x_2518:
[----:B------:R-:W-:Y:S05]  /*4ef0*/  BSYNC B1 ;  /* 0x0000000000017941 */ /* 0x000fea0003800000 */
.L_x_2286:
[----:B------:R-:W-:Y:S01]  /*4f00*/  ISETP.GE.AND P4, PT, R19, R83, PT ;  /* 0x000000531300720c */ /* 0x000fe20003f86270 */
[----:B------:R-:W-:-:S12]  /*4f10*/  BSSY B1, `(.L_x_2288) ;  /* 0x0000006000017945 */ /* 0x000fd80003800000 */
[----:B------:R-:W-:Y:S05]  /*4f20*/  @P4 BRA `(.L_x_2289) ;  /* 0x0000000000104947 */ /* 0x000fea0003800000 */
[----:B------:R-:W2:Y:S04]  /*4f30*/  @!P1 LDS.128 R12, [R82+0xe000] ;  /* 0x00e00000520c9984 */ /* 0x000ea80000000c00 */
[----:B0-----:R-:W0:Y:S04]  /*4f40*/  @!P2 LDS.128 R32, [R79+0xe000] ;  /* 0x00e000004f20a984 */ /* 0x001e280000000c00 */
[----:B--2---:R2:W-:Y:S04]  /*4f50*/  @!P1 STG.E.128 desc[UR40][R38.64], R12 ;  /* 0x0000000c26009986 */ /* 0x0045e8000c101d28 */
[----:B0-----:R2:W-:Y:S02]  /*4f60*/  @!P2 STG.E.128 desc[UR40][R38.64+0x40], R32 ;  /* 0x000040202600a986 */ /* 0x0015e4000c101d28 */
.L_x_2289:
[----:B------:R-:W-:Y:S05]  /*4f70*/  BSYNC B1 ;  /* 0x0000000000017941 */ /* 0x000fea0003800000 */
.L_x_2288:
[----:B--2---:R-:W-:-:S05]  /*4f80*/  VIADD R12, R19, 0x60 ;  /* 0x00000060130c7836 */ /* 0x004fca0000000000 */
[----:B------:R-:W-:-:S13]  /*4f90*/  ISETP.GE.AND P4, PT, R12, R83, PT ;  /* 0x000000530c00720c */ /* 0x000fda0003f86270 */
[----:B------:R-:W-:Y:S05]  /*4fa0*/  @P4 BRA `(.L_x_2267) ;  /* 0x0000000000104947 */ /* 0x000fea0003800000 */
[----:B------:R-:W2:Y:S04]  /*4fb0*/  @!P1 LDS.128 R12, [R82+0x11000] ;  /* 0x01100000520c9984 */ /* 0x000ea80000000c00 */
[----:B0-----:R-:W0:Y:S04]  /*4fc0*/  @!P2 LDS.128 R32, [R79+0x11000] ;  /* 0x011000004f20a984 */ /* 0x001e280000000c00 */
[----:B--2---:R2:W-:Y:S04]  /*4fd0*/  @!P1 STG.E.128 desc[UR40][R36.64], R12 ;  /* 0x0000000c24009986 */ /* 0x0045e8000c101d28 */
[----:B0-----:R2:W-:Y:S02]  /*4fe0*/  @!P2 STG.E.128 desc[UR40][R36.64+0x40], R32 ;  /* 0x000040202400a986 */ /* 0x0015e4000c101d28 */
.L_x_2267:
[----:B------:R-:W-:Y:S05]  /*4ff0*/  BSYNC B0 ;  /* 0x0000000000007941 */ /* 0x000fea0003800000 */
.L_x_2249:
        /* <DEDUP_REMOVED lines=17> */
.L_x_2291:
[----:B------:R-:W-:Y:S05]  /*5110*/  BSYNC B0 ;  /* 0x0000000000007941 */ /* 0x000fea0003800000 */
.L_x_2290:
[----:B------:R-:W2:Y:S01]  /*5120*/  SYNCS.PHASECHK.TRANS64.TRYWAIT P3, [R78+URZ+0x168b0], R90 ;  /* 0x0168b05a4e0075a7 */ /* 0x000ea2000806017f */
[----:B------:R-:W-:Y:S01]  /*5130*/  ULDC UR42, c[0x0][0x2f4] ;  /* 0x0000bd00002a7ab9 */ /* 0x000fe20000000800 */
[----:B------:R-:W-:Y:S01]  /*5140*/  ULDC.64 UR38, c[0x0][0x328] ;  /* 0x0000ca0000267ab9 */ /* 0x000fe20000000a00 */
[----:B------:R-:W-:Y:S01]  /*5150*/  ULDC.64 UR36, c[0x0][0x318] ;  /* 0x0000c60000247ab9 */ /* 0x000fe20000000a00 */
[----:B------:R-:W-:Y:S01]  /*5160*/  BSSY B0, `(.L_x_2292) ;  /* 0x0000003000007945 */ /* 0x000fe20003800000 */
[----:B----4-:R-:W-:-:S03]  /*5170*/  IMAD.WIDE R32, R26, 0x80, R10 ;  /* 0x000000801a207825 */ /* 0x010fc600078e020a */
[----:B--2---:R-:W-:Y:S05]  /*5180*/  @!P3 BRA `(.L_x_2293) ;  /* 0x0000012c0060b947 */ /* 0x004fea0003800000 */
.L_x_2519:
[----:B------:R-:W-:Y:S05]  /*5190*/  BSYNC B0 ;  /* 0x0000000000007941 */ /* 0x000fea0003800000 */
.L_x_2292:
[----:B------:R-:W-:Y:S01]  /*51a0*/  ISETP.GE.AND P3, PT, R19, R83, PT ;  /* 0x000000531300720c */ /* 0x000fe20003f66270 */
[----:B------:R-:W-:-:S12]  /*51b0*/  BSSY B0, `(.L_x_2294) ;  /* 0x0000010000007945 */ /* 0x000fd80003800000 */
[----:B------:R-:W-:Y:S05]  /*51c0*/  @P3 BRA `(.L_x_2295) ;  /* 0x0000000000383947 */ /* 0x000fea0003800000 */
[----:B------:R-:W-:Y:S02]  /*51d0*/  IMAD R15, R33, UR38, RZ ;  /* 0x00000026210f7c24 */ /* 0x000fe4000f8e02ff */
[----:B-1----:R-:W-:Y:S02]  /*51e0*/  IMAD.MOV.U32 R12, RZ, RZ, R56 ;  /* 0x000000ffff0c7224 */ /* 0x002fe400078e0038 */
[----:B------:R-:W-:Y:S02]  /*51f0*/  IMAD.MOV.U32 R13, RZ, RZ, R0 ;  /* 0x000000ffff0d7224 */ /* 0x000fe400078e0000 */
[C---:B------:R-:W-:Y:S02]  /*5200*/  IMAD R15, R32.reuse, UR39, R15 ;  /* 0x00000027200f7c24 */ /* 0x040fe4000f8e020f */
[----:B------:R-:W-:-:S05]  /*5210*/  IMAD.WIDE.U32 R12, R32, UR38, R12 ;  /* 0x00000026200c7c25 */ /* 0x000fca000f8e000c */
[----:B------:R-:W-:Y:S02]  /*5220*/  IADD3 R13, R13, R15, RZ ;  /* 0x0000000f0d0d7210 */ /* 0x000fe40007ffe0ff */
        /* <DEDUP_REMOVED lines=8> */
.L_x_2295:
[----:B------:R-:W-:Y:S05]  /*52b0*/  BSYNC B0 ;  /* 0x0000000000007941 */ /* 0x000fea0003800000 */
.L_x_2294:
        /* <DEDUP_REMOVED lines=20> */
.L_x_2297:
[----:B------:R-:W-:Y:S05]  /*5400*/  BSYNC B0 ;  /* 0x0000000000007941 */ /* 0x000fea0003800000 */
.L_x_2296:
[----:B-1----:R-:W3:Y:S01]  /*5410*/  LDL R12, [R1] ;  /* 0x00000000010c7983 */ /* 0x002ee20000100800 */
        /* <DEDUP_REMOVED lines=11> */
[----:B------:R-:W-:Y:S02]  /*54d0*/  SEL R13, RZ, 0x1, P3 ;  /* 0x00000001ff0d7807 */ /* 0x000fe40001800000 */
[----:B------:R-:W-:Y:S02]  /*54e0*/  SEL R22, R22, RZ, P3 ;  /* 0x000000ff16167207 */ /* 0x000fe40001800000 */
[----:B------:R-:W-:Y:S01]  /*54f0*/  LOP3.LUT R154, R154, R13, RZ, 0x3c, !PT ;  /* 0x0000000d9a9a7212 */ /* 0x000fe200078e3cff */
[----:B------:R0:W-:Y:S01]  /*5500*/  @!P4 SYNCS.ARRIVE.TRANS64.RED.A1T0 RZ, [R78+URZ], RZ ;  /* 0x000000ff4effc9a7 */ /* 0x0001e2000810043f */
[----:B---3--:R-:W-:-:S13]  /*5510*/  LOP3.LUT P5, RZ, R12, 0x2, RZ, 0xc0, !PT ;  /* 0x000000020cff7812 */ /* 0x008fda00078ac0ff */
[----:B0-----:R-:W-:Y:S05]  /*5520*/  @P5 BRA `(.L_x_2298) ;  /* 0xffffffcc00545947 */ /* 0x001fea000383ffff */
[----:B------:R-:W0:Y:S01]  /*5530*/  S2R R12, SR_TID.X ;  /* 0x00000000000c7919 */ /* 0x000e220000002100 */
[----:B------:R-:W-:Y:S02]  /*5540*/  PLOP3.LUT P0, PT, PT, PT, PT, 0x8, 0x0 ;  /* 0x000000000000781c */ /* 0x000fe40003f0e170 */
[----:B0-----:R-:W-:-:S04]  /*5550*/  SHF.R.U32.HI R12, RZ, 0x7, R12 ;  /* 0x00000007ff0c7819 */ /* 0x001fc8000001160c */
[----:B------:R-:W-:-:S13]  /*5560*/  ISETP.NE.AND P5, PT, R12, 0x1, PT ;  /* 0x000000010c00780c */ /* 0x000fda0003fa5270 */
[----:B------:R-:W-:Y:S06]  /*5570*/  @!P5 BAR.ARV 0x9, 0x100 ;  /* 0x024400000000db1d */ /* 0x000fec0000002000 */
.L_x_2244:
[----:B------:R-:W2:Y:S01]  /*5580*/  LDL R5, [R1+0x24] ;  /* 0x0000240001057983 */ /* 0x000ea20000100800 */
[----:B------:R-:W0:Y:S01]  /*5590*/  LDC R0, c[0x0][0x448] ;  /* 0x00011200ff007b82 */ /* 0x000e220000000800 */
[----:B------:R-:W-:Y:S01]  /*55a0*/  IMAD.MOV.U32 R35, RZ, RZ, RZ ;  /* 0x000000ffff237224 */ /* 0x000fe200078e00ff */
[----:B------:R-:W-:Y:S01]  /*55b0*/  CS2R R118, SRZ ;  /* 0x0000000000767805 */ /* 0x000fe2000001ff00 */
[----:B------:R-:W-:Y:S01]  /*55c0*/  IMAD.MOV.U32 R36, RZ, RZ, RZ ;  /* 0x000000ffff247224 */ /* 0x000fe200078e00ff */
        /* <DEDUP_REMOVED lines=11> */
[----:B------:R-:W-:Y:S01]  /*5680*/  CS2R R14, SRZ ;  /* 0x00000000000e7805 */ /* 0x000fe2000001ff00 */
[----:B------:R-:W-:Y:S02]  /*5690*/  IMAD.MOV.U32 R94, RZ, RZ, RZ ;  /* 0x000000ffff5e7224 */ /* 0x000fe400078e00ff */
[----:B------:R-:W-:Y:S02]  /*56a0*/  IMAD.MOV.U32 R25, RZ, RZ, RZ ;  /* 0x000000ffff197224 */ /* 0x000fe400078e00ff */
[----:B------:R-:W-:Y:S02]  /*56b0*/  IMAD.MOV.U32 R13, RZ, RZ, RZ ;  /* 0x000000ffff0d7224 */ /* 0x000fe400078e00ff */
[----:B------:R-:W-:Y:S01]  /*56c0*/  IMAD.MOV.U32 R90, RZ, RZ, RZ ;  /* 0x000000ffff5a7224 */ /* 0x000fe200078e00ff */
[----:B0-----:R-:W-:-:S13]  /*56d0*/  ISETP.NE.AND P1, PT, R0, 0x1, PT ;  /* 0x000000010000780c */ /* 0x001fda0003f25270 */
[----:B------:R-:W0:Y:S08]  /*56e0*/  @P1 LDC R3, c[0x0][0x44c] ;  /* 0x00011300ff031b82 */ /* 0x000e300000000800 */
[----:B------:R-:W1:Y:S01]  /*56f0*/  @P1 LDC R4, c[0x0][0x450] ;  /* 0x00011400ff041b82 */ /* 0x000e620000000800 */
[----:B--2---:R-:W-:-:S04]  /*5700*/  VIADD R0, R5, 0xbf ;  /* 0x000000bf05007836 */ /* 0x004fc80000000000 */
[----:B0-----:R-:W-:-:S05]  /*5710*/  @P1 IMAD.HI.U32 R3, R0, R3, RZ ;  /* 0x0000000300031227 */ /* 0x001fca00078e00ff */
[----:B-1----:R-:W-:Y:S02]  /*5720*/  @P1 SHF.R.U32.HI R0, RZ, R4, R3 ;  /* 0x00000004ff001219 */ /* 0x002fe40000011603 */
[----:B------:R-:W-:Y:S02]  /*5730*/  PLOP3.LUT P1, PT, PT, PT, PT, 0x80, 0x0 ;  /* 0x000000000000781c */ /* 0x000fe40003f2f070 */
[----:B------:R-:W-:-:S04]  /*5740*/  IADD3 R0, R91, R0, RZ ;  /* 0x000000005b007210 */ /* 0x000fc80007ffe0ff */
[----:B------:R-:W-:-:S04]  /*5750*/  SHF.R.S32.HI R3, RZ, 0x1f, R0 ;  /* 0x0000001fff037819 */ /* 0x000fc80000011400 */
[----:B------:R-:W-:-:S04]  /*5760*/  LEA.HI R3, R3, R0, RZ, 0x7 ;  /* 0x0000000003037211 */ /* 0x000fc800078f38ff */
[----:B------:R-:W-:-:S04]  /*5770*/  SHF.R.S32.HI R3, RZ, 0x7, R3 ;  /* 0x00000007ff037819 */ /* 0x000fc80000011403 */
[----:B------:R-:W-:-:S04]  /*5780*/  VIMNMX R92, R92, R3, PT ;  /* 0x000000035c5c7248 */ /* 0x000fc80003fe0100 */
[----:B------:R-:W-:Y:S01]  /*5790*/  ISETP.GE.AND P2, PT, R92, 0x1, PT ;  /* 0x000000015c00780c */ /* 0x000fe20003f46270 */
[----:B------:R-:W-:-:S12]  /*57a0*/  @P0 BRA `(.L_x_2299) ;  /* 0x00000000000c0947 */ /* 0x000fd80003800000 */
[----:B------:R-:W0:Y:S01]  /*57b0*/  FENCE.VIEW.ASYNC.G ;  /* 0x00000000000073c6 */ /* 0x000e220000000100 */
[----:B------:R-:W-:Y:S05]  /*57c0*/  WARPSYNC.ALL ;  /* 0x0000000000007948 */ /* 0x000fea0003800000 */
[----:B0-----:R-:W-:Y:S06]  /*57d0*/  BAR.ARV 0xc, 0x200 ;  /* 0x0308000000007b1d */ /* 0x001fec0000002000 */
.L_x_2299:
[----:B------:R-:W-:Y:S02]  /*57e0*/  IMAD.MOV.U32 R12, RZ, RZ, RZ ;  /* 0x000000ffff0c7224 */ /* 0x000fe400078e00ff */
[----:B------:R-:W-:Y:S01]  /*57f0*/  IMAD.MOV.U32 R27, RZ, RZ, RZ ;  /* 0x000000ffff1b7224 */ /* 0x000fe200078e00ff */
[----:B------:R-:W-:Y:S06]  /*5800*/  @!P2 BRA `(.L_x_2300) ;  /* 0x000000a4004ca947 */ /* 0x000fec0003800000 */
[----:B------:R-:W-:-:S03]  /*5810*/  UMOV UR4, 0xffffffff ;  /* 0xffffffff00047882 */ /* 0x000fc60000000000 */
[----:B------:R-:W-:Y:S05]  /*5820*/  BRA.DIV UR4, `(.L_x_2301) ;  /* 0x0000012604cc7947 */ /* 0x000fea000b800000 */
[----:B------:R-:W0:Y:S02]  /*5830*/  S2R R0, SR_TID.X ;  /* 0x0000000000007919 */ /* 0x000e240000002100 */
[----:B0-----:R-:W-:-:S04]  /*5840*/  IADD3 R3, R0, -0x80, RZ ;  /* 0xffffff8000037810 */ /* 0x001fc80007ffe0ff */
[----:B------:R-:W-:-:S04]  /*5850*/  SHF.R.S32.HI R0, RZ, 0x1f, R3 ;  /* 0x0000001fff007819 */ /* 0x000fc80000011403 */
[----:B------:R-:W-:-:S04]  /*5860*/  LEA.HI R0, R0, R3, RZ, 0x7 ;  /* 0x0000000300007211 */ /* 0x000fc800078f38ff */
[----:B------:R-:W-:-:S05]  /*5870*/  SHF.R.S32.HI R0, RZ, 0x7, R0 ;  /* 0x00000007ff007819 */ /* 0x000fca0000011400 */
[----:B------:R0:W1:Y:S02]  /*5880*/  SHFL.IDX PT, R157, R0, RZ, 0x1f ;  /* 0x00001fff009d7589 */ /* 0x00006400000e0000 */
.L_x_2522:
[----:B01----:R-:W-:Y:S01]  /*5890*/  IMAD.HI R0, R157, 0x55555556, RZ ;  /* 0x555555569d007827 */ /* 0x003fe200078e02ff */
[----:B------:R-:W-:Y:S03]  /*58a0*/  BSSY B6, `(.L_x_2302) ;  /* 0x000001a000067945 */ /* 0x000fe60003800000 */
[----:B------:R-:W-:Y:S01]  /*58b0*/  VIADD R3, R2, 0x8400 ;  /* 0x0000840002037836 */ /* 0x000fe20000000000 */
[----:B------:R-:W-:-:S04]  /*58c0*/  LEA.HI R0, R0, R0, RZ, 0x1 ;  /* 0x0000000000007211 */ /* 0x000fc800078f08ff */
[----:B------:R-:W-:Y:S01]  /*58d0*/  LOP3.LUT P0, RZ, R3, 0x3ff, RZ, 0xc0, !PT ;  /* 0x000003ff03ff7812 */ /* 0x000fe2000780c0ff */
[----:B------:R-:W-:-:S03]  /*58e0*/  IMAD R0, R0, -0x3, R157 ;  /* 0xfffffffd00007824 */ /* 0x000fc600078e029d */
[----:B------:R-:W-:Y:S01]  /*58f0*/  P2R R25, PR, RZ, 0x1 ;  /* 0x00000001ff197803 */ /* 0x000fe20000000000 */
[----:B------:R-:W-:-:S05]  /*5900*/  IMAD R0, R0, 0x2000, R3 ;  /* 0x0000200000007824 */ /* 0x000fca00078e0203 */
[----:B------:R-:W-:-:S04]  /*5910*/  SHF.R.U32.HI R0, RZ, 0x4, R0 ;  /* 0x00000004ff007819 */ /* 0x000fc80000011600 */
[----:B------:R-:W-:Y:S01]  /*5920*/  LOP3.LUT R28, R0, 0x3fff, RZ, 0xc0, !PT ;  /* 0x00003fff001c7812 */ /* 0x000fe200078ec0ff */
[----:B------:R-:W-:Y:S06]  /*5930*/  @!P0 BRA `(.L_x_2303) ;  /* 0x0000000000408947 */ /* 0x000fec0003800000 */
        /* <DEDUP_REMOVED lines=16> */
.L_x_2303:
[----:B------:R-:W-:Y:S05]  /*5a40*/  BSYNC B6 ;  /* 0x0000000000067941 */ /* 0x000fea0003800000 */
.L_x_2302:
        /* <DEDUP_REMOVED lines=8> */
[----:B------:R0:W1:Y:S03]  /*5ad0*/  SYNCS.PHASECHK.TRANS64.TRYWAIT P0, [R2+URZ+0x16800], R3 ;  /* 0x01680003020075a7 */ /* 0x000066000800017f */
[----:B-1----:R-:W-:Y:S05]  /*5ae0*/  @!P0 NANOSLEEP.SYNCS 0x989680 ;  /* 0x009896800000895d */ /* 0x002fea0003900000 */
[----:B------:R-:W1:Y:S01]  /*5af0*/  @!P0 SYNCS.PHASECHK.TRANS64 P0, [R2+URZ+0x16800], R3 ;  /* 0x01680003020085a7 */ /* 0x000e62000800007f */
[----:B------:R-:W-:Y:S04]  /*5b00*/  BSSY B0, `(.L_x_2305) ;  /* 0x0000006000007945 */ /* 0x000fe80003800000 */
[----:B-1----:R-:W-:Y:S05]  /*5b10*/  @P0 BRA `(.L_x_2306) ;  /* 0x0000000000100947 */ /* 0x002fea0003800000 */
.L_x_2307:
[----:B-1----:R1:W2:Y:S02]  /*5b20*/  SYNCS.PHASECHK.TRANS64.TRYWAIT P0, [R2+URZ+0x16800], R3 ;  /* 0x01680003020075a7 */ /* 0x0022a4000800017f */
[----:B--2---:R-:W-:Y:S05]  /*5b30*/  @!P0 NANOSLEEP.SYNCS 0x989680 ;  /* 0x009896800000895d */ /* 0x004fea0003900000 */
[----:B------:R-:W2:Y:S02]  /*5b40*/  @!P0 SYNCS.PHASECHK.TRANS64 P0, [R2+URZ+0x16800], R3 ;  /* 0x01680003020085a7 */ /* 0x000ea4000800007f */
[----:B--2---:R-:W-:Y:S05]  /*5b50*/  @!P0 BRA `(.L_x_2307) ;  /* 0xfffffffc00f08947 */ /* 0x004fea000383ffff */
.L_x_2306:
[----:B------:R-:W-:Y:S05]  /*5b60*/  BSYNC B0 ;  /* 0x0000000000007941 */ /* 0x000fea0003800000 */
.L_x_2305:
[----:B------:R-:W-:Y:S05]  /*5b70*/  BRA `(.L_x_2308) ;  /* 0x0000002c00907947 */ /* 0x000fea0003800000 */
.L_x_2304:
        /* <DEDUP_REMOVED lines=29> */
[----:B-1----:R-:W-:Y:S05]  /*5d50*/  CALL.ABS.NOINC R14 ;  /* 0x000000000e007343 */ /* 0x002fea0003c00000 */
.L_x_2310:
[----:B------:R-:W-:Y:S05]  /*5d60*/  BSYNC B6 ;  /* 0x0000000000067941 */ /* 0x000fea0003800000 */
.L_x_2309:
[----:B------:R-:W2:Y:S01]  /*5d70*/  LDL R20, [R1+0x24] ;  /* 0x0000240001147983 */ /* 0x000ea20000100800 */
[----:B------:R-:W-:Y:S01]  /*5d80*/  ULDC.U8 UR4, c[0x0][0x410] ;  /* 0x0001040000047ab9 */ /* 0x000fe20000000000 */
[----:B------:R-:W-:Y:S01]  /*5d90*/  BSSY B0, `(.L_x_2311) ;  /* 0x00002ba000007945 */ /* 0x000fe20003800000 */
[----:B------:R-:W-:Y:S01]  /*5da0*/  ISETP.NE.AND P0, PT, RZ, UR4, PT ;  /* 0x00000004ff007c0c */ /* 0x000fe2000bf05270 */
[----:B--2---:R-:W-:-:S12]  /*5db0*/  IMAD.IADD R39, R19, 0x1, R20 ;  /* 0x0000000113277824 */ /* 0x004fd800078e0214 */
[----:B------:R-:W-:Y:S05]  /*5dc0*/  @!P0 BRA `(.L_x_2312) ;  /* 0x00000014009c8947 */ /* 0x000fea0003800000 */
[----:B------:R-:W0:Y:S01]  /*5dd0*/  LDC R40, c[0x0][0x448] ;  /* 0x00011200ff287b82 */ /* 0x000e220000000800 */
[----:B------:R-:W1:Y:S01]  /*5de0*/  S2R R20, SR_TID.X ;  /* 0x0000000000147919 */ /* 0x000e620000002100 */
[----:B------:R-:W-:Y:S01]  /*5df0*/  ULDC.64 UR4, c[0x0][0x3f8] ;  /* 0x0000fe0000047ab9 */ /* 0x000fe20000000a00 */
[----:B------:R-:W-:Y:S01]  /*5e00*/  MOV R6, R26 ;  /* 0x0000001a00067202 */ /* 0x000fe20000000f00 */
[----:B------:R-:W-:Y:S01]  /*5e10*/  ULDC.64 UR6, c[0x0][0x408] ;  /* 0x0001020000067ab9 */ /* 0x000fe20000000a00 */
[----:B------:R-:W-:Y:S01]  /*5e20*/  IMAD.MOV.U32 R7, RZ, RZ, R31 ;  /* 0x000000ffff077224 */ /* 0x000fe200078e001f */
[----:B------:R-:W-:Y:S01]  /*5e30*/  SHF.R.S32.HI R38, RZ, 0x1f, R155 ;  /* 0x0000001fff267819 */ /* 0x000fe2000001149b */
[----:B------:R-:W-:Y:S02]  /*5e40*/  IMAD.MOV.U32 R8, RZ, RZ, R24 ;  /* 0x000000ffff087224 */ /* 0x000fe400078e0018 */
[----:B------:R-:W-:Y:S01]  /*5e50*/  IMAD.MOV.U32 R9, RZ, RZ, R33 ;  /* 0x000000ffff097224 */ /* 0x000fe200078e0021 */
[----:B0-----:R-:W-:Y:S01]  /*5e60*/  ISETP.NE.AND P0, PT, R40, 0x1, PT ;  /* 0x000000012800780c */ /* 0x001fe20003f05270 */
[----:B-1----:R-:W-:-:S12]  /*5e70*/  VIADD R21, R20, 0xffffff80 ;  /* 0xffffff8014157836 */ /* 0x002fd80000000000 */
[----:B------:R-:W0:Y:S01]  /*5e80*/  @P0 LDC R0, c[0x0][0x44c] ;  /* 0x00011300ff000b82 */ /* 0x000e220000000800 */
[----:B------:R-:W-:-:S04]  /*5e90*/  SHF.R.S32.HI R20, RZ, 0x1f, R21 ;  /* 0x0000001fff147819 */ /* 0x000fc80000011415 */
[----:B------:R-:W-:-:S03]  /*5ea0*/  LEA.HI R20, R20, R21, RZ, 0x2 ;  /* 0x0000001514147211 */ /* 0x000fc600078f10ff */
[----:B------:R-:W1:Y:S01]  /*5eb0*/  @P0 LDC R5, c[0x0][0x450] ;  /* 0x00011400ff050b82 */ /* 0x000e620000000800 */
[----:B------:R-:W-:-:S05]  /*5ec0*/  LOP3.LUT R20, R20, 0xfffffffc, RZ, 0xc0, !PT ;  /* 0xfffffffc14147812 */ /* 0x000fca00078ec0ff */
[----:B------:R-:W-:-:S04]  /*5ed0*/  IMAD.IADD R20, R21, 0x1, -R20 ;  /* 0x0000000115147824 */ /* 0x000fc800078e0a14 */
[----:B------:R-:W-:-:S04]  /*5ee0*/  IMAD R3, R20, 0x60, R39 ;  /* 0x0000006014037824 */ /* 0x000fc800078e0227 */
[----:B0-----:R-:W-:-:S05]  /*5ef0*/  @P0 IMAD.HI.U32 R0, R3, R0, RZ ;  /* 0x0000000003000227 */ /* 0x001fca00078e00ff */
[----:B-1----:R-:W-:-:S04]  /*5f00*/  @P0 SHF.R.U32.HI R3, RZ, R5, R0 ;  /* 0x00000005ff030219 */ /* 0x002fc80000011600 */
        /* <DEDUP_REMOVED lines=17> */
[----:B------:R0:W1:Y:S04]  /*6020*/  SHFL.IDX PT, R3, R6, RZ, 0x1c1f ;  /* 0x001c1fff06037589 */ /* 0x00006800000e0000 */
[----:B------:R0:W2:Y:S04]  /*6030*/  SHFL.IDX PT, R0, R4, RZ, 0x1c1f ;  /* 0x001c1fff04007589 */ /* 0x0000a800000e0000 */
[----:B------:R0:W3:Y:S04]  /*6040*/  SHFL.IDX PT, R5, R8, RZ, 0x1c1f ;  /* 0x001c1fff08057589 */ /* 0x0000e800000e0000 */
[----:B------:R0:W4:Y:S02]  /*6050*/  SHFL.IDX PT, R14, R7, RZ, 0x1c1f ;  /* 0x001c1fff070e7589 */ /* 0x00012400000e0000 */
.L_x_2528:
        /* <DEDUP_REMOVED lines=10> */
[----:B--2---:R-:W-:Y:S01]  /*6100*/  IMAD.MOV.U32 R10, RZ, RZ, R0 ;  /* 0x000000ffff0a7224 */ /* 0x004fe200078e0000 */
[----:B------:R-:W-:Y:S01]  /*6110*/  ISETP.GE.AND P3, PT, R155, UR4, PT ;  /* 0x000000049b007c0c */ /* 0x000fe2000bf66270 */
[----:B-1----:R-:W-:Y:S01]  /*6120*/  IMAD.MOV.U32 R11, RZ, RZ, R3 ;  /* 0x000000ffff0b7224 */ /* 0x002fe200078e0003 */
[----:B------:R-:W-:Y:S02]  /*6130*/  ISETP.GE.AND P2, PT, R152, UR4, PT ;  /* 0x0000000498007c0c */ /* 0x000fe4000bf46270 */
[----:B------:R-:W-:Y:S02]  /*6140*/  CS2R R30, SRZ ;  /* 0x00000000001e7805 */ /* 0x000fe4000001ff00 */
[----:B---3--:R-:W-:-:S07]  /*6150*/  MOV R15, R5 ;  /* 0x00000005000f7202 */ /* 0x008fce0000000f00 */
[C---:B------:R-:W-:Y:S01]  /*6160*/  @!P3 IMAD.SHL.U32 R35, R155.reuse, 0x2, RZ ;  /* 0x000000029b23b824 */ /* 0x040fe200078e00ff */
[----:B------:R-:W-:Y:S02]  /*6170*/  @!P3 SHF.L.U64.HI R20, R155, 0x1, R38 ;  /* 0x000000019b14b819 */ /* 0x000fe40000010226 */
[----:B------:R-:W-:Y:S02]  /*6180*/  CS2R R32, SRZ ;  /* 0x0000000000207805 */ /* 0x000fe4000001ff00 */
[----:B------:R-:W-:Y:S01]  /*6190*/  CS2R R24, SRZ ;  /* 0x0000000000187805 */ /* 0x000fe2000001ff00 */
[----:B------:R-:W-:Y:S01]  /*61a0*/  @!P2 IMAD.WIDE R10, R152, 0x2, R10 ;  /* 0x00000002980aa825 */ /* 0x000fe200078e020a */
[-C--:B------:R-:W-:Y:S02]  /*61b0*/  @!P3 IADD3 R26, P0, R0, R35.reuse, RZ ;  /* 0x00000023001ab210 */ /* 0x080fe40007f1e0ff */
[----:B----4-:R-:W-:Y:S01]  /*61c0*/  @!P3 IADD3 R34, P1, R14, R35, RZ ;  /* 0x000000230e22b210 */ /* 0x010fe20007f3e0ff */
        /* <DEDUP_REMOVED lines=8> */
.L_x_2315:
[----:B------:R-:W-:Y:S05]  /*6250*/  BSYNC B1 ;  /* 0x0000000000017941 */ /* 0x000fea0003800000 */
.L_x_2314:
[----:B--2--5:R-:W-:Y:S01]  /*6260*/  IMAD.MOV.U32 R0, RZ, RZ, R32 ;  /* 0x000000ffff007224 */ /* 0x024fe200078e0020 */
[----:B------:R-:W-:Y:S01]  /*6270*/  UMOV UR4, 0xffffffff ;  /* 0xffffffff00047882 */ /* 0x000fe20000000000 */
[----:B-1----:R-:W-:Y:S01]  /*6280*/  IMAD.MOV.U32 R3, RZ, RZ, R33 ;  /* 0x000000ffff037224 */ /* 0x002fe200078e0021 */
[----:B------:R-:W-:Y:S01]  /*6290*/  CS2R R26, SRZ ;  /* 0x00000000001a7805 */ /* 0x000fe2000001ff00 */
[----:B------:R-:W-:Y:S01]  /*62a0*/  IMAD.MOV.U32 R9, RZ, RZ, R21 ;  /* 0x000000ffff097224 */ /* 0x000fe200078e0015 */
[----:B------:R-:W-:Y:S01]  /*62b0*/  PRMT R41, R0, 0x7610, R41 ;  /* 0x0000761000297816 */ /* 0x000fe20000000029 */
[----:B---3--:R-:W-:Y:S01]  /*62c0*/  IMAD.MOV.U32 R5, RZ, RZ, R20 ;  /* 0x000000ffff057224 */ /* 0x008fe200078e0014 */
[----:B------:R-:W-:Y:S01]  /*62d0*/  PRMT R47, R3, 0x7610, R47 ;  /* 0x00007610032f7816 */ /* 0x000fe2000000002f */
[----:B------:R-:W-:Y:S01]  /*62e0*/  IMAD.MOV.U32 R0, RZ, RZ, R30 ;  /* 0x000000ffff007224 */ /* 0x000fe200078e001e */
[----:B------:R-:W-:Y:S01]  /*62f0*/  PRMT R35, R35, 0x5410, R9 ;  /* 0x0000541023237816 */ /* 0x000fe20000000009 */
[----:B------:R-:W-:Y:S01]  /*6300*/  IMAD.MOV.U32 R3, RZ, RZ, R31 ;  /* 0x000000ffff037224 */ /* 0x000fe200078e001f */
[----:B------:R-:W-:Y:S01]  /*6310*/  PRMT R36, R36, 0x5410, R5 ;  /* 0x0000541024247816 */ /* 0x000fe20000000005 */
[----:B------:R-:W-:Y:S01]  /*6320*/  IMAD.MOV.U32 R9, RZ, RZ, R25 ;  /* 0x000000ffff097224 */ /* 0x000fe200078e0019 */
[----:B------:R-:W-:-:S02]  /*6330*/  MOV R5, R24 ;  /* 0x0000001800057202 */ /* 0x000fc40000000f00 */
[----:B------:R-:W-:Y:S02]  /*6340*/  PRMT R41, R41, 0x5410, R0 ;  /* 0x0000541029297816 */ /* 0x000fe40000000000 */
[----:B------:R-:W-:Y:S02]  /*6350*/  PRMT R47, R47, 0x5410, R3 ;  /* 0x000054102f2f7816 */ /* 0x000fe40000000003 */
[----:B------:R-:W-:Y:S02]  /*6360*/  PRMT R48, R5, 0x7610, R48 ;  /* 0x0000761005307816 */ /* 0x000fe40000000030 */
[----:B------:R-:W-:Y:S01]  /*6370*/  PRMT R35, R9, 0x7610, R35 ;  /* 0x0000761009237816 */ /* 0x000fe20000000023 */
[----:B------:R-:W-:Y:S06]  /*6380*/  BRA.DIV UR4, `(.L_x_2316) ;  /* 0x0000011e04a47947 */ /* 0x000fec000b800000 */
[----:B------:R1:W2:Y:S04]  /*6390*/  SHFL.IDX PT, R3, R6, 0x1, 0x1c1f ;  /* 0x003c1f0006037f89 */ /* 0x0002a800000e0000 */
[----:B------:R1:W3:Y:S04]  /*63a0*/  SHFL.IDX PT, R0, R4, 0x1, 0x1c1f ;  /* 0x003c1f0004007f89 */ /* 0x0002e800000e0000 */
[----:B------:R1:W0:Y:S04]  /*63b0*/  SHFL.IDX PT, R5, R8, 0x1, 0x1c1f ;  /* 0x003c1f0008057f89 */ /* 0x00022800000e0000 */
[----:B----4-:R1:W4:Y:S02]  /*63c0*/  SHFL.IDX PT, R14, R7, 0x1, 0x1c1f ;  /* 0x003c1f00070e7f89 */ /* 0x01032400000e0000 */
.L_x_2534:
        /* <DEDUP_REMOVED lines=19> */
[----:B------:R-:W-:Y:S01]  /*6500*/  IMAD.MOV.U32 R15, RZ, RZ, R5 ;  /* 0x000000ffff0f7224 */ /* 0x000fe200078e0005 */
[----:B------:R-:W-:-:S09]  /*6510*/  CS2R R12, SRZ ;  /* 0x00000000000c7805 */ /* 0x000fd2000001ff00 */
[C---:B------:R-:W-:Y:S01]  /*6520*/  @!P3 IMAD.SHL.U32 R9, R155.reuse, 0x2, RZ ;  /* 0x000000029b09b824 */ /* 0x040fe200078e00ff */
[----:B------:R-:W-:Y:S02]  /*6530*/  @!P3 SHF.L.U64.HI R10, R155, 0x1, R38 ;  /* 0x000000019b0ab819 */ /* 0x000fe40000010226 */
[----:B------:R-:W-:Y:S01]  /*6540*/  CS2R R26, SRZ ;  /* 0x00000000001a7805 */ /* 0x000fe2000001ff00 */
[----:B------:R-:W-:Y:S01]  /*6550*/  @!P2 IMAD.WIDE R6, R152, 0x2, R6 ;  /* 0x000000029806a825 */ /* 0x000fe200078e0206 */
[-C--:B----4-:R-:W-:Y:S02]  /*6560*/  @!P3 IADD3 R4, P1, R14, R9.reuse, RZ ;  /* 0x000000090e04b210 */ /* 0x090fe40007f3e0ff */
[----:B------:R-:W-:Y:S02]  /*6570*/  @!P3 IADD3 R38, P0, R0, R9, RZ ;  /* 0x000000090026b210 */ /* 0x000fe40007f1e0ff */
[----:B------:R-:W-:Y:S01]  /*6580*/  CS2R R8, SRZ ;  /* 0x0000000000087805 */ /* 0x000fe2000001ff00 */
[----:B------:R0:W5:Y:S01]  /*6590*/  @!P2 LD.E.64 R12, desc[UR40][R6.64] ;  /* 0x00000028060ca980 */ /* 0x000162000c101b00 */
[----:B------:R-:W-:Y:S01]  /*65a0*/  @!P3 IMAD.X R5, R5, 0x1, R10, P1 ;  /* 0x000000010505b824 */ /* 0x000fe200008e060a */
[----:B------:R-:W-:-:S02]  /*65b0*/  @!P3 IADD3.X R39, R3, R10, RZ, P0, !PT ;  /* 0x0000000a0327b210 */ /* 0x000fc400007fe4ff */
[----:B------:R-:W-:Y:S01]  /*65c0*/  CS2R R10, SRZ ;  /* 0x00000000000a7805 */ /* 0x000fe2000001ff00 */
[----:B------:R-:W-:Y:S02]  /*65d0*/  @!P2 IMAD.WIDE R14, R152, 0x2, R14 ;  /* 0x00000002980ea825 */ /* 0x000fe400078e020e */
[----:B------:R0:W5:Y:S04]  /*65e0*/  @!P3 LD.E.64 R8, desc[UR40][R38.64] ;  /* 0x000000282608b980 */ /* 0x000168000c101b00 */
[----:B------:R0:W5:Y:S04]  /*65f0*/  @!P2 LD.E.64 R26, desc[UR40][R14.64] ;  /* 0x000000280e1aa980 */ /* 0x000168000c101b00 */
[----:B------:R0:W5:Y:S02]  /*6600*/  @!P3 LD.E.64 R10, desc[UR40][R4.64] ;  /* 0x00000028040ab980 */ /* 0x000164000c101b00 */
.L_x_2318:
[----:B------:R-:W-:Y:S05]  /*6610*/  BSYNC B1 ;  /* 0x0000000000017941 */ /* 0x000fea0003800000 */
.L_x_2317:
[----:B0-----:R-:W0:Y:S01]  /*6620*/  S2R R7, SR_TID.X ;  /* 0x0000000000077919 */ /* 0x001e220000002100 */
[----:B------:R-:W1:Y:S01]  /*6630*/  SYNCS.PHASECHK.TRANS64.TRYWAIT P0, [R2+URZ+0x16800], R37 ;  /* 0x01680025020075a7 */ /* 0x000e62000800017f */
[----:B------:R-:W-:Y:S01]  /*6640*/  LOP3.LUT R3, R34, 0x1c0, RZ, 0xc0, !PT ;  /* 0x000001c022037812 */ /* 0x000fe200078ec0ff */
[----:B-----5:R-:W-:Y:S01]  /*6650*/  IMAD.MOV.U32 R4, RZ, RZ, R26 ;  /* 0x000000ffff047224 */ /* 0x020fe200078e001a */
[----:B------:R-:W-:Y:S01]  /*6660*/  BSSY B1, `(.L_x_2319) ;  /* 0x000001e000017945 */ /* 0x000fe20003800000 */
[----:B------:R-:W-:Y:S01]  /*6670*/  IMAD.MOV.U32 R5, RZ, RZ, R11 ;  /* 0x000000ffff057224 */ /* 0x000fe200078e000b */
[----:B---3--:R-:W-:Y:S01]  /*6680*/  LOP3.LUT R0, R3, 0x18, R16, 0xf8, !PT ;  /* 0x0000001803007812 */ /* 0x008fe200078ef810 */
[----:B------:R-:W-:Y:S01]  /*6690*/  IMAD R34, R29, -0xc0, R40 ;  /* 0xffffff401d227824 */ /* 0x000fe200078e0228 */
[----:B------:R-:W-:Y:S01]  /*66a0*/  SHF.R.U32.HI R3, RZ, 0x3, R3 ;  /* 0x00000003ff037819 */ /* 0x000fe20000011603 */
[----:B------:R-:W-:Y:S01]  /*66b0*/  IMAD.MOV.U32 R6, RZ, RZ, R12 ;  /* 0x000000ffff067224 */ /* 0x000fe200078e000c */
[----:B------:R-:W-:Y:S01]  /*66c0*/  PRMT R36, R4, 0x7610, R36 ;  /* 0x0000761004247816 */ /* 0x000fe20000000024 */
[----:B------:R-:W-:Y:S01]  /*66d0*/  IMAD.MOV.U32 R4, RZ, RZ, R10 ;  /* 0x000000ffff047224 */ /* 0x000fe200078e000a */
[----:B------:R-:W-:Y:S01]  /*66e0*/  LOP3.LUT R0, R0, R3, RZ, 0x3c, !PT ;  /* 0x0000000300007212 */ /* 0x000fe200078e3cff */
[----:B------:R-:W-:Y:S01]  /*66f0*/  IMAD.MOV.U32 R3, RZ, RZ, R27 ;  /* 0x000000ffff037224 */ /* 0x000fe200078e001b */
[----:B------:R-:W-:-:S02]  /*6700*/  VIMNMX R34, R34, 0xc0, PT ;  /* 0x000000c022227848 */ /* 0x000fc40003fe0100 */
[----:B----4-:R-:W-:Y:S01]  /*6710*/  PRMT R14, R4, 0x5410, R5 ;  /* 0x00005410040e7816 */ /* 0x010fe20000000005 */
[----:B------:R-:W-:Y:S01]  /*6720*/  IMAD.MOV.U32 R4, RZ, RZ, R8 ;  /* 0x000000ffff047224 */ /* 0x000fe200078e0008 */
[----:B------:R-:W-:Y:S01]  /*6730*/  PRMT R29, R3, 0x7610, R29 ;  /* 0x00007610031d7816 */ /* 0x000fe2000000001d */
[----:B------:R-:W-:Y:S01]  /*6740*/  IMAD.MOV.U32 R5, RZ, RZ, R9 ;  /* 0x000000ffff057224 */ /* 0x000fe200078e0009 */
        /* <DEDUP_REMOVED lines=8> */
[----:B------:R-:W-:Y:S01]  /*67d0*/  IMAD R3, R7, 0x200, R0 ;  /* 0x0000020007037824 */ /* 0x000fe200078e0200 */
[----:B------:R-:W-:-:S03]  /*67e0*/  MOV R0, R13 ;  /* 0x0000000d00007202 */ /* 0x000fc60000000f00 */
[----:B------:R-:W-:Y:S01]  /*67f0*/  IMAD R3, R3, 0x2, R2 ;  /* 0x0000000203037824 */ /* 0x000fe200078e0202 */
[----:B------:R-:W-:-:S03]  /*6800*/  PRMT R29, R29, 0x5410, R0 ;  /* 0x000054101d1d7816 */ /* 0x000fc60000000000 */
[C---:B------:R-:W-:Y:S02]  /*6810*/  VIADD R4, R3.reuse, 0x8400 ;  /* 0x0000840003047836 */ /* 0x040fe40000000000 */
[----:B------:R-:W-:Y:S01]  /*6820*/  VIADD R0, R3, 0x8440 ;  /* 0x0000844003007836 */ /* 0x000fe20000000000 */
[----:B-1----:R-:W-:Y:S06]  /*6830*/  @!P0 BRA `(.L_x_2320) ;  /* 0x0000011800e88947 */ /* 0x002fec0003800000 */
.L_x_2535:
[----:B------:R-:W-:Y:S05]  /*6840*/  BSYNC B1 ;  /* 0x0000000000017941 */ /* 0x000fea0003800000 */
.L_x_2319:
[----:B------:R-:W-:Y:S01]  /*6850*/  BSSY B1, `(.L_x_2321) ;  /* 0x000005f000017945 */ /* 0x000fe20003800000 */
[----:B------:R-:W-:Y:S01]  /*6860*/  PRMT R15, R15, 0x5410, R5 ;  /* 0x000054100f0f7816 */ /* 0x000fe20000000005 */
[----:B------:R-:W-:Y:S02]  /*6870*/  @P2 VIADD R0, R4, 0xffffffc0 ;  /* 0xffffffc004002836 */ /* 0x000fe40000000000 */
[----:B------:R-:W-:Y:S05]  /*6880*/  @P1 BRA `(.L_x_2322) ;  /* 0x00000004006c1947 */ /* 0x000fea0003800000 */
[----:B------:R-:W1:Y:S01]  /*6890*/  LDC R4, c[0x0][0x3f4] ;  /* 0x0000fd00ff047b82 */ /* 0x000e620000000800 */
[----:B------:R-:W-:Y:S01]  /*68a0*/  BSSY B2, `(.L_x_2323) ;  /* 0x000002e000027945 */ /* 0x000fe20003800000 */
[-C--:B-1----:R-:W-:Y:S02]  /*68b0*/  ISETP.GE.AND P0, PT, R152, R4.reuse, PT ;  /* 0x000000049800720c */ /* 0x082fe40003f06270 */
[----:B------:R-:W-:-:S11]  /*68c0*/  ISETP.GE.AND P1, PT, R155, R4, PT ;  /* 0x000000049b00720c */ /* 0x000fd60003f26270 */
[----:B------:R-:W-:Y:S05]  /*68d0*/  @P0 BRA `(.L_x_2324) ;  /* 0x0000000000a80947 */ /* 0x000fea0003800000 */
[----:B------:R-:W1:Y:S01]  /*68e0*/  LDS.128 R4, [R3+0x8400] ;  /* 0x0084000003047984 */ /* 0x000e620000000c00 */
[----:B------:R-:W-:Y:S01]  /*68f0*/  SHF.R.U32.HI R40, RZ, 0x10, R33 ;  /* 0x00000010ff287819 */ /* 0x000fe20000011621 */
[--C-:B------:R-:W-:Y:S01]  /*6900*/  HADD2.F32 R39, -RZ, R41.reuse.H0_H0 ;  /* 0x20000029ff277230 */ /* 0x100fe20000004100 */
[----:B------:R-:W-:Y:S01]  /*6910*/  SHF.R.U32.HI R38, RZ, 0x10, R31 ;  /* 0x00000010ff267819 */ /* 0x000fe2000001161f */
[----:B0-----:R-:W-:Y:S01]  /*6920*/  HADD2.F32 R37, -RZ, R41.H1_H1 ;  /* 0x30000029ff257230 */ /* 0x001fe20000004100 */
        /* <DEDUP_REMOVED lines=9> */
[----:B------:R-:W-:Y:S01]  /*69c0*/  FMUL.FTZ R33, R33, R38 ;  /* 0x0000002621217220 */ /* 0x000fe20000410000 */
[--C-:B------:R-:W-:Y:S02]  /*69d0*/  HADD2.F32 R30, -RZ, R6.reuse.H0_H0 ;  /* 0x20000006ff1e7230 */ /* 0x100fe40000004100 */
[----:B------:R-:W-:Y:S01]  /*69e0*/  FMUL.FTZ R42, R4, R39 ;  /* 0x00000027042a7220 */ /* 0x000fe20000410000 */
[----:B------:R-:W-:-:S02]  /*69f0*/  HADD2.F32 R31, -RZ, R6.H1_H1 ;  /* 0x30000006ff1f7230 */ /* 0x000fc40000004100 */
[C---:B------:R-:W-:Y:S01]  /*6a00*/  FFMA.FTZ R43, R32.reuse, R38, -R41 ;  /* 0x00000026202b7223 */ /* 0x040fe20000010829 */
[--C-:B------:R-:W-:Y:S02]  /*6a10*/  HADD2.F32 R6, -RZ, R5.reuse.H0_H0 ;  /* 0x20000005ff067230 */ /* 0x100fe40000004100 */
[----:B------:R-:W-:Y:S01]  /*6a20*/  FFMA.FTZ R44, R32, R40, R33 ;  /* 0x00000028202c7223 */ /* 0x000fe20000010021 */
[-C--:B------:R-:W-:Y:S01]  /*6a30*/  FMUL.FTZ R38, R4, R37.reuse ;  /* 0x0000002504267220 */ /* 0x080fe20000410000 */
[C---:B------:R-:W-:Y:S01]  /*6a40*/  FFMA.FTZ R42, R7.reuse, R37, -R42 ;  /* 0x00000025072a7223 */ /* 0x040fe2000001082a */
[----:B------:R-:W-:Y:S02]  /*6a50*/  HADD2.F32 R5, -RZ, R5.H1_H1 ;  /* 0x30000005ff057230 */ /* 0x000fe40000004100 */
[--C-:B------:R-:W-:Y:S02]  /*6a60*/  HADD2.F32 R37, -RZ, R47.reuse.H0_H0 ;  /* 0x2000002fff257230 */ /* 0x100fe40000004100 */
[----:B------:R-:W-:Y:S01]  /*6a70*/  FFMA.FTZ R39, R7, R39, R38 ;  /* 0x0000002707277223 */ /* 0x000fe20000010026 */
[----:B------:R-:W-:-:S02]  /*6a80*/  HADD2.F32 R32, -RZ, R47.H1_H1 ;  /* 0x3000002fff207230 */ /* 0x000fc40000004100 */
        /* <DEDUP_REMOVED lines=15> */
.L_x_2324:
[----:B------:R-:W-:Y:S05]  /*6b80*/  BSYNC B2 ;  /* 0x0000000000027941 */ /* 0x000fea0003800000 */
.L_x_2323:
[----:B------:R-:W-:Y:S05]  /*6b90*/  @P1 BRA `(.L_x_2322) ;  /* 0x0000000000a81947 */ /* 0x000fea0003800000 */
[----:B-1----:R-:W1:Y:S01]  /*6ba0*/  LDS.128 R4, [R0] ;  /* 0x0000000000047984 */ /* 0x002e620000000c00 */
[----:B------:R-:W-:Y:S01]  /*6bb0*/  SHF.R.U32.HI R31, RZ, 0x10, R25 ;  /* 0x00000010ff1f7819 */ /* 0x000fe20000011619 */
[----:B------:R-:W-:Y:S01]  /*6bc0*/  HADD2.F32 R30, -RZ, R48.H0_H0 ;  /* 0x20000030ff1e7230 */ /* 0x000fe20000004100 */
[----:B------:R-:W-:Y:S01]  /*6bd0*/  SHF.R.U32.HI R33, RZ, 0x10, R21 ;  /* 0x00000010ff217819 */ /* 0x000fe20000011615 */
[----:B------:R-:W-:Y:S01]  /*6be0*/  HADD2.F32 R32, -RZ, R36.H1_H1 ;  /* 0x30000024ff207230 */ /* 0x000fe20000004100 */
[----:B------:R-:W-:Y:S01]  /*6bf0*/  SHF.R.U64 R41, R24, 0x10, R25 ;  /* 0x0000001018297819 */ /* 0x000fe20000001219 */
[----:B------:R-:W-:Y:S01]  /*6c00*/  HADD2.F32 R31, -RZ, R31.H0_H0 ;  /* 0x2000001fff1f7230 */ /* 0x000fe20000004100 */
[----:B------:R-:W-:Y:S01]  /*6c10*/  SHF.R.U64 R39, R20, 0x10, R21 ;  /* 0x0000001014277819 */ /* 0x000fe20000001215 */
[----:B------:R-:W-:Y:S02]  /*6c20*/  HADD2.F32 R33, -RZ, R33.H0_H0 ;  /* 0x20000021ff217230 */ /* 0x000fe40000004100 */
[----:B-1----:R-:W-:-:S02]  /*6c30*/  HADD2.F32 R25, -RZ, R7.H1_H1 ;  /* 0x30000007ff197230 */ /* 0x002fc40000004100 */
[----:B------:R-:W-:Y:S02]  /*6c40*/  HADD2.F32 R24, -RZ, R7.H0_H0 ;  /* 0x20000007ff187230 */ /* 0x000fe40000004100 */
[--C-:B------:R-:W-:Y:S02]  /*6c50*/  HADD2.F32 R7, -RZ, R4.reuse.H0_H0 ;  /* 0x20000004ff077230 */ /* 0x100fe40000004100 */
[C---:B------:R-:W-:Y:S01]  /*6c60*/  FMUL.FTZ R40, R25.reuse, R31 ;  /* 0x0000001f19287220 */ /* 0x040fe20000410000 */
[----:B------:R-:W-:Y:S02]  /*6c70*/  HADD2.F32 R4, -RZ, R4.H1_H1 ;  /* 0x30000004ff047230 */ /* 0x000fe40000004100 */
[-C--:B0-----:R-:W-:Y:S01]  /*6c80*/  FMUL.FTZ R37, R25, R33.reuse ;  /* 0x0000002119257220 */ /* 0x081fe20000410000 */
[--C-:B------:R-:W-:Y:S02]  /*6c90*/  HADD2.F32 R20, -RZ, R6.reuse.H0_H0 ;  /* 0x20000006ff147230 */ /* 0x100fe40000004100 */
[----:B------:R-:W-:Y:S01]  /*6ca0*/  FFMA.FTZ R42, R24, R33, R40 ;  /* 0x00000021182a7223 */ /* 0x000fe20000010028 */
[----:B------:R-:W-:-:S02]  /*6cb0*/  HADD2.F32 R21, -RZ, R6.H1_H1 ;  /* 0x30000006ff157230 */ /* 0x000fc40000004100 */
[----:B------:R-:W-:Y:S01]  /*6cc0*/  FMUL.FTZ R38, R4, R32 ;  /* 0x0000002004267220 */ /* 0x000fe20000410000 */
[----:B------:R-:W-:Y:S02]  /*6cd0*/  HADD2.F32 R25, -RZ, R35.H1_H1 ;  /* 0x30000023ff197230 */ /* 0x000fe40000004100 */
[----:B------:R-:W-:Y:S01]  /*6ce0*/  FFMA.FTZ R37, R24, R31, -R37 ;  /* 0x0000001f18257223 */ /* 0x000fe20000010825 */
[----:B------:R-:W-:Y:S02]  /*6cf0*/  HADD2.F32 R6, -RZ, R5.H0_H0 ;  /* 0x20000005ff067230 */ /* 0x000fe40000004100 */
[-C--:B------:R-:W-:Y:S01]  /*6d00*/  FMUL.FTZ R40, R4, R30.reuse ;  /* 0x0000001e04287220 */ /* 0x080fe20000410000 */
[----:B------:R-:W-:Y:S02]  /*6d10*/  HADD2.F32 R35, -RZ, R35.H0_H0 ;  /* 0x20000023ff237230 */ /* 0x000fe40000004100 */
[----:B------:R-:W-:Y:S01]  /*6d20*/  FFMA.FTZ R38, R7, R30, -R38 ;  /* 0x0000001e07267223 */ /* 0x000fe20000010826 */
[----:B------:R-:W-:-:S02]  /*6d30*/  HADD2.F32 R5, -RZ, R5.H1_H1 ;  /* 0x30000005ff057230 */ /* 0x000fc40000004100 */
        /* <DEDUP_REMOVED lines=16> */
.L_x_2322:
[----:B------:R-:W-:Y:S05]  /*6e40*/  BSYNC B1 ;  /* 0x0000000000017941 */ /* 0x000fea0003800000 */
.L_x_2321:
[----:B-12---:R-:W-:-:S05]  /*6e50*/  VIADD R4, R19, 0x60 ;  /* 0x0000006013047836 */ /* 0x006fca0000000000 */
[----:B------:R-:W-:-:S13]  /*6e60*/  ISETP.GE.AND P0, PT, R4, R34, PT ;  /* 0x000000220400720c */ /* 0x000fda0003f06270 */
[----:B------:R-:W-:Y:S05]  /*6e70*/  @P0 BRA `(.L_x_2325) ;  /* 0x0000001800ac0947 */ /* 0x000fea0003800000 */
[----:B------:R-:W1:Y:S01]  /*6e80*/  LDC R4, c[0x0][0x3f4] ;  /* 0x0000fd00ff047b82 */ /* 0x000e620000000800 */
[----:B------:R-:W-:Y:S01]  /*6e90*/  BSSY B1, `(.L_x_2326) ;  /* 0x000002e000017945 */ /* 0x000fe20003800000 */
[-C--:B-1----:R-:W-:Y:S02]  /*6ea0*/  ISETP.GE.AND P0, PT, R152, R4.reuse, PT ;  /* 0x000000049800720c */ /* 0x082fe40003f06270 */
[----:B------:R-:W-:-:S11]  /*6eb0*/  ISETP.GE.AND P1, PT, R155, R4, PT ;  /* 0x000000049b00720c */ /* 0x000fd60003f26270 */
[----:B------:R-:W-:Y:S05]  /*6ec0*/  @P0 BRA `(.L_x_2327) ;  /* 0x0000000000a80947 */ /* 0x000fea0003800000 */
[----:B------:R-:W1:Y:S01]  /*6ed0*/  LDS.128 R4, [R3+0xb400] ;  /* 0x00b4000003047984 */ /* 0x000e620000000c00 */
[--C-:B------:R-:W-:Y:S01]  /*6ee0*/  SHF.R.U64 R33, R26, 0x10, R27.reuse ;  /* 0x000000101a217819 */ /* 0x100fe2000000121b */
[----:B------:R-:W-:Y:S01]  /*6ef0*/  HADD2.F32 R24, -RZ, R48.H1_H1 ;  /* 0x30000030ff187230 */ /* 0x000fe20000004100 */
        /* <DEDUP_REMOVED lines=39> */
.L_x_2327:
[----:B------:R-:W-:Y:S05]  /*7170*/  BSYNC B1 ;  /* 0x0000000000017941 */ /* 0x000fea0003800000 */
.L_x_2326:
[----:B------:R-:W-:Y:S05]  /*7180*/  @P1 BRA `(.L_x_2325) ;  /* 0x0000001400e81947 */ /* 0x000fea0003800000 */
[----:B-1----:R-:W1:Y:S01]  /*7190*/  LDS.128 R4, [R0+0x3000] ;  /* 0x0030000000047984 */ /* 0x002e620000000c00 */
[----:B------:R-:W-:Y:S01]  /*71a0*/  SHF.R.U32.HI R20, RZ, 0x10, R11 ;  /* 0x00000010ff147819 */ /* 0x000fe2000001160b */
[--C-:B------:R-:W-:Y:S01]  /*71b0*/  HADD2.F32 R13, -RZ, R14.reuse.H0_H0 ;  /* 0x2000000eff0d7230 */ /* 0x100fe20000004100 */
[----:B------:R-:W-:Y:S01]  /*71c0*/  SHF.R.U32.HI R12, RZ, 0x10, R9 ;  /* 0x00000010ff0c7819 */ /* 0x000fe20000011609 */
        /* <DEDUP_REMOVED lines=39> */
.L_x_2312:
[----:B------:R-:W0:Y:S01]  /*7440*/  S2R R0, SR_TID.X ;  /* 0x0000000000007919 */ /* 0x000e220000002100 */
[----:B------:R-:W1:Y:S01]  /*7450*/  LDC R32, c[0x0][0x448] ;  /* 0x00011200ff207b82 */ /* 0x000e620000000800 */
[----:B------:R-:W-:Y:S01]  /*7460*/  ULDC.64 UR4, c[0x0][0x3f8] ;  /* 0x0000fe0000047ab9 */ /* 0x000fe20000000a00 */
[----:B------:R-:W-:Y:S01]  /*7470*/  ULDC.64 UR6, c[0x0][0x408] ;  /* 0x0001020000067ab9 */ /* 0x000fe20000000a00 */
[----:B------:R-:W-:Y:S01]  /*7480*/  IMAD.MOV.U32 R27, RZ, RZ, R31 ;  /* 0x000000ffff1b7224 */ /* 0x000fe200078e001f */
[----:B------:R-:W-:Y:S01]  /*7490*/  SHF.R.S32.HI R43, RZ, 0x1f, R16 ;  /* 0x0000001fff2b7819 */ /* 0x000fe20000011410 */
[----:B------:R-:W-:Y:S01]  /*74a0*/  IMAD.MOV.U32 R4, RZ, RZ, R24 ;  /* 0x000000ffff047224 */ /* 0x000fe200078e0018 */
[----:B-1----:R-:W-:Y:S01]  /*74b0*/  ISETP.NE.AND P0, PT, R32, 0x1, PT ;  /* 0x000000012000780c */ /* 0x002fe20003f05270 */
[----:B0-----:R-:W-:-:S05]  /*74c0*/  VIADD R0, R0, 0xffffff80 ;  /* 0xffffff8000007836 */ /* 0x001fca0000000000 */
[----:B------:R-:W-:-:S07]  /*74d0*/  SHF.R.S32.HI R3, RZ, 0x1f, R0 ;  /* 0x0000001fff037819 */ /* 0x000fce0000011400 */
[----:B------:R-:W0:Y:S01]  /*74e0*/  @P0 LDC R5, c[0x0][0x450] ;  /* 0x00011400ff050b82 */ /* 0x000e220000000800 */
[----:B------:R-:W-:-:S04]  /*74f0*/  LEA.HI R3, R3, R0, RZ, 0x2 ;  /* 0x0000000003037211 */ /* 0x000fc800078f10ff */
[----:B------:R-:W-:-:S04]  /*7500*/  LOP3.LUT R3, R3, 0xfffffffc, RZ, 0xc0, !PT ;  /* 0xfffffffc03037812 */ /* 0x000fc800078ec0ff */
[----:B------:R-:W-:Y:S02]  /*7510*/  IADD3 R3, R0, -R3, RZ ;  /* 0x8000000300037210 */ /* 0x000fe40007ffe0ff */
[----:B------:R-:W1:Y:S03]  /*7520*/  @P0 LDC R0, c[0x0][0x44c] ;  /* 0x00011300ff000b82 */ /* 0x000e660000000800 */
[----:B------:R-:W-:-:S04]  /*7530*/  IMAD R3, R3, 0x60, R39 ;  /* 0x0000006003037824 */ /* 0x000fc800078e0227 */
[----:B-1----:R-:W-:-:S05]  /*7540*/  @P0 IMAD.HI.U32 R0, R3, R0, RZ ;  /* 0x0000000003000227 */ /* 0x002fca00078e00ff */
[----:B0-----:R-:W-:Y:S01]  /*7550*/  @P0 SHF.R.U32.HI R3, RZ, R5, R0 ;  /* 0x00000005ff030219 */ /* 0x001fe20000011600 */
        /* <DEDUP_REMOVED lines=19> */
[----:B------:R-:W0:Y:S03]  /*7690*/  LDC R41, c[0x0][0x3f4] ;  /* 0x0000fd00ff297b82 */ /* 0x000e260000000800 */
[----:B------:R-:W1:Y:S04]  /*76a0*/  SHFL.IDX PT, R3, R25, RZ, 0x1c1f ;  /* 0x001c1fff19037589 */ /* 0x000e6800000e0000 */
[----:B------:R-:W3:Y:S04]  /*76b0*/  SHFL.IDX PT, R0, R26, RZ, 0x1c1f ;  /* 0x001c1fff1a007589 */ /* 0x000ee800000e0000 */
[----:B------:R-:W4:Y:S04]  /*76c0*/  SHFL.IDX PT, R14, R27, RZ, 0x1c1f ;  /* 0x001c1fff1b0e7589 */ /* 0x000f2800000e0000 */
[----:B------:R-:W5:Y:S01]  /*76d0*/  SHFL.IDX PT, R4, R24, RZ, 0x1c1f ;  /* 0x001c1fff18047589 */ /* 0x000f6200000e0000 */
[----:B0-----:R-:W-:Y:S01]  /*76e0*/  ISETP.GE.AND P0, PT, R16, R41, PT ;  /* 0x000000291000720c */ /* 0x001fe20003f06270 */
[----:B--2---:R-:W-:-:S05]  /*76f0*/  IMAD R32, R6, R32, RZ ;  /* 0x0000002006207224 */ /* 0x004fca00078e02ff */
[----:B------:R-:W-:-:S13]  /*7700*/  ISETP.GE.OR P1, PT, R39, R32, P0 ;  /* 0x000000202700720c */ /* 0x000fda0000726670 */
[C---:B------:R-:W-:Y:S01]  /*7710*/  @!P1 IMAD.SHL.U32 R5, R16.reuse, 0x2, RZ ;  /* 0x0000000210059824 */ /* 0x040fe200078e00ff */
[----:B------:R-:W-:-:S04]  /*7720*/  @!P1 SHF.L.U64.HI R21, R16, 0x1, R43 ;  /* 0x0000000110159819 */ /* 0x000fc8000001022b */
[----:B-1----:R-:W-:-:S05]  /*7730*/  @!P1 IADD3 R6, P2, R3, R5, RZ ;  /* 0x0000000503069210 */ /* 0x002fca0007f5e0ff */
[----:B---3--:R-:W-:Y:S01]  /*7740*/  @!P1 IMAD.X R7, R0, 0x1, R21, P2 ;  /* 0x0000000100079824 */ /* 0x008fe200010e0615 */
[----:B----4-:R-:W-:-:S04]  /*7750*/  @!P1 IADD3 R14, P2, R14, R5, RZ ;  /* 0x000000050e0e9210 */ /* 0x010fc80007f5e0ff */
[----:B------:R-:W2:Y:S01]  /*7760*/  @!P1 LD.E.128 R8, desc[UR40][R6.64] ;  /* 0x0000002806089980 */ /* 0x000ea2000c101d00 */
[----:B-----5:R-:W-:-:S05]  /*7770*/  @!P1 IMAD.X R3, R4, 0x1, R21, P2 ;  /* 0x0000000104039824 */ /* 0x020fca00010e0615 */
[----:B------:R-:W-:-:S05]  /*7780*/  @!P1 MOV R15, R3 ;  /* 0x00000003000f9202 */ /* 0x000fca0000000f00 */
        /* <DEDUP_REMOVED lines=16> */
[----:B---3--:R-:W-:Y:S01]  /*7890*/  @!P1 MOV R20, R4 ;  /* 0x0000000400149202 */ /* 0x008fe20000000f00 */
[----:B------:R-:W-:-:S02]  /*78a0*/  @!P1 IMAD.MOV.U32 R21, RZ, RZ, R5 ;  /* 0x000000ffff159224 */ /* 0x000fc400078e0005 */
[----:B------:R0:W3:Y:S01]  /*78b0*/  SHFL.IDX PT, R3, R25, 0x1, 0x1c1f ;  /* 0x003c1f0019037f89 */ /* 0x0000e200000e0000 */
[----:B------:R-:W-:Y:S02]  /*78c0*/  @!P1 IMAD.MOV.U32 R30, RZ, RZ, R6 ;  /* 0x000000ffff1e9224 */ /* 0x000fe400078e0006 */
[----:B------:R-:W-:Y:S02]  /*78d0*/  @!P1 IMAD.MOV.U32 R31, RZ, RZ, R7 ;  /* 0x000000ffff1f9224 */ /* 0x000fe400078e0007 */
[----:B------:R-:W-:Y:S02]  /*78e0*/  IMAD.MOV.U32 R4, RZ, RZ, R20 ;  /* 0x000000ffff047224 */ /* 0x000fe400078e0014 */
[----:B------:R-:W-:Y:S02]  /*78f0*/  IMAD.MOV.U32 R5, RZ, RZ, R21 ;  /* 0x000000ffff057224 */ /* 0x000fe400078e0015 */
[----:B------:R-:W-:Y:S02]  /*7900*/  IMAD.MOV.U32 R6, RZ, RZ, R30 ;  /* 0x000000ffff067224 */ /* 0x000fe400078e001e */
[----:B------:R-:W-:Y:S01]  /*7910*/  IMAD.MOV.U32 R8, RZ, RZ, R36 ;  /* 0x000000ffff087224 */ /* 0x000fe200078e0024 */
[----:B------:R-:W-:Y:S01]  /*7920*/  PRMT R45, R5, 0x7610, R45 ;  /* 0x00007610052d7816 */ /* 0x000fe2000000002d */
[----:B------:R-:W-:Y:S01]  /*7930*/  IMAD.MOV.U32 R9, RZ, RZ, R37 ;  /* 0x000000ffff097224 */ /* 0x000fe200078e0025 */
[----:B------:R-:W-:Y:S01]  /*7940*/  PRMT R56, R4, 0x5410, R6 ;  /* 0x0000541004387816 */ /* 0x000fe20000000006 */
[----:B------:R-:W-:Y:S01]  /*7950*/  IMAD.MOV.U32 R7, RZ, RZ, R31 ;  /* 0x000000ffff077224 */ /* 0x000fe200078e001f */
[----:B------:R-:W-:-:S02]  /*7960*/  CS2R R4, SRZ ;  /* 0x0000000000047805 */ /* 0x000fc4000001ff00 */
[----:B------:R-:W-:Y:S02]  /*7970*/  PRMT R33, R8, 0x5410, R9 ;  /* 0x0000541008217816 */ /* 0x000fe40000000009 */
[----:B012-4-:R-:W-:-:S07]  /*7980*/  PRMT R42, R42, 0x5410, R7 ;  /* 0x000054102a2a7816 */ /* 0x017fce0000000007 */
.L_x_2545:
[----:B------:R-:W2:Y:S01]  /*7990*/  LDL R7, [R1+0x50] ;  /* 0x0000500001077983 */ /* 0x000ea20000100800 */
[----:B------:R-:W-:Y:S01]  /*79a0*/  VIADD R39, R39, 0x60 ;  /* 0x0000006027277836 */ /* 0x000fe20000000000 */
[----:B------:R-:W-:Y:S01]  /*79b0*/  BSSY B1, `(.L_x_2329) ;  /* 0x0000016000017945 */ /* 0x000fe20003800000 */
[----:B------:R-:W-:Y:S02]  /*79c0*/  CS2R R8, SRZ ;  /* 0x0000000000087805 */ /* 0x000fe4000001ff00 */
[----:B------:R-:W-:Y:S02]  /*79d0*/  CS2R R10, SRZ ;  /* 0x00000000000a7805 */ /* 0x000fe4000001ff00 */
[----:B------:R-:W-:Y:S02]  /*79e0*/  ISETP.GE.AND P1, PT, R39, R32, PT ;  /* 0x000000202700720c */ /* 0x000fe40003f26270 */
[----:B--2---:R-:W-:-:S04]  /*79f0*/  LEA.HI R6, R7, R7, RZ, 0x1 ;  /* 0x0000000707067211 */ /* 0x004fc800078f08ff */
[----:B------:R-:W-:-:S04]  /*7a00*/  LOP3.LUT R6, R6, 0xfffffffe, RZ, 0xc0, !PT ;  /* 0xfffffffe06067812 */ /* 0x000fc800078ec0ff */
[----:B------:R-:W-:Y:S02]  /*7a10*/  IADD3 R13, R7, -R6, RZ ;  /* 0x80000006070d7210 */ /* 0x000fe40007ffe0ff */
[----:B------:R-:W-:Y:S02]  /*7a20*/  CS2R R6, SRZ ;  /* 0x0000000000067805 */ /* 0x000fe4000001ff00 */
        /* <DEDUP_REMOVED lines=14> */
.L_x_2330:
[----:B------:R-:W-:Y:S05]  /*7b10*/  BSYNC B1 ;  /* 0x0000000000017941 */ /* 0x000fea0003800000 */
.L_x_2329:
[----:B------:R-:W0:Y:S01]  /*7b20*/  SYNCS.PHASECHK.TRANS64.TRYWAIT P1, [R2+URZ+0x16800], R13 ;  /* 0x0168000d020075a7 */ /* 0x000e22000802017f */
[----:B------:R-:W-:Y:S01]  /*7b30*/  IMAD R29, R29, -0xc0, R32 ;  /* 0xffffff401d1d7824 */ /* 0x000fe200078e0220 */
[----:B------:R-:W-:Y:S01]  /*7b40*/  BSSY B1, `(.L_x_2331) ;  /* 0x0000012000017945 */ /* 0x000fe20003800000 */
[----:B------:R-:W-:Y:S02]  /*7b50*/  VIADD R14, R19, 0x60 ;  /* 0x00000060130e7836 */ /* 0x000fe40000000000 */
[----:B---3-5:R-:W-:Y:S01]  /*7b60*/  IMAD.MOV.U32 R3, RZ, RZ, R4 ;  /* 0x000000ffff037224 */ /* 0x028fe200078e0004 */
[----:B------:R-:W-:Y:S01]  /*7b70*/  VIMNMX R0, R29, 0xc0, PT ;  /* 0x000000c01d007848 */ /* 0x000fe20003fe0100 */
[----:B------:R-:W-:Y:S02]  /*7b80*/  IMAD.MOV.U32 R12, RZ, RZ, R5 ;  /* 0x000000ffff0c7224 */ /* 0x000fe400078e0005 */
[----:B------:R-:W-:Y:S01]  /*7b90*/  IMAD.IADD R39, R16, 0x1, R41 ;  /* 0x0000000110277824 */ /* 0x000fe200078e0229 */
[----:B------:R-:W-:-:S02]  /*7ba0*/  ISETP.GE.OR P2, PT, R19, R0, P0 ;  /* 0x000000001300720c */ /* 0x000fc40000746670 */
[----:B------:R-:W-:Y:S01]  /*7bb0*/  ISETP.GE.OR P0, PT, R14, R0, P0 ;  /* 0x000000000e00720c */ /* 0x000fe20000706670 */
[----:B------:R-:W-:Y:S01]  /*7bc0*/  IMAD.MOV.U32 R0, RZ, RZ, R6 ;  /* 0x000000ffff007224 */ /* 0x000fe200078e0006 */
[----:B------:R-:W-:Y:S01]  /*7bd0*/  PRMT R32, R32, 0x5410, R3 ;  /* 0x0000541020207816 */ /* 0x000fe20000000003 */
[----:B------:R-:W-:Y:S01]  /*7be0*/  IMAD.MOV.U32 R3, RZ, RZ, R7 ;  /* 0x000000ffff037224 */ /* 0x000fe200078e0007 */
[----:B------:R-:W-:Y:S01]  /*7bf0*/  PRMT R38, R12, 0x7610, R38 ;  /* 0x000076100c267816 */ /* 0x000fe20000000026 */
[----:B------:R-:W-:Y:S01]  /*7c00*/  IMAD.MOV.U32 R14, RZ, RZ, R9 ;  /* 0x000000ffff0e7224 */ /* 0x000fe200078e0009 */
[----:B------:R-:W-:Y:S02]  /*7c10*/  MOV R12, R8 ;  /* 0x00000008000c7202 */ /* 0x000fe40000000f00 */
[----:B------:R-:W-:Y:S02]  /*7c20*/  PRMT R29, R0, 0x5410, R3 ;  /* 0x00005410001d7816 */ /* 0x000fe40000000003 */
[----:B------:R-:W-:-:S02]  /*7c30*/  PRMT R32, R12, 0x7610, R32 ;  /* 0x000076100c207816 */ /* 0x000fc40000000020 */
[----:B------:R-:W-:Y:S01]  /*7c40*/  PRMT R38, R38, 0x5410, R14 ;  /* 0x0000541026267816 */ /* 0x000fe2000000000e */
[----:B0-----:R-:W-:Y:S06]  /*7c50*/  @!P1 BRA `(.L_x_2332) ;  /* 0x0000010c00609947 */ /* 0x001fec0003800000 */
.L_x_2546:
[----:B------:R-:W-:Y:S05]  /*7c60*/  BSYNC B1 ;  /* 0x0000000000017941 */ /* 0x000fea0003800000 */
.L_x_2331:
        /* <DEDUP_REMOVED lines=27> */
[----:B------:R-:W-:Y:S02]  /*7e20*/  LOP3.LUT R12, R12, R15, RZ, 0x3c, !PT ;  /* 0x0000000f0c0c7212 */ /* 0x000fe400078e3cff */
[----:B------:R-:W-:-:S03]  /*7e30*/  LEA R41, R25, R24, 0x9 ;  /* 0x0000001819297211 */ /* 0x000fc600078e48ff */
        /* <DEDUP_REMOVED lines=76> */
.L_x_2334:
[----:B------:R-:W-:Y:S05]  /*8300*/  BSYNC B1 ;  /* 0x0000000000017941 */ /* 0x000fea0003800000 */
.L_x_2333:
        /* <DEDUP_REMOVED lines=17> */
[--C-:B------:R-:W-:Y:S02]  /*8420*/  SHF.R.U32.HI R21, RZ, 0x10, R9.reuse ;  /* 0x00000010ff157819 */ /* 0x100fe40000011609 */
[----:B------:R-:W-:-:S02]  /*8430*/  SHF.R.U64 R42, R8, 0x10, R9 ;  /* 0x00000010082a7819 */ /* 0x000fc40000001209 */
[----:B------:R-:W-:Y:S01]  /*8440*/  SHF.R.U32.HI R40, RZ, 0x10, R11 ;  /* 0x00000010ff287819 */ /* 0x000fe2000001160b */
[----:B------:R-:W-:Y:S01]  /*8450*/  HADD2.F32 R11, -RZ, R29.H0_H0 ;  /* 0x2000001dff0b7230 */ /* 0x000fe20000004100 */
        /* <DEDUP_REMOVED lines=8> */
[----:B-1----:R-:W-:-:S05]  /*84e0*/  HADD2.F32 R7, -RZ, R25.H0_H0 ;  /* 0x20000019ff077230 */ /* 0x002fca0000004100 */
[C---:B------:R-:W-:Y:S01]  /*84f0*/  FMUL.FTZ R30, R7.reuse, R38 ;  /* 0x00000026071e7220 */ /* 0x040fe20000410000 */
[-C--:B------:R-:W-:Y:S01]  /*8500*/  FMUL.FTZ R34, R7, R10.reuse ;  /* 0x0000000a07227220 */ /* 0x080fe20000410000 */
[----:B------:R-:W-:Y:S02]  /*8510*/  HADD2.F32 R25, -RZ, R25.H1_H1 ;  /* 0x30000019ff197230 */ /* 0x000fe40000004100 */
[C---:B------:R-:W-:Y:S01]  /*8520*/  FFMA.FTZ R30, R3.reuse, R10, -R30 ;  /* 0x0000000a031e7223 */ /* 0x040fe2000001081e */
[----:B------:R-:W-:Y:S02]  /*8530*/  HADD2.F32 R6, -RZ, R24.H0_H0 ;  /* 0x20000018ff067230 */ /* 0x000fe40000004100 */
[----:B------:R-:W-:Y:S01]  /*8540*/  FFMA.FTZ R34, R3, R38, R34 ;  /* 0x0000002603227223 */ /* 0x000fe20000010022 */
[----:B------:R-:W-:Y:S02]  /*8550*/  HADD2.F32 R10, -RZ, R21.H0_H0 ;  /* 0x20000015ff0a7230 */ /* 0x000fe40000004100 */
[----:B------:R-:W-:-:S02]  /*8560*/  HADD2.F32 R7, -RZ, R32.H1_H1 ;  /* 0x30000020ff077230 */ /* 0x000fc40000004100 */
[----:B------:R-:W-:Y:S02]  /*8570*/  HADD2.F32 R3, -RZ, R32.H0_H0 ;  /* 0x20000020ff037230 */ /* 0x000fe40000004100 */
[C---:B------:R-:W-:Y:S01]  /*8580*/  FMUL.FTZ R36, R25.reuse, R20 ;  /* 0x0000001419247220 */ /* 0x040fe20000410000 */
[----:B------:R-:W-:Y:S02]  /*8590*/  HADD2.F32 R13, -RZ, R13.H1_H1 ;  /* 0x3000000dff0d7230 */ /* 0x000fe40000004100 */
[-C--:B------:R-:W-:Y:S01]  /*85a0*/  FMUL.FTZ R32, R25, R10.reuse ;  /* 0x0000000a19207220 */ /* 0x080fe20000410000 */
[----:B------:R-:W-:Y:S02]  /*85b0*/  HADD2.F32 R0, -RZ, R12.H0_H0 ;  /* 0x2000000cff007230 */ /* 0x000fe40000004100 */
[C---:B------:R-:W-:Y:S01]  /*85c0*/  FMUL.FTZ R21, R6.reuse, R7 ;  /* 0x0000000706157220 */ /* 0x040fe20000410000 */
[-C--:B------:R-:W-:Y:S01]  /*85d0*/  FMUL.FTZ R6, R6, R3.reuse ;  /* 0x0000000306067220 */ /* 0x080fe20000410000 */
[C---:B------:R-:W-:Y:S01]  /*85e0*/  FFMA.FTZ R25, R13.reuse, R10, -R36 ;  /* 0x0000000a0d197223 */ /* 0x040fe20000010824 */
[----:B------:R-:W-:Y:S01]  /*85f0*/  FFMA.FTZ R31, R13, R20, R32 ;  /* 0x000000140d1f7223 */ /* 0x000fe20000010020 */
[----:B------:R-:W-:Y:S01]  /*8600*/  FFMA.FTZ R21, R0, R3, -R21 ;  /* 0x0000000300157223 */ /* 0x000fe20000010815 */
[----:B------:R-:W-:-:S02]  /*8610*/  HADD2.F32 R8, -RZ, R26.H0_H0 ;  /* 0x2000001aff087230 */ /* 0x000fc40000004100 */
[----:B------:R-:W-:Y:S01]  /*8620*/  FFMA.FTZ R13, R0, R7, R6 ;  /* 0x00000007000d7223 */ /* 0x000fe20000010006 */
[----:B------:R-:W-:Y:S02]  /*8630*/  HADD2.F32 R9, -RZ, R27.H0_H0 ;  /* 0x2000001bff097230 */ /* 0x000fe40000004100 */
[----:B------:R-:W-:Y:S02]  /*8640*/  HADD2.F32 R3, -RZ, R43.H0_H0 ;  /* 0x2000002bff037230 */ /* 0x000fe40000004100 */
[----:B------:R-:W-:Y:S02]  /*8650*/  HADD2.F32 R10, -RZ, R29.H1_H1 ;  /* 0x3000001dff0a7230 */ /* 0x000fe40000004100 */
[----:B------:R-:W-:Y:S02]  /*8660*/  HADD2.F32 R0, -RZ, R43.H1_H1 ;  /* 0x3000002bff007230 */ /* 0x000fe40000004100 */
[----:B------:R-:W-:Y:S01]  /*8670*/  FMUL.FTZ R7, R8, R11 ;  /* 0x0000000b08077220 */ /* 0x000fe20000410000 */
[----:B------:R-:W-:-:S02]  /*8680*/  HADD2.F32 R5, -RZ, R15.H0_H0 ;  /* 0x2000000fff057230 */ /* 0x000fc40000004100 */
[----:B------:R-:W-:Y:S01]  /*8690*/  FMUL.FTZ R29, R8, R3 ;  /* 0x00000003081d7220 */ /* 0x000fe20000410000 */
[----:B------:R-:W-:Y:S02]  /*86a0*/  HADD2.F32 R4, -RZ, R14.H0_H0 ;  /* 0x2000000eff047230 */ /* 0x000fe40000004100 */
[C---:B------:R-:W-:Y:S01]  /*86b0*/  FMUL.FTZ R32, R9.reuse, R10 ;  /* 0x0000000a09207220 */ /* 0x040fe20000410000 */
[----:B------:R-:W-:Y:S02]  /*86c0*/  HADD2.F32 R27, -RZ, R27.H1_H1 ;  /* 0x3000001bff1b7230 */ /* 0x000fe40000004100 */
[-C--:B------:R-:W-:Y:S01]  /*86d0*/  FMUL.FTZ R9, R9, R0.reuse ;  /* 0x0000000009097220 */ /* 0x080fe20000410000 */
[----:B------:R-:W-:Y:S02]  /*86e0*/  HADD2.F32 R8, -RZ, R33.H0_H0 ;  /* 0x20000021ff087230 */ /* 0x000fe40000004100 */
[----:B------:R-:W-:Y:S02]  /*86f0*/  HADD2.F32 R6, -RZ, R40.H0_H0 ;  /* 0x20000028ff067230 */ /* 0x000fe40000004100 */
[----:B------:R-:W-:Y:S01]  /*8700*/  FFMA.FTZ R32, R5, R0, -R32 ;  /* 0x0000000005207223 */ /* 0x000fe20000010820 */
[----:B------:R-:W-:-:S02]  /*8710*/  HADD2.F32 R15, -RZ, R15.H1_H1 ;  /* 0x3000000fff0f7230 */ /* 0x000fc40000004100 */
[C---:B------:R-:W-:Y:S01]  /*8720*/  FFMA.FTZ R20, R4.reuse, R3, -R7 ;  /* 0x0000000304147223 */ /* 0x040fe20000010807 */
[----:B------:R-:W-:Y:S01]  /*8730*/  FFMA.FTZ R29, R4, R11, R29 ;  /* 0x0000000b041d7223 */ /* 0x000fe2000001001d */
[----:B------:R-:W-:Y:S01]  /*8740*/  FFMA.FTZ R0, R5, R10, R9 ;  /* 0x0000000a05007223 */ /* 0x000fe20000010009 */
[----:B------:R-:W-:Y:S02]  /*8750*/  HADD2.F32 R24, -RZ, R24.H1_H1 ;  /* 0x30000018ff187230 */ /* 0x000fe40000004100 */
[C---:B------:R-:W-:Y:S01]  /*8760*/  FMUL.FTZ R4, R27.reuse, R8 ;  /* 0x000000081b047220 */ /* 0x040fe20000410000 */
[----:B------:R-:W-:Y:S02]  /*8770*/  HADD2.F32 R26, -RZ, R26.H1_H1 ;  /* 0x3000001aff1a7230 */ /* 0x000fe40000004100 */
[----:B------:R-:W-:Y:S01]  /*8780*/  FMUL.FTZ R10, R27, R6 ;  /* 0x000000061b0a7220 */ /* 0x000fe20000410000 */
[----:B------:R-:W-:Y:S02]  /*8790*/  HADD2.F32 R7, -RZ, R37.H0_H0 ;  /* 0x20000025ff077230 */ /* 0x000fe40000004100 */
[----:B------:R-:W-:-:S02]  /*87a0*/  HADD2.F32 R9, -RZ, R35.H0_H0 ;  /* 0x20000023ff097230 */ /* 0x000fc40000004100 */
[----:B------:R-:W-:Y:S02]  /*87b0*/  HADD2.F32 R3, -RZ, R42.H0_H0 ;  /* 0x2000002aff037230 */ /* 0x000fe40000004100 */
[----:B------:R-:W-:Y:S02]  /*87c0*/  HADD2.F32 R5, -RZ, R41.H0_H0 ;  /* 0x20000029ff057230 */ /* 0x000fe40000004100 */
[C---:B------:R-:W-:Y:S01]  /*87d0*/  FFMA.FTZ R27, R15.reuse, R6, -R4 ;  /* 0x000000060f1b7223 */ /* 0x040fe20000010804 */
[----:B------:R-:W-:Y:S02]  /*87e0*/  HADD2.F32 R12, -RZ, R12.H1_H1 ;  /* 0x3000000cff0c7230 */ /* 0x000fe40000004100 */
        /* <DEDUP_REMOVED lines=20> */
.L_x_2325:
[----:B------:R-:W-:Y:S05]  /*8930*/  BSYNC B0 ;  /* 0x0000000000007941 */ /* 0x000fea0003800000 */
.L_x_2311:
        /* <DEDUP_REMOVED lines=8> */
.L_x_2308:
[----:B------:R-:W-:-:S13]  /*89c0*/  ISETP.NE.AND P0, PT, R156, 0x3, PT ;  /* 0x000000039c00780c */ /* 0x000fda0003f05270 */
[----:B------:R-:W-:Y:S05]  /*89d0*/  @!P0 BRA `(.L_x_2335) ;  /* 0x0000000000048947 */ /* 0x000fea0003800000 */
[----:B------:R-:W-:Y:S01]  /*89e0*/  BPT.TRAP 0x1 ;  /* 0x000000040000795c */ /* 0x000fe20000300000 */
.L_x_2335:
[----:B-123--:R-:W-:Y:S01]  /*89f0*/  IMAD R4, R18, 0x8, R2 ;  /* 0x0000000812047824 */ /* 0x00efe200078e0202 */
[----:B0-----:R-:W-:-:S04]  /*8a00*/  SHF.L.U32 R3, R23, 0x1f, RZ ;  /* 0x0000001f17037819 */ /* 0x001fc800000006ff */
[----:B------:R0:W1:Y:S01]  /*8a10*/  SYNCS.PHASECHK.TRANS64.TRYWAIT P2, [R4+URZ+0x16830], R3 ;  /* 0x01683003040075a7 */ /* 0x000062000804017f */
[----:B------:R-:W-:Y:S05]  /*8a20*/  @!P0 BRA `(.L_x_2336) ;  /* 0x0000000000048947 */ /* 0x000fea0003800000 */
[----:B------:R-:W-:Y:S01]  /*8a30*/  BPT.TRAP 0x1 ;  /* 0x000000040000795c */ /* 0x000fe20000300000 */
.L_x_2336:
[----:B------:R-:W2:Y:S02]  /*8a40*/  S2R R0, SR_TID.X ;  /* 0x0000000000007919 */ /* 0x000ea40000002100 */
[----:B--2---:R-:W-:-:S04]  /*8a50*/  LOP3.LUT R0, R0, 0x7f, RZ, 0xc0, !PT ;  /* 0x0000007f00007812 */ /* 0x004fc800078ec0ff */
[----:B------:R-:W-:Y:S01]  /*8a60*/  ISETP.NE.AND P1, PT, R0, RZ, PT ;  /* 0x000000ff0000720c */ /* 0x000fe20003f25270 */
[----:B-1----:R-:W-:-:S12]  /*8a70*/  @P2 BRA `(.L_x_2337) ;  /* 0x0000000000082947 */ /* 0x002fd80003800000 */
[----:B------:R-:W1:Y:S02]  /*8a80*/  SYNCS.PHASECHK.TRANS64.TRYWAIT P2, [R4+URZ+0x16830], R3 ;  /* 0x01683003040075a7 */ /* 0x000e64000804017f */
[----:B-1----:R-:W-:Y:S05]  /*8a90*/  @!P2 BRA `(.L_x_2338) ;  /* 0x000000fc00e4a947 */ /* 0x002fea0003800000 */
.L_x_2337:
[----:B------:R-:W-:Y:S05]  /*8aa0*/  WARPSYNC.ALL ;  /* 0x0000000000007948 */ /* 0x000fea0003800000 */
[----:B------:R-:W-:Y:S02]  /*8ab0*/  IADD3 R0, R2, 0xe400, RZ ;  /* 0x0000e40002007810 */ /* 0x000fe40007ffe0ff */
[----:B------:R-:W-:Y:S02]  /*8ac0*/  LOP3.LUT R6, R28, 0x10000, RZ, 0xfc, !PT ;  /* 0x000100001c067812 */ /* 0x000fe400078efcff */
[----:B------:R-:W-:-:S04]  /*8ad0*/  SHF.R.U32.HI R0, RZ, 0x4, R0 ;  /* 0x00000004ff007819 */ /* 0x000fc80000011600 */
[----:B------:R-:W-:-:S04]  /*8ae0*/  LOP3.LUT R0, R0, 0x3fff, RZ, 0xc0, !PT ;  /* 0x00003fff00007812 */ /* 0x000fc800078ec0ff */
[----:B01----:R-:W-:Y:S01]  /*8af0*/  LOP3.LUT R3, R0, 0x10000, RZ, 0xfc, !PT ;  /* 0x0001000000037812 */ /* 0x003fe200078efcff */
[----:B------:R-:W-:Y:S02]  /*8b00*/  IMAD.MOV.U32 R7, RZ, RZ, 0x40000040 ;  /* 0x40000040ff077424 */ /* 0x000fe400078e00ff */
[----:B------:R-:W-:Y:S01]  /*8b10*/  IMAD.MOV.U32 R9, RZ, RZ, 0x40000040 ;  /* 0x40000040ff097424 */ /* 0x000fe200078e00ff */
[----:B------:R-:W-:Y:S01]  /*8b20*/  R2UR UR4, R6 ;  /* 0x00000000060472ca */ /* 0x000fe200000e0000 */
[----:B------:R-:W-:Y:S01]  /*8b30*/  IMAD R8, R18, 0x400, R3 ;  /* 0x0000040012087824 */ /* 0x000fe200078e0203 */
[----:B------:R-:W-:Y:S01]  /*8b40*/  R2UR UR5, R7 ;  /* 0x00000000070572ca */ /* 0x000fe200000e0000 */
[----:B-----5:R-:W-:Y:S01]  /*8b50*/  WARPGROUP.ARRIVE ;  /* 0x00000000000079c5 */ /* 0x020fe20000000000 */
[----:B------:R-:W-:Y:S01]  /*8b60*/  R2UR UR7, R9 ;  /* 0x00000000090772ca */ /* 0x000fe200000e0000 */
[----:B------:R-:W-:Y:S01]  /*8b70*/  VIADD R90, R6, 0x2 ;  /* 0x00000002065a7836 */ /* 0x000fe20000000000 */
[C---:B------:R-:W-:Y:S01]  /*8b80*/  R2UR UR6, R8.reuse ;  /* 0x00000000080672ca */ /* 0x040fe200000e0000 */
[----:B------:R-:W-:Y:S01]  /*8b90*/  IMAD.MOV.U32 R91, RZ, RZ, 0x40000040 ;  /* 0x40000040ff5b7424 */ /* 0x000fe200078e00ff */
[----:B------:R-:W-:Y:S01]  /*8ba0*/  STL [R1+0x4], R3 ;  /* 0x0000040301007387 */ /* 0x000fe20000100800 */
[----:B------:R-:W-:Y:S01]  /*8bb0*/  VIADD R10, R8, 0x2 ;  /* 0x00000002080a7836 */ /* 0x000fe20000000000 */
[----:B------:R-:W0:Y:S01]  /*8bc0*/  LDC R0, c[0x0][0x448] ;  /* 0x00011200ff007b82 */ /* 0x000e220000000800 */
[----:B------:R-:W-:Y:S01]  /*8bd0*/  IMAD.MOV.U32 R11, RZ, RZ, 0x40000040 ;  /* 0x40000040ff0b7424 */ /* 0x000fe200078e00ff */
[----:B------:R-:W2:Y:S04]  /*8be0*/  LDL R12, [R1+0x44] ;  /* 0x00004400010c7983 */ /* 0x000ea80000100800 */
[----:B------:R-:W2:Y:S03]  /*8bf0*/  LDL R94, [R1+0x24] ;  /* 0x00002400015e7983 */ /* 0x000ea60000100800 */
[----:B------:R-:W-:Y:S01]  /*8c00*/  HGMMA.64x128x16.F32 R24, gdesc[UR4], RZ, !UPT, gsb0 ;  /* 0x01e00000041879f0 */ /* 0x000fe2000c0008ff */
[----:B------:R-:W-:Y:S01]  /*8c10*/  R2UR UR4, R90 ;  /* 0x000000005a0472ca */ /* 0x000fe200000e0000 */
[----:B------:R-:W3:Y:S01]  /*8c20*/  LDL R88, [R1+0x2c] ;  /* 0x00002c0001587983 */ /* 0x000ee20000100800 */
[----:B------:R-:W-:-:S02]  /*8c30*/  R2UR UR5, R91 ;  /* 0x000000005b0572ca */ /* 0x000fc400000e0000 */
[----:B------:R-:W-:Y:S01]  /*8c40*/  R2UR UR6, R10 ;  /* 0x000000000a0672ca */ /* 0x000fe200000e0000 */
[----:B------:R1:W-:Y:S01]  /*8c50*/  STL.64 [R1+0x18], R90 ;  /* 0x0000185a01007387 */ /* 0x0003e20000100a00 */
[----:B------:R-:W-:-:S03]  /*8c60*/  R2UR UR7, R11 ;  /* 0x000000000b0772ca */ /* 0x000fc600000e0000 */
[----:B------:R-:W4:Y:S04]  /*8c70*/  LDL R13, [R1+0x40] ;  /* 0x00004000010d7983 */ /* 0x000f280000100800 */
[----:B-1----:R-:W4:Y:S01]  /*8c80*/  LDL R90, [R1+0x20] ;  /* 0x00002000015a7983 */ /* 0x002f220000100800 */
[----:B------:R-:W-:Y:S01]  /*8c90*/  VIADD R20, R6, 0x4 ;  /* 0x0000000406147836 */ /* 0x000fe20000000000 */
[----:B------:R-:W-:Y:S01]  /*8ca0*/  IADD3 R10, R8, 0x4, RZ ;  /* 0x00000004080a7810 */ /* 0x000fe20007ffe0ff */
[----:B------:R-:W-:Y:S02]  /*8cb0*/  IMAD.MOV.U32 R21, RZ, RZ, 0x40000040 ;  /* 0x40000040ff157424 */ /* 0x000fe400078e00ff */
[----:B------:R-:W-:Y:S01]  /*8cc0*/  IMAD.MOV.U32 R11, RZ, RZ, 0x40000040 ;  /* 0x40000040ff0b7424 */ /* 0x000fe200078e00ff */
[----:B------:R-:W-:-:S02]  /*8cd0*/  WARPGROUP.DEPBAR.LE gsb0, 0x0 ;  /* 0x00008000000079c5 */ /* 0x000fc40000010000 */
        /* <DEDUP_REMOVED lines=17> */
[----:B0-----:R-:W-:-:S13]  /*8df0*/  ISETP.NE.AND P2, PT, R0, 0x1, PT ;  /* 0x000000010000780c */ /* 0x001fda0003f45270 */
[----:B------:R-:W0:Y:S08]  /*8e00*/  @P2 LDC R3, c[0x0][0x44c] ;  /* 0x00011300ff032b82 */ /* 0x000e300000000800 */
[----:B------:R-:W1:Y:S01]  /*8e10*/  @P2 LDC R5, c[0x0][0x450] ;  /* 0x00011400ff052b82 */ /* 0x000e620000000800 */
[----:B--2---:R-:W-:-:S04]  /*8e20*/  IMAD.IADD R12, R12, 0x1, R94 ;  /* 0x000000010c0c7824 */ /* 0x004fc800078e025e */
[----:B0-----:R-:W-:-:S05]  /*8e30*/  @P2 IMAD.HI.U32 R0, R12, R3, RZ ;  /* 0x000000030c002227 */ /* 0x001fca00078e00ff */
[----:B-1----:R-:W-:Y:S01]  /*8e40*/  @P2 SHF.R.U32.HI R12, RZ, R5, R0 ;  /* 0x00000005ff0c2219 */ /* 0x002fe20000011600 */
[----:B------:R-:W-:Y:S02]  /*8e50*/  WARPGROUP.DEPBAR.LE gsb0, 0x0 ;  /* 0x00008000000079c5 */ /* 0x000fe40000010000 */
[----:B------:R-:W-:-:S06]  /*8e60*/  WARPGROUP.ARRIVE ;  /* 0x00000000000079c5 */ /* 0x000fcc0000000000 */
[----:B------:R-:W-:Y:S01]  /*8e70*/  HGMMA.64x128x16.F32 R24, gdesc[UR4], R24, gsb0 ;  /* 0x01e00000041879f0 */ /* 0x000fe20008000818 */
[----:B------:R-:W0:Y:S01]  /*8e80*/  SHFL.IDX PT, R5, R12, 0x1, 0x1c1f ;  /* 0x003c1f000c057f89 */ /* 0x000e2200000e0000 */
[----:B------:R-:W-:Y:S01]  /*8e90*/  IMAD.MOV.U32 R3, RZ, RZ, -0x80 ;  /* 0xffffff80ff037424 */ /* 0x000fe200078e00ff */
[----:B------:R-:W-:Y:S01]  /*8ea0*/  ULDC UR4, c[0x0][0x988] ;  /* 0x0002620000047ab9 */ /* 0x000fe20000000800 */
[----:B------:R-:W-:Y:S01]  /*8eb0*/  @!P1 VIADD R4, R4, 0x16840 ;  /* 0x0001684004049836 */ /* 0x000fe20000000000 */
[----:B------:R-:W-:Y:S01]  /*8ec0*/  STL.64 [R1+0x10], R20 ;  /* 0x0000101401007387 */ /* 0x000fe20000100a00 */
[----:B------:R-:W-:Y:S01]  /*8ed0*/  IMAD R0, R92, R3, 0x80 ;  /* 0x000000805c007424 */ /* 0x000fe200078e0203 */
[----:B------:R-:W-:-:S04]  /*8ee0*/  ULDC UR5, c[0x0][0x988] ;  /* 0x0002620000057ab9 */ /* 0x000fc80000000800 */
[----:B------:R-:W-:Y:S01]  /*8ef0*/  IADD3 R3, R0, 0x1, RZ ;  /* 0x0000000100037810 */ /* 0x000fe20007ffe0ff */
[----:B---3--:R-:W-:-:S04]  /*8f00*/  IMAD.IADD R8, R88, 0x1, R0 ;  /* 0x0000000158087824 */ /* 0x008fc800078e0200 */
[C---:B----4-:R-:W-:Y:S02]  /*8f10*/  IMAD R3, R13.reuse, -0x2, R3 ;  /* 0xfffffffe0d037824 */ /* 0x050fe400078e0203 */
[----:B------:R-:W-:-:S03]  /*8f20*/  IMAD R8, R13, -0x2, R8 ;  /* 0xfffffffe0d087824 */ /* 0x000fc600078e0208 */
[----:B------:R-:W-:-:S04]  /*8f30*/  IADD3 R89, -R90, R3, R88 ;  /* 0x000000035a597210 */ /* 0x000fc80007ffe158 */
[----:B0-----:R-:W-:-:S04]  /*8f40*/  VIADDMNMX R0, R5, R89, R8, PT ;  /* 0x0000005905007246 */ /* 0x001fc80003800108 */
[C---:B------:R-:W-:Y:S02]  /*8f50*/  ISETP.GT.AND P4, PT, R0.reuse, RZ, PT ;  /* 0x000000ff0000720c */ /* 0x040fe40003f84270 */
[C---:B------:R-:W-:Y:S02]  /*8f60*/  ISETP.GT.AND P5, PT, R0.reuse, 0x1, PT ;  /* 0x000000010000780c */ /* 0x040fe40003fa4270 */
[----:B------:R-:W-:Y:S01]  /*8f70*/  ISETP.GT.AND P3, PT, R0, 0x8, PT ;  /* 0x000000080000780c */ /* 0x000fe20003f64270 */
[----:B------:R0:W-:Y:S01]  /*8f80*/  STL.64 [R1+0x8], R14 ;  /* 0x0000080e01007387 */ /* 0x0001e20000100a00 */
[----:B------:R-:W-:Y:S02]  /*8f90*/  WARPGROUP.DEPBAR.LE gsb0, 0x0 ;  /* 0x00008000000079c5 */ /* 0x000fe40000010000 */
[----:B------:R-:W-:Y:S02]  /*8fa0*/  FSEL R109, R26, -INF , P4 ;  /* 0xff8000001a6d7808 */ /* 0x000fe40002000000 */
[----:B------:R-:W-:-:S02]  /*8fb0*/  FSEL R107, R27, -INF , P5 ;  /* 0xff8000001b6b7808 */ /* 0x000fc40002800000 */
        /* <DEDUP_REMOVED lines=49> */
[----:B0-----:R-:W-:Y:S02]  /*92d0*/  FSEL R15, R62, -INF , P3 ;  /* 0xff8000003e0f7808 */ /* 0x001fe40001800000 */
        /* <DEDUP_REMOVED lines=37> */
[----:B------:R-:W-:Y:S02]  /*9530*/  FSEL R87, R87, -INF , P4 ;  /* 0xff80000057577808 */ /* 0x000fe40002000000 */
[----:B------:R-:W-:-:S04]  /*9540*/  FMNMX.FTZ R10, R43, R10, !PT ;  /* 0x0000000a2b0a7209 */ /* 0x000fc80007810000 */
[----:B------:R-:W-:-:S05]  /*9550*/  FMNMX.FTZ R14, R87, R10, !PT ;  /* 0x0000000a570e7209 */ /* 0x000fca0007810000 */
[----:B------:R-:W0:Y:S04]  /*9560*/  SHFL.BFLY PT, R9, R14, 0x2, 0x1f ;  /* 0x0c401f000e097f89 */ /* 0x000e2800000e0000 */
[----:B------:R-:W1:Y:S01]  /*9570*/  SHFL.IDX PT, R26, R12, RZ, 0x1c1f ;  /* 0x001c1fff0c1a7589 */ /* 0x000e6200000e0000 */
[----:B0-----:R-:W-:-:S05]  /*9580*/  FMNMX.FTZ R20, R14, R9, !PT ;  /* 0x000000090e147209 */ /* 0x001fca0007810000 */
[----:B------:R-:W0:Y:S01]  /*9590*/  SHFL.BFLY PT, R9, R20, 0x1, 0x1f ;  /* 0x0c201f0014097f89 */ /* 0x000e2200000e0000 */
[----:B------:R-:W-:Y:S01]  /*95a0*/  IMAD.U32 R0, RZ, RZ, UR4 ;  /* 0x00000004ff007e24 */ /* 0x000fe2000f8e00ff */
[----:B-1----:R-:W-:Y:S01]  /*95b0*/  VIADDMNMX R26, R26, R89, R8, PT ;  /* 0x000000591a1a7246 */ /* 0x002fe20003800108 */
[----:B------:R-:W-:-:S03]  /*95c0*/  ULDC UR4, c[0x0][0x988] ;  /* 0x0002620000047ab9 */ /* 0x000fc60000000800 */
[C---:B------:R-:W-:Y:S02]  /*95d0*/  ISETP.GT.AND P4, PT, R26.reuse, RZ, PT ;  /* 0x000000ff1a00720c */ /* 0x040fe40003f84270 */
[----:B------:R-:W-:Y:S02]  /*95e0*/  ISETP.GT.AND P5, PT, R26, 0x1, PT ;  /* 0x000000011a00780c */ /* 0x000fe40003fa4270 */
[----:B------:R-:W-:Y:S02]  /*95f0*/  FSEL R89, R24, -INF , P4 ;  /* 0xff80000018597808 */ /* 0x000fe40002000000 */
[----:B------:R-:W-:Y:S02]  /*9600*/  FSEL R25, R25, -INF , P5 ;  /* 0xff80000019197808 */ /* 0x000fe40002800000 */
[----:B0-----:R-:W-:-:S04]  /*9610*/  FMNMX.FTZ R9, R20, R9, !PT ;  /* 0x0000000914097209 */ /* 0x001fc80007810000 */
[C---:B------:R-:W-:Y:S01]  /*9620*/  FSETP.NEU.FTZ.AND P3, PT, R9.reuse, -INF , PT ;  /* 0xff8000000900780b */ /* 0x040fe20003f7d000 */
[----:B------:R-:W-:-:S05]  /*9630*/  FMUL.FTZ R10, R9, R0 ;  /* 0x00000000090a7220 */ /* 0x000fca0000410000 */
[----:B------:R-:W-:Y:S02]  /*9640*/  FSEL R10, R10, RZ, P3 ;  /* 0x000000ff0a0a7208 */ /* 0x000fe40001800000 */
[C---:B------:R-:W-:Y:S02]  /*9650*/  ISETP.GT.AND P3, PT, R26.reuse, 0x8, PT ;  /* 0x000000081a00780c */ /* 0x040fe40003f64270 */
[----:B------:R-:W-:Y:S01]  /*9660*/  ISETP.GT.AND P4, PT, R26, 0x9, PT ;  /* 0x000000091a00780c */ /* 0x000fe20003f84270 */
[----:B------:R-:W-:Y:S01]  /*9670*/  FFMA.FTZ R151, R91, R0, -R10 ;  /* 0x000000005b977223 */ /* 0x000fe2000001080a */
[----:B------:R-:W-:Y:S02]  /*9680*/  FSEL R91, R28, -INF , P3 ;  /* 0xff8000001c5b7808 */ /* 0x000fe40001800000 */
[----:B------:R-:W-:Y:S02]  /*9690*/  FMNMX.FTZ R14, R89, R25, !PT ;  /* 0x00000019590e7209 */ /* 0x000fe40007810000 */
[----:B------:R-:W-:-:S02]  /*96a0*/  ISETP.GT.AND P3, PT, R26, 0x10, PT ;  /* 0x000000101a00780c */ /* 0x000fc40003f64270 */
[----:B------:R-:W-:Y:S02]  /*96b0*/  FSEL R29, R29, -INF , P4 ;  /* 0xff8000001d1d7808 */ /* 0x000fe40002000000 */
[----:B------:R-:W-:Y:S01]  /*96c0*/  FMNMX.FTZ R14, R91, R14, !PT ;  /* 0x0000000e5b0e7209 */ /* 0x000fe20007810000 */
[----:B------:R-:W-:Y:S01]  /*96d0*/  FFMA.FTZ R12, R93, R0, -R10 ;  /* 0x000000005d0c7223 */ /* 0x000fe2000001080a */
[----:B------:R-:W-:Y:S02]  /*96e0*/  ISETP.GT.AND P4, PT, R26, 0x11, PT ;  /* 0x000000111a00780c */ /* 0x000fe40003f84270 */
        /* <DEDUP_REMOVED lines=19> */
[----:B------:R0:W-:Y:S01]  /*9820*/  MUFU.EX2 R14, R24 ;  /* 0x00000018000e7308 */ /* 0x0001e20000000800 */
[----:B------:R-:W-:Y:S01]  /*9830*/  FFMA.FTZ R147, R103, R0, -R10 ;  /* 0x0000000067937223 */ /* 0x000fe2000001080a */
[----:B------:R-:W-:Y:S02]  /*9840*/  ISETP.GT.AND P4, PT, R26, 0x29, PT ;  /* 0x000000291a00780c */ /* 0x000fe40003f84270 */
[----:B------:R-:W-:Y:S02]  /*9850*/  FSEL R103, R44, -INF , P3 ;  /* 0xff8000002c677808 */ /* 0x000fe40001800000 */
[----:B0-----:R-:W-:Y:S02]  /*9860*/  FMNMX.FTZ R24, R41, R20, !PT ;  /* 0x0000001429187209 */ /* 0x001fe40007810000 */
        /* <DEDUP_REMOVED lines=11> */
[--C-:B------:R-:W-:Y:S01]  /*9920*/  FFMA.FTZ R141, R101, R0, -R10.reuse ;  /* 0x00000000658d7223 */ /* 0x100fe2000001080a */
[----:B------:R-:W-:Y:S02]  /*9930*/  ISETP.GT.AND P4, PT, R26, 0x39, PT ;  /* 0x000000391a00780c */ /* 0x000fe40003f84270 */
[----:B------:R-:W-:Y:S02]  /*9940*/  FSEL R101, R52, -INF , P3 ;  /* 0xff80000034657808 */ /* 0x000fe40001800000 */
[----:B0-----:R-:W-:Y:S01]  /*9950*/  FMNMX.FTZ R28, R49, R24, !PT ;  /* 0x00000018311c7209 */ /* 0x001fe20007810000 */
[-CC-:B------:R-:W-:Y:S01]  /*9960*/  FFMA.FTZ R30, R97, R0.reuse, -R10.reuse ;  /* 0x00000000611e7223 */ /* 0x180fe2000001080a */
[C---:B------:R-:W-:Y:S01]  /*9970*/  ISETP.GT.AND P3, PT, R26.reuse, 0x40, PT ;  /* 0x000000401a00780c */ /* 0x040fe20003f64270 */
[-CC-:B------:R-:W-:Y:S01]  /*9980*/  FFMA.FTZ R143, R5, R0.reuse, -R10.reuse ;  /* 0x00000000058f7223 */ /* 0x180fe2000001080a */
[----:B------:R-:W-:Y:S01]  /*9990*/  FSEL R53, R53, -INF , P4 ;  /* 0xff80000035357808 */ /* 0x000fe20002000000 */
[--C-:B------:R-:W-:Y:S01]  /*99a0*/  FFMA.FTZ R32, R47, R0, -R10.reuse ;  /* 0x000000002f207223 */ /* 0x100fe2000001080a */
[----:B------:R-:W-:Y:S01]  /*99b0*/  FMNMX.FTZ R28, R101, R28, !PT ;  /* 0x0000001c651c7209 */ /* 0x000fe20007810000 */
[-CC-:B------:R-:W-:Y:S01]  /*99c0*/  FFMA.FTZ R107, R107, R0.reuse, -R10.reuse ;  /* 0x000000006b6b7223 */ /* 0x180fe2000001080a */
[----:B------:R-:W-:Y:S01]  /*99d0*/  ISETP.GT.AND P4, PT, R26, 0x41, PT ;  /* 0x000000411a00780c */ /* 0x000fe20003f84270 */
[-CC-:B------:R-:W-:Y:S01]  /*99e0*/  FFMA.FTZ R137, R3, R0.reuse, -R10.reuse ;  /* 0x0000000003897223 */ /* 0x180fe2000001080a */
[----:B------:R-:W-:Y:S01]  /*99f0*/  FSEL R97, R56, -INF , P3 ;  /* 0xff80000038617808 */ /* 0x000fe20001800000 */
[--C-:B------:R-:W-:Y:S01]  /*9a00*/  FFMA.FTZ R139, R11, R0, -R10.reuse ;  /* 0x000000000b8b7223 */ /* 0x100fe2000001080a */
[----:B------:R-:W-:Y:S01]  /*9a10*/  FMNMX.FTZ R28, R53, R28, !PT ;  /* 0x0000001c351c7209 */ /* 0x000fe20007810000 */
[-CC-:B------:R-:W-:Y:S01]  /*9a20*/  FFMA.FTZ R133, R13, R0.reuse, -R10.reuse ;  /* 0x000000000d857223 */ /* 0x180fe2000001080a */
[C---:B------:R-:W-:Y:S01]  /*9a30*/  ISETP.GT.AND P3, PT, R26.reuse, 0x48, PT ;  /* 0x000000481a00780c */ /* 0x040fe20003f64270 */
[-CC-:B------:R-:W-:Y:S01]  /*9a40*/  FFMA.FTZ R135, R15, R0.reuse, -R10.reuse ;  /* 0x000000000f877223 */ /* 0x180fe2000001080a */
[----:B------:R-:W-:Y:S01]  /*9a50*/  FSEL R57, R57, -INF , P4 ;  /* 0xff80000039397808 */ /* 0x000fe20002000000 */
[--C-:B------:R-:W-:Y:S01]  /*9a60*/  FFMA.FTZ R149, R109, R0, -R10.reuse ;  /* 0x000000006d957223 */ /* 0x100fe2000001080a */
[----:B------:R-:W-:Y:S01]  /*9a70*/  FMNMX.FTZ R28, R97, R28, !PT ;  /* 0x0000001c611c7209 */ /* 0x000fe20007810000 */
[----:B------:R0:W-:Y:S01]  /*9a80*/  MUFU.EX2 R24, R30 ;  /* 0x0000001e00187308 */ /* 0x0001e20000000800 */
[----:B------:R-:W-:Y:S01]  /*9a90*/  ISETP.GT.AND P4, PT, R26, 0x49, PT ;  /* 0x000000491a00780c */ /* 0x000fe20003f84270 */
[-CC-:B------:R-:W-:Y:S01]  /*9aa0*/  FFMA.FTZ R129, R21, R0.reuse, -R10.reuse ;  /* 0x0000000015817223 */ /* 0x180fe2000001080a */
[----:B------:R-:W-:Y:S01]  /*9ab0*/  FSEL R5, R60, -INF , P3 ;  /* 0xff8000003c057808 */ /* 0x000fe20001800000 */
[-CC-:B------:R-:W-:Y:S01]  /*9ac0*/  FFMA.FTZ R36, R67, R0.reuse, -R10.reuse ;  /* 0x0000000043247223 */ /* 0x180fe2000001080a */
[C---:B------:R-:W-:Y:S01]  /*9ad0*/  ISETP.GT.AND P3, PT, R26.reuse, 0x50, PT ;  /* 0x000000501a00780c */ /* 0x040fe20003f64270 */
[-CC-:B------:R-:W-:Y:S01]  /*9ae0*/  FFMA.FTZ R131, R27, R0.reuse, -R10.reuse ;  /* 0x000000001b837223 */ /* 0x180fe2000001080a */
[--C-:B------:R-:W-:Y:S01]  /*9af0*/  FFMA.FTZ R38, R71, R0, -R10.reuse ;  /* 0x0000000047267223 */ /* 0x100fe2000001080a */
[----:B------:R-:W-:Y:S01]  /*9b00*/  MUFU.EX2 R151, R151 ;  /* 0x0000009700977308 */ /* 0x000fe20000000800 */
[----:B0-----:R-:W-:Y:S01]  /*9b10*/  FMNMX.FTZ R30, R57, R28, !PT ;  /* 0x0000001c391e7209 */ /* 0x001fe20007810000 */
        /* <DEDUP_REMOVED lines=12> */
[----:B------:R0:W-:Y:S01]  /*9be0*/  MUFU.EX2 R8, R107 ;  /* 0x0000006b00087308 */ /* 0x0001e20000000800 */
[----:B------:R-:W-:Y:S01]  /*9bf0*/  FSEL R65, R65, -INF , P4 ;  /* 0xff80000041417808 */ /* 0x000fe20002000000 */
[--C-:B------:R-:W-:Y:S01]  /*9c00*/  FFMA.FTZ R3, R51, R0, -R10.reuse ;  /* 0x0000000033037223 */ /* 0x100fe2000001080a */
[----:B------:R-:W-:Y:S01]  /*9c10*/  FMNMX.FTZ R30, R47, R30, !PT ;  /* 0x0000001e2f1e7209 */ /* 0x000fe20007810000 */
[----:B------:R-:W-:Y:S01]  /*9c20*/  FFMA.FTZ R46, R87, R0, -R10 ;  /* 0x00000000572e7223 */ /* 0x000fe2000001080a */
[----:B------:R-:W-:Y:S01]  /*9c30*/  ISETP.GT.AND P4, PT, R26, 0x59, PT ;  /* 0x000000591a00780c */ /* 0x000fe20003f84270 */
[----:B------:R-:W1:Y:S02]  /*9c40*/  @P2 LDC R43, c[0x0][0x44c] ;  /* 0x00011300ff2b2b82 */ /* 0x000e640000000800 */
[----:B------:R2:W-:Y:S01]  /*9c50*/  MUFU.EX2 R28, R32 ;  /* 0x00000020001c7308 */ /* 0x0005e20000000800 */
[----:B0-----:R-:W-:-:S02]  /*9c60*/  FSEL R107, R68, -INF , P3 ;  /* 0xff800000446b7808 */ /* 0x001fc40001800000 */
[----:B------:R-:W-:Y:S02]  /*9c70*/  ISETP.GT.AND P3, PT, R26, 0x60, PT ;  /* 0x000000601a00780c */ /* 0x000fe40003f64270 */
[----:B------:R-:W-:Y:S01]  /*9c80*/  FSEL R69, R69, -INF , P4 ;  /* 0xff80000045457808 */ /* 0x000fe20002000000 */
[----:B------:R-:W0:Y:S01]  /*9c90*/  @P2 LDC R52, c[0x0][0x450] ;  /* 0x00011400ff342b82 */ /* 0x000e220000000800 */
[----:B--2---:R-:W-:-:S04]  /*9ca0*/  FMNMX.FTZ R32, R65, R30, !PT ;  /* 0x0000001e41207209 */ /* 0x004fc80007810000 */
        /* <DEDUP_REMOVED lines=12> */
[----:B------:R-:W-:Y:S01]  /*9d70*/  FMNMX.FTZ R34, R11, R34, !PT ;  /* 0x000000220b227209 */ /* 0x000fe20007810000 */
[----:B------:R2:W-:Y:S01]  /*9d80*/  MUFU.EX2 R30, R3 ;  /* 0x00000003001e7308 */ /* 0x0005e20000000800 */
[----:B------:R-:W-:Y:S02]  /*9d90*/  ISETP.GT.AND P4, PT, R26, 0x71, PT ;  /* 0x000000711a00780c */ /* 0x000fe40003f84270 */
[----:B------:R-:W-:Y:S01]  /*9da0*/  FMNMX.FTZ R34, R77, R34, !PT ;  /* 0x000000224d227209 */ /* 0x000fe20007810000 */
[----:B--2---:R-:W-:Y:S01]  /*9db0*/  FFMA.FTZ R3, R55, R0, -R10 ;  /* 0x0000000037037223 */ /* 0x004fe2000001080a */
[----:B------:R-:W-:Y:S02]  /*9dc0*/  FSEL R55, R80, -INF , P3 ;  /* 0xff80000050377808 */ /* 0x000fe40001800000 */
[----:B------:R-:W-:Y:S02]  /*9dd0*/  ISETP.GT.AND P3, PT, R26, 0x78, PT ;  /* 0x000000781a00780c */ /* 0x000fe40003f64270 */
[----:B------:R-:W-:-:S02]  /*9de0*/  FSEL R81, R81, -INF , P4 ;  /* 0xff80000051517808 */ /* 0x000fc40002000000 */
[----:B------:R-:W-:Y:S02]  /*9df0*/  FMNMX.FTZ R34, R55, R34, !PT ;  /* 0x0000002237227209 */ /* 0x000fe40007810000 */
[----:B------:R-:W-:Y:S02]  /*9e00*/  ISETP.GT.AND P4, PT, R26, 0x79, PT ;  /* 0x000000791a00780c */ /* 0x000fe40003f84270 */
[----:B------:R-:W-:Y:S02]  /*9e10*/  FSEL R13, R84, -INF , P3 ;  /* 0xff800000540d7808 */ /* 0x000fe40001800000 */
[----:B------:R-:W-:Y:S02]  /*9e20*/  FMNMX.FTZ R34, R81, R34, !PT ;  /* 0x0000002251227209 */ /* 0x000fe40007810000 */
[----:B------:R-:W-:Y:S02]  /*9e30*/  FSEL R85, R85, -INF , P4 ;  /* 0xff80000055557808 */ /* 0x000fe40002000000 */
[----:B------:R-:W-:Y:S01]  /*9e40*/  FMNMX.FTZ R34, R13, R34, !PT ;  /* 0x000000220d227209 */ /* 0x000fe20007810000 */
[----:B------:R2:W-:Y:S03]  /*9e50*/  MUFU.EX2 R32, R3 ;  /* 0x0000000300207308 */ /* 0x0005e60000000800 */
[----:B--2---:R-:W-:-:S05]  /*9e60*/  FMNMX.FTZ R3, R85, R34, !PT ;  /* 0x0000002255037209 */ /* 0x004fca0007810000 */
[----:B------:R-:W2:Y:S02]  /*9e70*/  SHFL.BFLY PT, R40, R3, 0x2, 0x1f ;  /* 0x0c401f0003287f89 */ /* 0x000ea400000e0000 */
[----:B--2---:R-:W-:-:S05]  /*9e80*/  FMNMX.FTZ R15, R3, R40, !PT ;  /* 0x00000028030f7209 */ /* 0x004fca0007810000 */
[----:B------:R-:W2:Y:S01]  /*9e90*/  SHFL.BFLY PT, R44, R15, 0x1, 0x1f ;  /* 0x0c201f000f2c7f89 */ /* 0x000ea200000e0000 */
[----:B------:R-:W3:Y:S01]  /*9ea0*/  MUFU.EX2 R149, R149 ;  /* 0x0000009500957308 */ /* 0x000ee20000000800 */
[-CC-:B------:R-:W-:Y:S01]  /*9eb0*/  FFMA.FTZ R26, R59, R0.reuse, -R10.reuse ;  /* 0x000000003b1a7223 */ /* 0x180fe2000001080a */
[-CC-:B------:R-:W-:Y:S01]  /*9ec0*/  FFMA.FTZ R34, R63, R0.reuse, -R10.reuse ;  /* 0x000000003f227223 */ /* 0x180fe2000001080a */
[----:B------:R-:W-:-:S05]  /*9ed0*/  FFMA.FTZ R40, R75, R0, -R10 ;  /* 0x000000004b287223 */ /* 0x000fca000001080a */
[----:B------:R-:W4:Y:S01]  /*9ee0*/  MUFU.EX2 R12, R12 ;  /* 0x0000000c000c7308 */ /* 0x000f220000000800 */
[----:B--2---:R-:W-:-:S04]  /*9ef0*/  FMNMX.FTZ R3, R15, R44, !PT ;  /* 0x0000002c0f037209 */ /* 0x004fc80007810000 */
[C---:B------:R-:W-:Y:S01]  /*9f00*/  FSETP.NEU.FTZ.AND P3, PT, R3.reuse, -INF , PT ;  /* 0xff8000000300780b */ /* 0x040fe20003f7d000 */
[----:B------:R-:W-:-:S05]  /*9f10*/  FMUL.FTZ R15, R3, R0 ;  /* 0x00000000030f7220 */ /* 0x000fca0000410000 */
[----:B------:R-:W-:Y:S01]  /*9f20*/  FSEL R10, R15, RZ, P3 ;  /* 0x000000ff0f0a7208 */ /* 0x000fe20001800000 */
[----:B------:R-:W2:Y:S04]  /*9f30*/  MUFU.EX2 R145, R145 ;  /* 0x0000009100917308 */ /* 0x000ea80000000800 */
[-CC-:B------:R-:W-:Y:S01]  /*9f40*/  FFMA.FTZ R148, R89, R0.reuse, -R10.reuse ;  /* 0x0000000059947223 */ /* 0x180fe2000001080a */
[-CC-:B------:R-:W-:Y:S01]  /*9f50*/  FFMA.FTZ R15, R25, R0.reuse, -R10.reuse ;  /* 0x00000000190f7223 */ /* 0x180fe2000001080a */
[-C--:B------:R-:W-:Y:S01]  /*9f60*/  FFMA.FTZ R150, R91, R0.reuse, -R10 ;  /* 0x000000005b967223 */ /* 0x080fe2000001080a */
[----:B---3--:R-:W-:Y:S01]  /*9f70*/  FADD.FTZ R48, R149, R8 ;  /* 0x0000000895307221 */ /* 0x008fe20000010000 */
[-CC-:B------:R-:W-:Y:S02]  /*9f80*/  FFMA.FTZ R21, R29, R0.reuse, -R10.reuse ;  /* 0x000000001d157223 */ /* 0x180fe4000001080a */
[----:B------:R-:W-:Y:S01]  /*9f90*/  MUFU.EX2 R148, R148 ;  /* 0x0000009400947308 */ /* 0x000fe20000000800 */
[----:B------:R-:W-:Y:S01]  /*9fa0*/  FFMA.FTZ R27, R37, R0, -R10 ;  /* 0x00000000251b7223 */ /* 0x000fe2000001080a */
[----:B------:R-:W-:-:S06]  /*9fb0*/  FADD.FTZ R37, R151, R48 ;  /* 0x0000003097257221 */ /* 0x000fcc0000010000 */
[----:B------:R-:W3:Y:S01]  /*9fc0*/  MUFU.EX2 R15, R15 ;  /* 0x0000000f000f7308 */ /* 0x000ee20000000800 */
[----:B------:R-:W-:Y:S01]  /*9fd0*/  FFMA.FTZ R144, R93, R0, -R10 ;  /* 0x000000005d907223 */ /* 0x000fe2000001080a */
[----:B----4-:R-:W-:-:S06]  /*9fe0*/  FADD.FTZ R48, R12, R37 ;  /* 0x000000250c307221 */ /* 0x010fcc0000010000 */
[----:B------:R-:W4:Y:S01]  /*9ff0*/  MUFU.EX2 R147, R147 ;  /* 0x0000009300937308 */ /* 0x000f220000000800 */
[----:B------:R-:W-:-:S07]  /*a000*/  FFMA.FTZ R25, R33, R0, -R10 ;  /* 0x0000000021197223 */ /* 0x000fce000001080a */
[----:B------:R-:W1:Y:S01]  /*a010*/  MUFU.EX2 R150, R150 ;  /* 0x0000009600967308 */ /* 0x000e620000000800 */
[----:B--2---:R-:W-:Y:S01]  /*a020*/  FADD.FTZ R39, R145, R48 ;  /* 0x0000003091277221 */ /* 0x004fe20000010000 */
[----:B------:R-:W-:-:S06]  /*a030*/  FFMA.FTZ R146, R95, R0, -R10 ;  /* 0x000000005f927223 */ /* 0x000fcc000001080a */
[----:B------:R-:W2:Y:S01]  /*a040*/  MUFU.EX2 R21, R21 ;  /* 0x0000001500157308 */ /* 0x000ea20000000800 */
[----:B------:R-:W-:Y:S01]  /*a050*/  FADD.FTZ R48, R14, R39 ;  /* 0x000000270e307221 */ /* 0x000fe20000010000 */
[----:B---3--:R-:W-:-:S06]  /*a060*/  FADD.FTZ R39, R148, R15 ;  /* 0x0000000f94277221 */ /* 0x008fcc0000010000 */
[----:B------:R-:W3:Y:S01]  /*a070*/  MUFU.EX2 R141, R141 ;  /* 0x0000008d008d7308 */ /* 0x000ee20000000800 */
[----:B------:R-:W-:-:S07]  /*a080*/  FFMA.FTZ R134, R5, R0, -R10 ;  /* 0x0000000005867223 */ /* 0x000fce000001080a */
[----:B------:R-:W0:Y:S01]  /*a090*/  MUFU.EX2 R144, R144 ;  /* 0x0000009000907308 */ /* 0x000e220000000800 */
[----:B----4-:R-:W-:Y:S01]  /*a0a0*/  FADD.FTZ R5, R147, R48 ;  /* 0x0000003093057221 */ /* 0x010fe20000010000 */
[----:B-1----:R-:W-:-:S06]  /*a0b0*/  FADD.FTZ R48, R150, R39 ;  /* 0x0000002796307221 */ /* 0x002fcc0000010000 */
[----:B------:R-:W1:Y:S01]  /*a0c0*/  MUFU.EX2 R25, R25 ;  /* 0x0000001900197308 */ /* 0x000e620000000800 */
[----:B------:R-:W-:Y:S01]  /*a0d0*/  FFMA.FTZ R140, R99, R0, -R10 ;  /* 0x00000000638c7223 */ /* 0x000fe2000001080a */
[----:B------:R-:W-:Y:S01]  /*a0e0*/  FADD.FTZ R50, R20, R5 ;  /* 0x0000000514327221 */ /* 0x000fe20000010000 */
[----:B------:R-:W-:-:S05]  /*a0f0*/  @!P1 PRMT R4, RZ, 0x654, R4 ;  /* 0x00000654ff049816 */ /* 0x000fca0000000004 */
[----:B------:R-:W4:Y:S01]  /*a100*/  MUFU.EX2 R143, R143 ;  /* 0x0000008f008f7308 */ /* 0x000f220000000800 */
[----:B--2---:R-:W-:Y:S01]  /*a110*/  FADD.FTZ R39, R21, R48 ;  /* 0x0000003015277221 */ /* 0x004fe20000010000 */
[----:B------:R-:W-:-:S06]  /*a120*/  FFMA.FTZ R29, R41, R0, -R10 ;  /* 0x00000000291d7223 */ /* 0x000fcc000001080a */
[----:B------:R-:W2:Y:S01]  /*a130*/  MUFU.EX2 R146, R146 ;  /* 0x0000009200927308 */ /* 0x000ea20000000800 */
[----:B---3--:R-:W-:Y:S01]  /*a140*/  FADD.FTZ R41, R141, R50 ;  /* 0x000000328d297221 */ /* 0x008fe20000010000 */
[----:B------:R0:W-:Y:S06]  /*a150*/  @!P1 SYNCS.ARRIVE.TRANS64.RED.A1T0 RZ, [R4+URZ], RZ ;  /* 0x000000ff04ff99a7 */ /* 0x0001ec000810043f */
[----:B------:R-:W3:Y:S01]  /*a160*/  MUFU.EX2 R27, R27 ;  /* 0x0000001b001b7308 */ /* 0x000ee20000000800 */
[----:B------:R-:W-:Y:S01]  /*a170*/  FFMA.FTZ R142, R103, R0, -R10 ;  /* 0x00000000678e7223 */ /* 0x000fe2000001080a */
[----:B0-----:R-:W-:Y:S01]  /*a180*/  FADD.FTZ R4, R144, R39 ;  /* 0x0000002790047221 */ /* 0x001fe20000010000 */
[----:B------:R-:W-:-:S05]  /*a190*/  FADD.FTZ R48, R24, R41 ;  /* 0x0000002918307221 */ /* 0x000fca0000010000 */
[----:B------:R-:W0:Y:S01]  /*a1a0*/  MUFU.EX2 R137, R137 ;  /* 0x0000008900897308 */ /* 0x000e220000000800 */
[----:B-1----:R-:W-:Y:S01]  /*a1b0*/  FADD.FTZ R41, R25, R4 ;  /* 0x0000000419297221 */ /* 0x002fe20000010000 */
[----:B------:R-:W-:-:S06]  /*a1c0*/  FFMA.FTZ R31, R45, R0, -R10 ;  /* 0x000000002d1f7223 */ /* 0x000fcc000001080a */
[----:B------:R-:W1:Y:S01]  /*a1d0*/  MUFU.EX2 R140, R140 ;  /* 0x0000008c008c7308 */ /* 0x000e620000000800 */
[----:B----4-:R-:W-:Y:S01]  /*a1e0*/  FADD.FTZ R39, R143, R48 ;  /* 0x000000308f277221 */ /* 0x010fe20000010000 */
[----:B--2---:R-:W-:-:S06]  /*a1f0*/  FADD.FTZ R4, R146, R41 ;  /* 0x0000002992047221 */ /* 0x004fcc0000010000 */
[----:B------:R-:W2:Y:S01]  /*a200*/  MUFU.EX2 R29, R29 ;  /* 0x0000001d001d7308 */ /* 0x000ea20000000800 */
[----:B------:R-:W-:Y:S01]  /*a210*/  FFMA.FTZ R136, R105, R0, -R10 ;  /* 0x0000000069887223 */ /* 0x000fe2000001080a */
[----:B------:R-:W-:-:S04]  /*a220*/  @P2 IMAD.HI.U32 R43, R94, R43, RZ ;  /* 0x0000002b5e2b2227 */ /* 0x000fc800078e00ff */
[----:B------:R-:W-:Y:S02]  /*a230*/  FADD.FTZ R48, R28, R39 ;  /* 0x000000271c307221 */ /* 0x000fe40000010000 */
[----:B------:R-:W4:Y:S01]  /*a240*/  MUFU.EX2 R139, R139 ;  /* 0x0000008b008b7308 */ /* 0x000f220000000800 */
[----:B---3--:R-:W-:Y:S01]  /*a250*/  FADD.FTZ R41, R27, R4 ;  /* 0x000000041b297221 */ /* 0x008fe20000010000 */
[----:B------:R-:W-:-:S06]  /*a260*/  FFMA.FTZ R33, R49, R0, -R10 ;  /* 0x0000000031217223 */ /* 0x000fcc000001080a */
[----:B------:R-:W3:Y:S01]  /*a270*/  MUFU.EX2 R142, R142 ;  /* 0x0000008e008e7308 */ /* 0x000ee20000000800 */
[----:B------:R-:W-:Y:S01]  /*a280*/  IMAD.MOV.U32 R45, RZ, RZ, R94 ;  /* 0x000000ffff2d7224 */ /* 0x000fe200078e005e */
[----:B------:R-:W-:Y:S01]  /*a290*/  @P2 SHF.R.U32.HI R45, RZ, R52, R43 ;  /* 0x00000034ff2d2219 */ /* 0x000fe2000001162b */
[----:B0-----:R-:W-:-:S05]  /*a2a0*/  FADD.FTZ R43, R137, R48 ;  /* 0x00000030892b7221 */ /* 0x001fca0000010000 */
[----:B------:R-:W0:Y:S01]  /*a2b0*/  MUFU.EX2 R31, R31 ;  /* 0x0000001f001f7308 */ /* 0x000e220000000800 */
[----:B-1----:R-:W-:Y:S01]  /*a2c0*/  FADD.FTZ R4, R140, R41 ;  /* 0x000000298c047221 */ /* 0x002fe20000010000 */
[----:B------:R-:W-:Y:S01]  /*a2d0*/  FFMA.FTZ R138, R101, R0, -R10 ;  /* 0x00000000658a7223 */ /* 0x000fe2000001080a */
[----:B------:R-:W-:-:S05]  /*a2e0*/  FADD.FTZ R48, R30, R43 ;  /* 0x0000002b1e307221 */ /* 0x000fca0000010000 */
[----:B------:R-:W1:Y:S01]  /*a2f0*/  MUFU.EX2 R133, R133 ;  /* 0x0000008500857308 */ /* 0x000e620000000800 */
[----:B--2---:R-:W-:Y:S01]  /*a300*/  FADD.FTZ R41, R29, R4 ;  /* 0x000000041d297221 */ /* 0x004fe20000010000 */
[----:B------:R-:W-:-:S06]  /*a310*/  FFMA.FTZ R35, R53, R0, -R10 ;  /* 0x0000000035237223 */ /* 0x000fcc000001080a */
[----:B------:R-:W2:Y:S01]  /*a320*/  MUFU.EX2 R136, R136 ;  /* 0x0000008800887308 */ /* 0x000ea20000000800 */
[----:B----4-:R-:W-:Y:S01]  /*a330*/  FADD.FTZ R43, R139, R48 ;  /* 0x000000308b2b7221 */ /* 0x010fe20000010000 */
[----:B---3--:R-:W-:-:S06]  /*a340*/  FADD.FTZ R4, R142, R41 ;  /* 0x000000298e047221 */ /* 0x008fcc0000010000 */
[----:B------:R-:W3:Y:S01]  /*a350*/  MUFU.EX2 R26, R26 ;  /* 0x0000001a001a7308 */ /* 0x000ee20000000800 */
[----:B------:R-:W-:-:S07]  /*a360*/  FFMA.FTZ R132, R97, R0, -R10 ;  /* 0x0000000061847223 */ /* 0x000fce000001080a */
[----:B------:R-:W4:Y:S01]  /*a370*/  MUFU.EX2 R33, R33 ;  /* 0x0000002100217308 */ /* 0x000f220000000800 */
[----:B------:R-:W-:Y:S01]  /*a380*/  FADD.FTZ R48, R32, R43 ;  /* 0x0000002b20307221 */ /* 0x000fe20000010000 */
[----:B0-----:R-:W-:-:S06]  /*a390*/  FADD.FTZ R41, R31, R4 ;  /* 0x000000041f297221 */ /* 0x001fcc0000010000 */
[----:B------:R-:W0:Y:S01]  /*a3a0*/  MUFU.EX2 R135, R135 ;  /* 0x0000008700877308 */ /* 0x000e220000000800 */
[----:B------:R-:W-:-:S07]  /*a3b0*/  FFMA.FTZ R37, R57, R0, -R10 ;  /* 0x0000000039257223 */ /* 0x000fce000001080a */
[----:B------:R-:W0:Y:S01]  /*a3c0*/  MUFU.EX2 R138, R138 ;  /* 0x0000008a008a7308 */ /* 0x000e220000000800 */
[----:B-1----:R-:W-:Y:S01]  /*a3d0*/  FADD.FTZ R43, R133, R48 ;  /* 0x00000030852b7221 */ /* 0x002fe20000010000 */
[----:B--2---:R-:W-:-:S06]  /*a3e0*/  FADD.FTZ R4, R136, R41 ;  /* 0x0000002988047221 */ /* 0x004fcc0000010000 */
[----:B------:R-:W1:Y:S08]  /*a3f0*/  MUFU.EX2 R34, R34 ;  /* 0x0000002200227308 */ /* 0x000e700000000800 */
[----:B------:R-:W2:Y:S01]  /*a400*/  MUFU.EX2 R35, R35 ;  /* 0x0000002300237308 */ /* 0x000ea20000000800 */
[----:B------:R-:W-:Y:S01]  /*a410*/  IADD3 R49, R45, R88, -R90 ;  /* 0x000000582d317210 */ /* 0x000fe20007ffe85a */
[----:B---3--:R-:W-:-:S06]  /*a420*/  FADD.FTZ R48, R26, R43 ;  /* 0x0000002b1a307221 */ /* 0x008fcc0000010000 */
[----:B------:R-:W3:Y:S01]  /*a430*/  MUFU.EX2 R129, R129 ;  /* 0x0000008100817308 */ /* 0x000ee20000000800 */
[----:B----4-:R-:W-:Y:S01]  /*a440*/  FADD.FTZ R45, R33, R4 ;  /* 0x00000004212d7221 */ /* 0x010fe20000010000 */
[----:B------:R-:W-:-:S06]  /*a450*/  FFMA.FTZ R5, R61, R0, -R10 ;  /* 0x000000003d057223 */ /* 0x000fcc000001080a */
[----:B------:R-:W4:Y:S01]  /*a460*/  MUFU.EX2 R132, R132 ;  /* 0x0000008400847308 */ /* 0x000f220000000800 */
[----:B0-----:R-:W-:Y:S01]  /*a470*/  FADD.FTZ R41, R135, R48 ;  /* 0x0000003087297221 */ /* 0x001fe20000010000 */
[----:B------:R-:W-:-:S06]  /*a480*/  FADD.FTZ R4, R138, R45 ;  /* 0x0000002d8a047221 */ /* 0x000fcc0000010000 */
[----:B------:R-:W0:Y:S01]  /*a490*/  MUFU.EX2 R36, R36 ;  /* 0x0000002400247308 */ /* 0x000e220000000800 */
[----:B------:R-:W-:-:S07]  /*a4a0*/  FFMA.FTZ R128, R47, R0, -R10 ;  /* 0x000000002f807223 */ /* 0x000fce000001080a */
[----:B------:R-:W0:Y:S01]  /*a4b0*/  MUFU.EX2 R37, R37 ;  /* 0x0000002500257308 */ /* 0x000e220000000800 */
[----:B-1----:R-:W-:Y:S01]  /*a4c0*/  FADD.FTZ R48, R34, R41 ;  /* 0x0000002922307221 */ /* 0x002fe20000010000 */
[----:B--2---:R-:W-:-:S06]  /*a4d0*/  FADD.FTZ R45, R35, R4 ;  /* 0x00000004232d7221 */ /* 0x004fcc0000010000 */
[----:B------:R-:W1:Y:S01]  /*a4e0*/  MUFU.EX2 R131, R131 ;  /* 0x0000008300837308 */ /* 0x000e620000000800 */
[----:B------:R-:W-:-:S07]  /*a4f0*/  FFMA.FTZ R39, R65, R0, -R10 ;  /* 0x0000000041277223 */ /* 0x000fce000001080a */
[----:B------:R-:W2:Y:S01]  /*a500*/  MUFU.EX2 R134, R134 ;  /* 0x0000008600867308 */ /* 0x000ea20000000800 */
[----:B---3--:R-:W-:Y:S01]  /*a510*/  FADD.FTZ R47, R129, R48 ;  /* 0x00000030812f7221 */ /* 0x008fe20000010000 */
[----:B----4-:R-:W-:-:S06]  /*a520*/  FADD.FTZ R4, R132, R45 ;  /* 0x0000002d84047221 */ /* 0x010fcc0000010000 */
[----:B------:R-:W3:Y:S01]  /*a530*/  MUFU.EX2 R38, R38 ;  /* 0x0000002600267308 */ /* 0x000ee20000000800 */
[----:B------:R-:W-:-:S07]  /*a540*/  FFMA.FTZ R130, R107, R0, -R10 ;  /* 0x000000006b827223 */ /* 0x000fce000001080a */
[----:B------:R-:W4:Y:S01]  /*a550*/  MUFU.EX2 R5, R5 ;  /* 0x0000000500057308 */ /* 0x000f220000000800 */
[----:B0-----:R-:W-:Y:S01]  /*a560*/  FADD.FTZ R48, R36, R47 ;  /* 0x0000002f24307221 */ /* 0x001fe20000010000 */
[----:B------:R-:W-:-:S06]  /*a570*/  FADD.FTZ R45, R37, R4 ;  /* 0x00000004252d7221 */ /* 0x000fcc0000010000 */
[----:B------:R-:W0:Y:S08]  /*a580*/  MUFU.EX2 R125, R125 ;  /* 0x0000007d007d7308 */ /* 0x000e300000000800 */
[----:B------:R-:W0:Y:S01]  /*a590*/  MUFU.EX2 R128, R128 ;  /* 0x0000008000807308 */ /* 0x000e220000000800 */
[----:B------:R-:W-:Y:S01]  /*a5a0*/  FFMA.FTZ R69, R69, R0, -R10 ;  /* 0x0000000045457223 */ /* 0x000fe2000001080a */
[----:B-1----:R-:W-:-:S06]  /*a5b0*/  FADD.FTZ R47, R131, R48 ;  /* 0x00000030832f7221 */ /* 0x002fcc0000010000 */
[----:B------:R-:W1:Y:S01]  /*a5c0*/  MUFU.EX2 R40, R40 ;  /* 0x0000002800287308 */ /* 0x000e620000000800 */
[----:B--2---:R-:W-:Y:S01]  /*a5d0*/  FADD.FTZ R4, R134, R45 ;  /* 0x0000002d86047221 */ /* 0x004fe20000010000 */
[----:B------:R-:W-:-:S06]  /*a5e0*/  FFMA.FTZ R124, R51, R0, -R10 ;  /* 0x00000000337c7223 */ /* 0x000fcc000001080a */
[----:B------:R-:W2:Y:S01]  /*a5f0*/  MUFU.EX2 R39, R39 ;  /* 0x0000002700277308 */ /* 0x000ea20000000800 */
[----:B------:R-:W-:Y:S01]  /*a600*/  FFMA.FTZ R126, R11, R0, -R10 ;  /* 0x000000000b7e7223 */ /* 0x000fe2000001080a */
[----:B------:R-:W-:Y:S01]  /*a610*/  F2FP.F16.F32.PACK_AB R149, R8, R149 ;  /* 0x000000950895723e */ /* 0x000fe200000000ff */
[----:B---3--:R-:W-:-:S05]  /*a620*/  FADD.FTZ R8, R38, R47 ;  /* 0x0000002f26087221 */ /* 0x008fca0000010000 */
[----:B------:R-:W3:Y:S01]  /*a630*/  MUFU.EX2 R127, R127 ;  /* 0x0000007f007f7308 */ /* 0x000ee20000000800 */
[----:B----4-:R-:W-:-:S07]  /*a640*/  FADD.FTZ R45, R5, R4 ;  /* 0x00000004052d7221 */ /* 0x010fce0000010000 */
[----:B------:R-:W4:Y:S01]  /*a650*/  MUFU.EX2 R130, R130 ;  /* 0x0000008200827308 */ /* 0x000f220000000800 */
[----:B------:R-:W-:Y:S01]  /*a660*/  FFMA.FTZ R73, R73, R0, -R10 ;  /* 0x0000000049497223 */ /* 0x000fe2000001080a */
[----:B0-----:R-:W-:-:S06]  /*a670*/  FADD.FTZ R47, R125, R8 ;  /* 0x000000087d2f7221 */ /* 0x001fcc0000010000 */
[----:B------:R-:W0:Y:S01]  /*a680*/  MUFU.EX2 R42, R42 ;  /* 0x0000002a002a7308 */ /* 0x000e220000000800 */
[----:B------:R-:W-:-:S07]  /*a690*/  FADD.FTZ R4, R128, R45 ;  /* 0x0000002d80047221 */ /* 0x000fce0000010000 */
[----:B------:R-:W0:Y:S01]  /*a6a0*/  MUFU.EX2 R11, R69 ;  /* 0x00000045000b7308 */ /* 0x000e220000000800 */
[----:B------:R-:W-:Y:S01]  /*a6b0*/  FFMA.FTZ R41, R13, R0, -R10 ;  /* 0x000000000d297223 */ /* 0x000fe2000001080a */
[----:B-1----:R-:W-:-:S06]  /*a6c0*/  FADD.FTZ R8, R40, R47 ;  /* 0x0000002f28087221 */ /* 0x002fcc0000010000 */
[----:B------:R-:W1:Y:S01]  /*a6d0*/  MUFU.EX2 R121, R121 ;  /* 0x0000007900797308 */ /* 0x000e620000000800 */
[----:B--2---:R-:W-:Y:S01]  /*a6e0*/  FADD.FTZ R45, R39, R4 ;  /* 0x00000004272d7221 */ /* 0x004fe20000010000 */
[----:B------:R-:W-:-:S06]  /*a6f0*/  FFMA.FTZ R43, R77, R0, -R10 ;  /* 0x000000004d2b7223 */ /* 0x000fcc000001080a */
[----:B------:R-:W2:Y:S01]  /*a700*/  MUFU.EX2 R124, R124 ;  /* 0x0000007c007c7308 */ /* 0x000ea20000000800 */
[----:B---3--:R-:W-:Y:S01]  /*a710*/  FADD.FTZ R47, R127, R8 ;  /* 0x000000087f2f7221 */ /* 0x008fe20000010000 */
[----:B------:R-:W-:-:S06]  /*a720*/  SHF.R.S32.HI R50, RZ, 0x1f, R49 ;  /* 0x0000001fff327819 */ /* 0x000fcc0000011431 */
[----:B------:R-:W3:Y:S01]  /*a730*/  MUFU.EX2 R44, R83 ;  /* 0x00000053002c7308 */ /* 0x000ee20000000800 */
[----:B----4-:R-:W-:Y:S01]  /*a740*/  FADD.FTZ R4, R130, R45 ;  /* 0x0000002d82047221 */ /* 0x010fe20000010000 */
[----:B------:R-:W-:-:S06]  /*a750*/  FFMA.FTZ R55, R55, R0, -R10 ;  /* 0x0000000037377223 */ /* 0x000fcc000001080a */
[----:B------:R-:W4:Y:S01]  /*a760*/  MUFU.EX2 R13, R73 ;  /* 0x00000049000d7308 */ /* 0x000f220000000800 */
[-CC-:B------:R-:W-:Y:S01]  /*a770*/  FFMA.FTZ R81, R81, R0.reuse, -R10.reuse ;  /* 0x0000000051517223 */ /* 0x180fe2000001080a */
[----:B------:R-:W-:Y:S01]  /*a780*/  FFMA.FTZ R85, R85, R0, -R10 ;  /* 0x0000000055557223 */ /* 0x000fe2000001080a */
[----:B0-----:R-:W-:-:S05]  /*a790*/  FADD.FTZ R8, R42, R47 ;  /* 0x0000002f2a087221 */ /* 0x001fca0000010000 */
[----:B------:R-:W0:Y:S01]  /*a7a0*/  MUFU.EX2 R123, R123 ;  /* 0x0000007b007b7308 */ /* 0x000e220000000800 */
[----:B------:R-:W-:Y:S01]  /*a7b0*/  LEA.HI R10, R50, R49, RZ, 0x7 ;  /* 0x00000031320a7211 */ /* 0x000fe200078f38ff */
[----:B------:R-:W-:-:S06]  /*a7c0*/  FADD.FTZ R45, R11, R4 ;  /* 0x000000040b2d7221 */ /* 0x000fcc0000010000 */
[----:B------:R-:W0:Y:S01]  /*a7d0*/  MUFU.EX2 R126, R126 ;  /* 0x0000007e007e7308 */ /* 0x000e220000000800 */
[----:B-1----:R-:W-:Y:S01]  /*a7e0*/  FADD.FTZ R47, R121, R8 ;  /* 0x00000008792f7221 */ /* 0x002fe20000010000 */
[----:B--2---:R-:W-:Y:S01]  /*a7f0*/  FADD.FTZ R4, R124, R45 ;  /* 0x0000002d7c047221 */ /* 0x004fe20000010000 */
[----:B------:R-:W-:-:S05]  /*a800*/  SHF.R.S32.HI R10, RZ, 0x7, R10 ;  /* 0x00000007ff0a7819 */ /* 0x000fca000001140a */
[----:B------:R-:W1:Y:S01]  /*a810*/  MUFU.EX2 R43, R43 ;  /* 0x0000002b002b7308 */ /* 0x000e620000000800 */
[----:B---3--:R-:W-:Y:S01]  /*a820*/  FADD.FTZ R8, R44, R47 ;  /* 0x0000002f2c087221 */ /* 0x008fe20000010000 */
[----:B----4-:R-:W-:Y:S01]  /*a830*/  FADD.FTZ R45, R13, R4 ;  /* 0x000000040d2d7221 */ /* 0x010fe20000010000 */
[----:B------:R-:W-:-:S05]  /*a840*/  VIMNMX R52, RZ, R10, !PT ;  /* 0x0000000aff347248 */ /* 0x000fca0007fe0100 */
[----:B------:R-:W2:Y:S01]  /*a850*/  MUFU.EX2 R55, R55 ;  /* 0x0000003700377308 */ /* 0x000ea20000000800 */
[----:B0-----:R-:W-:Y:S01]  /*a860*/  FADD.FTZ R47, R123, R8 ;  /* 0x000000087b2f7221 */ /* 0x001fe20000010000 */
[----:B------:R-:W-:Y:S01]  /*a870*/  F2FP.F16.F32.PACK_AB R145, R14, R145 ;  /* 0x000000910e91723e */ /* 0x000fe200000000ff */
[----:B------:R-:W-:-:S05]  /*a880*/  FADD.FTZ R8, R126, R45 ;  /* 0x0000002d7e087221 */ /* 0x000fca0000010000 */
[----:B------:R-:W0:Y:S01]  /*a890*/  MUFU.EX2 R120, R81 ;  /* 0x0000005100787308 */ /* 0x000e220000000800 */
[----:B------:R-:W-:Y:S01]  /*a8a0*/  VIADD R14, R92, 0xfffffffe ;  /* 0xfffffffe5c0e7836 */ /* 0x000fe20000000000 */
[----:B------:R3:W-:Y:S01]  /*a8b0*/  STL [R1+0x28], R52 ;  /* 0x0000283401007387 */ /* 0x0007e20000100800 */
[----:B-1----:R-:W-:-:S05]  /*a8c0*/  FADD.FTZ R8, R43, R8 ;  /* 0x000000082b087221 */ /* 0x002fca0000010000 */
[----:B------:R-:W1:Y:S01]  /*a8d0*/  MUFU.EX2 R41, R41 ;  /* 0x0000002900297308 */ /* 0x000e620000000800 */
[----:B------:R-:W-:Y:S02]  /*a8e0*/  ISETP.GE.AND P3, PT, R14, R52, PT ;  /* 0x000000340e00720c */ /* 0x000fe40003f66270 */
[----:B------:R-:W-:-:S05]  /*a8f0*/  F2FP.F16.F32.PACK_AB R148, R15, R148 ;  /* 0x000000940f94723e */ /* 0x000fca00000000ff */
[----:B------:R-:W4:Y:S01]  /*a900*/  MUFU.EX2 R122, R85 ;  /* 0x00000055007a7308 */ /* 0x000f220000000800 */
[----:B--2---:R-:W-:-:S07]  /*a910*/  FADD.FTZ R15, R55, R8 ;  /* 0x00000008370f7221 */ /* 0x004fce0000010000 */
[----:B------:R-:W2:Y:S01]  /*a920*/  MUFU.EX2 R46, R46 ;  /* 0x0000002e002e7308 */ /* 0x000ea20000000800 */
[----:B0-----:R-:W-:Y:S01]  /*a930*/  FADD.FTZ R8, R120, R15 ;  /* 0x0000000f78087221 */ /* 0x001fe20000010000 */
[----:B------:R-:W-:-:S03]  /*a940*/  F2FP.F16.F32.PACK_AB R134, R5, R134 ;  /* 0x000000860586723e */ /* 0x000fc600000000ff */
[----:B-1----:R-:W-:Y:S01]  /*a950*/  FADD.FTZ R5, R41, R8 ;  /* 0x0000000829057221 */ /* 0x002fe20000010000 */
[----:B------:R-:W-:Y:S02]  /*a960*/  F2FP.F16.F32.PACK_AB R151, R12, R151 ;  /* 0x000000970c97723e */ /* 0x000fe400000000ff */
[----:B------:R-:W-:Y:S02]  /*a970*/  CS2R R118, SRZ ;  /* 0x0000000000767805 */ /* 0x000fe4000001ff00 */
[----:B------:R-:W-:Y:S01]  /*a980*/  F2FP.F16.F32.PACK_AB R147, R20, R147 ;  /* 0x000000931493723e */ /* 0x000fe200000000ff */
[----:B----4-:R-:W-:Y:S01]  /*a990*/  FADD.FTZ R5, R122, R5 ;  /* 0x000000057a057221 */ /* 0x010fe20000010000 */
[----:B------:R-:W-:Y:S02]  /*a9a0*/  F2FP.F16.F32.PACK_AB R141, R24, R141 ;  /* 0x0000008d188d723e */ /* 0x000fe400000000ff */
[----:B------:R-:W-:Y:S02]  /*a9b0*/  CS2R R116, SRZ ;  /* 0x0000000000747805 */ /* 0x000fe4000001ff00 */
[----:B------:R-:W-:-:S02]  /*a9c0*/  F2FP.F16.F32.PACK_AB R143, R28, R143 ;  /* 0x0000008f1c8f723e */ /* 0x000fc400000000ff */
[----:B------:R-:W-:Y:S02]  /*a9d0*/  CS2R R114, SRZ ;  /* 0x0000000000727805 */ /* 0x000fe4000001ff00 */
[----:B------:R-:W-:Y:S02]  /*a9e0*/  F2FP.F16.F32.PACK_AB R137, R30, R137 ;  /* 0x000000891e89723e */ /* 0x000fe400000000ff */
[----:B------:R-:W-:Y:S02]  /*a9f0*/  CS2R R112, SRZ ;  /* 0x0000000000707805 */ /* 0x000fe4000001ff00 */
[----:B------:R-:W-:Y:S01]  /*aa00*/  F2FP.F16.F32.PACK_AB R139, R32, R139 ;  /* 0x0000008b208b723e */ /* 0x000fe200000000ff */
[----:B--2---:R-:W-:Y:S01]  /*aa10*/  FADD.FTZ R4, R46, R47 ;  /* 0x0000002f2e047221 */ /* 0x004fe20000010000 */
[----:B------:R-:W-:Y:S02]  /*aa20*/  F2FP.F16.F32.PACK_AB R133, R26, R133 ;  /* 0x000000851a85723e */ /* 0x000fe400000000ff */
[----:B------:R-:W-:-:S02]  /*aa30*/  CS2R R110, SRZ ;  /* 0x00000000006e7805 */ /* 0x000fc4000001ff00 */
[----:B------:R-:W-:Y:S02]  /*aa40*/  F2FP.F16.F32.PACK_AB R135, R34, R135 ;  /* 0x000000872287723e */ /* 0x000fe400000000ff */
[----:B------:R-:W-:Y:S02]  /*aa50*/  CS2R R108, SRZ ;  /* 0x00000000006c7805 */ /* 0x000fe4000001ff00 */
[----:B------:R-:W-:Y:S02]  /*aa60*/  F2FP.F16.F32.PACK_AB R129, R36, R129 ;  /* 0x000000812481723e */ /* 0x000fe400000000ff */
[----:B------:R-:W-:Y:S02]  /*aa70*/  CS2R R106, SRZ ;  /* 0x00000000006a7805 */ /* 0x000fe4000001ff00 */
        /* <DEDUP_REMOVED lines=28> */
[----:B---3--:R-:W-:Y:S06]  /*ac40*/  @!P3 BRA `(.L_x_2339) ;  /* 0x000000280038b947 */ /* 0x008fec0003800000 */
[----:B------:R-:W-:Y:S01]  /*ac50*/  IMAD.MOV.U32 R10, RZ, RZ, R9 ;  /* 0x000000ffff0a7224 */ /* 0x000fe200078e0009 */
[----:B------:R-:W-:Y:S01]  /*ac60*/  MOV R15, R18 ;  /* 0x00000012000f7202 */ /* 0x000fe20000000f00 */
[----:B------:R-:W-:Y:S02]  /*ac70*/  IMAD.MOV.U32 R11, RZ, RZ, R3 ;  /* 0x000000ffff0b7224 */ /* 0x000fe400078e0003 */
[----:B------:R-:W-:Y:S02]  /*ac80*/  IMAD.MOV.U32 R8, RZ, RZ, R23 ;  /* 0x000000ffff087224 */ /* 0x000fe400078e0017 */
[----:B------:R-:W-:-:S07]  /*ac90*/  IMAD.MOV.U32 R119, RZ, RZ, RZ ;  /* 0x000000ffff777224 */ /* 0x000fce00078e00ff */
.L_x_2349:
[----:B------:R-:W-:Y:S01]  /*aca0*/  ISETP.NE.AND P3, PT, R157, RZ, PT ;  /* 0x000000ff9d00720c */ /* 0x000fe20003f65270 */
[----:B------:R-:W-:Y:S01]  /*acb0*/  VIADD R18, R15, 0x1 ;  /* 0x000000010f127836 */ /* 0x000fe20000000000 */
[----:B------:R-:W-:Y:S05]  /*acc0*/  YIELD ;  /* 0x0000000000007946 */ /* 0x000fea0003800000 */
[----:B------:R-:W-:-:S04]  /*acd0*/  ISETP.NE.AND P4, PT, R18, 0x2, PT ;  /* 0x000000021200780c */ /* 0x000fc80003f85270 */
[----:B------:R-:W-:Y:S02]  /*ace0*/  SEL R23, RZ, 0x1, P4 ;  /* 0x00000001ff177807 */ /* 0x000fe40002000000 */
[----:B------:R-:W-:Y:S02]  /*acf0*/  SEL R18, R18, RZ, P4 ;  /* 0x000000ff12127207 */ /* 0x000fe40002000000 */
[----:B------:R-:W-:Y:S01]  /*ad00*/  LOP3.LUT R23, R8, R23, RZ, 0x3c, !PT ;  /* 0x0000001708177212 */ /* 0x000fe200078e3cff */
[----:B------:R-:W-:Y:S06]  /*ad10*/  @P3 BRA `(.L_x_2340) ;  /* 0x0000000000303947 */ /* 0x000fec0003800000 */
[----:B------:R-:W-:Y:S05]  /*ad20*/  @!P0 BRA `(.L_x_2341) ;  /* 0x0000000000048947 */ /* 0x000fea0003800000 */
[----:B------:R-:W-:Y:S01]  /*ad30*/  BPT.TRAP 0x1 ;  /* 0x000000040000795c */ /* 0x000fe20000300000 */
.L_x_2341:
[----:B------:R-:W-:Y:S01]  /*ad40*/  IMAD R0, R18, 0x8, R2 ;  /* 0x0000000812007824 */ /* 0x000fe200078e0202 */
[----:B------:R-:W-:-:S04]  /*ad50*/  SHF.L.U32 R3, R23, 0x1f, RZ ;  /* 0x0000001f17037819 */ /* 0x000fc800000006ff */
[----:B------:R0:W1:Y:S01]  /*ad60*/  SYNCS.PHASECHK.TRANS64.TRYWAIT P4, [R0+URZ+0x16830], R3 ;  /* 0x01683003000075a7 */ /* 0x000062000808017f */
[----:B------:R-:W-:Y:S05]  /*ad70*/  @!P0 BRA `(.L_x_2342) ;  /* 0x0000000000048947 */ /* 0x000fea0003800000 */
[----:B------:R-:W-:Y:S01]  /*ad80*/  BPT.TRAP 0x1 ;  /* 0x000000040000795c */ /* 0x000fe20000300000 */
.L_x_2342:
[----:B------:R-:W-:Y:S04]  /*ad90*/  BSSY B0, `(.L_x_2340) ;  /* 0x0000004000007945 */ /* 0x000fe80003800000 */
[----:B-1----:R-:W-:Y:S05]  /*ada0*/  @P4 BRA `(.L_x_2343) ;  /* 0x0000000000084947 */ /* 0x002fea0003800000 */
[----:B------:R-:W1:Y:S02]  /*adb0*/  SYNCS.PHASECHK.TRANS64.TRYWAIT P4, [R0+URZ+0x16830], R3 ;  /* 0x01683003000075a7 */ /* 0x000e64000808017f */
[----:B-1----:R-:W-:Y:S05]  /*adc0*/  @!P4 BRA `(.L_x_2344) ;  /* 0x000000dc002cc947 */ /* 0x002fea0003800000 */
.L_x_2343:
[----:B------:R-:W-:Y:S05]  /*add0*/  BSYNC B0 ;  /* 0x0000000000007941 */ /* 0x000fea0003800000 */
.L_x_2340:
[----:B------:R-:W2:Y:S04]  /*ade0*/  LDL R9, [R1+0x4] ;  /* 0x0000040001097983 */ /* 0x000ea80000100800 */
[----:B------:R3:W-:Y:S01]  /*adf0*/  STL [R1+0x60], R2 ;  /* 0x0000600201007387 */ /* 0x0007e20000100800 */
[----:B01----:R-:W0:Y:S03]  /*ae00*/  S2R R0, SR_TID.X ;  /* 0x0000000000007919 */ /* 0x003e260000002100 */
[----:B---3--:R-:W3:Y:S01]  /*ae10*/  LDL.64 R2, [R1+0x18] ;  /* 0x0000180001027983 */ /* 0x008ee20000100a00 */
[----:B------:R-:W-:Y:S01]  /*ae20*/  IMAD.MOV.U32 R13, RZ, RZ, 0x40000040 ;  /* 0x40000040ff0d7424 */ /* 0x000fe200078e00ff */
[----:B------:R-:W-:Y:S05]  /*ae30*/  WARPSYNC.ALL ;  /* 0x0000000000007948 */ /* 0x000fea0003800000 */
[----:B------:R-:W-:-:S02]  /*ae40*/  R2UR UR19, R13 ;  /* 0x000000000d1372ca */ /* 0x000fc400000e0000 */
[----:B0-----:R-:W-:-:S05]  /*ae50*/  SHF.R.U32.HI R0, RZ, 0x7, R0 ;  /* 0x00000007ff007819 */ /* 0x001fca0000011600 */
[----:B------:R-:W-:Y:S02]  /*ae60*/  VIADD R0, R0, 0x8 ;  /* 0x0000000800007836 */ /* 0x000fe40000000000 */
[----:B------:R-:W-:Y:S01]  /*ae70*/  IMAD.MOV.U32 R25, RZ, RZ, 0x40000040 ;  /* 0x40000040ff197424 */ /* 0x000fe200078e00ff */
[----:B------:R-:W-:Y:S02]  /*ae80*/  R2UR UR8, R6 ;  /* 0x00000000060872ca */ /* 0x000fe400000e0000 */
[----:B------:R-:W-:Y:S02]  /*ae90*/  R2UR UR9, R7 ;  /* 0x00000000070972ca */ /* 0x000fe400000e0000 */
[C---:B------:R-:W-:Y:S02]  /*aea0*/  R2UR UR11, R25.reuse ;  /* 0x00000000190b72ca */ /* 0x040fe400000e0000 */
[----:B------:R-:W-:Y:S01]  /*aeb0*/  R2UR UR23, R25 ;  /* 0x00000000191772ca */ /* 0x000fe200000e0000 */
[----:B------:R-:W-:-:S05]  /*aec0*/  IMAD.MOV.U32 R21, RZ, RZ, 0x40000040 ;  /* 0x40000040ff157424 */ /* 0x000fca00078e00ff */
[----:B------:R-:W-:Y:S01]  /*aed0*/  R2UR UR15, R21 ;  /* 0x00000000150f72ca */ /* 0x000fe200000e0000 */
[----:B------:R0:W-:Y:S01]  /*aee0*/  BAR.SYNC.DEFER_BLOCKING R0, 0x100 ;  /* 0x000400000000751d */ /* 0x0001e20000010000 */
[----:B--2---:R-:W-:-:S04]  /*aef0*/  IMAD R24, R18, 0x400, R9 ;  /* 0x0000040012187824 */ /* 0x004fc800078e0209 */
[----:B------:R-:W-:-:S05]  /*af00*/  VIADD R12, R24, 0x4 ;  /* 0x00000004180c7836 */ /* 0x000fca0000000000 */
[----:B------:R-:W-:Y:S02]  /*af10*/  R2UR UR18, R12 ;  /* 0x000000000c1272ca */ /* 0x000fe400000e0000 */
[----:B------:R-:W2:Y:S01]  /*af20*/  LDL.64 R12, [R1+0x10] ;  /* 0x00001000010c7983 */ /* 0x000ea20000100a00 */
[C---:B------:R-:W-:Y:S01]  /*af30*/  R2UR UR10, R24.reuse ;  /* 0x00000000180a72ca */ /* 0x040fe200000e0000 */
[C---:B------:R-:W-:Y:S01]  /*af40*/  VIADD R20, R24.reuse, 0x2 ;  /* 0x0000000218147836 */ /* 0x040fe20000000000 */
[----:B------:R-:W-:-:S04]  /*af50*/  IADD3 R24, R24, 0x6, RZ ;  /* 0x0000000618187810 */ /* 0x000fc80007ffe0ff */
[----:B------:R-:W-:Y:S02]  /*af60*/  R2UR UR22, R24 ;  /* 0x00000000181672ca */ /* 0x000fe400000e0000 */
[----:B------:R-:W-:-:S06]  /*af70*/  WARPGROUP.ARRIVE ;  /* 0x00000000000079c5 */ /* 0x000fcc0000000000 */
[----:B------:R-:W-:Y:S01]  /*af80*/  HGMMA.64x128x16.F32 R24, gdesc[UR8], RZ, !UPT, gsb0 ;  /* 0x01e00000081879f0 */ /* 0x000fe2000c0008ff */
[----:B------:R-:W-:Y:S02]  /*af90*/  R2UR UR14, R20 ;  /* 0x00000000140e72ca */ /* 0x000fe400000e0000 */
[----:B------:R-:W4:Y:S01]  /*afa0*/  LDL.64 R20, [R1+0x8] ;  /* 0x0000080001147983 */ /* 0x000f220000100a00 */
[----:B---3--:R-:W-:Y:S02]  /*afb0*/  R2UR UR12, R2 ;  /* 0x00000000020c72ca */ /* 0x008fe400000e0000 */
[----:B------:R-:W-:Y:S01]  /*afc0*/  R2UR UR13, R3 ;  /* 0x00000000030d72ca */ /* 0x000fe200000e0000 */
[----:B------:R0:W5:Y:S01]  /*afd0*/  LDL.LU R2, [R1+0x60] ;  /* 0x0000600001027983 */ /* 0x0001620000300800 */
[----:B------:R-:W-:Y:S02]  /*afe0*/  WARPGROUP.DEPBAR.LE gsb0, 0x0 ;  /* 0x00008000000079c5 */ /* 0x000fe40000010000 */
[----:B------:R-:W-:-:S09]  /*aff0*/  WARPGROUP.ARRIVE ;  /* 0x00000000000079c5 */ /* 0x000fd20000000000 */
[----:B------:R-:W-:Y:S03]  /*b000*/  HGMMA.64x128x16.F32 R24, gdesc[UR12], R24, gsb0 ;  /* 0x01e000000c1879f0 */ /* 0x000fe60008000818 */
[----:B------:R-:W-:Y:S02]  /*b010*/  WARPGROUP.DEPBAR.LE gsb0, 0x0 ;  /* 0x00008000000079c5 */ /* 0x000fe40000010000 */
[----:B------:R-:W-:Y:S01]  /*b020*/  WARPGROUP.ARRIVE ;  /* 0x00000000000079c5 */ /* 0x000fe20000000000 */
[----:B--2---:R-:W-:Y:S02]  /*b030*/  R2UR UR16, R12 ;  /* 0x000000000c1072ca */ /* 0x004fe400000e0000 */
[----:B------:R-:W-:-:S13]  /*b040*/  R2UR UR17, R13 ;  /* 0x000000000d1172ca */ /* 0x000fda00000e0000 */
[----:B------:R-:W-:Y:S01]  /*b050*/  HGMMA.64x128x16.F32 R24, gdesc[UR16], R24, gsb0 ;  /* 0x01e00000101879f0 */ /* 0x000fe20008000818 */
[----:B----4-:R-:W-:Y:S02]  /*b060*/  R2UR UR20, R20 ;  /* 0x00000000141472ca */ /* 0x010fe400000e0000 */
[----:B------:R-:W-:Y:S01]  /*b070*/  R2UR UR21, R21 ;  /* 0x00000000151572ca */ /* 0x000fe200000e0000 */
[----:B------:R-:W-:Y:S02]  /*b080*/  WARPGROUP.DEPBAR.LE gsb0, 0x0 ;  /* 0x00008000000079c5 */ /* 0x000fe40000010000 */
[----:B------:R-:W-:-:S10]  /*b090*/  WARPGROUP.ARRIVE ;  /* 0x00000000000079c5 */ /* 0x000fd40000000000 */
[----:B------:R-:W-:Y:S03]  /*b0a0*/  HGMMA.64x128x16.F32 R24, gdesc[UR20], R24, gsb0 ;  /* 0x01e00000141879f0 */ /* 0x000fe60008000818 */
[----:B------:R-:W-:Y:S02]  /*b0b0*/  WARPGROUP.DEPBAR.LE gsb0, 0x0 ;  /* 0x00008000000079c5 */ /* 0x000fe40000010000 */
[----:B0-----:R-:W-:Y:S05]  /*b0c0*/  @P3 BRA `(.L_x_2345) ;  /* 0x0000000000283947 */ /* 0x001fea0003800000 */
[----:B------:R-:W-:Y:S05]  /*b0d0*/  @!P0 BRA `(.L_x_2346) ;  /* 0x0000000000048947 */ /* 0x000fea0003800000 */
[----:B------:R-:W-:Y:S01]  /*b0e0*/  BPT.TRAP 0x1 ;  /* 0x000000040000795c */ /* 0x000fe20000300000 */
.L_x_2346:
[----:B------:R-:W-:Y:S01]  /*b0f0*/  SHF.L.U32 R0, R8, 0x1f, RZ ;  /* 0x0000001f08007819 */ /* 0x000fe200000006ff */
[----:B-----5:R-:W-:-:S04]  /*b100*/  IMAD R3, R15, 0x8, R2 ;  /* 0x000000080f037824 */ /* 0x020fc800078e0202 */
[----:B------:R0:W1:Y:S01]  /*b110*/  SYNCS.PHASECHK.TRANS64.TRYWAIT P3, [R3+URZ+0x16850], R0 ;  /* 0x01685000030075a7 */ /* 0x000062000806017f */
[----:B------:R-:W-:Y:S05]  /*b120*/  @!P0 BRA `(.L_x_2347) ;  /* 0x0000000000048947 */ /* 0x000fea0003800000 */
[----:B------:R-:W-:Y:S01]  /*b130*/  BPT.TRAP 0x1 ;  /* 0x000000040000795c */ /* 0x000fe20000300000 */
.L_x_2347:
[----:B-1----:R-:W-:Y:S05]  /*b140*/  @P3 BRA `(.L_x_2345) ;  /* 0x0000000000083947 */ /* 0x002fea0003800000 */
[----:B------:R-:W1:Y:S02]  /*b150*/  SYNCS.PHASECHK.TRANS64.TRYWAIT P3, [R3+URZ+0x16850], R0 ;  /* 0x01685000030075a7 */ /* 0x000e64000806017f */
[----:B-1----:R-:W-:Y:S05]  /*b160*/  @!P3 BRA `(.L_x_2348) ;  /* 0x000000d80058b947 */ /* 0x002fea0003800000 */
.L_x_2345:
[----:B01---5:R-:W-:Y:S01]  /*b170*/  VIADD R0, R2, 0x400 ;  /* 0x0000040002007836 */ /* 0x023fe20000000000 */
[----:B------:R-:W-:Y:S05]  /*b180*/  WARPSYNC.ALL ;  /* 0x0000000000007948 */ /* 0x000fea0003800000 */
[----:B------:R-:W-:Y:S01]  /*b190*/  SHF.R.U32.HI R0, RZ, 0x4, R0 ;  /* 0x00000004ff007819 */ /* 0x000fe20000011600 */
[----:B------:R-:W-:Y:S01]  /*b1a0*/  IMAD.MOV.U32 R9, RZ, RZ, 0x40000040 ;  /* 0x40000040ff097424 */ /* 0x000fe200078e00ff */
[----:B------:R-:W2:Y:S04]  /*b1b0*/  LDL R21, [R1+0x2c] ;  /* 0x00002c0001157983 */ /* 0x000ea80000100800 */
[----:B------:R-:W2:Y:S01]  /*b1c0*/  LDL R20, [R1+0x20] ;  /* 0x0000200001147983 */ /* 0x000ea20000100800 */
[----:B------:R-:W-:Y:S01]  /*b1d0*/  LOP3.LUT R0, R0, 0x3fff, RZ, 0xc0, !PT ;  /* 0x00003fff00007812 */ /* 0x000fe200078ec0ff */
[----:B------:R-:W-:Y:S01]  /*b1e0*/  WARPGROUP.ARRIVE ;  /* 0x00000000000079c5 */ /* 0x000fe20000000000 */
[----:B------:R-:W-:Y:S01]  /*b1f0*/  R2UR UR7, R9 ;  /* 0x00000000090772ca */ /* 0x000fe200000e0000 */
[----:B------:R-:W-:Y:S01]  /*b200*/  IMAD.MOV.U32 R13, RZ, RZ, 0x40000040 ;  /* 0x40000040ff0d7424 */ /* 0x000fe200078e00ff */
[----:B------:R-:W0:Y:S01]  /*b210*/  @P2 LDC R3, c[0x0][0x450] ;  /* 0x00011400ff032b82 */ /* 0x000e220000000800 */
[----:B------:R-:W-:-:S05]  /*b220*/  IMAD R8, R15, 0x400, R0 ;  /* 0x000004000f087824 */ /* 0x000fca00078e0200 */
[----:B------:R-:W-:Y:S02]  /*b230*/  R2UR UR6, R8 ;  /* 0x00000000080672ca */ /* 0x000fe400000e0000 */
[----:B------:R-:W1:Y:S11]  /*b240*/  @P2 LDC R0, c[0x0][0x44c] ;  /* 0x00011300ff002b82 */ /* 0x000e760000000800 */
[----:B------:R-:W-:Y:S03]  /*b250*/  HGMMA.64x64x16.F32 R88, R148, gdesc[UR4].tnspB, R88, gsb0 ;  /* 0x40e0000494587df0 */ /* 0x000fe60008000858 */
[----:B------:R-:W-:-:S02]  /*b260*/  WARPGROUP.DEPBAR.LE gsb0, 0x0 ;  /* 0x00008000000079c5 */ /* 0x000fc40000010000 */
[----:B------:R-:W3:Y:S04]  /*b270*/  LDL R149, [R1+0x24] ;  /* 0x0000240001957983 */ /* 0x000ee80000100800 */
[----:B------:R-:W3:Y:S04]  /*b280*/  LDL R150, [R1+0x44] ;  /* 0x0000440001967983 */ /* 0x000ee80000100800 */
[----:B------:R-:W4:Y:S01]  /*b290*/  LDL R151, [R1+0x40] ;  /* 0x0000400001977983 */ /* 0x000f220000100800 */
[----:B------:R-:W-:Y:S01]  /*b2a0*/  VIADD R12, R8, 0x80 ;  /* 0x00000080080c7836 */ /* 0x000fe20000000000 */
[----:B------:R-:W-:Y:S01]  /*b2b0*/  R2UR UR7, R13 ;  /* 0x000000000d0772ca */ /* 0x000fe200000e0000 */
[----:B------:R-:W-:Y:S01]  /*b2c0*/  WARPGROUP.ARRIVE ;  /* 0x00000000000079c5 */ /* 0x000fe20000000000 */
[----:B------:R-:W-:-:S02]  /*b2d0*/  IMAD.MOV.U32 R13, RZ, RZ, 0x40000040 ;  /* 0x40000040ff0d7424 */ /* 0x000fc400078e00ff */
[----:B------:R-:W-:Y:S02]  /*b2e0*/  R2UR UR6, R12 ;  /* 0x000000000c0672ca */ /* 0x000fe400000e0000 */
[----:B------:R-:W-:-:S11]  /*b2f0*/  IADD3 R12, R8, 0x100, RZ ;  /* 0x00000100080c7810 */ /* 0x000fd60007ffe0ff */
[----:B------:R-:W-:Y:S01]  /*b300*/  HGMMA.64x64x16.F32 R88, R144, gdesc[UR4].tnspB, R88, gsb0 ;  /* 0x40e0000490587df0 */ /* 0x000fe20008000858 */
[----:B------:R-:W-:Y:S02]  /*b310*/  R2UR UR6, R12 ;  /* 0x000000000c0672ca */ /* 0x000fe400000e0000 */
[----:B------:R-:W-:Y:S01]  /*b320*/  R2UR UR7, R13 ;  /* 0x000000000d0772ca */ /* 0x000fe200000e0000 */
[----:B------:R-:W-:Y:S01]  /*b330*/  IMAD.MOV.U32 R13, RZ, RZ, 0x40000040 ;  /* 0x40000040ff0d7424 */ /* 0x000fe200078e00ff */
[----:B------:R-:W-:Y:S02]  /*b340*/  WARPGROUP.DEPBAR.LE gsb0, 0x0 ;  /* 0x00008000000079c5 */ /* 0x000fe40000010000 */
[----:B------:R-:W-:-:S09]  /*b350*/  WARPGROUP.ARRIVE ;  /* 0x00000000000079c5 */ /* 0x000fd20000000000 */
[----:B------:R-:W-:Y:S01]  /*b360*/  HGMMA.64x64x16.F32 R88, R140, gdesc[UR4].tnspB, R88, gsb0 ;  /* 0x40e000048c587df0 */ /* 0x000fe20008000858 */
[----:B------:R-:W-:Y:S02]  /*b370*/  R2UR UR7, R13 ;  /* 0x000000000d0772ca */ /* 0x000fe400000e0000 */
[----:B------:R-:W-:Y:S01]  /*b380*/  MOV R13, 0x40000040 ;  /* 0x40000040000d7802 */ /* 0x000fe20000000f00 */
[----:B------:R-:W-:Y:S02]  /*b390*/  WARPGROUP.DEPBAR.LE gsb0, 0x0 ;  /* 0x00008000000079c5 */ /* 0x000fe40000010000 */
[----:B------:R-:W-:Y:S01]  /*b3a0*/  WARPGROUP.ARRIVE ;  /* 0x00000000000079c5 */ /* 0x000fe20000000000 */
[----:B---3--:R-:W-:-:S04]  /*b3b0*/  IMAD.IADD R9, R150, 0x1, R149 ;  /* 0x0000000196097824 */ /* 0x008fc800078e0295 */
[----:B-1----:R-:W-:-:S04]  /*b3c0*/  @P2 IMAD.HI.U32 R12, R9, R0, RZ ;  /* 0x00000000090c2227 */ /* 0x002fc800078e00ff */
[----:B------:R-:W-:Y:S01]  /*b3d0*/  IMAD.MOV.U32 R0, RZ, RZ, R9 ;  /* 0x000000ffff007224 */ /* 0x000fe200078e0009 */
[----:B0-----:R-:W-:Y:S01]  /*b3e0*/  @P2 SHF.R.U32.HI R0, RZ, R3, R12 ;  /* 0x00000003ff002219 */ /* 0x001fe2000001160c */
[----:B------:R-:W-:Y:S02]  /*b3f0*/  IMAD.MOV.U32 R9, RZ, RZ, -0x80 ;  /* 0xffffff80ff097424 */ /* 0x000fe400078e00ff */
[----:B------:R-:W-:Y:S02]  /*b400*/  VIADD R12, R8, 0x180 ;  /* 0x00000180080c7836 */ /* 0x000fe40000000000 */
[----:B------:R-:W0:Y:S01]  /*b410*/  SHFL.IDX PT, R3, R0, RZ, 0x1c1f ;  /* 0x001c1fff00037589 */ /* 0x000e2200000e0000 */
[----:B------:R-:W-:Y:S02]  /*b420*/  IMAD R9, R14, R9, 0x1 ;  /* 0x000000010e097424 */ /* 0x000fe400078e0209 */
[----:B------:R-:W-:Y:S02]  /*b430*/  R2UR UR6, R12 ;  /* 0x000000000c0672ca */ /* 0x000fe400000e0000 */
[----:B----4-:R-:W-:-:S05]  /*b440*/  IMAD R9, R151, -0x2, R9 ;  /* 0xfffffffe97097824 */ /* 0x010fca00078e0209 */
[----:B--2---:R-:W-:-:S06]  /*b450*/  IADD3 R9, -R20, R9, R21 ;  /* 0x0000000914097210 */ /* 0x004fcc0007ffe115 */
[----:B------:R-:W-:Y:S01]  /*b460*/  HGMMA.64x64x16.F32 R88, R136, gdesc[UR4].tnspB, R88, gsb0 ;  /* 0x40e0000488587df0 */ /* 0x000fe20008000858 */
[----:B------:R-:W-:Y:S01]  /*b470*/  R2UR UR7, R13 ;  /* 0x000000000d0772ca */ /* 0x000fe200000e0000 */
[----:B0-----:R-:W-:-:S05]  /*b480*/  IMAD.IADD R3, R9, 0x1, R3 ;  /* 0x0000000109037824 */ /* 0x001fca00078e0203 */
[C---:B------:R-:W-:Y:S02]  /*b490*/  ISETP.GT.AND P3, PT, R3.reuse, RZ, PT ;  /* 0x000000ff0300720c */ /* 0x040fe40003f64270 */
[C---:B------:R-:W-:Y:S02]  /*b4a0*/  ISETP.GT.AND P4, PT, R3.reuse, 0x1, PT ;  /* 0x000000010300780c */ /* 0x040fe40003f84270 */
        /* <DEDUP_REMOVED lines=30> */
[----:B------:R-:W-:Y:S01]  /*b690*/  FMNMX.FTZ R12, R41, R12, !PT ;  /* 0x0000000c290c7209 */ /* 0x000fe20007810000 */
[----:B------:R-:W-:Y:S02]  /*b6a0*/  WARPGROUP.DEPBAR.LE gsb0, 0x0 ;  /* 0x00008000000079c5 */ /* 0x000fe40000010000 */
[----:B------:R-:W-:Y:S01]  /*b6b0*/  ISETP.GT.AND P3, PT, R3, 0x30, PT ;  /* 0x000000300300780c */ /* 0x000fe20003f64270 */
[----:B------:R-:W-:Y:S01]  /*b6c0*/  WARPGROUP.ARRIVE ;  /* 0x00000000000079c5 */ /* 0x000fe20000000000 */
        /* <DEDUP_REMOVED lines=62> */
[----:B------:R-:W0:Y:S02]  /*bab0*/  SHFL.BFLY PT, R12, R3, 0x2, 0x1f ;  /* 0x0c401f00030c7f89 */ /* 0x000e2400000e0000 */
[----:B0-----:R-:W-:Y:S01]  /*bac0*/  FMNMX.FTZ R3, R3, R12, !PT ;  /* 0x0000000c03037209 */ /* 0x001fe20007810000 */
[----:B------:R-:W-:-:S04]  /*bad0*/  VIADD R12, R8, 0x200 ;  /* 0x00000200080c7836 */ /* 0x000fc80000000000 */
[----:B------:R-:W0:Y:S01]  /*bae0*/  SHFL.BFLY PT, R20, R3, 0x1, 0x1f ;  /* 0x0c201f0003147f89 */ /* 0x000e2200000e0000 */
[----:B------:R-:W-:-:S03]  /*baf0*/  R2UR UR6, R12 ;  /* 0x000000000c0672ca */ /* 0x000fc600000e0000 */
[----:B------:R1:W2:Y:S02]  /*bb00*/  SHFL.IDX PT, R12, R0, 0x1, 0x1c1f ;  /* 0x003c1f00000c7f89 */ /* 0x0002a400000e0000 */
[----:B-1----:R-:W-:-:S08]  /*bb10*/  IMAD.U32 R0, RZ, RZ, UR5 ;  /* 0x00000005ff007e24 */ /* 0x002fd0000f8e00ff */
[----:B------:R-:W-:Y:S01]  /*bb20*/  HGMMA.64x64x16.F32 R88, R132, gdesc[UR4].tnspB, R88, gsb0 ;  /* 0x40e0000484587df0 */ /* 0x000fe20008000858 */
[----:B0-----:R-:W-:Y:S01]  /*bb30*/  FMNMX.FTZ R3, R3, R20, !PT ;  /* 0x0000001403037209 */ /* 0x001fe20007810000 */
[----:B--2---:R-:W-:-:S04]  /*bb40*/  IMAD.IADD R9, R9, 0x1, R12 ;  /* 0x0000000109097824 */ /* 0x004fc800078e020c */
[C---:B------:R-:W-:Y:S01]  /*bb50*/  FMUL.FTZ R13, R3.reuse, R0 ;  /* 0x00000000030d7220 */ /* 0x040fe20000410000 */
[----:B------:R-:W-:Y:S02]  /*bb60*/  FSETP.NEU.FTZ.AND P3, PT, R3, -INF , PT ;  /* 0xff8000000300780b */ /* 0x000fe40003f7d000 */
[C---:B------:R-:W-:Y:S02]  /*bb70*/  ISETP.GT.AND P5, PT, R9.reuse, RZ, PT ;  /* 0x000000ff0900720c */ /* 0x040fe40003fa4270 */
[C---:B------:R-:W-:Y:S02]  /*bb80*/  ISETP.GT.AND P4, PT, R9.reuse, 0x1, PT ;  /* 0x000000010900780c */ /* 0x040fe40003f84270 */
[----:B------:R-:W-:Y:S02]  /*bb90*/  FSEL R26, R26, -INF , P5 ;  /* 0xff8000001a1a7808 */ /* 0x000fe40002800000 */
        /* <DEDUP_REMOVED lines=9> */
[----:B------:R-:W-:Y:S02]  /*bc30*/  FSEL R13, R13, RZ, P3 ;  /* 0x000000ff0d0d7208 */ /* 0x000fe40001800000 */
[----:B------:R-:W-:Y:S02]  /*bc40*/  ISETP.GT.AND P4, PT, R9, 0x11, PT ;  /* 0x000000110900780c */ /* 0x000fe40003f84270 */
[----:B------:R-:W-:Y:S01]  /*bc50*/  FSEL R34, R34, -INF , P5 ;  /* 0xff80000022227808 */ /* 0x000fe20002800000 */
[-CC-:B------:R-:W-:Y:S01]  /*bc60*/  FFMA.FTZ R148, R24, R0.reuse, -R13.reuse ;  /* 0x0000000018947223 */ /* 0x180fe2000001080d */
[----:B------:R-:W-:Y:S01]  /*bc70*/  FMNMX.FTZ R21, R31, R21, !PT ;  /* 0x000000151f157209 */ /* 0x000fe20007810000 */
[-CC-:B------:R-:W-:Y:S01]  /*bc80*/  FFMA.FTZ R25, R25, R0.reuse, -R13.reuse ;  /* 0x0000000019197223 */ /* 0x180fe2000001080d */
[----:B------:R-:W-:Y:S01]  /*bc90*/  ISETP.GT.AND P5, PT, R9, 0x18, PT ;  /* 0x000000180900780c */ /* 0x000fe20003fa4270 */
[-CC-:B------:R-:W-:Y:S01]  /*bca0*/  FFMA.FTZ R150, R28, R0.reuse, -R13.reuse ;  /* 0x000000001c967223 */ /* 0x180fe2000001080d */
[----:B------:R-:W-:Y:S01]  /*bcb0*/  FSEL R35, R35, -INF , P4 ;  /* 0xff80000023237808 */ /* 0x000fe20002000000 */
[----:B------:R-:W-:Y:S01]  /*bcc0*/  MUFU.EX2 R12, R25 ;  /* 0x00000019000c7308 */ /* 0x000fe20000000800 */
        /* <DEDUP_REMOVED lines=8> */
[----:B------:R-:W-:Y:S01]  /*bd50*/  ISETP.GT.AND P5, PT, R9, 0x20, PT ;  /* 0x000000200900780c */ /* 0x000fe20003fa4270 */
[----:B------:R0:W-:Y:S01]  /*bd60*/  MUFU.EX2 R21, R33 ;  /* 0x0000002100157308 */ /* 0x0001e20000000800 */
[----:B------:R-:W-:Y:S01]  /*bd70*/  FSEL R39, R39, -INF , P4 ;  /* 0xff80000027277808 */ /* 0x000fe20002000000 */
[--C-:B------:R-:W-:Y:S01]  /*bd80*/  FFMA.FTZ R140, R40, R0, -R13.reuse ;  /* 0x00000000288c7223 */ /* 0x100fe2000001080d */
[----:B------:R-:W-:Y:S01]  /*bd90*/  FMNMX.FTZ R24, R38, R24, !PT ;  /* 0x0000001826187209 */ /* 0x000fe20007810000 */
[--C-:B------:R-:W-:Y:S01]  /*bda0*/  FFMA.FTZ R40, R64, R0, -R13.reuse ;  /* 0x0000000040287223 */ /* 0x100fe2000001080d */
[----:B------:R-:W-:Y:S01]  /*bdb0*/  ISETP.GT.AND P4, PT, R9, 0x21, PT ;  /* 0x000000210900780c */ /* 0x000fe20003f84270 */
[----:B------:R-:W1:Y:S01]  /*bdc0*/  S2R R64, SR_TID.X ;  /* 0x0000000000407919 */ /* 0x000e620000002100 */
[----:B------:R-:W-:Y:S01]  /*bdd0*/  FSEL R42, R42, -INF , P5 ;  /* 0xff8000002a2a7808 */ /* 0x000fe20002800000 */
[----:B------:R-:W-:Y:S01]  /*bde0*/  MUFU.EX2 R148, R148 ;  /* 0x0000009400947308 */ /* 0x000fe20000000800 */
[----:B------:R-:W-:Y:S01]  /*bdf0*/  FMNMX.FTZ R24, R39, R24, !PT ;  /* 0x0000001827187209 */ /* 0x000fe20007810000 */
[----:B0-----:R-:W-:Y:S01]  /*be00*/  IMAD.MOV.U32 R33, RZ, RZ, 0x40000040 ;  /* 0x40000040ff217424 */ /* 0x001fe200078e00ff */
[----:B------:R-:W-:Y:S01]  /*be10*/  ISETP.GT.AND P5, PT, R9, 0x28, PT ;  /* 0x000000280900780c */ /* 0x000fe20003fa4270 */
[----:B------:R-:W-:Y:S01]  /*be20*/  FFMA.FTZ R146, R36, R0, -R13 ;  /* 0x0000000024927223 */ /* 0x000fe2000001080d */
[----:B------:R-:W-:Y:S01]  /*be30*/  FSEL R43, R43, -INF , P4 ;  /* 0xff8000002b2b7808 */ /* 0x000fe20002000000 */
[----:B------:R-:W-:-:S02]  /*be40*/  WARPGROUP.DEPBAR.LE gsb0, 0x0 ;  /* 0x00008000000079c5 */ /* 0x000fc40000010000 */
[----:B------:R-:W-:Y:S01]  /*be50*/  FMNMX.FTZ R25, R42, R24, !PT ;  /* 0x000000182a197209 */ /* 0x000fe20007810000 */
[-CC-:B------:R-:W-:Y:S01]  /*be60*/  FFMA.FTZ R132, R56, R0.reuse, -R13.reuse ;  /* 0x0000000038847223 */ /* 0x180fe2000001080d */
[----:B------:R-:W-:Y:S01]  /*be70*/  ISETP.GT.AND P4, PT, R9, 0x29, PT ;  /* 0x000000290900780c */ /* 0x000fe20003f84270 */
[----:B------:R-:W-:Y:S01]  /*be80*/  WARPGROUP.ARRIVE ;  /* 0x00000000000079c5 */ /* 0x000fe20000000000 */
[----:B------:R-:W-:Y:S01]  /*be90*/  FSEL R46, R46, -INF , P5 ;  /* 0xff8000002e2e7808 */ /* 0x000fe20002800000 */
[-CC-:B------:R-:W-:Y:S01]  /*bea0*/  FFMA.FTZ R134, R60, R0.reuse, -R13.reuse ;  /* 0x000000003c867223 */ /* 0x180fe2000001080d */
[----:B------:R-:W-:Y:S01]  /*beb0*/  FMNMX.FTZ R25, R43, R25, !PT ;  /* 0x000000192b197209 */ /* 0x000fe20007810000 */
[----:B------:R-:W-:Y:S01]  /*bec0*/  MUFU.EX2 R150, R150 ;  /* 0x0000009600967308 */ /* 0x000fe20000000800 */
[----:B------:R-:W-:Y:S01]  /*bed0*/  ISETP.GT.AND P5, PT, R9, 0x30, PT ;  /* 0x000000300900780c */ /* 0x000fe20003fa4270 */
[-CC-:B------:R-:W-:Y:S01]  /*bee0*/  FFMA.FTZ R37, R37, R0.reuse, -R13.reuse ;  /* 0x0000000025257223 */ /* 0x180fe2000001080d */
[----:B------:R-:W-:Y:S01]  /*bef0*/  FSEL R47, R47, -INF , P4 ;  /* 0xff8000002f2f7808 */ /* 0x000fe20002000000 */
[-CC-:B------:R-:W-:Y:S01]  /*bf00*/  FFMA.FTZ R142, R44, R0.reuse, -R13.reuse ;  /* 0x000000002c8e7223 */ /* 0x180fe2000001080d */
[----:B------:R-:W-:Y:S01]  /*bf10*/  FMNMX.FTZ R25, R46, R25, !PT ;  /* 0x000000192e197209 */ /* 0x000fe20007810000 */
[-CC-:B------:R-:W-:Y:S01]  /*bf20*/  FFMA.FTZ R45, R45, R0.reuse, -R13.reuse ;  /* 0x000000002d2d7223 */ /* 0x180fe2000001080d */
[----:B------:R-:W-:Y:S01]  /*bf30*/  ISETP.GT.AND P4, PT, R9, 0x31, PT ;  /* 0x000000310900780c */ /* 0x000fe20003f84270 */
[----:B------:R-:W-:Y:S01]  /*bf40*/  MUFU.EX2 R20, R20 ;  /* 0x0000001400147308 */ /* 0x000fe20000000800 */
        /* <DEDUP_REMOVED lines=19> */
[--C-:B------:R-:W-:Y:S01]  /*c080*/  FFMA.FTZ R53, R80, R0, -R13.reuse ;  /* 0x0000000050357223 */ /* 0x100fe2000001080d */
[----:B------:R-:W-:Y:S01]  /*c090*/  FMNMX.FTZ R28, R54, R28, !PT ;  /* 0x0000001c361c7209 */ /* 0x000fe20007810000 */
[-CC-:B------:R-:W-:Y:S01]  /*c0a0*/  FFMA.FTZ R81, R81, R0.reuse, -R13.reuse ;  /* 0x0000000051517223 */ /* 0x180fe2000001080d */
[----:B------:R-:W-:Y:S01]  /*c0b0*/  ISETP.GT.AND P4, PT, R9, 0x41, PT ;  /* 0x000000410900780c */ /* 0x000fe20003f84270 */
[----:B------:R-:W-:Y:S01]  /*c0c0*/  MUFU.EX2 R146, R146 ;  /* 0x0000009200927308 */ /* 0x000fe20000000800 */
[----:B------:R-:W-:Y:S01]  /*c0d0*/  FSEL R58, R58, -INF , P5 ;  /* 0xff8000003a3a7808 */ /* 0x000fe20002800000 */
[----:B0-----:R-:W-:Y:S01]  /*c0e0*/  FFMA.FTZ R41, R61, R0, -R13 ;  /* 0x000000003d297223 */ /* 0x001fe2000001080d */
[----:B------:R-:W-:-:S02]  /*c0f0*/  FMNMX.FTZ R28, R55, R28, !PT ;  /* 0x0000001c371c7209 */ /* 0x000fc40007810000 */
[----:B------:R-:W-:Y:S02]  /*c100*/  ISETP.GT.AND P5, PT, R9, 0x48, PT ;  /* 0x000000480900780c */ /* 0x000fe40003fa4270 */
[----:B------:R-:W-:Y:S01]  /*c110*/  FSEL R59, R59, -INF , P4 ;  /* 0xff8000003b3b7808 */ /* 0x000fe20002000000 */
[----:B------:R0:W-:Y:S01]  /*c120*/  MUFU.EX2 R24, R37 ;  /* 0x0000002500187308 */ /* 0x0001e20000000800 */
[----:B------:R-:W-:Y:S02]  /*c130*/  FMNMX.FTZ R29, R58, R28, !PT ;  /* 0x0000001c3a1d7209 */ /* 0x000fe40007810000 */
[----:B------:R-:W-:Y:S02]  /*c140*/  ISETP.GT.AND P4, PT, R9, 0x49, PT ;  /* 0x000000490900780c */ /* 0x000fe40003f84270 */
[----:B------:R-:W-:Y:S02]  /*c150*/  FSEL R62, R62, -INF , P5 ;  /* 0xff8000003e3e7808 */ /* 0x000fe40002800000 */
[----:B------:R-:W-:Y:S01]  /*c160*/  FMNMX.FTZ R29, R59, R29, !PT ;  /* 0x0000001d3b1d7209 */ /* 0x000fe20007810000 */
[----:B------:R-:W-:Y:S01]  /*c170*/  MUFU.EX2 R140, R140 ;  /* 0x0000008c008c7308 */ /* 0x000fe20000000800 */
[----:B------:R-:W-:Y:S01]  /*c180*/  ISETP.GT.AND P5, PT, R9, 0x50, PT ;  /* 0x000000500900780c */ /* 0x000fe20003fa4270 */
[-CC-:B0-----:R-:W-:Y:S01]  /*c190*/  FFMA.FTZ R37, R57, R0.reuse, -R13.reuse ;  /* 0x0000000039257223 */ /* 0x181fe2000001080d */
[----:B------:R-:W-:Y:S01]  /*c1a0*/  FSEL R63, R63, -INF , P4 ;  /* 0xff8000003f3f7808 */ /* 0x000fe20002000000 */
[----:B------:R-:W-:Y:S01]  /*c1b0*/  FFMA.FTZ R57, R84, R0, -R13 ;  /* 0x0000000054397223 */ /* 0x000fe2000001080d */
[----:B------:R-:W-:-:S02]  /*c1c0*/  FMNMX.FTZ R29, R62, R29, !PT ;  /* 0x0000001d3e1d7209 */ /* 0x000fc40007810000 */
[----:B------:R-:W-:Y:S01]  /*c1d0*/  ISETP.GT.AND P4, PT, R9, 0x51, PT ;  /* 0x000000510900780c */ /* 0x000fe20003f84270 */
[----:B------:R-:W-:Y:S01]  /*c1e0*/  MUFU.EX2 R142, R142 ;  /* 0x0000008e008e7308 */ /* 0x000fe20000000800 */
[----:B------:R-:W-:Y:S02]  /*c1f0*/  FSEL R66, R66, -INF , P5 ;  /* 0xff80000042427808 */ /* 0x000fe40002800000 */
[----:B------:R-:W-:Y:S02]  /*c200*/  FMNMX.FTZ R29, R63, R29, !PT ;  /* 0x0000001d3f1d7209 */ /* 0x000fe40007810000 */
[----:B------:R-:W-:Y:S02]  /*c210*/  ISETP.GT.AND P5, PT, R9, 0x58, PT ;  /* 0x000000580900780c */ /* 0x000fe40003fa4270 */
[----:B------:R-:W-:Y:S01]  /*c220*/  FSEL R67, R67, -INF , P4 ;  /* 0xff80000043437808 */ /* 0x000fe20002000000 */
[----:B------:R0:W-:Y:S01]  /*c230*/  MUFU.EX2 R28, R45 ;  /* 0x0000002d001c7308 */ /* 0x0001e20000000800 */
[----:B------:R-:W-:-:S02]  /*c240*/  FMNMX.FTZ R32, R66, R29, !PT ;  /* 0x0000001d42207209 */ /* 0x000fc40007810000 */
[----:B------:R-:W-:Y:S02]  /*c250*/  ISETP.GT.AND P4, PT, R9, 0x59, PT ;  /* 0x000000590900780c */ /* 0x000fe40003f84270 */
[----:B------:R-:W-:Y:S02]  /*c260*/  FSEL R70, R70, -INF , P5 ;  /* 0xff80000046467808 */ /* 0x000fe40002800000 */
[----:B------:R-:W-:Y:S01]  /*c270*/  FMNMX.FTZ R32, R67, R32, !PT ;  /* 0x0000002043207209 */ /* 0x000fe20007810000 */
[----:B------:R-:W-:Y:S01]  /*c280*/  MUFU.EX2 R136, R136 ;  /* 0x0000008800887308 */ /* 0x000fe20000000800 */
[----:B------:R-:W-:Y:S01]  /*c290*/  ISETP.GT.AND P5, PT, R9, 0x60, PT ;  /* 0x000000600900780c */ /* 0x000fe20003fa4270 */
[----:B0-----:R-:W-:Y:S01]  /*c2a0*/  FFMA.FTZ R45, R68, R0, -R13 ;  /* 0x00000000442d7223 */ /* 0x001fe2000001080d */
[----:B------:R-:W-:Y:S02]  /*c2b0*/  FSEL R71, R71, -INF , P4 ;  /* 0xff80000047477808 */ /* 0x000fe40002000000 */
[----:B------:R-:W-:-:S02]  /*c2c0*/  FMNMX.FTZ R32, R70, R32, !PT ;  /* 0x0000002046207209 */ /* 0x000fc40007810000 */
[----:B------:R-:W-:Y:S01]  /*c2d0*/  ISETP.GT.AND P4, PT, R9, 0x61, PT ;  /* 0x000000610900780c */ /* 0x000fe20003f84270 */
[----:B------:R0:W-:Y:S01]  /*c2e0*/  MUFU.EX2 R29, R49 ;  /* 0x00000031001d7308 */ /* 0x0001e20000000800 */
[----:B------:R-:W-:Y:S02]  /*c2f0*/  FSEL R74, R74, -INF , P5 ;  /* 0xff8000004a4a7808 */ /* 0x000fe40002800000 */
[----:B------:R-:W-:Y:S02]  /*c300*/  FMNMX.FTZ R32, R71, R32, !PT ;  /* 0x0000002047207209 */ /* 0x000fe40007810000 */
[----:B------:R-:W-:Y:S02]  /*c310*/  ISETP.GT.AND P5, PT, R9, 0x68, PT ;  /* 0x000000680900780c */ /* 0x000fe40003fa4270 */
[----:B------:R-:W-:Y:S01]  /*c320*/  FSEL R75, R75, -INF , P4 ;  /* 0xff8000004b4b7808 */ /* 0x000fe20002000000 */
[----:B------:R-:W-:Y:S01]  /*c330*/  MUFU.EX2 R138, R138 ;  /* 0x0000008a008a7308 */ /* 0x000fe20000000800 */
[----:B------:R-:W-:Y:S01]  /*c340*/  FMNMX.FTZ R32, R74, R32, !PT ;  /* 0x000000204a207209 */ /* 0x000fe20007810000 */
[----:B0-----:R-:W-:Y:S01]  /*c350*/  FFMA.FTZ R49, R72, R0, -R13 ;  /* 0x0000000048317223 */ /* 0x001fe2000001080d */
[----:B------:R-:W-:-:S02]  /*c360*/  ISETP.GT.AND P4, PT, R9, 0x69, PT ;  /* 0x000000690900780c */ /* 0x000fc40003f84270 */
[----:B------:R-:W-:Y:S02]  /*c370*/  FSEL R78, R78, -INF , P5 ;  /* 0xff8000004e4e7808 */ /* 0x000fe40002800000 */
        /* <DEDUP_REMOVED lines=17> */
[----:B------:R-:W-:Y:S02]  /*c490*/  FSEL R87, R87, -INF , P4 ;  /* 0xff80000057577808 */ /* 0x000fe40002000000 */
[----:B------:R-:W-:Y:S02]  /*c4a0*/  FMNMX.FTZ R9, R86, R32, !PT ;  /* 0x0000002056097209 */ /* 0x000fe40007810000 */
[----:B------:R-:W-:Y:S01]  /*c4b0*/  R2UR UR7, R33 ;  /* 0x00000000210772ca */ /* 0x000fe200000e0000 */
[----:B------:R-:W-:Y:S01]  /*c4c0*/  FFMA.FTZ R33, R77, R0, -R13 ;  /* 0x000000004d217223 */ /* 0x000fe2000001080d */
[----:B------:R-:W-:Y:S01]  /*c4d0*/  FMNMX.FTZ R9, R87, R9, !PT ;  /* 0x0000000957097209 */ /* 0x000fe20007810000 */
[----:B------:R-:W-:Y:S01]  /*c4e0*/  MUFU.EX2 R41, R41 ;  /* 0x0000002900297308 */ /* 0x000fe20000000800 */
[----:B-1----:R-:W-:-:S03]  /*c4f0*/  SHF.R.U32.HI R135, RZ, 0x7, R64 ;  /* 0x00000007ff877819 */ /* 0x002fc60000011640 */
[----:B------:R-:W0:Y:S04]  /*c500*/  SHFL.BFLY PT, R32, R9, 0x2, 0x1f ;  /* 0x0c401f0009207f89 */ /* 0x000e2800000e0000 */
[----:B------:R-:W-:Y:S08]  /*c510*/  MUFU.EX2 R40, R40 ;  /* 0x0000002800287308 */ /* 0x000ff00000000800 */
[----:B------:R-:W-:Y:S08]  /*c520*/  MUFU.EX2 R44, R44 ;  /* 0x0000002c002c7308 */ /* 0x000ff00000000800 */
[----:B------:R-:W-:Y:S01]  /*c530*/  MUFU.EX2 R45, R45 ;  /* 0x0000002d002d7308 */ /* 0x000fe20000000800 */
[----:B0-----:R-:W-:Y:S01]  /*c540*/  FMNMX.FTZ R9, R9, R32, !PT ;  /* 0x0000002009097209 */ /* 0x001fe20007810000 */
[----:B------:R-:W-:-:S06]  /*c550*/  VIADD R32, R8, 0x280 ;  /* 0x0000028008207836 */ /* 0x000fcc0000000000 */
[----:B------:R-:W-:Y:S01]  /*c560*/  MUFU.EX2 R48, R48 ;  /* 0x0000003000307308 */ /* 0x000fe20000000800 */
[----:B------:R-:W0:Y:S01]  /*c570*/  SHFL.BFLY PT, R56, R9, 0x1, 0x1f ;  /* 0x0c201f0009387f89 */ /* 0x000e2200000e0000 */
[----:B------:R-:W-:Y:S01]  /*c580*/  R2UR UR6, R32 ;  /* 0x00000000200672ca */ /* 0x000fe200000e0000 */
[-CC-:B------:R-:W-:Y:S01]  /*c590*/  FFMA.FTZ R32, R76, R0.reuse, -R13.reuse ;  /* 0x000000004c207223 */ /* 0x180fe2000001080d */
[----:B------:R-:W-:-:S04]  /*c5a0*/  FFMA.FTZ R13, R85, R0, -R13 ;  /* 0x00000000550d7223 */ /* 0x000fc8000001080d */
[----:B------:R-:W-:Y:S07]  /*c5b0*/  MUFU.EX2 R49, R49 ;  /* 0x0000003100317308 */ /* 0x000fee0000000800 */
[----:B------:R-:W-:Y:S01]  /*c5c0*/  HGMMA.64x64x16.F32 R88, R128, gdesc[UR4].tnspB, R88, gsb0 ;  /* 0x40e0000480587df0 */ /* 0x000fe20008000858 */
[----:B------:R-:W-:Y:S08]  /*c5d0*/  MUFU.EX2 R52, R52 ;  /* 0x0000003400347308 */ /* 0x000ff00000000800 */
[----:B------:R-:W-:Y:S01]  /*c5e0*/  MUFU.EX2 R32, R32 ;  /* 0x0000002000207308 */ /* 0x000fe20000000800 */
[----:B0-----:R-:W-:-:S04]  /*c5f0*/  FMNMX.FTZ R9, R9, R56, !PT ;  /* 0x0000003809097209 */ /* 0x001fc80007810000 */
[C---:B------:R-:W-:Y:S01]  /*c600*/  FSETP.NEU.FTZ.AND P4, PT, R9.reuse, -INF , PT ;  /* 0xff8000000900780b */ /* 0x040fe20003f9d000 */
[----:B------:R-:W-:Y:S02]  /*c610*/  FMUL.FTZ R61, R9, R0 ;  /* 0x00000000093d7220 */ /* 0x000fe40000410000 */
[----:B------:R-:W-:Y:S03]  /*c620*/  MUFU.EX2 R33, R33 ;  /* 0x0000002100217308 */ /* 0x000fe60000000800 */
[----:B------:R-:W-:-:S05]  /*c630*/  FSEL R61, R61, RZ, P4 ;  /* 0x000000ff3d3d7208 */ /* 0x000fca0002000000 */
[-CC-:B------:R-:W-:Y:S01]  /*c640*/  FFMA.FTZ R147, R38, R0.reuse, -R61.reuse ;  /* 0x0000000026937223 */ /* 0x180fe2000001083d */
[-CC-:B------:R-:W-:Y:S01]  /*c650*/  FFMA.FTZ R38, R47, R0.reuse, -R61.reuse ;  /* 0x000000002f267223 */ /* 0x180fe2000001083d */
[-CC-:B------:R-:W-:Y:S01]  /*c660*/  FFMA.FTZ R149, R26, R0.reuse, -R61.reuse ;  /* 0x000000001a957223 */ /* 0x180fe2000001083d */
[----:B------:R-:W2:Y:S01]  /*c670*/  LDL R47, [R1+0x28] ;  /* 0x00002800012f7983 */ /* 0x000ea20000100800 */
[-CC-:B------:R-:W-:Y:S01]  /*c680*/  FFMA.FTZ R60, R27, R0.reuse, -R61.reuse ;  /* 0x000000001b3c7223 */ /* 0x180fe2000001083d */
[----:B------:R-:W-:Y:S02]  /*c690*/  VIADD R26, R8, 0x300 ;  /* 0x00000300081a7836 */ /* 0x000fe40000000000 */
[-CC-:B------:R-:W-:Y:S01]  /*c6a0*/  FFMA.FTZ R151, R30, R0.reuse, -R61.reuse ;  /* 0x000000001e977223 */ /* 0x180fe2000001083d */
[----:B------:R-:W-:Y:S02]  /*c6b0*/  IMAD.MOV.U32 R27, RZ, RZ, 0x40000040 ;  /* 0x40000040ff1b7424 */ /* 0x000fe400078e00ff */
[-CC-:B------:R-:W-:Y:S01]  /*c6c0*/  FFMA.FTZ R30, R31, R0.reuse, -R61.reuse ;  /* 0x000000001f1e7223 */ /* 0x180fe2000001083d */
[-CC-:B------:R-:W-:Y:S01]  /*c6d0*/  FFMA.FTZ R31, R35, R0.reuse, -R61.reuse ;  /* 0x00000000231f7223 */ /* 0x180fe2000001083d */
[----:B------:R-:W-:Y:S01]  /*c6e0*/  R2UR UR6, R26 ;  /* 0x000000001a0672ca */ /* 0x000fe200000e0000 */
[----:B------:R-:W-:Y:S01]  /*c6f0*/  VIADD R26, R8, 0x380 ;  /* 0x00000380081a7836 */ /* 0x000fe20000000000 */
[----:B------:R-:W-:Y:S01]  /*c700*/  R2UR UR7, R27 ;  /* 0x000000001b0772ca */ /* 0x000fe200000e0000 */
[-CC-:B------:R-:W-:Y:S01]  /*c710*/  FFMA.FTZ R35, R43, R0.reuse, -R61.reuse ;  /* 0x000000002b237223 */ /* 0x180fe2000001083d */
[----:B------:R-:W-:Y:S01]  /*c720*/  FSEL R27, R9, RZ, P4 ;  /* 0x000000ff091b7208 */ /* 0x000fe20002000000 */
[----:B------:R-:W-:Y:S01]  /*c730*/  MUFU.EX2 R149, R149 ;  /* 0x0000009500957308 */ /* 0x000fe20000000800 */
[----:B------:R-:W-:Y:S01]  /*c740*/  FSEL R43, R3, RZ, P3 ;  /* 0x000000ff032b7208 */ /* 0x000fe20001800000 */
[----:B------:R-:W-:Y:S01]  /*c750*/  FFMA.FTZ R145, R34, R0, -R61 ;  /* 0x0000000022917223 */ /* 0x000fe2000001083d */
[----:B------:R-:W-:Y:S01]  /*c760*/  ISETP.GE.U32.AND P3, PT, R64, 0x180, PT ;  /* 0x000001804000780c */ /* 0x000fe20003f66070 */
[----:B------:R-:W-:Y:S01]  /*c770*/  FADD.FTZ R10, -R27, R10 ;  /* 0x0000000a1b0a7221 */ /* 0x000fe20000010100 */
[----:B------:R-:W-:-:S02]  /*c780*/  IMAD.MOV.U32 R27, RZ, RZ, 0x40000040 ;  /* 0x40000040ff1b7424 */ /* 0x000fc400078e00ff */
[----:B------:R-:W-:Y:S01]  /*c790*/  FADD.FTZ R43, -R43, R11 ;  /* 0x0000000b2b2b7221 */ /* 0x000fe20000010100 */
[----:B------:R-:W-:Y:S02]  /*c7a0*/  VIADD R11, R135, 0x9 ;  /* 0x00000009870b7836 */ /* 0x000fe40000000000 */
[-C--:B------:R-:W-:Y:S01]  /*c7b0*/  FMUL.FTZ R10, R10, R0.reuse ;  /* 0x000000000a0a7220 */ /* 0x080fe20000410000 */
[----:B------:R-:W-:Y:S01]  /*c7c0*/  MUFU.EX2 R60, R60 ;  /* 0x0000003c003c7308 */ /* 0x000fe20000000800 */
[-C--:B------:R-:W-:Y:S01]  /*c7d0*/  FMUL.FTZ R8, R43, R0.reuse ;  /* 0x000000002b087220 */ /* 0x080fe20000410000 */
[-CC-:B------:R-:W-:Y:S01]  /*c7e0*/  FFMA.FTZ R34, R39, R0.reuse, -R61.reuse ;  /* 0x0000000027227223 */ /* 0x180fe2000001083d */
[-CC-:B------:R-:W-:Y:S01]  /*c7f0*/  FFMA.FTZ R141, R42, R0.reuse, -R61.reuse ;  /* 0x000000002a8d7223 */ /* 0x180fe2000001083d */
[-CC-:B------:R-:W-:Y:S01]  /*c800*/  FFMA.FTZ R143, R46, R0.reuse, -R61.reuse ;  /* 0x000000002e8f7223 */ /* 0x180fe2000001083d */
[-CC-:B------:R-:W-:Y:S01]  /*c810*/  FFMA.FTZ R137, R50, R0.reuse, -R61.reuse ;  /* 0x0000000032897223 */ /* 0x180fe2000001083d */
[-CC-:B------:R-:W-:Y:S01]  /*c820*/  FFMA.FTZ R39, R51, R0.reuse, -R61.reuse ;  /* 0x0000000033277223 */ /* 0x180fe2000001083d */
[-CC-:B------:R-:W-:Y:S01]  /*c830*/  FFMA.FTZ R139, R54, R0.reuse, -R61.reuse ;  /* 0x00000000368b7223 */ /* 0x180fe2000001083d */
[----:B------:R-:W0:Y:S01]  /*c840*/  MUFU.EX2 R8, R8 ;  /* 0x0000000800087308 */ /* 0x000e220000000800 */
[-CC-:B------:R-:W-:Y:S01]  /*c850*/  FFMA.FTZ R42, R55, R0.reuse, -R61.reuse ;  /* 0x00000000372a7223 */ /* 0x180fe2000001083d */
[----:B------:R-:W-:-:S06]  /*c860*/  FFMA.FTZ R133, R58, R0, -R61 ;  /* 0x000000003a857223 */ /* 0x000fcc000001083d */
[----:B------:R-:W1:Y:S08]  /*c870*/  MUFU.EX2 R10, R10 ;  /* 0x0000000a000a7308 */ /* 0x000e700000000800 */
[----:B------:R-:W3:Y:S01]  /*c880*/  MUFU.EX2 R151, R151 ;  /* 0x0000009700977308 */ /* 0x000ee20000000800 */
[----:B------:R-:W-:Y:S02]  /*c890*/  WARPGROUP.DEPBAR.LE gsb0, 0x0 ;  /* 0x00008000000079c5 */ /* 0x000fe40000010000 */
[----:B------:R-:W-:-:S05]  /*c8a0*/  WARPGROUP.ARRIVE ;  /* 0x00000000000079c5 */ /* 0x000fca0000000000 */
[----:B------:R-:W4:Y:S01]  /*c8b0*/  MUFU.EX2 R30, R30 ;  /* 0x0000001e001e7308 */ /* 0x000f220000000800 */
[----:B------:R-:W-:Y:S01]  /*c8c0*/  HGMMA.64x64x16.F32 R88, R124, gdesc[UR4].tnspB, R88, gsb0 ;  /* 0x40e000047c587df0 */ /* 0x000fe20008000858 */
[----:B------:R-:W-:Y:S02]  /*c8d0*/  R2UR UR6, R26 ;  /* 0x000000001a0672ca */ /* 0x000fe400000e0000 */
[----:B------:R-:W-:-:S04]  /*c8e0*/  R2UR UR7, R27 ;  /* 0x000000001b0772ca */ /* 0x000fc800000e0000 */
[----:B------:R-:W4:Y:S01]  /*c8f0*/  MUFU.EX2 R145, R145 ;  /* 0x0000009100917308 */ /* 0x000f220000000800 */
[----:B------:R-:W-:Y:S02]  /*c900*/  @!P1 LEA R26, R18, R2, 0x3 ;  /* 0x00000002121a9211 */ /* 0x000fe400078e18ff */
[----:B------:R-:W-:-:S03]  /*c910*/  SEL R27, R11, 0x9, !P3 ;  /* 0x000000090b1b7807 */ /* 0x000fc60005800000 */
[----:B------:R-:W-:Y:S02]  /*c920*/  @!P1 VIADD R26, R26, 0x16840 ;  /* 0x000168401a1a9836 */ /* 0x000fe40000000000 */
[----:B0-----:R-:W-:Y:S01]  /*c930*/  FFMA.FTZ R5, R8, R5, R148 ;  /* 0x0000000508057223 */ /* 0x001fe20000010094 */
[----:B------:R-:W0:Y:S08]  /*c940*/  MUFU.EX2 R31, R31 ;  /* 0x0000001f001f7308 */ /* 0x000e300000000800 */
[----:B------:R-:W0:Y:S08]  /*c950*/  MUFU.EX2 R147, R147 ;  /* 0x0000009300937308 */ /* 0x000e300000000800 */
[----:B------:R-:W0:Y:S08]  /*c960*/  MUFU.EX2 R34, R34 ;  /* 0x0000002200227308 */ /* 0x000e300000000800 */
[----:B------:R-:W0:Y:S08]  /*c970*/  MUFU.EX2 R141, R141 ;  /* 0x0000008d008d7308 */ /* 0x000e300000000800 */
[----:B------:R-:W0:Y:S08]  /*c980*/  MUFU.EX2 R35, R35 ;  /* 0x0000002300237308 */ /* 0x000e300000000800 */
[----:B------:R-:W0:Y:S08]  /*c990*/  MUFU.EX2 R143, R143 ;  /* 0x0000008f008f7308 */ /* 0x000e300000000800 */
[----:B------:R-:W0:Y:S08]  /*c9a0*/  MUFU.EX2 R38, R38 ;  /* 0x0000002600267308 */ /* 0x000e300000000800 */
[----:B------:R-:W0:Y:S08]  /*c9b0*/  MUFU.EX2 R137, R137 ;  /* 0x0000008900897308 */ /* 0x000e300000000800 */
[----:B------:R-:W0:Y:S01]  /*c9c0*/  MUFU.EX2 R39, R39 ;  /* 0x0000002700277308 */ /* 0x000e220000000800 */
[----:B------:R-:W-:-:S02]  /*c9d0*/  WARPGROUP.DEPBAR.LE gsb0, 0x0 ;  /* 0x00008000000079c5 */ /* 0x000fc40000010000 */
[----:B------:R-:W-:-:S05]  /*c9e0*/  WARPGROUP.ARRIVE ;  /* 0x00000000000079c5 */ /* 0x000fca0000000000 */
[----:B------:R-:W0:Y:S01]  /*c9f0*/  MUFU.EX2 R139, R139 ;  /* 0x0000008b008b7308 */ /* 0x000e220000000800 */
[----:B------:R-:W-:Y:S01]  /*ca00*/  HGMMA.64x64x16.F32 R88, R120, gdesc[UR4].tnspB, R88, gsb0 ;  /* 0x40e0000478587df0 */ /* 0x000fe20008000858 */
[----:B------:R-:W-:Y:S01]  /*ca10*/  @!P1 PRMT R26, RZ, 0x654, R26 ;  /* 0x00000654ff1a9816 */ /* 0x000fe2000000001a */
[----:B-1----:R-:W-:Y:S01]  /*ca20*/  FFMA.FTZ R43, R10, R4, R149 ;  /* 0x000000040a2b7223 */ /* 0x002fe20000010095 */
[----:B------:R-:W-:Y:S02]  /*ca30*/  @!P1 IMAD R4, R15, 0x8, R2 ;  /* 0x000000080f049824 */ /* 0x000fe400078e0202 */
[----:B------:R-:W-:Y:S02]  /*ca40*/  FADD.FTZ R5, R12, R5 ;  /* 0x000000050c057221 */ /* 0x000fe40000010000 */
[----:B------:R-:W1:Y:S01]  /*ca50*/  MUFU.EX2 R42, R42 ;  /* 0x0000002a002a7308 */ /* 0x000e620000000800 */
[----:B------:R-:W-:Y:S02]  /*ca60*/  @!P1 VIADD R4, R4, 0x16860 ;  /* 0x0001686004049836 */ /* 0x000fe40000000000 */
[----:B------:R-:W-:-:S04]  /*ca70*/  FADD.FTZ R5, R150, R5 ;  /* 0x0000000596057221 */ /* 0x000fc80000010000 */
[----:B------:R-:W-:Y:S01]  /*ca80*/  FADD.FTZ R5, R20, R5 ;  /* 0x0000000514057221 */ /* 0x000fe20000010000 */
[-CC-:B------:R-:W-:Y:S01]  /*ca90*/  FFMA.FTZ R59, R59, R0.reuse, -R61.reuse ;  /* 0x000000003b3b7223 */ /* 0x180fe2000001083d */
[----:B------:R-:W1:Y:S01]  /*caa0*/  MUFU.EX2 R133, R133 ;  /* 0x0000008500857308 */ /* 0x000e620000000800 */
[-CC-:B------:R-:W-:Y:S01]  /*cab0*/  FFMA.FTZ R135, R62, R0.reuse, -R61.reuse ;  /* 0x000000003e877223 */ /* 0x180fe2000001083d */
[----:B------:R-:W-:-:S06]  /*cac0*/  FFMA.FTZ R63, R63, R0, -R61 ;  /* 0x000000003f3f7223 */ /* 0x000fcc000001083d */
[----:B------:R-:W1:Y:S08]  /*cad0*/  MUFU.EX2 R11, R59 ;  /* 0x0000003b000b7308 */ /* 0x000e700000000800 */
[----:B------:R-:W-:Y:S08]  /*cae0*/  MUFU.EX2 R53, R53 ;  /* 0x0000003500357308 */ /* 0x000ff00000000800 */
[----:B------:R-:W-:Y:S08]  /*caf0*/  MUFU.EX2 R56, R81 ;  /* 0x0000005100387308 */ /* 0x000ff00000000800 */
[----:B------:R-:W-:Y:S08]  /*cb00*/  MUFU.EX2 R57, R57 ;  /* 0x0000003900397308 */ /* 0x000ff00000000800 */
[----:B------:R-:W-:Y:S01]  /*cb10*/  MUFU.EX2 R13, R13 ;  /* 0x0000000d000d7308 */ /* 0x000fe20000000800 */
[----:B------:R-:W-:-:S02]  /*cb20*/  WARPGROUP.DEPBAR.LE gsb0, 0x0 ;  /* 0x00008000000079c5 */ /* 0x000fc40000010000 */
[----:B------:R1:W-:Y:S06]  /*cb30*/  BAR.ARV R27, 0x100 ;  /* 0x0004001b0000751d */ /* 0x0003ec0000002000 */
[----:B------:R3:W-:Y:S02]  /*cb40*/  @!P1 SYNCS.ARRIVE.TRANS64.RED.A1T0 RZ, [R26+URZ], RZ ;  /* 0x000000ff1aff99a7 */ /* 0x0007e4000810043f */
[----:B---3--:R-:W-:-:S04]  /*cb50*/  FADD.FTZ R26, R60, R43 ;  /* 0x0000002b3c1a7221 */ /* 0x008fc80000010000 */
[----:B------:R-:W-:Y:S01]  /*cb60*/  FADD.FTZ R15, R151, R26 ;  /* 0x0000001a970f7221 */ /* 0x000fe20000010000 */
[----:B------:R-:W-:-:S03]  /*cb70*/  @!P1 PRMT R26, RZ, 0x654, R4 ;  /* 0x00000654ff1a9816 */ /* 0x000fc60000000004 */
[----:B----4-:R-:W-:Y:S01]  /*cb80*/  FADD.FTZ R46, R30, R15 ;  /* 0x0000000f1e2e7221 */ /* 0x010fe20000010000 */
[----:B------:R3:W-:Y:S03]  /*cb90*/  @!P1 SYNCS.ARRIVE.TRANS64.RED.A1T0 RZ, [R26+URZ], RZ ;  /* 0x000000ff1aff99a7 */ /* 0x0007e6000810043f */
[----:B------:R-:W-:Y:S01]  /*cba0*/  FADD.FTZ R46, R145, R46 ;  /* 0x0000002e912e7221 */ /* 0x000fe20000010000 */
[----:B---3--:R-:W-:-:S03]  /*cbb0*/  FADD.FTZ R26, R144, R5 ;  /* 0x00000005901a7221 */ /* 0x008fc60000010000 */
[----:B0-----:R-:W-:Y:S01]  /*cbc0*/  FADD.FTZ R46, R31, R46 ;  /* 0x0000002e1f2e7221 */ /* 0x001fe20000010000 */
[----:B------:R-:W-:-:S03]  /*cbd0*/  FADD.FTZ R15, R21, R26 ;  /* 0x0000001a150f7221 */ /* 0x000fc60000010000 */
[----:B------:R-:W-:Y:S01]  /*cbe0*/  FADD.FTZ R43, R147, R46 ;  /* 0x0000002e932b7221 */ /* 0x000fe20000010000 */
[----:B-1----:R-:W-:-:S03]  /*cbf0*/  FADD.FTZ R27, R146, R15 ;  /* 0x0000000f921b7221 */ /* 0x002fc60000010000 */
[----:B------:R-:W-:Y:S01]  /*cc00*/  FADD.FTZ R26, R34, R43 ;  /* 0x0000002b221a7221 */ /* 0x000fe20000010000 */
[----:B------:R-:W-:-:S03]  /*cc10*/  FADD.FTZ R27, R24, R27 ;  /* 0x0000001b181b7221 */ /* 0x000fc60000010000 */
        /* <DEDUP_REMOVED lines=11> */
[----:B------:R-:W-:Y:S01]  /*ccd0*/  FADD.FTZ R27, R29, R46 ;  /* 0x0000002e1d1b7221 */ /* 0x000fe20000010000 */
[----:B------:R-:W0:Y:S02]  /*cce0*/  MUFU.EX2 R135, R135 ;  /* 0x0000008700877308 */ /* 0x000e240000000800 */
[----:B------:R-:W-:Y:S01]  /*ccf0*/  FADD.FTZ R43, R139, R26 ;  /* 0x0000001a8b2b7221 */ /* 0x000fe20000010000 */
[----:B------:R-:W-:Y:S01]  /*cd00*/  FADD.FTZ R27, R138, R27 ;  /* 0x0000001b8a1b7221 */ /* 0x000fe20000010000 */
[----:B------:R-:W-:Y:S01]  /*cd10*/  FFMA.FTZ R129, R66, R0, -R61 ;  /* 0x0000000042817223 */ /* 0x000fe2000001083d */
[----:B------:R-:W-:Y:S01]  /*cd20*/  F2FP.F16.F32.PACK_AB R150, R20, R150 ;  /* 0x000000961496723e */ /* 0x000fe200000000ff */
[----:B------:R-:W-:Y:S01]  /*cd30*/  FADD.FTZ R20, R42, R43 ;  /* 0x0000002b2a147221 */ /* 0x000fe20000010000 */
[----:B------:R-:W-:Y:S01]  /*cd40*/  FADD.FTZ R27, R36, R27 ;  /* 0x0000001b241b7221 */ /* 0x000fe20000010000 */
[----:B------:R-:W1:Y:S01]  /*cd50*/  MUFU.EX2 R4, R63 ;  /* 0x0000003f00047308 */ /* 0x000e620000000800 */
[-C--:B------:R-:W-:Y:S01]  /*cd60*/  FFMA.FTZ R5, R67, R0.reuse, -R61 ;  /* 0x0000000043057223 */ /* 0x080fe2000001083d */
[----:B------:R-:W-:Y:S01]  /*cd70*/  FADD.FTZ R20, R133, R20 ;  /* 0x0000001485147221 */ /* 0x000fe20000010000 */
[----:B------:R-:W-:Y:S01]  /*cd80*/  FADD.FTZ R26, R132, R27 ;  /* 0x0000001b841a7221 */ /* 0x000fe20000010000 */
[----:B------:R-:W-:Y:S01]  /*cd90*/  FFMA.FTZ R131, R70, R0, -R61 ;  /* 0x0000000046837223 */ /* 0x000fe2000001083d */
[----:B------:R-:W-:-:S03]  /*cda0*/  F2FP.F16.F32.PACK_AB R144, R21, R144 ;  /* 0x000000901590723e */ /* 0x000fc600000000ff */
[----:B------:R-:W3:Y:S01]  /*cdb0*/  MUFU.EX2 R129, R129 ;  /* 0x0000008100817308 */ /* 0x000ee20000000800 */
[----:B------:R-:W-:Y:S01]  /*cdc0*/  FADD.FTZ R21, R37, R26 ;  /* 0x0000001a25157221 */ /* 0x000fe20000010000 */
[----:B------:R-:W-:Y:S01]  /*cdd0*/  FADD.FTZ R20, R11, R20 ;  /* 0x000000140b147221 */ /* 0x000fe20000010000 */
[----:B------:R-:W-:Y:S01]  /*cde0*/  FFMA.FTZ R15, R71, R0, -R61 ;  /* 0x00000000470f7223 */ /* 0x000fe2000001083d */
[----:B------:R-:W-:-:S04]  /*cdf0*/  F2FP.F16.F32.PACK_AB R146, R24, R146 ;  /* 0x000000921892723e */ /* 0x000fc800000000ff */
[----:B------:R-:W4:Y:S01]  /*ce00*/  MUFU.EX2 R5, R5 ;  /* 0x0000000500057308 */ /* 0x000f220000000800 */
[----:B------:R-:W-:Y:S01]  /*ce10*/  FADD.FTZ R24, R134, R21 ;  /* 0x0000001586187221 */ /* 0x000fe20000010000 */
[----:B0-----:R-:W-:Y:S01]  /*ce20*/  FADD.FTZ R21, R135, R20 ;  /* 0x0000001487157221 */ /* 0x001fe20000010000 */
[----:B------:R-:W-:Y:S01]  /*ce30*/  FFMA.FTZ R125, R74, R0, -R61 ;  /* 0x000000004a7d7223 */ /* 0x000fe2000001083d */
[----:B------:R-:W-:-:S04]  /*ce40*/  F2FP.F16.F32.PACK_AB R140, R25, R140 ;  /* 0x0000008c198c723e */ /* 0x000fc800000000ff */
[----:B------:R-:W0:Y:S01]  /*ce50*/  MUFU.EX2 R131, R131 ;  /* 0x0000008300837308 */ /* 0x000e220000000800 */
[----:B------:R-:W-:Y:S01]  /*ce60*/  FADD.FTZ R25, R41, R24 ;  /* 0x0000001829197221 */ /* 0x000fe20000010000 */
[----:B-1----:R-:W-:Y:S01]  /*ce70*/  FADD.FTZ R20, R4, R21 ;  /* 0x0000001504147221 */ /* 0x002fe20000010000 */
[----:B------:R-:W-:-:S05]  /*ce80*/  FFMA.FTZ R75, R75, R0, -R61 ;  /* 0x000000004b4b7223 */ /* 0x000fca000001083d */
[----:B------:R-:W1:Y:S01]  /*ce90*/  MUFU.EX2 R15, R15 ;  /* 0x0000000f000f7308 */ /* 0x000e620000000800 */
[----:B------:R-:W-:Y:S01]  /*cea0*/  FADD.FTZ R25, R40, R25 ;  /* 0x0000001928197221 */ /* 0x000fe20000010000 */
[----:B---3--:R-:W-:Y:S01]  /*ceb0*/  FADD.FTZ R20, R129, R20 ;  /* 0x0000001481147221 */ /* 0x008fe20000010000 */
[----:B------:R-:W-:Y:S01]  /*cec0*/  FFMA.FTZ R78, R78, R0, -R61 ;  /* 0x000000004e4e7223 */ /* 0x000fe2000001083d */
[----:B------:R-:W-:-:S04]  /*ced0*/  F2FP.F16.F32.PACK_AB R148, R12, R148 ;  /* 0x000000940c94723e */ /* 0x000fc800000000ff */
[----:B------:R-:W3:Y:S01]  /*cee0*/  MUFU.EX2 R125, R125 ;  /* 0x0000007d007d7308 */ /* 0x000ee20000000800 */
[----:B------:R-:W-:Y:S01]  /*cef0*/  FADD.FTZ R24, R44, R25 ;  /* 0x000000192c187221 */ /* 0x000fe20000010000 */
[----:B----4-:R-:W-:Y:S01]  /*cf00*/  FADD.FTZ R20, R5, R20 ;  /* 0x0000001405147221 */ /* 0x010fe20000010000 */
[----:B------:R-:W-:-:S05]  /*cf10*/  FFMA.FTZ R79, R79, R0, -R61 ;  /* 0x000000004f4f7223 */ /* 0x000fca000001083d */
[----:B------:R-:W4:Y:S01]  /*cf20*/  MUFU.EX2 R12, R75 ;  /* 0x0000004b000c7308 */ /* 0x000f220000000800 */
[----:B------:R-:W-:Y:S01]  /*cf30*/  FADD.FTZ R21, R45, R24 ;  /* 0x000000182d157221 */ /* 0x000fe20000010000 */
[----:B0-----:R-:W-:Y:S01]  /*cf40*/  FADD.FTZ R20, R131, R20 ;  /* 0x0000001483147221 */ /* 0x001fe20000010000 */
[----:B------:R-:W-:-:S05]  /*cf50*/  FFMA.FTZ R82, R82, R0, -R61 ;  /* 0x0000000052527223 */ /* 0x000fca000001083d */
[----:B------:R-:W0:Y:S01]  /*cf60*/  MUFU.EX2 R78, R78 ;  /* 0x0000004e004e7308 */ /* 0x000e220000000800 */
[----:B------:R-:W-:Y:S01]  /*cf70*/  FADD.FTZ R24, R48, R21 ;  /* 0x0000001530187221 */ /* 0x000fe20000010000 */
[----:B-1----:R-:W-:Y:S01]  /*cf80*/  FADD.FTZ R20, R15, R20 ;  /* 0x000000140f147221 */ /* 0x002fe20000010000 */
[----:B------:R-:W-:Y:S01]  /*cf90*/  FFMA.FTZ R83, R83, R0, -R61 ;  /* 0x0000000053537223 */ /* 0x000fe2000001083d */
[----:B------:R-:W-:-:S04]  /*cfa0*/  F2FP.F16.F32.PACK_AB R133, R11, R133 ;  /* 0x000000850b85723e */ /* 0x000fc800000000ff */
[----:B------:R-:W1:Y:S01]  /*cfb0*/  MUFU.EX2 R79, R79 ;  /* 0x0000004f004f7308 */ /* 0x000e620000000800 */
[----:B------:R-:W-:Y:S01]  /*cfc0*/  FADD.FTZ R11, R49, R24 ;  /* 0x00000018310b7221 */ /* 0x000fe20000010000 */
[----:B---3--:R-:W-:Y:S01]  /*cfd0*/  FADD.FTZ R21, R125, R20 ;  /* 0x000000147d157221 */ /* 0x008fe20000010000 */
[----:B------:R-:W-:-:S05]  /*cfe0*/  FFMA.FTZ R86, R86, R0, -R61 ;  /* 0x0000000056567223 */ /* 0x000fca000001083d */
[----:B------:R-:W3:Y:S01]  /*cff0*/  MUFU.EX2 R82, R82 ;  /* 0x0000005200527308 */ /* 0x000ee20000000800 */
[----:B------:R-:W-:Y:S01]  /*d000*/  FADD.FTZ R11, R52, R11 ;  /* 0x0000000b340b7221 */ /* 0x000fe20000010000 */
[----:B----4-:R-:W-:Y:S01]  /*d010*/  FADD.FTZ R21, R12, R21 ;  /* 0x000000150c157221 */ /* 0x010fe20000010000 */
[----:B------:R-:W-:Y:S01]  /*d020*/  FFMA.FTZ R61, R87, R0, -R61 ;  /* 0x00000000573d7223 */ /* 0x000fe2000001083d */
[----:B------:R-:W-:-:S04]  /*d030*/  F2FP.F16.F32.PACK_AB R135, R4, R135 ;  /* 0x000000870487723e */ /* 0x000fc800000000ff */
[----:B------:R-:W4:Y:S01]  /*d040*/  MUFU.EX2 R83, R83 ;  /* 0x0000005300537308 */ /* 0x000f220000000800 */
[----:B------:R-:W-:Y:S01]  /*d050*/  FADD.FTZ R4, R32, R11 ;  /* 0x0000000b20047221 */ /* 0x000fe20000010000 */
[----:B0-----:R-:W-:Y:S01]  /*d060*/  FADD.FTZ R20, R78, R21 ;  /* 0x000000154e147221 */ /* 0x001fe20000010000 */
[----:B------:R-:W-:-:S05]  /*d070*/  F2FP.F16.F32.PACK_AB R129, R5, R129 ;  /* 0x000000810581723e */ /* 0x000fca00000000ff */
[----:B------:R-:W0:Y:S01]  /*d080*/  MUFU.EX2 R86, R86 ;  /* 0x0000005600567308 */ /* 0x000e220000000800 */
[----:B------:R-:W-:Y:S01]  /*d090*/  FADD.FTZ R4, R33, R4 ;  /* 0x0000000421047221 */ /* 0x000fe20000010000 */
[----:B-1----:R-:W-:Y:S01]  /*d0a0*/  FADD.FTZ R5, R79, R20 ;  /* 0x000000144f057221 */ /* 0x002fe20000010000 */
[----:B--2---:R-:W-:-:S05]  /*d0b0*/  ISETP.GT.AND P3, PT, R14, R47, PT ;  /* 0x0000002f0e00720c */ /* 0x004fca0003f64270 */
[----:B------:R-:W1:Y:S01]  /*d0c0*/  MUFU.EX2 R61, R61 ;  /* 0x0000003d003d7308 */ /* 0x000e620000000800 */
[----:B------:R-:W-:Y:S01]  /*d0d0*/  FADD.FTZ R11, R53, R4 ;  /* 0x00000004350b7221 */ /* 0x000fe20000010000 */
[----:B---3--:R-:W-:Y:S01]  /*d0e0*/  FADD.FTZ R4, R82, R5 ;  /* 0x0000000552047221 */ /* 0x008fe20000010000 */
[----:B------:R-:W-:Y:S02]  /*d0f0*/  F2FP.F16.F32.PACK_AB R125, R12, R125 ;  /* 0x0000007d0c7d723e */ /* 0x000fe400000000ff */
[----:B------:R-:W-:Y:S01]  /*d100*/  FADD.FTZ R12, R56, R11 ;  /* 0x0000000b380c7221 */ /* 0x000fe20000010000 */
[----:B----4-:R-:W-:-:S03]  /*d110*/  FADD.FTZ R5, R83, R4 ;  /* 0x0000000453057221 */ /* 0x010fc60000010000 */
[----:B------:R-:W-:Y:S01]  /*d120*/  FADD.FTZ R12, R57, R12 ;  /* 0x0000000c390c7221 */ /* 0x000fe20000010000 */
[----:B0-----:R-:W-:Y:S01]  /*d130*/  FADD.FTZ R4, R86, R5 ;  /* 0x0000000556047221 */ /* 0x001fe20000010000 */
        /* <DEDUP_REMOVED lines=34> */
[----:B------:R-:W-:Y:S01]  /*d360*/  FADD.FTZ R5, R13, R12 ;  /* 0x0000000c0d057221 */ /* 0x000fe20000010000 */
        /* <DEDUP_REMOVED lines=26> */
[----:B------:R-:W-:Y:S01]  /*d510*/  MOV R11, R3 ;  /* 0x00000003000b7202 */ /* 0x000fe20000000f00 */
[----:B------:R-:W-:Y:S06]  /*d520*/  @P3 BRA `(.L_x_2349) ;  /* 0xffffffd400dc3947 */ /* 0x000fec000383ffff */
.L_x_2339:
[----:B------:R-:W-:-:S13]  /*d530*/  ISETP.GE.AND P2, PT, R14, RZ, PT ;  /* 0x000000ff0e00720c */ /* 0x000fda0003f46270 */
[----:B------:R-:W-:Y:S05]  /*d540*/  @!P2 BRA `(.L_x_2350) ;  /* 0x0000001c00cca947 */ /* 0x000fea0003800000 */
[----:B------:R-:W-:Y:S02]  /*d550*/  IMAD.MOV.U32 R12, RZ, RZ, R9 ;  /* 0x000000ffff0c7224 */ /* 0x000fe400078e0009 */
[----:B------:R-:W-:Y:S02]  /*d560*/  IMAD.MOV.U32 R13, RZ, RZ, R3 ;  /* 0x000000ffff0d7224 */ /* 0x000fe400078e0003 */
[----:B------:R-:W-:Y:S02]  /*d570*/  IMAD.MOV.U32 R8, RZ, RZ, R23 ;  /* 0x000000ffff087224 */ /* 0x000fe400078e0017 */
[----:B------:R-:W-:-:S07]  /*d580*/  IMAD.MOV.U32 R15, RZ, RZ, R18 ;  /* 0x000000ffff0f7224 */ /* 0x000fce00078e0012 */
.L_x_2360:
        /* <DEDUP_REMOVED lines=10> */
.L_x_2352:
[----:B------:R-:W-:Y:S01]  /*d630*/  IMAD R0, R18, 0x8, R2 ;  /* 0x0000000812007824 */ /* 0x000fe200078e0202 */
[----:B------:R-:W-:-:S04]  /*d640*/  SHF.L.U32 R3, R23, 0x1f, RZ ;  /* 0x0000001f17037819 */ /* 0x000fc800000006ff */
[----:B------:R0:W1:Y:S01]  /*d650*/  SYNCS.PHASECHK.TRANS64.TRYWAIT P3, [R0+URZ+0x16830], R3 ;  /* 0x01683003000075a7 */ /* 0x000062000806017f */
[----:B------:R-:W-:Y:S05]  /*d660*/  @!P0 BRA `(.L_x_2353) ;  /* 0x0000000000048947 */ /* 0x000fea0003800000 */
[----:B------:R-:W-:Y:S01]  /*d670*/  BPT.TRAP 0x1 ;  /* 0x000000040000795c */ /* 0x000fe20000300000 */
.L_x_2353:
[----:B------:R-:W-:Y:S04]  /*d680*/  BSSY B0, `(.L_x_2351) ;  /* 0x0000004000007945 */ /* 0x000fe80003800000 */
[----:B-1----:R-:W-:Y:S05]  /*d690*/  @P3 BRA `(.L_x_2354) ;  /* 0x0000000000083947 */ /* 0x002fea0003800000 */
[----:B------:R-:W1:Y:S02]  /*d6a0*/  SYNCS.PHASECHK.TRANS64.TRYWAIT P3, [R0+URZ+0x16830], R3 ;  /* 0x01683003000075a7 */ /* 0x000e64000806017f */
[----:B-1----:R-:W-:Y:S05]  /*d6b0*/  @!P3 BRA `(.L_x_2355) ;  /* 0x000000b40018b947 */ /* 0x002fea0003800000 */
.L_x_2354:
[----:B------:R-:W-:Y:S05]  /*d6c0*/  BSYNC B0 ;  /* 0x0000000000007941 */ /* 0x000fea0003800000 */
.L_x_2351:
        /* <DEDUP_REMOVED lines=8> */
[----:B------:R-:W-:Y:S01]  /*d750*/  VIADD R0, R0, 0x8 ;  /* 0x0000000800007836 */ /* 0x000fe20000000000 */
[----:B------:R-:W-:Y:S02]  /*d760*/  MOV R25, 0x40000040 ;  /* 0x4000004000197802 */ /* 0x000fe40000000f00 */
        /* <DEDUP_REMOVED lines=12> */
[C---:B------:R-:W-:Y:S02]  /*d830*/  VIADD R20, R24.reuse, 0x2 ;  /* 0x0000000218147836 */ /* 0x040fe40000000000 */
[----:B------:R-:W-:-:S05]  /*d840*/  VIADD R24, R24, 0x6 ;  /* 0x0000000618187836 */ /* 0x000fca0000000000 */
        /* <DEDUP_REMOVED lines=12> */
[----:B--2---:R-:W-:Y:S02]  /*d910*/  R2UR UR16, R10 ;  /* 0x000000000a1072ca */ /* 0x004fe400000e0000 */
[----:B------:R-:W-:Y:S01]  /*d920*/  R2UR UR17, R11 ;  /* 0x000000000b1172ca */ /* 0x000fe200000e0000 */
[----:B------:R-:W-:-:S12]  /*d930*/  WARPGROUP.ARRIVE ;  /* 0x00000000000079c5 */ /* 0x000fd80000000000 */
        /* <DEDUP_REMOVED lines=10> */
.L_x_2357:
[----:B------:R-:W-:Y:S01]  /*d9e0*/  SHF.L.U32 R0, R8, 0x1f, RZ ;  /* 0x0000001f08007819 */ /* 0x000fe200000006ff */
[----:B-----5:R-:W-:-:S04]  /*d9f0*/  IMAD R3, R15, 0x8, R2 ;  /* 0x000000080f037824 */ /* 0x020fc800078e0202 */
[----:B------:R0:W1:Y:S01]  /*da00*/  SYNCS.PHASECHK.TRANS64.TRYWAIT P2, [R3+URZ+0x16850], R0 ;  /* 0x01685000030075a7 */ /* 0x000062000804017f */
[----:B------:R-:W-:Y:S05]  /*da10*/  @!P0 BRA `(.L_x_2358) ;  /* 0x0000000000048947 */ /* 0x000fea0003800000 */
[----:B------:R-:W-:Y:S01]  /*da20*/  BPT.TRAP 0x1 ;  /* 0x000000040000795c */ /* 0x000fe20000300000 */
.L_x_2358:
[----:B-1----:R-:W-:Y:S05]  /*da30*/  @P2 BRA `(.L_x_2356) ;  /* 0x0000000000082947 */ /* 0x002fea0003800000 */
[----:B------:R-:W1:Y:S02]  /*da40*/  SYNCS.PHASECHK.TRANS64.TRYWAIT P2, [R3+URZ+0x16850], R0 ;  /* 0x01685000030075a7 */ /* 0x000e64000804017f */
[----:B-1----:R-:W-:Y:S05]  /*da50*/  @!P2 BRA `(.L_x_2359) ;  /* 0x000000b00044a947 */ /* 0x002fea0003800000 */
.L_x_2356:
[----:B01---5:R-:W-:Y:S01]  /*da60*/  VIADD R0, R2, 0x400 ;  /* 0x0000040002007836 */ /* 0x023fe20000000000 */
[----:B------:R-:W-:Y:S01]  /*da70*/  MOV R9, 0x40000040 ;  /* 0x4000004000097802 */ /* 0x000fe20000000f00 */
[----:B------:R-:W-:Y:S05]  /*da80*/  WARPSYNC.ALL ;  /* 0x0000000000007948 */ /* 0x000fea0003800000 */
[----:B------:R-:W-:Y:S01]  /*da90*/  SHF.R.U32.HI R0, RZ, 0x4, R0 ;  /* 0x00000004ff007819 */ /* 0x000fe20000011600 */
[----:B------:R-:W-:Y:S01]  /*daa0*/  WARPGROUP.ARRIVE ;  /* 0x00000000000079c5 */ /* 0x000fe20000000000 */
[----:B------:R-:W-:Y:S01]  /*dab0*/  R2UR UR7, R9 ;  /* 0x00000000090772ca */ /* 0x000fe200000e0000 */
[----:B------:R-:W-:Y:S01]  /*dac0*/  IMAD.MOV.U32 R11, RZ, RZ, 0x40000040 ;  /* 0x40000040ff0b7424 */ /* 0x000fe200078e00ff */
[----:B------:R-:W-:Y:S01]  /*dad0*/  LOP3.LUT R0, R0, 0x3fff, RZ, 0xc0, !PT ;  /* 0x00003fff00007812 */ /* 0x000fe200078ec0ff */
[----:B------:R-:W-:-:S04]  /*dae0*/  IMAD.MOV.U32 R21, RZ, RZ, 0x40000040 ;  /* 0x40000040ff157424 */ /* 0x000fc800078e00ff */
[----:B------:R-:W-:Y:S01]  /*daf0*/  IMAD R8, R15, 0x400, R0 ;  /* 0x000004000f087824 */ /* 0x000fe200078e0200 */
[----:B------:R-:W-:-:S03]  /*db00*/  FMNMX.FTZ R0, R24, R13, !PT ;  /* 0x0000000d18007209 */ /* 0x000fc60007810000 */
[C---:B------:R-:W-:Y:S01]  /*db10*/  VIADD R10, R8.reuse, 0x80 ;  /* 0x00000080080a7836 */ /* 0x040fe20000000000 */
[C---:B------:R-:W-:Y:S01]  /*db20*/  R2UR UR6, R8.reuse ;  /* 0x00000000080672ca */ /* 0x040fe200000e0000 */
[----:B------:R-:W-:Y:S01]  /*db30*/  VIADD R20, R8, 0x280 ;  /* 0x0000028008147836 */ /* 0x000fe20000000000 */
[----:B------:R-:W-:-:S04]  /*db40*/  FMNMX.FTZ R0, R25, R0, !PT ;  /* 0x0000000019007209 */ /* 0x000fc80007810000 */
[----:B------:R-:W-:-:S04]  /*db50*/  FMNMX.FTZ R0, R28, R0, !PT ;  /* 0x000000001c007209 */ /* 0x000fc80007810000 */
[----:B------:R-:W-:-:S03]  /*db60*/  FMNMX.FTZ R0, R29, R0, !PT ;  /* 0x000000001d007209 */ /* 0x000fc60007810000 */
[----:B------:R-:W-:Y:S01]  /*db70*/  HGMMA.64x64x16.F32 R88, R148, gdesc[UR4].tnspB, R88, gsb0 ;  /* 0x40e0000494587df0 */ /* 0x000fe20008000858 */
[----:B------:R-:W-:Y:S02]  /*db80*/  FMNMX.FTZ R0, R32, R0, !PT ;  /* 0x0000000020007209 */ /* 0x000fe40007810000 */
[----:B------:R-:W-:Y:S01]  /*db90*/  R2UR UR6, R10 ;  /* 0x000000000a0672ca */ /* 0x000fe200000e0000 */
[----:B------:R-:W-:Y:S01]  /*dba0*/  VIADD R10, R8, 0x100 ;  /* 0x00000100080a7836 */ /* 0x000fe20000000000 */
        /* <DEDUP_REMOVED lines=40> */
[----:B------:R-:W-:-:S06]  /*de30*/  WARPGROUP.ARRIVE ;  /* 0x00000000000079c5 */ /* 0x000fcc0000000000 */
[----:B------:R-:W-:Y:S01]  /*de40*/  HGMMA.64x64x16.F32 R88, R140, gdesc[UR4].tnspB, R88, gsb0 ;  /* 0x40e000048c587df0 */ /* 0x000fe20008000858 */
[----:B------:R-:W-:Y:S01]  /*de50*/  R2UR UR6, R10 ;  /* 0x000000000a0672ca */ /* 0x000fe200000e0000 */
[----:B------:R-:W-:Y:S01]  /*de60*/  VIADD R10, R8, 0x200 ;  /* 0x00000200080a7836 */ /* 0x000fe20000000000 */
[----:B------:R-:W-:Y:S02]  /*de70*/  R2UR UR7, R11 ;  /* 0x000000000b0772ca */ /* 0x000fe400000e0000 */
[----:B0-----:R-:W-:Y:S01]  /*de80*/  FMNMX.FTZ R3, R3, R0, !PT ;  /* 0x0000000003037209 */ /* 0x001fe20007810000 */
[----:B------:R-:W-:Y:S01]  /*de90*/  IMAD.U32 R0, RZ, RZ, UR4 ;  /* 0x00000004ff007e24 */ /* 0x000fe2000f8e00ff */
[----:B------:R-:W-:-:S03]  /*dea0*/  MOV R11, 0x40000040 ;  /* 0x40000040000b7802 */ /* 0x000fc60000000f00 */
[----:B------:R-:W-:-:S04]  /*deb0*/  FADD.FTZ R9, -R3, R13 ;  /* 0x0000000d03097221 */ /* 0x000fc80000010100 */
[----:B------:R-:W-:Y:S01]  /*dec0*/  FMUL.FTZ R9, R9, R0 ;  /* 0x0000000009097220 */ /* 0x000fe20000410000 */
[----:B------:R-:W-:Y:S02]  /*ded0*/  WARPGROUP.DEPBAR.LE gsb0, 0x0 ;  /* 0x00008000000079c5 */ /* 0x000fe40000010000 */
[----:B------:R-:W-:-:S06]  /*dee0*/  WARPGROUP.ARRIVE ;  /* 0x00000000000079c5 */ /* 0x000fcc0000000000 */
[----:B------:R-:W-:Y:S01]  /*def0*/  HGMMA.64x64x16.F32 R88, R136, gdesc[UR4].tnspB, R88, gsb0 ;  /* 0x40e0000488587df0 */ /* 0x000fe20008000858 */
[----:B------:R-:W-:Y:S02]  /*df00*/  R2UR UR6, R10 ;  /* 0x000000000a0672ca */ /* 0x000fe400000e0000 */
[----:B------:R0:W-:Y:S01]  /*df10*/  MUFU.EX2 R10, R9 ;  /* 0x00000009000a7308 */ /* 0x0001e20000000800 */
[----:B------:R-:W-:Y:S01]  /*df20*/  R2UR UR7, R11 ;  /* 0x000000000b0772ca */ /* 0x000fe200000e0000 */
[----:B------:R-:W-:-:S04]  /*df30*/  FMUL.FTZ R11, R3, R0 ;  /* 0x00000000030b7220 */ /* 0x000fc80000410000 */
[-CC-:B------:R-:W-:Y:S01]  /*df40*/  FFMA.FTZ R141, R40, R0.reuse, -R11.reuse ;  /* 0x00000000288d7223 */ /* 0x180fe2000001080b */
[-CC-:B------:R-:W-:Y:S01]  /*df50*/  FFMA.FTZ R145, R32, R0.reuse, -R11.reuse ;  /* 0x0000000020917223 */ /* 0x180fe2000001080b */
[--C-:B------:R-:W-:Y:S01]  /*df60*/  FFMA.FTZ R32, R57, R0, -R11.reuse ;  /* 0x0000000039207223 */ /* 0x100fe2000001080b */
[----:B0-----:R-:W-:Y:S01]  /*df70*/  FMNMX.FTZ R9, R26, R12, !PT ;  /* 0x0000000c1a097209 */ /* 0x001fe20007810000 */
[----:B------:R-:W0:Y:S01]  /*df80*/  S2R R57, SR_TID.X ;  /* 0x0000000000397919 */ /* 0x000e220000002100 */
[-CC-:B------:R-:W-:Y:S01]  /*df90*/  FFMA.FTZ R13, R53, R0.reuse, -R11.reuse ;  /* 0x00000000350d7223 */ /* 0x180fe2000001080b */
[-CC-:B------:R-:W-:Y:S01]  /*dfa0*/  FFMA.FTZ R147, R24, R0.reuse, -R11.reuse ;  /* 0x0000000018937223 */ /* 0x180fe2000001080b */
[----:B------:R-:W-:Y:S01]  /*dfb0*/  FMNMX.FTZ R9, R27, R9, !PT ;  /* 0x000000091b097209 */ /* 0x000fe20007810000 */
[-CC-:B------:R-:W-:Y:S01]  /*dfc0*/  FFMA.FTZ R148, R25, R0.reuse, -R11.reuse ;  /* 0x0000000019947223 */ /* 0x180fe2000001080b */
[-CC-:B------:R-:W-:Y:S01]  /*dfd0*/  FFMA.FTZ R150, R28, R0.reuse, -R11.reuse ;  /* 0x000000001c967223 */ /* 0x180fe2000001080b */
[-CC-:B------:R-:W-:Y:S01]  /*dfe0*/  FFMA.FTZ R24, R29, R0.reuse, -R11.reuse ;  /* 0x000000001d187223 */ /* 0x180fe2000001080b */
[----:B------:R-:W-:Y:S01]  /*dff0*/  FMNMX.FTZ R9, R30, R9, !PT ;  /* 0x000000091e097209 */ /* 0x000fe20007810000 */
[----:B------:R-:W1:Y:S01]  /*e000*/  MUFU.EX2 R147, R147 ;  /* 0x0000009300937308 */ /* 0x000e620000000800 */
[-CC-:B------:R-:W-:Y:S01]  /*e010*/  FFMA.FTZ R144, R33, R0.reuse, -R11.reuse ;  /* 0x0000000021907223 */ /* 0x180fe2000001080b */
[-CC-:B------:R-:W-:Y:S01]  /*e020*/  FFMA.FTZ R143, R36, R0.reuse, -R11.reuse ;  /* 0x00000000248f7223 */ /* 0x180fe2000001080b */
[----:B------:R-:W-:Y:S01]  /*e030*/  FMNMX.FTZ R9, R31, R9, !PT ;  /* 0x000000091f097209 */ /* 0x000fe20007810000 */
[-CC-:B------:R-:W-:Y:S01]  /*e040*/  FFMA.FTZ R146, R37, R0.reuse, -R11.reuse ;  /* 0x0000000025927223 */ /* 0x180fe2000001080b */
[-CC-:B------:R-:W-:Y:S01]  /*e050*/  FFMA.FTZ R140, R41, R0.reuse, -R11.reuse ;  /* 0x00000000298c7223 */ /* 0x180fe2000001080b */
[-CC-:B------:R-:W-:Y:S01]  /*e060*/  FFMA.FTZ R142, R45, R0.reuse, -R11.reuse ;  /* 0x000000002d8e7223 */ /* 0x180fe2000001080b */
[----:B------:R-:W-:Y:S01]  /*e070*/  FMNMX.FTZ R9, R34, R9, !PT ;  /* 0x0000000922097209 */ /* 0x000fe20007810000 */
[----:B------:R-:W2:Y:S01]  /*e080*/  MUFU.EX2 R148, R148 ;  /* 0x0000009400947308 */ /* 0x000ea20000000800 */
[-CC-:B------:R-:W-:Y:S01]  /*e090*/  FFMA.FTZ R28, R61, R0.reuse, -R11.reuse ;  /* 0x000000003d1c7223 */ /* 0x180fe2000001080b */
[-CC-:B------:R-:W-:Y:S01]  /*e0a0*/  FFMA.FTZ R25, R64, R0.reuse, -R11.reuse ;  /* 0x0000000040197223 */ /* 0x180fe2000001080b */
[----:B------:R-:W-:Y:S01]  /*e0b0*/  FMNMX.FTZ R9, R35, R9, !PT ;  /* 0x0000000923097209 */ /* 0x000fe20007810000 */
[-CC-:B------:R-:W-:Y:S01]  /*e0c0*/  FFMA.FTZ R29, R65, R0.reuse, -R11.reuse ;  /* 0x00000000411d7223 */ /* 0x180fe2000001080b */
[-CC-:B------:R-:W-:Y:S01]  /*e0d0*/  FFMA.FTZ R33, R68, R0.reuse, -R11.reuse ;  /* 0x0000000044217223 */ /* 0x180fe2000001080b */
[-C--:B------:R-:W-:Y:S01]  /*e0e0*/  FFMA.FTZ R36, R69, R0.reuse, -R11 ;  /* 0x0000000045247223 */ /* 0x080fe2000001080b */
[----:B------:R-:W-:Y:S01]  /*e0f0*/  FMNMX.FTZ R9, R38, R9, !PT ;  /* 0x0000000926097209 */ /* 0x000fe20007810000 */
[----:B------:R-:W3:Y:S01]  /*e100*/  MUFU.EX2 R150, R150 ;  /* 0x0000009600967308 */ /* 0x000ee20000000800 */
[----:B-1----:R-:W-:Y:S01]  /*e110*/  FFMA.FTZ R5, R10, R5, R147 ;  /* 0x000000050a057223 */ /* 0x002fe20000010093 */
[-CC-:B------:R-:W-:Y:S01]  /*e120*/  FFMA.FTZ R37, R72, R0.reuse, -R11.reuse ;  /* 0x0000000048257223 */ /* 0x180fe2000001080b */
[----:B------:R-:W-:Y:S01]  /*e130*/  FMNMX.FTZ R9, R39, R9, !PT ;  /* 0x0000000927097209 */ /* 0x000fe20007810000 */
[-CC-:B------:R-:W-:Y:S01]  /*e140*/  FFMA.FTZ R41, R76, R0.reuse, -R11.reuse ;  /* 0x000000004c297223 */ /* 0x180fe2000001080b */
[----:B------:R-:W-:-:S02]  /*e150*/  FFMA.FTZ R45, R80, R0, -R11 ;  /* 0x00000000502d7223 */ /* 0x000fc4000001080b */
[----:B------:R-:W-:Y:S01]  /*e160*/  FMNMX.FTZ R9, R42, R9, !PT ;  /* 0x000000092a097209 */ /* 0x000fe20007810000 */
[----:B------:R-:W1:Y:S01]  /*e170*/  MUFU.EX2 R24, R24 ;  /* 0x0000001800187308 */ /* 0x000e620000000800 */
[----:B0-----:R-:W-:Y:S01]  /*e180*/  ISETP.GE.U32.AND P2, PT, R57, 0x180, PT ;  /* 0x000001803900780c */ /* 0x001fe20003f46070 */
[C---:B--2---:R-:W-:Y:S01]  /*e190*/  FADD.FTZ R5, R148.reuse, R5 ;  /* 0x0000000594057221 */ /* 0x044fe20000010000 */
[----:B------:R-:W-:Y:S02]  /*e1a0*/  FMNMX.FTZ R9, R43, R9, !PT ;  /* 0x000000092b097209 */ /* 0x000fe40007810000 */
[----:B------:R-:W-:Y:S02]  /*e1b0*/  F2FP.F16.F32.PACK_AB R148, R148, R147 ;  /* 0x000000939494723e */ /* 0x000fe400000000ff */
[----:B------:R-:W-:Y:S01]  /*e1c0*/  FMNMX.FTZ R9, R46, R9, !PT ;  /* 0x000000092e097209 */ /* 0x000fe20007810000 */
[----:B------:R-:W-:Y:S01]  /*e1d0*/  MUFU.EX2 R145, R145 ;  /* 0x0000009100917308 */ /* 0x000fe20000000800 */
[----:B---3--:R-:W-:-:S02]  /*e1e0*/  FADD.FTZ R5, R150, R5 ;  /* 0x0000000596057221 */ /* 0x008fc40000010000 */
[----:B------:R-:W-:-:S04]  /*e1f0*/  FMNMX.FTZ R9, R47, R9, !PT ;  /* 0x000000092f097209 */ /* 0x000fc80007810000 */
[----:B------:R-:W-:Y:S01]  /*e200*/  FMNMX.FTZ R9, R50, R9, !PT ;  /* 0x0000000932097209 */ /* 0x000fe20007810000 */
[----:B------:R-:W-:Y:S01]  /*e210*/  MUFU.EX2 R144, R144 ;  /* 0x0000009000907308 */ /* 0x000fe20000000800 */
[----:B-1----:R-:W-:Y:S02]  /*e220*/  F2FP.F16.F32.PACK_AB R150, R24, R150 ;  /* 0x000000961896723e */ /* 0x002fe400000000ff */
[----:B------:R-:W-:-:S04]  /*e230*/  FMNMX.FTZ R9, R51, R9, !PT ;  /* 0x0000000933097209 */ /* 0x000fc80007810000 */
[----:B------:R-:W-:Y:S01]  /*e240*/  FMNMX.FTZ R9, R54, R9, !PT ;  /* 0x0000000936097209 */ /* 0x000fe20007810000 */
[----:B------:R-:W-:Y:S03]  /*e250*/  MUFU.EX2 R143, R143 ;  /* 0x0000008f008f7308 */ /* 0x000fe60000000800 */
[----:B------:R-:W-:-:S04]  /*e260*/  FMNMX.FTZ R9, R55, R9, !PT ;  /* 0x0000000937097209 */ /* 0x000fc80007810000 */
[----:B------:R-:W-:Y:S01]  /*e270*/  FMNMX.FTZ R9, R58, R9, !PT ;  /* 0x000000093a097209 */ /* 0x000fe20007810000 */
[----:B------:R-:W-:Y:S01]  /*e280*/  MUFU.EX2 R146, R146 ;  /* 0x0000009200927308 */ /* 0x000fe20000000800 */
[----:B------:R-:W-:Y:S02]  /*e290*/  WARPGROUP.DEPBAR.LE gsb0, 0x0 ;  /* 0x00008000000079c5 */ /* 0x000fe40000010000 */
[----:B------:R-:W-:Y:S01]  /*e2a0*/  WARPGROUP.ARRIVE ;  /* 0x00000000000079c5 */ /* 0x000fe20000000000 */
[----:B------:R-:W-:Y:S01]  /*e2b0*/  FMNMX.FTZ R9, R59, R9, !PT ;  /* 0x000000093b097209 */ /* 0x000fe20007810000 */
[-CC-:B------:R-:W-:Y:S01]  /*e2c0*/  FFMA.FTZ R138, R52, R0.reuse, -R11.reuse ;  /* 0x00000000348a7223 */ /* 0x180fe2000001080b */
[-CC-:B------:R-:W-:Y:S01]  /*e2d0*/  FFMA.FTZ R139, R44, R0.reuse, -R11.reuse ;  /* 0x000000002c8b7223 */ /* 0x180fe2000001080b */
[-CC-:B------:R-:W-:Y:S01]  /*e2e0*/  FFMA.FTZ R137, R48, R0.reuse, -R11.reuse ;  /* 0x0000000030897223 */ /* 0x180fe2000001080b */
[----:B------:R-:W-:Y:S01]  /*e2f0*/  FMNMX.FTZ R9, R62, R9, !PT ;  /* 0x000000093e097209 */ /* 0x000fe20007810000 */
[----:B------:R-:W-:Y:S01]  /*e300*/  HGMMA.64x64x16.F32 R88, R132, gdesc[UR4].tnspB, R88, gsb0 ;  /* 0x40e0000484587df0 */ /* 0x000fe20008000858 */
[----:B------:R-:W-:Y:S01]  /*e310*/  R2UR UR6, R20 ;  /* 0x00000000140672ca */ /* 0x000fe200000e0000 */
[----:B------:R-:W-:Y:S01]  /*e320*/  MUFU.EX2 R141, R141 ;  /* 0x0000008d008d7308 */ /* 0x000fe20000000800 */
[----:B------:R-:W-:Y:S01]  /*e330*/  FMNMX.FTZ R9, R63, R9, !PT ;  /* 0x000000093f097209 */ /* 0x000fe20007810000 */
[-CC-:B------:R-:W-:Y:S01]  /*e340*/  FFMA.FTZ R136, R49, R0.reuse, -R11.reuse ;  /* 0x0000000031887223 */ /* 0x180fe2000001080b */
[----:B------:R-:W-:Y:S01]  /*e350*/  R2UR UR7, R21 ;  /* 0x00000000150772ca */ /* 0x000fe200000e0000 */
[----:B------:R-:W-:Y:S01]  /*e360*/  IMAD.MOV.U32 R21, RZ, RZ, 0x40000040 ;  /* 0x40000040ff157424 */ /* 0x000fe200078e00ff */
[----:B------:R-:W-:Y:S01]  /*e370*/  FMNMX.FTZ R9, R66, R9, !PT ;  /* 0x0000000942097209 */ /* 0x000fe20007810000 */
[-CC-:B------:R-:W-:Y:S01]  /*e380*/  FFMA.FTZ R44, R77, R0.reuse, -R11.reuse ;  /* 0x000000004d2c7223 */ /* 0x180fe2000001080b */
[-CC-:B------:R-:W-:Y:S01]  /*e390*/  FFMA.FTZ R48, R81, R0.reuse, -R11.reuse ;  /* 0x0000000051307223 */ /* 0x180fe2000001080b */
[----:B------:R-:W-:Y:S01]  /*e3a0*/  MUFU.EX2 R140, R140 ;  /* 0x0000008c008c7308 */ /* 0x000fe20000000800 */
[----:B------:R-:W-:Y:S01]  /*e3b0*/  FMNMX.FTZ R9, R67, R9, !PT ;  /* 0x0000000943097209 */ /* 0x000fe20007810000 */
[----:B------:R-:W-:-:S03]  /*e3c0*/  FFMA.FTZ R49, R84, R0, -R11 ;  /* 0x0000000054317223 */ /* 0x000fc6000001080b */
        /* <DEDUP_REMOVED lines=14> */
[----:B------:R-:W-:-:S05]  /*e4b0*/  FMNMX.FTZ R9, R87, R9, !PT ;  /* 0x0000000957097209 */ /* 0x000fca0007810000 */
[----:B------:R-:W0:Y:S02]  /*e4c0*/  SHFL.BFLY PT, R40, R9, 0x2, 0x1f ;  /* 0x0c401f0009287f89 */ /* 0x000e2400000e0000 */
[----:B------:R-:W-:Y:S08]  /*e4d0*/  MUFU.EX2 R13, R13 ;  /* 0x0000000d000d7308 */ /* 0x000ff00000000800 */
[----:B------:R-:W-:Y:S08]  /*e4e0*/  MUFU.EX2 R32, R32 ;  /* 0x0000002000207308 */ /* 0x000ff00000000800 */
[----:B------:R-:W-:Y:S01]  /*e4f0*/  MUFU.EX2 R28, R28 ;  /* 0x0000001c001c7308 */ /* 0x000fe20000000800 */
[----:B------:R-:W-:-:S02]  /*e500*/  WARPGROUP.DEPBAR.LE gsb0, 0x0 ;  /* 0x00008000000079c5 */ /* 0x000fc40000010000 */
[----:B------:R-:W-:Y:S01]  /*e510*/  WARPGROUP.ARRIVE ;  /* 0x00000000000079c5 */ /* 0x000fe20000000000 */
[----:B0-----:R-:W-:Y:S01]  /*e520*/  FMNMX.FTZ R9, R9, R40, !PT ;  /* 0x0000002809097209 */ /* 0x001fe20007810000 */
[-C--:B------:R-:W-:Y:S01]  /*e530*/  FFMA.FTZ R132, R56, R0.reuse, -R11 ;  /* 0x0000000038847223 */ /* 0x080fe2000001080b */
[----:B------:R-:W-:Y:S01]  /*e540*/  SHF.R.U32.HI R135, RZ, 0x7, R57 ;  /* 0x00000007ff877819 */ /* 0x000fe20000011639 */
[-CC-:B------:R-:W-:Y:S01]  /*e550*/  FFMA.FTZ R134, R60, R0.reuse, -R11.reuse ;  /* 0x000000003c867223 */ /* 0x180fe2000001080b */
[----:B------:R-:W-:Y:S01]  /*e560*/  MUFU.EX2 R25, R25 ;  /* 0x0000001900197308 */ /* 0x000fe20000000800 */
[----:B------:R-:W-:Y:S01]  /*e570*/  HGMMA.64x64x16.F32 R88, R128, gdesc[UR4].tnspB, R88, gsb0 ;  /* 0x40e0000480587df0 */ /* 0x000fe20008000858 */
[----:B------:R-:W0:Y:S01]  /*e580*/  SHFL.BFLY PT, R20, R9, 0x1, 0x1f ;  /* 0x0c201f0009147f89 */ /* 0x000e2200000e0000 */
[----:B------:R-:W-:Y:S01]  /*e590*/  R2UR UR7, R21 ;  /* 0x00000000150772ca */ /* 0x000fe200000e0000 */
[----:B------:R-:W-:Y:S02]  /*e5a0*/  IMAD.MOV.U32 R21, RZ, RZ, 0x40000040 ;  /* 0x40000040ff157424 */ /* 0x000fe400078e00ff */
[-CC-:B------:R-:W-:Y:S01]  /*e5b0*/  FFMA.FTZ R40, R73, R0.reuse, -R11.reuse ;  /* 0x0000000049287223 */ /* 0x180fe2000001080b */
[----:B------:R-:W-:Y:S01]  /*e5c0*/  FFMA.FTZ R11, R85, R0, -R11 ;  /* 0x00000000550b7223 */ /* 0x000fe2000001080b */
[----:B------:R-:W-:Y:S08]  /*e5d0*/  MUFU.EX2 R132, R132 ;  /* 0x0000008400847308 */ /* 0x000ff00000000800 */
[----:B------:R-:W-:Y:S08]  /*e5e0*/  MUFU.EX2 R134, R134 ;  /* 0x0000008600867308 */ /* 0x000ff00000000800 */
[----:B------:R-:W-:Y:S01]  /*e5f0*/  MUFU.EX2 R29, R29 ;  /* 0x0000001d001d7308 */ /* 0x000fe20000000800 */
[----:B0-----:R-:W-:Y:S01]  /*e600*/  FMNMX.FTZ R9, R9, R20, !PT ;  /* 0x0000001409097209 */ /* 0x001fe20007810000 */
[----:B------:R-:W-:-:S04]  /*e610*/  VIADD R20, R8, 0x300 ;  /* 0x0000030008147836 */ /* 0x000fc80000000000 */
[C---:B------:R-:W-:Y:S01]  /*e620*/  FADD.FTZ R12, -R9.reuse, R12 ;  /* 0x0000000c090c7221 */ /* 0x040fe20000010100 */
[----:B------:R-:W-:Y:S01]  /*e630*/  R2UR UR6, R20 ;  /* 0x00000000140672ca */ /* 0x000fe200000e0000 */
[----:B------:R-:W-:Y:S02]  /*e640*/  VIADD R20, R8, 0x380 ;  /* 0x0000038008147836 */ /* 0x000fe40000000000 */
[-C--:B------:R-:W-:Y:S01]  /*e650*/  FMUL.FTZ R53, R9, R0.reuse ;  /* 0x0000000009357220 */ /* 0x080fe20000410000 */
[-C--:B------:R-:W-:Y:S01]  /*e660*/  FMUL.FTZ R12, R12, R0.reuse ;  /* 0x000000000c0c7220 */ /* 0x080fe20000410000 */
[----:B------:R-:W-:Y:S02]  /*e670*/  MUFU.EX2 R33, R33 ;  /* 0x0000002100217308 */ /* 0x000fe40000000800 */
[-CC-:B------:R-:W-:Y:S01]  /*e680*/  FFMA.FTZ R149, R26, R0.reuse, -R53.reuse ;  /* 0x000000001a957223 */ /* 0x180fe20000010835 */
[-CC-:B------:R-:W-:Y:S01]  /*e690*/  FFMA.FTZ R26, R27, R0.reuse, -R53.reuse ;  /* 0x000000001b1a7223 */ /* 0x180fe20000010835 */
[-CC-:B------:R-:W-:Y:S01]  /*e6a0*/  FFMA.FTZ R151, R30, R0.reuse, -R53.reuse ;  /* 0x000000001e977223 */ /* 0x180fe20000010835 */
[-CC-:B------:R-:W-:Y:S01]  /*e6b0*/  FFMA.FTZ R52, R35, R0.reuse, -R53.reuse ;  /* 0x0000000023347223 */ /* 0x180fe20000010835 */
[-CC-:B------:R-:W-:Y:S01]  /*e6c0*/  FFMA.FTZ R30, R31, R0.reuse, -R53.reuse ;  /* 0x000000001f1e7223 */ /* 0x180fe20000010835 */
[----:B------:R-:W-:Y:S01]  /*e6d0*/  FFMA.FTZ R35, R46, R0, -R53 ;  /* 0x000000002e237223 */ /* 0x000fe20000010835 */
[----:B------:R-:W-:Y:S01]  /*e6e0*/  MUFU.EX2 R12, R12 ;  /* 0x0000000c000c7308 */ /* 0x000fe20000000800 */
[----:B------:R-:W-:-:S02]  /*e6f0*/  @!P1 IMAD R46, R18, 0x8, R2 ;  /* 0x00000008122e9824 */ /* 0x000fc400078e0202 */
[-CC-:B------:R-:W-:Y:S01]  /*e700*/  FFMA.FTZ R27, R34, R0.reuse, -R53.reuse ;  /* 0x00000000221b7223 */ /* 0x180fe20000010835 */
[-CC-:B------:R-:W-:Y:S01]  /*e710*/  FFMA.FTZ R31, R38, R0.reuse, -R53.reuse ;  /* 0x00000000261f7223 */ /* 0x180fe20000010835 */
[-CC-:B------:R-:W-:Y:S01]  /*e720*/  FFMA.FTZ R38, R50, R0.reuse, -R53.reuse ;  /* 0x0000000032267223 */ /* 0x180fe20000010835 */
[-CC-:B------:R-:W-:Y:S01]  /*e730*/  FFMA.FTZ R34, R42, R0.reuse, -R53.reuse ;  /* 0x000000002a227223 */ /* 0x180fe20000010835 */
[----:B------:R-:W-:Y:S01]  /*e740*/  @!P1 IADD3 R46, R46, 0x16840, RZ ;  /* 0x000168402e2e9810 */ /* 0x000fe20007ffe0ff */
[-CC-:B------:R-:W-:Y:S01]  /*e750*/  FFMA.FTZ R42, R47, R0.reuse, -R53.reuse ;  /* 0x000000002f2a7223 */ /* 0x180fe20000010835 */
[----:B------:R-:W0:Y:S01]  /*e760*/  MUFU.EX2 R149, R149 ;  /* 0x0000009500957308 */ /* 0x000e220000000800 */
[-CC-:B------:R-:W-:Y:S01]  /*e770*/  FFMA.FTZ R56, R39, R0.reuse, -R53.reuse ;  /* 0x0000000027387223 */ /* 0x180fe20000010835 */
[----:B------:R-:W-:Y:S01]  /*e780*/  @!P1 PRMT R46, RZ, 0x654, R46 ;  /* 0x00000654ff2e9816 */ /* 0x000fe2000000002e */
        /* <DEDUP_REMOVED lines=12> */
[----:B------:R-:W-:Y:S01]  /*e850*/  FFMA.FTZ R86, R86, R0, -R53 ;  /* 0x0000000056567223 */ /* 0x000fe20000010835 */
[----:B------:R-:W-:Y:S01]  /*e860*/  MUFU.EX2 R151, R151 ;  /* 0x0000009700977308 */ /* 0x000fe20000000800 */
[----:B0-----:R-:W-:Y:S01]  /*e870*/  FFMA.FTZ R47, R12, R4, R149 ;  /* 0x000000040c2f7223 */ /* 0x001fe20000010095 */
[----:B------:R-:W-:-:S06]  /*e880*/  @!P1 IMAD R4, R15, 0x8, R2 ;  /* 0x000000080f049824 */ /* 0x000fcc00078e0202 */
[----:B------:R-:W-:Y:S01]  /*e890*/  MUFU.EX2 R30, R30 ;  /* 0x0000001e001e7308 */ /* 0x000fe20000000800 */
[----:B-1----:R-:W-:Y:S01]  /*e8a0*/  F2FP.F16.F32.PACK_AB R149, R26, R149 ;  /* 0x000000951a95723e */ /* 0x002fe200000000ff */
[----:B------:R-:W-:Y:S02]  /*e8b0*/  WARPGROUP.DEPBAR.LE gsb0, 0x0 ;  /* 0x00008000000079c5 */ /* 0x000fe40000010000 */
[----:B------:R-:W-:Y:S01]  /*e8c0*/  WARPGROUP.ARRIVE ;  /* 0x00000000000079c5 */ /* 0x000fe20000000000 */
[-CC-:B------:R-:W-:Y:S01]  /*e8d0*/  FFMA.FTZ R129, R66, R0.reuse, -R53.reuse ;  /* 0x0000000042817223 */ /* 0x180fe20000010835 */
[----:B------:R-:W-:Y:S02]  /*e8e0*/  FFMA.FTZ R131, R70, R0, -R53 ;  /* 0x0000000046837223 */ /* 0x000fe40000010835 */
[----:B------:R-:W-:Y:S01]  /*e8f0*/  MUFU.EX2 R27, R27 ;  /* 0x0000001b001b7308 */ /* 0x000fe20000000800 */
[----:B------:R-:W-:Y:S01]  /*e900*/  F2FP.F16.F32.PACK_AB R128, R29, R25 ;  /* 0x000000191d80723e */ /* 0x000fe200000000ff */
[----:B------:R-:W-:Y:S01]  /*e910*/  HGMMA.64x64x16.F32 R88, R124, gdesc[UR4].tnspB, R88, gsb0 ;  /* 0x40e000047c587df0 */ /* 0x000fe20008000858 */
[----:B------:R-:W-:-:S02]  /*e920*/  R2UR UR6, R20 ;  /* 0x00000000140672ca */ /* 0x000fc400000e0000 */
[----:B------:R-:W-:Y:S01]  /*e930*/  R2UR UR7, R21 ;  /* 0x00000000150772ca */ /* 0x000fe200000e0000 */
[----:B------:R-:W-:Y:S02]  /*e940*/  VIADD R21, R135, 0x9 ;  /* 0x0000000987157836 */ /* 0x000fe40000000000 */
[----:B------:R-:W-:Y:S01]  /*e950*/  MUFU.EX2 R52, R52 ;  /* 0x0000003400347308 */ /* 0x000fe20000000800 */
[----:B------:R-:W-:Y:S02]  /*e960*/  FFMA.FTZ R135, R62, R0, -R53 ;  /* 0x000000003e877223 */ /* 0x000fe40000010835 */
[----:B------:R-:W-:Y:S02]  /*e970*/  SEL R50, R21, 0x9, !P2 ;  /* 0x0000000915327807 */ /* 0x000fe40005000000 */
[C---:B------:R-:W-:Y:S01]  /*e980*/  ISETP.GT.AND P2, PT, R14.reuse, RZ, PT ;  /* 0x000000ff0e00720c */ /* 0x040fe20003f44270 */
[----:B------:R-:W-:Y:S02]  /*e990*/  VIADD R14, R14, 0xffffffff ;  /* 0xffffffff0e0e7836 */ /* 0x000fe40000000000 */
[----:B------:R-:W-:Y:S08]  /*e9a0*/  MUFU.EX2 R31, R31 ;  /* 0x0000001f001f7308 */ /* 0x000ff00000000800 */
[----:B------:R-:W0:Y:S08]  /*e9b0*/  MUFU.EX2 R56, R56 ;  /* 0x0000003800387308 */ /* 0x000e300000000800 */
[----:B------:R-:W-:Y:S08]  /*e9c0*/  MUFU.EX2 R34, R34 ;  /* 0x0000002200227308 */ /* 0x000ff00000000800 */
[----:B------:R-:W-:Y:S01]  /*e9d0*/  MUFU.EX2 R39, R39 ;  /* 0x0000002700277308 */ /* 0x000fe20000000800 */
[----:B0-----:R-:W-:-:S07]  /*e9e0*/  F2FP.F16.F32.PACK_AB R147, R56, R31 ;  /* 0x0000001f3893723e */ /* 0x001fce00000000ff */
[----:B------:R-:W-:Y:S08]  /*e9f0*/  MUFU.EX2 R35, R35 ;  /* 0x0000002300237308 */ /* 0x000ff00000000800 */
[----:B------:R-:W-:Y:S08]  /*ea00*/  MUFU.EX2 R42, R42 ;  /* 0x0000002a002a7308 */ /* 0x000ff00000000800 */
[----:B------:R-:W-:Y:S08]  /*ea10*/  MUFU.EX2 R38, R38 ;  /* 0x0000002600267308 */ /* 0x000ff00000000800 */
[----:B------:R-:W-:Y:S08]  /*ea20*/  MUFU.EX2 R43, R43 ;  /* 0x0000002b002b7308 */ /* 0x000ff00000000800 */
[----:B------:R-:W-:Y:S01]  /*ea30*/  MUFU.EX2 R8, R8 ;  /* 0x0000000800087308 */ /* 0x000fe20000000800 */
[----:B------:R-:W-:-:S02]  /*ea40*/  WARPGROUP.DEPBAR.LE gsb0, 0x0 ;  /* 0x00008000000079c5 */ /* 0x000fc40000010000 */
[----:B------:R-:W-:Y:S01]  /*ea50*/  WARPGROUP.ARRIVE ;  /* 0x00000000000079c5 */ /* 0x000fe20000000000 */
[----:B------:R-:W-:-:S04]  /*ea60*/  FFMA.FTZ R125, R74, R0, -R53 ;  /* 0x000000004a7d7223 */ /* 0x000fc80000010835 */
[----:B------:R-:W-:Y:S01]  /*ea70*/  MUFU.EX2 R20, R55 ;  /* 0x0000003700147308 */ /* 0x000fe20000000800 */
[----:B------:R-:W-:Y:S07]  /*ea80*/  HGMMA.64x64x16.F32 R88, R120, gdesc[UR4].tnspB, R88, gsb0 ;  /* 0x40e0000478587df0 */ /* 0x000fee0008000858 */
[----:B------:R-:W-:Y:S08]  /*ea90*/  MUFU.EX2 R133, R133 ;  /* 0x0000008500857308 */ /* 0x000ff00000000800 */
[----:B------:R-:W-:Y:S08]  /*eaa0*/  MUFU.EX2 R21, R59 ;  /* 0x0000003b00157308 */ /* 0x000ff00000000800 */
[----:B------:R-:W-:Y:S08]  /*eab0*/  MUFU.EX2 R135, R135 ;  /* 0x0000008700877308 */ /* 0x000ff00000000800 */
[----:B------:R-:W-:Y:S08]  /*eac0*/  MUFU.EX2 R129, R129 ;  /* 0x0000008100817308 */ /* 0x000ff00000000800 */
[----:B------:R-:W-:Y:S08]  /*ead0*/  MUFU.EX2 R131, R131 ;  /* 0x0000008300837308 */ /* 0x000ff00000000800 */
[----:B------:R-:W0:Y:S08]  /*eae0*/  MUFU.EX2 R36, R36 ;  /* 0x0000002400247308 */ /* 0x000e300000000800 */
[----:B------:R-:W-:Y:S08]  /*eaf0*/  MUFU.EX2 R37, R37 ;  /* 0x0000002500257308 */ /* 0x000ff00000000800 */
[----:B------:R-:W-:Y:S01]  /*eb00*/  MUFU.EX2 R125, R125 ;  /* 0x0000007d007d7308 */ /* 0x000fe20000000800 */
[----:B0-----:R-:W-:-:S07]  /*eb10*/  F2FP.F16.F32.PACK_AB R130, R36, R33 ;  /* 0x000000212482723e */ /* 0x001fce00000000ff */
[----:B------:R-:W-:Y:S01]  /*eb20*/  MUFU.EX2 R40, R40 ;  /* 0x0000002800287308 */ /* 0x000fe20000000800 */
        /* <DEDUP_REMOVED lines=9> */
[----:B------:R-:W-:Y:S01]  /*ebc0*/  FMUL.FTZ R99, R99, R12 ;  /* 0x0000000c63637220 */ /* 0x000fe20000410000 */
[----:B-1----:R-:W-:Y:S01]  /*ebd0*/  FADD.FTZ R46, R26, R47 ;  /* 0x0000002f1a2e7221 */ /* 0x002fe20000010000 */
[----:B------:R-:W-:-:S02]  /*ebe0*/  @!P1 VIADD R47, R4, 0x16860 ;  /* 0x00016860042f9836 */ /* 0x000fc40000000000 */
[-C--:B------:R-:W-:Y:S01]  /*ebf0*/  FFMA.FTZ R4, R63, R0.reuse, -R53 ;  /* 0x000000003f047223 */ /* 0x080fe20000010835 */
[----:B------:R-:W-:Y:S01]  /*ec00*/  MUFU.EX2 R78, R78 ;  /* 0x0000004e004e7308 */ /* 0x000fe20000000800 */
[----:B------:R-:W-:Y:S01]  /*ec10*/  FADD.FTZ R15, R151, R46 ;  /* 0x0000002e970f7221 */ /* 0x000fe20000010000 */
[----:B------:R-:W-:Y:S01]  /*ec20*/  FADD.FTZ R46, R24, R5 ;  /* 0x00000005182e7221 */ /* 0x000fe20000010000 */
[----:B------:R-:W-:Y:S01]  /*ec30*/  @!P1 PRMT R47, RZ, 0x654, R47 ;  /* 0x00000654ff2f9816 */ /* 0x000fe2000000002f */
[-C--:B------:R-:W-:Y:S01]  /*ec40*/  FFMA.FTZ R5, R67, R0.reuse, -R53 ;  /* 0x0000000043057223 */ /* 0x080fe20000010835 */
[C---:B0-----:R-:W-:Y:S01]  /*ec50*/  FADD.FTZ R50, R30.reuse, R15 ;  /* 0x0000000f1e327221 */ /* 0x041fe20000010000 */
[----:B------:R-:W-:Y:S01]  /*ec60*/  FADD.FTZ R15, R145, R46 ;  /* 0x0000002e910f7221 */ /* 0x000fe20000010000 */
[----:B------:R0:W-:Y:S01]  /*ec70*/  @!P1 SYNCS.ARRIVE.TRANS64.RED.A1T0 RZ, [R47+URZ], RZ ;  /* 0x000000ff2fff99a7 */ /* 0x0001e2000810043f */
[----:B------:R-:W1:Y:S01]  /*ec80*/  MUFU.EX2 R4, R4 ;  /* 0x0000000400047308 */ /* 0x000e620000000800 */
[----:B------:R-:W-:Y:S01]  /*ec90*/  F2FP.F16.F32.PACK_AB R151, R30, R151 ;  /* 0x000000971e97723e */ /* 0x000fe200000000ff */
[C---:B------:R-:W-:Y:S01]  /*eca0*/  FADD.FTZ R46, R144.reuse, R15 ;  /* 0x0000000f902e7221 */ /* 0x040fe20000010000 */
[-CC-:B------:R-:W-:Y:S01]  /*ecb0*/  FFMA.FTZ R15, R71, R0.reuse, -R53.reuse ;  /* 0x00000000470f7223 */ /* 0x180fe20000010835 */
[----:B------:R-:W-:Y:S01]  /*ecc0*/  F2FP.F16.F32.PACK_AB R144, R144, R145 ;  /* 0x000000919090723e */ /* 0x000fe200000000ff */
[----:B------:R-:W-:Y:S01]  /*ecd0*/  FFMA.FTZ R53, R87, R0, -R53 ;  /* 0x0000000057357223 */ /* 0x000fe20000010835 */
[----:B------:R-:W-:Y:S01]  /*ece0*/  F2FP.F16.F32.PACK_AB R145, R52, R27 ;  /* 0x0000001b3491723e */ /* 0x000fe200000000ff */
[----:B0-----:R-:W-:Y:S01]  /*ecf0*/  FADD.FTZ R47, R27, R50 ;  /* 0x000000321b2f7221 */ /* 0x001fe20000010000 */
[----:B------:R-:W0:Y:S01]  /*ed00*/  MUFU.EX2 R5, R5 ;  /* 0x0000000500057308 */ /* 0x000e220000000800 */
[-C--:B------:R-:W-:Y:S01]  /*ed10*/  FMUL.FTZ R102, R102, R12.reuse ;  /* 0x0000000c66667220 */ /* 0x080fe20000410000 */
[-C--:B------:R-:W-:Y:S01]  /*ed20*/  FMUL.FTZ R103, R103, R12.reuse ;  /* 0x0000000c67677220 */ /* 0x080fe20000410000 */
[----:B------:R-:W-:Y:S01]  /*ed30*/  FADD.FTZ R50, R52, R47 ;  /* 0x0000002f34327221 */ /* 0x000fe20000010000 */
[----:B------:R-:W-:Y:S01]  /*ed40*/  FADD.FTZ R47, R143, R46 ;  /* 0x0000002e8f2f7221 */ /* 0x000fe20000010000 */
[-C--:B------:R-:W-:Y:S01]  /*ed50*/  FMUL.FTZ R106, R106, R12.reuse ;  /* 0x0000000c6a6a7220 */ /* 0x080fe20000410000 */
[-C--:B------:R-:W-:Y:S01]  /*ed60*/  FMUL.FTZ R107, R107, R12.reuse ;  /* 0x0000000c6b6b7220 */ /* 0x080fe20000410000 */
[----:B------:R-:W-:Y:S01]  /*ed70*/  FADD.FTZ R51, R31, R50 ;  /* 0x000000321f337221 */ /* 0x000fe20000010000 */
[C---:B------:R-:W-:Y:S01]  /*ed80*/  FADD.FTZ R46, R146.reuse, R47 ;  /* 0x0000002f922e7221 */ /* 0x040fe20000010000 */
[----:B------:R-:W2:Y:S01]  /*ed90*/  MUFU.EX2 R15, R15 ;  /* 0x0000000f000f7308 */ /* 0x000ea20000000800 */
[----:B------:R-:W-:Y:S01]  /*eda0*/  F2FP.F16.F32.PACK_AB R146, R146, R143 ;  /* 0x0000008f9292723e */ /* 0x000fe200000000ff */
[----:B------:R-:W-:Y:S01]  /*edb0*/  FADD.FTZ R51, R56, R51 ;  /* 0x0000003338337221 */ /* 0x000fe20000010000 */
[----:B------:R-:W-:Y:S01]  /*edc0*/  FADD.FTZ R47, R141, R46 ;  /* 0x0000002e8d2f7221 */ /* 0x000fe20000010000 */
[-C--:B------:R-:W-:Y:S01]  /*edd0*/  FMUL.FTZ R110, R110, R12.reuse ;  /* 0x0000000c6e6e7220 */ /* 0x080fe20000410000 */
[-C--:B------:R-:W-:Y:S01]  /*ede0*/  FMUL.FTZ R111, R111, R12.reuse ;  /* 0x0000000c6f6f7220 */ /* 0x080fe20000410000 */
[----:B------:R-:W-:Y:S01]  /*edf0*/  FADD.FTZ R46, R34, R51 ;  /* 0x00000033222e7221 */ /* 0x000fe20000010000 */
[C---:B------:R-:W-:Y:S01]  /*ee00*/  FADD.FTZ R50, R140.reuse, R47 ;  /* 0x0000002f8c327221 */ /* 0x040fe20000010000 */
[----:B------:R-:W-:Y:S01]  /*ee10*/  MUFU.EX2 R44, R44 ;  /* 0x0000002c002c7308 */ /* 0x000fe20000000800 */
[----:B------:R-:W-:Y:S01]  /*ee20*/  F2FP.F16.F32.PACK_AB R140, R140, R141 ;  /* 0x0000008d8c8c723e */ /* 0x000fe200000000ff */
[----:B------:R-:W-:Y:S01]  /*ee30*/  FADD.FTZ R46, R39, R46 ;  /* 0x0000002e272e7221 */ /* 0x000fe20000010000 */
[----:B------:R-:W-:Y:S01]  /*ee40*/  FADD.FTZ R47, R139, R50 ;  /* 0x000000328b2f7221 */ /* 0x000fe20000010000 */
[-C--:B------:R-:W-:Y:S01]  /*ee50*/  FMUL.FTZ R114, R114, R12.reuse ;  /* 0x0000000c72727220 */ /* 0x080fe20000410000 */
[----:B------:R-:W-:Y:S01]  /*ee60*/  FMUL.FTZ R115, R115, R12 ;  /* 0x0000000c73737220 */ /* 0x000fe20000410000 */
[----:B------:R-:W-:Y:S01]  /*ee70*/  FADD.FTZ R51, R35, R46 ;  /* 0x0000002e23337221 */ /* 0x000fe20000010000 */
[C---:B------:R-:W-:Y:S01]  /*ee80*/  FADD.FTZ R46, R142.reuse, R47 ;  /* 0x0000002f8e2e7221 */ /* 0x040fe20000010000 */
[----:B------:R-:W-:Y:S01]  /*ee90*/  F2FP.F16.F32.PACK_AB R142, R142, R139 ;  /* 0x0000008b8e8e723e */ /* 0x000fe200000000ff */
[----:B------:R-:W-:Y:S01]  /*eea0*/  MUFU.EX2 R79, R79 ;  /* 0x0000004f004f7308 */ /* 0x000fe20000000800 */
[----:B------:R-:W-:Y:S01]  /*eeb0*/  FADD.FTZ R51, R42, R51 ;  /* 0x000000332a337221 */ /* 0x000fe20000010000 */
[----:B------:R-:W-:Y:S01]  /*eec0*/  FADD.FTZ R47, R137, R46 ;  /* 0x0000002e892f7221 */ /* 0x000fe20000010000 */
[----:B------:R-:W-:Y:S01]  /*eed0*/  F2FP.F16.F32.PACK_AB R139, R20, R8 ;  /* 0x00000008148b723e */ /* 0x000fe200000000ff */
        /* <DEDUP_REMOVED lines=10> */
[----:B------:R-:W-:Y:S01]  /*ef80*/  FADD.FTZ R47, R13, R24 ;  /* 0x000000180d2f7221 */ /* 0x000fe20000010000 */
[----:B------:R-:W-:Y:S01]  /*ef90*/  F2FP.F16.F32.PACK_AB R141, R39, R34 ;  /* 0x00000022278d723e */ /* 0x000fe200000000ff */
[----:B------:R-:W3:Y:S01]  /*efa0*/  MUFU.EX2 R24, R75 ;  /* 0x0000004b00187308 */ /* 0x000ee20000000800 */
[----:B------:R-:W-:Y:S01]  /*efb0*/  FADD.FTZ R26, R20, R51 ;  /* 0x00000033141a7221 */ /* 0x000fe20000010000 */
[----:B------:R-:W-:Y:S01]  /*efc0*/  FADD.FTZ R47, R132, R47 ;  /* 0x0000002f842f7221 */ /* 0x000fe20000010000 */
[----:B------:R-:W-:Y:S01]  /*efd0*/  F2FP.F16.F32.PACK_AB R143, R42, R35 ;  /* 0x000000232a8f723e */ /* 0x000fe200000000ff */
[----:B------:R-:W-:Y:S01]  /*efe0*/  FMUL.FTZ R88, R88, R10 ;  /* 0x0000000a58587220 */ /* 0x000fe20000410000 */
[----:B------:R-:W-:Y:S01]  /*eff0*/  FADD.FTZ R26, R133, R26 ;  /* 0x0000001a851a7221 */ /* 0x000fe20000010000 */
[----:B------:R-:W-:Y:S01]  /*f000*/  FADD.FTZ R47, R32, R47 ;  /* 0x0000002f202f7221 */ /* 0x000fe20000010000 */
[C---:B------:R-:W-:Y:S01]  /*f010*/  F2FP.F16.F32.PACK_AB R133, R21.reuse, R133 ;  /* 0x000000851585723e */ /* 0x040fe200000000ff */
[----:B------:R-:W-:Y:S01]  /*f020*/  MUFU.EX2 R82, R82 ;  /* 0x0000005200527308 */ /* 0x000fe20000000800 */
[----:B------:R-:W-:Y:S01]  /*f030*/  FADD.FTZ R26, R21, R26 ;  /* 0x0000001a151a7221 */ /* 0x000fe20000010000 */
[----:B------:R-:W-:Y:S01]  /*f040*/  FADD.FTZ R47, R134, R47 ;  /* 0x0000002f862f7221 */ /* 0x000fe20000010000 */
[----:B------:R-:W-:Y:S01]  /*f050*/  F2FP.F16.F32.PACK_AB R137, R43, R38 ;  /* 0x000000262b89723e */ /* 0x000fe200000000ff */
[----:B------:R-:W-:Y:S01]  /*f060*/  FMUL.FTZ R89, R89, R10 ;  /* 0x0000000a59597220 */ /* 0x000fe20000410000 */
[----:B------:R-:W-:Y:S01]  /*f070*/  FADD.FTZ R27, R135, R26 ;  /* 0x0000001a871b7221 */ /* 0x000fe20000010000 */
[----:B------:R-:W-:Y:S01]  /*f080*/  FADD.FTZ R26, R28, R47 ;  /* 0x0000002f1c1a7221 */ /* 0x000fe20000010000 */
[C---:B-1----:R-:W-:Y:S01]  /*f090*/  F2FP.F16.F32.PACK_AB R135, R4.reuse, R135 ;  /* 0x000000870487723e */ /* 0x042fe200000000ff */
[----:B------:R-:W1:Y:S01]  /*f0a0*/  MUFU.EX2 R48, R48 ;  /* 0x0000003000307308 */ /* 0x000e620000000800 */
[----:B------:R-:W-:Y:S01]  /*f0b0*/  FADD.FTZ R30, R4, R27 ;  /* 0x0000001b041e7221 */ /* 0x000fe20000010000 */
[----:B------:R-:W-:Y:S01]  /*f0c0*/  FADD.FTZ R26, R25, R26 ;  /* 0x0000001a191a7221 */ /* 0x000fe20000010000 */
[----:B------:R-:W-:Y:S01]  /*f0d0*/  F2FP.F16.F32.PACK_AB R132, R32, R132 ;  /* 0x000000842084723e */ /* 0x000fe200000000ff */
[----:B------:R-:W-:Y:S01]  /*f0e0*/  FMUL.FTZ R92, R92, R10 ;  /* 0x0000000a5c5c7220 */ /* 0x000fe20000410000 */
[----:B------:R-:W-:Y:S01]  /*f0f0*/  FADD.FTZ R30, R129, R30 ;  /* 0x0000001e811e7221 */ /* 0x000fe20000010000 */
[----:B------:R-:W-:Y:S01]  /*f100*/  FADD.FTZ R26, R29, R26 ;  /* 0x0000001a1d1a7221 */ /* 0x000fe20000010000 */
[C---:B0-----:R-:W-:Y:S01]  /*f110*/  F2FP.F16.F32.PACK_AB R129, R5.reuse, R129 ;  /* 0x000000810581723e */ /* 0x041fe200000000ff */
[----:B------:R-:W0:Y:S01]  /*f120*/  MUFU.EX2 R83, R83 ;  /* 0x0000005300537308 */ /* 0x000e220000000800 */
[----:B------:R-:W-:Y:S01]  /*f130*/  FADD.FTZ R30, R5, R30 ;  /* 0x0000001e051e7221 */ /* 0x000fe20000010000 */
[----:B------:R-:W-:Y:S01]  /*f140*/  FADD.FTZ R13, R33, R26 ;  /* 0x0000001a210d7221 */ /* 0x000fe20000010000 */
[----:B------:R-:W-:Y:S01]  /*f150*/  F2FP.F16.F32.PACK_AB R134, R28, R134 ;  /* 0x000000861c86723e */ /* 0x000fe200000000ff */
[-C--:B------:R-:W-:Y:S01]  /*f160*/  FMUL.FTZ R93, R93, R10.reuse ;  /* 0x0000000a5d5d7220 */ /* 0x080fe20000410000 */
[----:B------:R-:W-:Y:S01]  /*f170*/  FADD.FTZ R30, R131, R30 ;  /* 0x0000001e831e7221 */ /* 0x000fe20000010000 */
[----:B------:R-:W-:Y:S01]  /*f180*/  FADD.FTZ R8, R36, R13 ;  /* 0x0000000d24087221 */ /* 0x000fe20000010000 */
[C---:B--2---:R-:W-:Y:S01]  /*f190*/  F2FP.F16.F32.PACK_AB R131, R15.reuse, R131 ;  /* 0x000000830f83723e */ /* 0x044fe200000000ff */
[----:B------:R-:W2:Y:S01]  /*f1a0*/  MUFU.EX2 R49, R49 ;  /* 0x0000003100317308 */ /* 0x000ea20000000800 */
[----:B------:R-:W-:Y:S01]  /*f1b0*/  FADD.FTZ R30, R15, R30 ;  /* 0x0000001e0f1e7221 */ /* 0x000fe20000010000 */
[----:B------:R-:W-:Y:S01]  /*f1c0*/  FADD.FTZ R13, R37, R8 ;  /* 0x00000008250d7221 */ /* 0x000fe20000010000 */
[----:B------:R-:W-:Y:S01]  /*f1d0*/  F2FP.F16.F32.PACK_AB R124, R40, R37 ;  /* 0x00000025287c723e */ /* 0x000fe200000000ff */
[-C--:B------:R-:W-:Y:S01]  /*f1e0*/  FMUL.FTZ R96, R96, R10.reuse ;  /* 0x0000000a60607220 */ /* 0x080fe20000410000 */
[----:B------:R-:W-:Y:S01]  /*f1f0*/  FADD.FTZ R21, R125, R30 ;  /* 0x0000001e7d157221 */ /* 0x000fe20000010000 */
[----:B------:R-:W-:Y:S01]  /*f200*/  FADD.FTZ R4, R40, R13 ;  /* 0x0000000d28047221 */ /* 0x000fe20000010000 */
[C---:B---3--:R-:W-:Y:S01]  /*f210*/  F2FP.F16.F32.PACK_AB R125, R24.reuse, R125 ;  /* 0x0000007d187d723e */ /* 0x048fe200000000ff */
        /* <DEDUP_REMOVED lines=8> */
[----:B------:R-:W4:Y:S01]  /*f2a0*/  MUFU.EX2 R11, R11 ;  /* 0x0000000b000b7308 */ /* 0x000f220000000800 */
[----:B------:R-:W-:Y:S01]  /*f2b0*/  FADD.FTZ R5, R79, R4 ;  /* 0x000000044f057221 */ /* 0x000fe20000010000 */
[----:B------:R-:W-:Y:S01]  /*f2c0*/  FADD.FTZ R13, R45, R8 ;  /* 0x000000082d0d7221 */ /* 0x000fe20000010000 */
[----:B-1----:R-:W-:Y:S01]  /*f2d0*/  F2FP.F16.F32.PACK_AB R120, R48, R45 ;  /* 0x0000002d3078723e */ /* 0x002fe200000000ff */
[----:B------:R-:W-:Y:S01]  /*f2e0*/  FMUL.FTZ R100, R100, R10 ;  /* 0x0000000a64647220 */ /* 0x000fe20000410000 */
[----:B------:R-:W-:Y:S01]  /*f2f0*/  FADD.FTZ R4, R82, R5 ;  /* 0x0000000552047221 */ /* 0x000fe20000010000 */
[----:B------:R-:W-:Y:S01]  /*f300*/  FADD.FTZ R8, R48, R13 ;  /* 0x0000000d30087221 */ /* 0x000fe20000010000 */
[C---:B0-----:R-:W-:Y:S01]  /*f310*/  F2FP.F16.F32.PACK_AB R121, R83.reuse, R82 ;  /* 0x000000525379723e */ /* 0x041fe200000000ff */
[----:B------:R-:W0:Y:S01]  /*f320*/  MUFU.EX2 R53, R53 ;  /* 0x0000003500357308 */ /* 0x000e220000000800 */
[----:B------:R-:W-:Y:S01]  /*f330*/  FADD.FTZ R4, R83, R4 ;  /* 0x0000000453047221 */ /* 0x000fe20000010000 */
[----:B--2---:R-:W-:Y:S01]  /*f340*/  FADD.FTZ R8, R49, R8 ;  /* 0x0000000831087221 */ /* 0x004fe20000010000 */
[-C--:B------:R-:W-:Y:S01]  /*f350*/  FMUL.FTZ R101, R101, R10.reuse ;  /* 0x0000000a65657220 */ /* 0x080fe20000410000 */
[-C--:B------:R-:W-:Y:S01]  /*f360*/  FMUL.FTZ R104, R104, R10.reuse ;  /* 0x0000000a68687220 */ /* 0x080fe20000410000 */
[----:B---3--:R-:W-:Y:S01]  /*f370*/  FADD.FTZ R4, R123, R4 ;  /* 0x000000047b047221 */ /* 0x008fe20000010000 */
[-C--:B------:R-:W-:Y:S01]  /*f380*/  FMUL.FTZ R105, R105, R10.reuse ;  /* 0x0000000a69697220 */ /* 0x080fe20000410000 */
[-C--:B------:R-:W-:Y:S01]  /*f390*/  FMUL.FTZ R108, R108, R10.reuse ;  /* 0x0000000a6c6c7220 */ /* 0x080fe20000410000 */
[-C--:B------:R-:W-:Y:S01]  /*f3a0*/  FMUL.FTZ R109, R109, R10.reuse ;  /* 0x0000000a6d6d7220 */ /* 0x080fe20000410000 */
[C---:B----4-:R-:W-:Y:S01]  /*f3b0*/  FADD.FTZ R5, R11.reuse, R8 ;  /* 0x000000080b057221 */ /* 0x050fe20000010000 */
[----:B------:R-:W-:Y:S01]  /*f3c0*/  F2FP.F16.F32.PACK_AB R122, R11, R49 ;  /* 0x000000310b7a723e */ /* 0x000fe200000000ff */
[-C--:B------:R-:W-:Y:S01]  /*f3d0*/  FMUL.FTZ R112, R112, R10.reuse ;  /* 0x0000000a70707220 */ /* 0x080fe20000410000 */
[-C--:B------:R-:W-:Y:S01]  /*f3e0*/  FMUL.FTZ R113, R113, R10.reuse ;  /* 0x0000000a71717220 */ /* 0x080fe20000410000 */
[-C--:B------:R-:W-:Y:S01]  /*f3f0*/  FMUL.FTZ R116, R116, R10.reuse ;  /* 0x0000000a74747220 */ /* 0x080fe20000410000 */
[----:B------:R-:W-:Y:S01]  /*f400*/  FMUL.FTZ R117, R117, R10 ;  /* 0x0000000a75757220 */ /* 0x000fe20000410000 */
[----:B------:R-:W-:-:S02]  /*f410*/  IMAD.MOV.U32 R8, RZ, RZ, R23 ;  /* 0x000000ffff087224 */ /* 0x000fc400078e0017 */
[C---:B0-----:R-:W-:Y:S01]  /*f420*/  FADD.FTZ R4, R53.reuse, R4 ;  /* 0x0000000435047221 */ /* 0x041fe20000010000 */
[----:B------:R-:W-:Y:S01]  /*f430*/  F2FP.F16.F32.PACK_AB R123, R53, R123 ;  /* 0x0000007b357b723e */ /* 0x000fe200000000ff */
[----:B------:R-:W-:Y:S02]  /*f440*/  IMAD.MOV.U32 R15, RZ, RZ, R18 ;  /* 0x000000ffff0f7224 */ /* 0x000fe400078e0012 */
[----:B------:R-:W-:Y:S02]  /*f450*/  IMAD.MOV.U32 R12, RZ, RZ, R9 ;  /* 0x000000ffff0c7224 */ /* 0x000fe400078e0009 */
[----:B------:R-:W-:Y:S01]  /*f460*/  IMAD.MOV.U32 R13, RZ, RZ, R3 ;  /* 0x000000ffff0d7224 */ /* 0x000fe200078e0003 */
[----:B------:R-:W-:Y:S06]  /*f470*/  @P2 BRA `(.L_x_2360) ;  /* 0xffffffe000442947 */ /* 0x000fec000383ffff */
.L_x_2350:
[----:B------:R-:W-:Y:S05]  /*f480*/  WARPSYNC.ALL ;  /* 0x0000000000007948 */ /* 0x000fea0003800000 */
[----:B------:R-:W-:Y:S06]  /*f490*/  BAR.ARV 0x8, 0x200 ;  /* 0x0208000000007b1d */ /* 0x000fec0000002000 */
[----:B------:R-:W-:Y:S05]  /*f4a0*/  @!P0 BRA `(.L_x_2361) ;  /* 0x0000000000048947 */ /* 0x000fea0003800000 */
[----:B------:R-:W-:Y:S01]  /*f4b0*/  BPT.TRAP 0x1 ;  /* 0x000000040000795c */ /* 0x000fe20000300000 */
.L_x_2361:
[----:B------:R-:W-:Y:S01]  /*f4c0*/  IMAD R13, R18, 0x8, R2 ;  /* 0x00000008120d7824 */ /* 0x000fe200078e0202 */
[----:B------:R-:W-:-:S04]  /*f4d0*/  SHF.L.U32 R6, R23, 0x1f, RZ ;  /* 0x0000001f17067819 */ /* 0x000fc800000006ff */
[----:B------:R0:W1:Y:S01]  /*f4e0*/  SYNCS.PHASECHK.TRANS64.TRYWAIT P2, [R13+URZ+0x16850], R6 ;  /* 0x016850060d0075a7 */ /* 0x000062000804017f */
[----:B------:R-:W-:Y:S05]  /*f4f0*/  @!P0 BRA `(.L_x_2362) ;  /* 0x0000000000048947 */ /* 0x000fea0003800000 */
[----:B------:R-:W-:Y:S01]  /*f500*/  BPT.TRAP 0x1 ;  /* 0x000000040000795c */ /* 0x000fe20000300000 */
.L_x_2362:
[----:B------:R-:W-:-:S04]  /*f510*/  IADD3 R2, R2, 0x400, RZ ;  /* 0x0000040002027810 */ /* 0x000fc80007ffe0ff */
[----:B------:R-:W-:-:S04]  /*f520*/  SHF.R.U32.HI R2, RZ, 0x4, R2 ;  /* 0x00000004ff027819 */ /* 0x000fc80000011602 */
[----:B------:R-:W-:Y:S01]  /*f530*/  LOP3.LUT R7, R2, 0x3fff, RZ, 0xc0, !PT ;  /* 0x00003fff02077812 */ /* 0x000fe200078ec0ff */
[----:B-1----:R-:W-:Y:S06]  /*f540*/  @P2 BRA `(.L_x_2363) ;  /* 0x0000000000082947 */ /* 0x002fec0003800000 */
[----:B------:R-:W1:Y:S02]  /*f550*/  SYNCS.PHASECHK.TRANS64.TRYWAIT P0, [R13+URZ+0x16850], R6 ;  /* 0x016850060d0075a7 */ /* 0x000e64000800017f */
[----:B-1----:R-:W-:Y:S05]  /*f560*/  @!P0 BRA `(.L_x_2364) ;  /* 0x0000009400948947 */ /* 0x002fea0003800000 */
.L_x_2363:
[----:B01----:R-:W-:Y:S01]  /*f570*/  IMAD R6, R18, 0x400, R7 ;  /* 0x0000040012067824 */ /* 0x003fe200078e0207 */
        /* <DEDUP_REMOVED lines=8> */
[----:B------:R-:W-:-:S02]  /*f600*/  IMAD.MOV.U32 R11, RZ, RZ, 0x40000040 ;  /* 0x40000040ff0b7424 */ /* 0x000fc400078e00ff */
[----:B------:R-:W-:Y:S02]  /*f610*/  IMAD.MOV.U32 R7, RZ, RZ, 0x40000040 ;  /* 0x40000040ff077424 */ /* 0x000fe400078e00ff */
[----:B------:R-:W-:Y:S02]  /*f620*/  VIADD R18, R18, 0x1 ;  /* 0x0000000112127836 */ /* 0x000fe40000000000 */
[----:B------:R-:W-:Y:S02]  /*f630*/  @!P1 VIADD R8, R13, 0x16860 ;  /* 0x000168600d089836 */ /* 0x000fe40000000000 */
[----:B------:R-:W-:Y:S01]  /*f640*/  IMAD.MOV.U32 R36, RZ, RZ, -0x800000 ;  /* 0xff800000ff247424 */ /* 0x000fe200078e00ff */
[----:B------:R-:W-:Y:S01]  /*f650*/  ISETP.NE.AND P0, PT, R18, 0x2, PT ;  /* 0x000000021200780c */ /* 0x000fe20003f05270 */
[----:B------:R-:W-:Y:S01]  /*f660*/  HGMMA.64x64x16.F32 R88, R148, gdesc[UR4].tnspB, R88, gsb0 ;  /* 0x40e0000494587df0 */ /* 0x000fe20008000858 */
[----:B------:R-:W-:Y:S01]  /*f670*/  R2UR UR6, R10 ;  /* 0x000000000a0672ca */ /* 0x000fe200000e0000 */
[----:B------:R-:W-:Y:S01]  /*f680*/  VIADD R10, R6, 0x100 ;  /* 0x00000100060a7836 */ /* 0x000fe20000000000 */
[----:B------:R-:W-:Y:S01]  /*f690*/  R2UR UR7, R11 ;  /* 0x000000000b0772ca */ /* 0x000fe200000e0000 */
[----:B------:R-:W-:Y:S01]  /*f6a0*/  IMAD.MOV.U32 R11, RZ, RZ, 0x40000040 ;  /* 0x40000040ff0b7424 */ /* 0x000fe200078e00ff */
[----:B------:R-:W-:Y:S01]  /*f6b0*/  @!P1 PRMT R8, RZ, 0x654, R8 ;  /* 0x00000654ff089816 */ /* 0x000fe20000000008 */
[----:B------:R-:W-:Y:S01]  /*f6c0*/  IMAD.MOV.U32 R35, RZ, RZ, -0x800000 ;  /* 0xff800000ff237424 */ /* 0x000fe200078e00ff */
[----:B------:R-:W-:Y:S01]  /*f6d0*/  SEL R18, R18, RZ, P0 ;  /* 0x000000ff12127207 */ /* 0x000fe20000000000 */
[----:B0-----:R-:W-:Y:S01]  /*f6e0*/  FADD.FTZ R2, R2, R5 ;  /* 0x0000000502027221 */ /* 0x001fe20000010000 */
[----:B------:R-:W-:-:S02]  /*f6f0*/  WARPGROUP.DEPBAR.LE gsb0, 0x0 ;  /* 0x00008000000079c5 */ /* 0x000fc40000010000 */
        /* <DEDUP_REMOVED lines=9> */
[----:B------:R-:W-:Y:S02]  /*f790*/  R2UR UR6, R10 ;  /* 0x000000000a0672ca */ /* 0x000fe400000e0000 */
[----:B------:R-:W-:Y:S01]  /*f7a0*/  R2UR UR7, R11 ;  /* 0x000000000b0772ca */ /* 0x000fe200000e0000 */
[----:B------:R-:W-:Y:S01]  /*f7b0*/  IMAD.MOV.U32 R11, RZ, RZ, 0x40000040 ;  /* 0x40000040ff0b7424 */ /* 0x000fe200078e00ff */
[----:B------:R-:W-:Y:S01]  /*f7c0*/  IADD3 R10, R6, 0x200, RZ ;  /* 0x00000200060a7810 */ /* 0x000fe20007ffe0ff */
[----:B------:R-:W-:Y:S02]  /*f7d0*/  WARPGROUP.DEPBAR.LE gsb0, 0x0 ;  /* 0x00008000000079c5 */ /* 0x000fe40000010000 */
[----:B------:R-:W-:-:S08]  /*f7e0*/  WARPGROUP.ARRIVE ;  /* 0x00000000000079c5 */ /* 0x000fd00000000000 */
        /* <DEDUP_REMOVED lines=19> */
[----:B------:R-:W-:Y:S02]  /*f920*/  R2UR UR7, R11 ;  /* 0x000000000b0772ca */ /* 0x000fe400000e0000 */
[----:B------:R-:W0:Y:S02]  /*f930*/  SHFL.BFLY PT, R11, R4, 0x2, 0x1f ;  /* 0x0c401f00040b7f89 */ /* 0x000e2400000e0000 */
[----:B0-----:R-:W-:Y:S01]  /*f940*/  FADD.FTZ R11, R11, R4 ;  /* 0x000000040b0b7221 */ /* 0x001fe20000010000 */
[----:B------:R-:W-:-:S04]  /*f950*/  SEL R4, RZ, 0x1, P0 ;  /* 0x00000001ff047807 */ /* 0x000fc80000000000 */
[----:B------:R-:W-:Y:S01]  /*f960*/  LOP3.LUT R23, R23, R4, RZ, 0x3c, !PT ;  /* 0x0000000417177212 */ /* 0x000fe200078e3cff */
[----:B------:R-:W-:Y:S02]  /*f970*/  WARPGROUP.DEPBAR.LE gsb0, 0x0 ;  /* 0x00008000000079c5 */ /* 0x000fe40000010000 */
[----:B------:R-:W-:-:S06]  /*f980*/  WARPGROUP.ARRIVE ;  /* 0x00000000000079c5 */ /* 0x000fcc0000000000 */
[----:B------:R-:W-:Y:S01]  /*f990*/  HGMMA.64x64x16.F32 R88, R124, gdesc[UR4].tnspB, R88, gsb0 ;  /* 0x40e000047c587df0 */ /* 0x000fe20008000858 */
[----:B------:R-:W-:Y:S02]  /*f9a0*/  R2UR UR6, R6 ;  /* 0x00000000060672ca */ /* 0x000fe400000e0000 */
[----:B------:R-:W-:Y:S01]  /*f9b0*/  R2UR UR7, R7 ;  /* 0x00000000070772ca */ /* 0x000fe200000e0000 */
[----:B------:R-:W0:Y:S04]  /*f9c0*/  SHFL.BFLY PT, R6, R11, 0x1, 0x1f ;  /* 0x0c201f000b067f89 */ /* 0x000e2800000e0000 */
[----:B------:R-:W1:Y:S01]  /*f9d0*/  SHFL.BFLY PT, R7, R2, 0x1, 0x1f ;  /* 0x0c201f0002077f89 */ /* 0x000e6200000e0000 */
[----:B0-----:R-:W-:Y:S01]  /*f9e0*/  FADD.FTZ R15, R11, R6 ;  /* 0x000000060b0f7221 */ /* 0x001fe20000010000 */
[----:B------:R-:W-:-:S02]  /*f9f0*/  IMAD.MOV.U32 R6, RZ, RZ, RZ ;  /* 0x000000ffff067224 */ /* 0x000fc400078e00ff */
[----:B-1----:R-:W-:Y:S02]  /*fa00*/  FADD.FTZ R10, R2, R7 ;  /* 0x00000007020a7221 */ /* 0x002fe40000010000 */
[----:B------:R-:W-:Y:S02]  /*fa10*/  FSETP.NE.FTZ.AND P3, PT, R15, RZ, PT ;  /* 0x000000ff0f00720b */ /* 0x000fe40003f75000 */
[----:B------:R-:W-:Y:S02]  /*fa20*/  MOV R2, RZ ;  /* 0x000000ff00027202 */ /* 0x000fe40000000f00 */
[----:B------:R-:W-:-:S09]  /*fa30*/  FSETP.NE.FTZ.AND P2, PT, R10, RZ, PT ;  /* 0x000000ff0a00720b */ /* 0x000fd20003f55000 */
[----:B------:R-:W0:Y:S01]  /*fa40*/  @P3 MUFU.LG2 R7, R15 ;  /* 0x0000000f00073308 */ /* 0x000e220000000c00 */
[----:B------:R-:W-:-:S03]  /*fa50*/  @P3 FMUL.FTZ R11, R0, 0.69314718246459960938 ;  /* 0x3f317218000b3820 */ /* 0x000fc60000410000 */
[----:B------:R-:W-:-:S04]  /*fa60*/  @P2 FMUL.FTZ R4, R0, 0.69314718246459960938 ;  /* 0x3f31721800042820 */ /* 0x000fc80000410000 */
[----:B------:R-:W1:Y:S08]  /*fa70*/  @P2 MUFU.LG2 R5, R10 ;  /* 0x0000000a00052308 */ /* 0x000e700000000c00 */
[----:B------:R-:W2:Y:S01]  /*fa80*/  @P2 MUFU.RCP R2, R10 ;  /* 0x0000000a00022308 */ /* 0x000ea20000001000 */
[----:B0-----:R-:W-:-:S04]  /*fa90*/  @P3 FMUL.FTZ R0, R7, 0.69314718246459960938 ;  /* 0x3f31721807003820 */ /* 0x001fc80000410000 */
[----:B------:R-:W-:-:S03]  /*faa0*/  @P3 FFMA.FTZ R35, R11, R9, R0 ;  /* 0x000000090b233223 */ /* 0x000fc60000010000 */
[----:B------:R-:W0:Y:S01]  /*fab0*/  @P3 MUFU.RCP R6, R15 ;  /* 0x0000000f00063308 */ /* 0x000e220000001000 */
[----:B-1----:R-:W-:-:S04]  /*fac0*/  @P2 FMUL.FTZ R5, R5, 0.69314718246459960938 ;  /* 0x3f31721805052820 */ /* 0x002fc80000410000 */
[----:B------:R-:W-:Y:S01]  /*fad0*/  @P2 FFMA.FTZ R36, R4, R3, R5 ;  /* 0x0000000304242223 */ /* 0x000fe20000010005 */
        /* <DEDUP_REMOVED lines=38> */
.L_x_2300:
[----:B------:R-:W2:Y:S01]  /*fd40*/  LDL R45, [R1+0x48] ;  /* 0x00004800012d7983 */ /* 0x000ea20000100800 */
[----:B------:R-:W-:Y:S05]  /*fd50*/  WARPSYNC.ALL ;  /* 0x0000000000007948 */ /* 0x000fea0003800000 */
[----:B------:R-:W0:Y:S01]  /*fd60*/  S2R R0, SR_TID.X ;  /* 0x0000000000007919 */ /* 0x000e220000002100 */
[----:B------:R-:W1:Y:S01]  /*fd70*/  S2UR UR5, SR_CgaCtaId ;  /* 0x00000000000579c3 */ /* 0x000e620000008800 */
[----:B------:R-:W-:Y:S01]  /*fd80*/  UMOV UR4, 0x400 ;  /* 0x0000040000047882 */ /* 0x000fe20000000000 */
[----:B------:R-:W-:Y:S01]  /*fd90*/  BSSY B0, `(.L_x_2365) ;  /* 0x000018d000007945 */ /* 0x000fe20003800000 */
[----:B-1----:R-:W-:-:S06]  /*fda0*/  ULEA UR4, UR5, UR4, 0x18 ;  /* 0x0000000405047291 */ /* 0x002fcc000f8ec03f */
[----:B------:R-:W-:Y:S01]  /*fdb0*/  IMAD.U32 R2, RZ, RZ, UR4 ;  /* 0x00000004ff027e24 */ /* 0x000fe2000f8e00ff */
[----:B------:R-:W-:Y:S01]  /*fdc0*/  BAR.SYNC.DEFER_BLOCKING 0x5, 0x200 ;  /* 0x0148000000007b1d */ /* 0x000fe20000010000 */
[----:B0-----:R-:W-:-:S05]  /*fdd0*/  VIADD R46, R0, 0xffffff80 ;  /* 0xffffff80002e7836 */ /* 0x001fca0000000000 */
[--C-:B------:R-:W-:Y:S02]  /*fde0*/  SHF.R.S32.HI R44, RZ, 0x1f, R46.reuse ;  /* 0x0000001fff2c7819 */ /* 0x100fe4000001142e */
[----:B------:R-:W-:Y:S02]  /*fdf0*/  SHF.R.S32.HI R0, RZ, 0x1f, R46 ;  /* 0x0000001fff007819 */ /* 0x000fe4000001142e */
[-C--:B------:R-:W-:Y:S02]  /*fe00*/  LEA.HI R44, R44, R46.reuse, RZ, 0x3 ;  /* 0x0000002e2c2c7211 */ /* 0x080fe400078f18ff */
[----:B------:R-:W-:Y:S02]  /*fe10*/  LEA.HI R0, R0, R46, RZ, 0x3 ;  /* 0x0000002e00007211 */ /* 0x000fe400078f18ff */
[----:B------:R-:W-:Y:S02]  /*fe20*/  LOP3.LUT R44, R44, 0xfffffff8, RZ, 0xc0, !PT ;  /* 0xfffffff82c2c7812 */ /* 0x000fe400078ec0ff */
[----:B------:R-:W-:-:S03]  /*fe30*/  SHF.R.S32.HI R34, RZ, 0x3, R0 ;  /* 0x00000003ff227819 */ /* 0x000fc60000011400 */
[----:B------:R-:W-:Y:S01]  /*fe40*/  IMAD.IADD R44, R46, 0x1, -R44 ;  /* 0x000000012e2c7824 */ /* 0x000fe200078e0a2c */
[----:B------:R0:W1:Y:S04]  /*fe50*/  LDS.128 R28, [R2+0x168d0] ;  /* 0x0168d000021c7984 */ /* 0x0000680000000c00 */
[----:B------:R-:W-:-:S04]  /*fe60*/  SHF.L.U32 R33, R44, 0x3, RZ ;  /* 0x000000032c217819 */ /* 0x000fc800000006ff */
[----:B------:R-:W-:Y:S01]  /*fe70*/  SHF.R.S32.HI R32, RZ, 0x1f, R33 ;  /* 0x0000001fff207819 */ /* 0x000fe20000011421 */
[----:B------:R-:W-:Y:S06]  /*fe80*/  BAR.ARV 0x4, 0x200 ;  /* 0x0108000000007b1d */ /* 0x000fec0000002000 */
[----:B--2---:R-:W-:Y:S01]  /*fe90*/  SHF.R.S32.HI R3, RZ, 0x1f, R45 ;  /* 0x0000001fff037819 */ /* 0x004fe2000001142d */
[----:B------:R-:W-:-:S03]  /*fea0*/  IMAD.SHL.U32 R42, R45, 0x4, RZ ;  /* 0x000000042d2a7824 */ /* 0x000fc600078e00ff */
        /* <DEDUP_REMOVED lines=8> */
[----:B------:R-:W3:Y:S04]  /*ff30*/  LDL R43, [R1+0x44] ;  /* 0x00004400012b7983 */ /* 0x000ee80000100800 */
[----:B------:R-:W3:Y:S01]  /*ff40*/  LDL R46, [R1+0x24] ;  /* 0x00002400012e7983 */ /* 0x000ee20000100800 */
[----:B------:R-:W-:-:S02]  /*ff50*/  MOV R20, R2 ;  /* 0x0000000200147202 */ /* 0x000fc40000000f00 */
[----:B0-----:R-:W-:Y:S02]  /*ff60*/  MOV R21, R5 ;  /* 0x0000000500157202 */ /* 0x001fe40000000f00 */
[----:B------:R-:W-:Y:S02]  /*ff70*/  F2FP.F16.F32.PACK_AB R14, R14, R25 ;  /* 0x000000190e0e723e */ /* 0x000fe400000000ff */
[----:B------:R-:W-:Y:S01]  /*ff80*/  F2FP.F16.F32.PACK_AB R15, R15, R94 ;  /* 0x0000005e0f0f723e */ /* 0x000fe200000000ff */
[----:B------:R-:W-:Y:S01]  /*ff90*/  IMAD.MOV.U32 R38, RZ, RZ, RZ ;  /* 0x000000ffff267224 */ /* 0x000fe200078e00ff */
[----:B------:R-:W-:Y:S01]  /*ffa0*/  BAR.SYNC.DEFER_BLOCKING 0x1, 0x180 ;  /* 0x0046000000007b1d */ /* 0x000fe20000010000 */
[----:B--2---:R-:W-:-:S03]  /*ffb0*/  IMAD.WIDE R10, R4, 0x2, R20 ;  /* 0x00000002040a7825 */ /* 0x004fc600078e0214 */
[C---:B------:R-:W-:Y:S02]  /*ffc0*/  IADD3 R39, P1, R10.reuse, 0x40, RZ ;  /* 0x000000400a277810 */ /* 0x040fe40007f3e0ff */
[C---:B------:R-:W-:Y:S02]  /*ffd0*/  LOP3.LUT R9, R10.reuse, 0x380, RZ, 0xc0, !PT ;  /* 0x000003800a097812 */ /* 0x040fe400078ec0ff */
[C---:B------:R-:W-:Y:S02]  /*ffe0*/  IADD3 R41, P0, R10.reuse, 0x60, RZ ;  /* 0x000000600a297810 */ /* 0x040fe40007f1e0ff */
[----:B------:R-:W-:Y:S02]  /*fff0*/  IADD3 R37, P2, R10, 0x20, RZ ;  /* 0x000000200a257810 */ /* 0x000fe40007f5e0ff */
[----:B------:R-:W-:Y:S02]  /*10000*/  LOP3.LUT R4, R39, 0x380, RZ, 0xc0, !PT ;  /* 0x0000038027047812 */ /* 0x000fe400078ec0ff */
[----:B------:R-:W-:-:S02]  /*10010*/  SHF.R.U64 R9, R9, 0x3, RZ ;  /* 0x0000000309097819 */ /* 0x000fc400000012ff */
[----:B-----5:R-:W-:Y:S02]  /*10020*/  LOP3.LUT R24, R41, 0x380, RZ, 0xc0, !PT ;  /* 0x0000038029187812 */ /* 0x020fe400078ec0ff */
[----:B------:R-:W-:Y:S02]  /*10030*/  LOP3.LUT R0, R37, 0x380, RZ, 0xc0, !PT ;  /* 0x0000038025007812 */ /* 0x000fe400078ec0ff */
[----:B------:R-:W-:Y:S02]  /*10040*/  SHF.R.U64 R4, R4, 0x3, RZ ;  /* 0x0000000304047819 */ /* 0x000fe400000012ff */
[----:B------:R-:W-:Y:S02]  /*10050*/  LOP3.LUT R10, R9, R10, RZ, 0x3c, !PT ;  /* 0x0000000a090a7212 */ /* 0x000fe400078e3cff */
[----:B------:R-:W-:Y:S02]  /*10060*/  SHF.R.U64 R24, R24, 0x3, RZ ;  /* 0x0000000318187819 */ /* 0x000fe400000012ff */
[----:B------:R-:W-:Y:S01]  /*10070*/  SHF.R.U64 R0, R0, 0x3, RZ ;  /* 0x0000000300007819 */ /* 0x000fe200000012ff */
[--C-:B------:R-:W-:Y:S01]  /*10080*/  IMAD.X R5, RZ, RZ, R11.reuse, P0 ;  /* 0x000000ffff057224 */ /* 0x100fe200000e060b */
[----:B------:R-:W-:Y:S01]  /*10090*/  LOP3.LUT R6, R4, R39, RZ, 0x3c, !PT ;  /* 0x0000002704067212 */ /* 0x000fe200078e3cff */
[--C-:B------:R-:W-:Y:S01]  /*100a0*/  IMAD.X R7, RZ, RZ, R11.reuse, P1 ;  /* 0x000000ffff077224 */ /* 0x100fe200008e060b */
[----:B------:R-:W-:Y:S01]  /*100b0*/  LOP3.LUT R4, R24, R41, RZ, 0x3c, !PT ;  /* 0x0000002918047212 */ /* 0x000fe200078e3cff */
[----:B------:R-:W-:Y:S01]  /*100c0*/  IMAD.X R9, RZ, RZ, R11, P2 ;  /* 0x000000ffff097224 */ /* 0x000fe200010e060b */
[----:B------:R-:W-:-:S02]  /*100d0*/  MOV R10, R10 ;  /* 0x0000000a000a7202 */ /* 0x000fc40000000f00 */
[----:B------:R-:W-:Y:S02]  /*100e0*/  LOP3.LUT R8, R0, R37, RZ, 0x3c, !PT ;  /* 0x0000002500087212 */ /* 0x000fe400078e3cff */
[----:B------:R-:W-:Y:S01]  /*100f0*/  MOV R27, R6 ;  /* 0x00000006001b7202 */ /* 0x000fe20000000f00 */
[----:B------:R0:W-:Y:S01]  /*10100*/  STSM.16.M88.4 [R10], R12 ;  /* 0x0000000c0a007844 */ /* 0x0001e20000000200 */
[----:B------:R-:W-:Y:S01]  /*10110*/  MOV R26, R4 ;  /* 0x00000004001a7202 */ /* 0x000fe20000000f00 */
[----:B------:R-:W1:Y:S01]  /*10120*/  LDC R0, c[0x0][0xbe8] ;  /* 0x0002fa00ff007b82 */ /* 0x000e620000000800 */
[----:B------:R-:W-:Y:S02]  /*10130*/  ISETP.NE.U32.AND P0, PT, RZ, UR4, PT ;  /* 0x00000004ff007c0c */ /* 0x000fe4000bf05070 */
[----:B------:R-:W-:Y:S02]  /*10140*/  IADD3 R24, P1, R42, UR4, RZ ;  /* 0x000000042a187c10 */ /* 0x000fe4000ff3e0ff */
[----:B------:R-:W-:-:S02]  /*10150*/  MOV R28, R8 ;  /* 0x00000008001c7202 */ /* 0x000fc40000000f00 */
[----:B------:R-:W-:Y:S02]  /*10160*/  F2FP.F16.F32.PACK_AB R4, R97, R96 ;  /* 0x000000606104723e */ /* 0x000fe400000000ff */
[----:B------:R-:W-:Y:S02]  /*10170*/  F2FP.F16.F32.PACK_AB R5, R99, R98 ;  /* 0x000000626305723e */ /* 0x000fe400000000ff */
[----:B------:R-:W-:Y:S02]  /*10180*/  F2FP.F16.F32.PACK_AB R6, R101, R100 ;  /* 0x000000646506723e */ /* 0x000fe400000000ff */
[----:B------:R-:W-:Y:S02]  /*10190*/  F2FP.F16.F32.PACK_AB R7, R103, R102 ;  /* 0x000000666707723e */ /* 0x000fe400000000ff */
[----:B------:R-:W-:Y:S02]  /*101a0*/  F2FP.F16.F32.PACK_AB R8, R105, R104 ;  /* 0x000000686908723e */ /* 0x000fe400000000ff */
[----:B------:R-:W-:-:S02]  /*101b0*/  F2FP.F16.F32.PACK_AB R9, R107, R106 ;  /* 0x0000006a6b09723e */ /* 0x000fc400000000ff */
[----:B0-----:R-:W-:Y:S02]  /*101c0*/  F2FP.F16.F32.PACK_AB R10, R109, R108 ;  /* 0x0000006c6d0a723e */ /* 0x001fe400000000ff */
[----:B------:R-:W-:Y:S02]  /*101d0*/  F2FP.F16.F32.PACK_AB R11, R111, R110 ;  /* 0x0000006e6f0b723e */ /* 0x000fe400000000ff */
[----:B------:R-:W-:Y:S02]  /*101e0*/  F2FP.F16.F32.PACK_AB R12, R113, R112 ;  /* 0x00000070710c723e */ /* 0x000fe400000000ff */
[----:B------:R-:W-:Y:S02]  /*101f0*/  F2FP.F16.F32.PACK_AB R13, R115, R114 ;  /* 0x00000072730d723e */ /* 0x000fe400000000ff */
[----:B------:R-:W-:Y:S02]  /*10200*/  F2FP.F16.F32.PACK_AB R14, R117, R116 ;  /* 0x00000074750e723e */ /* 0x000fe400000000ff */
[----:B------:R-:W-:-:S02]  /*10210*/  F2FP.F16.F32.PACK_AB R15, R119, R118 ;  /* 0x00000076770f723e */ /* 0x000fc400000000ff */
[----:B------:R-:W-:Y:S02]  /*10220*/  ISETP.NE.AND.EX P0, PT, RZ, UR5, PT, P0 ;  /* 0x00000005ff007c0c */ /* 0x000fe4000bf05300 */
[----:B------:R-:W-:Y:S01]  /*10230*/  IADD3.X R25, R40, UR5, RZ, P1, !PT ;  /* 0x0000000528197c10 */ /* 0x000fe20008ffe4ff */
[----:B------:R-:W-:Y:S01]  /*10240*/  ULDC.64 UR4, c[0x0][0xc08] ;  /* 0x0003020000047ab9 */ /* 0x000fe20000000a00 */
[----:B------:R0:W-:Y:S01]  /*10250*/  STSM.16.M88.4 [R28], R4 ;  /* 0x000000041c007844 */ /* 0x0001e20000000200 */
[----:B------:R-:W-:-:S03]  /*10260*/  ISETP.NE.U32.AND P1, PT, RZ, UR4, PT ;  /* 0x00000004ff007c0c */ /* 0x000fc6000bf25070 */
[----:B------:R2:W-:Y:S01]  /*10270*/  STSM.16.M88.4 [R27], R8 ;  /* 0x000000081b007844 */ /* 0x0005e20000000200 */
[----:B------:R-:W-:-:S03]  /*10280*/  ISETP.NE.AND.EX P1, PT, RZ, UR5, PT, P1 ;  /* 0x00000005ff007c0c */ /* 0x000fc6000bf25310 */
[----:B------:R3:W-:Y:S01]  /*10290*/  STSM.16.M88.4 [R26], R12 ;  /* 0x0000000c1a007844 */ /* 0x0007e20000000200 */
[----:B------:R-:W-:Y:S09]  /*102a0*/  BAR.SYNC.DEFER_BLOCKING 0x1, 0x180 ;  /* 0x0046000000007b1d */ /* 0x000ff20000010000 */
[----:B0-----:R-:W-:Y:S01]  /*102b0*/  @P1 IADD3 R4, P3, R42, UR4, RZ ;  /* 0x000000042a041c10 */ /* 0x001fe2000ff7e0ff */
[----:B------:R-:W-:-:S02]  /*102c0*/  ULDC UR4, c[0x0][0xa88] ;  /* 0x0002a20000047ab9 */ /* 0x000fc40000000800 */
[----:B--2---:R-:W-:Y:S01]  /*102d0*/  IMAD.U32 R9, RZ, RZ, UR4 ;  /* 0x00000004ff097e24 */ /* 0x004fe2000f8e00ff */
[----:B------:R-:W-:Y:S01]  /*102e0*/  @P1 IADD3.X R5, R40, UR5, RZ, P3, !PT ;  /* 0x0000000528051c10 */ /* 0x000fe20009ffe4ff */
[----:B------:R0:W5:Y:S04]  /*102f0*/  @P0 LDG.E R38, desc[UR40][R24.64] ;  /* 0x0000002818260981 */ /* 0x000168000c1e1900 */
[----:B------:R0:W5:Y:S01]  /*10300*/  @P1 LDG.E R9, desc[UR40][R4.64] ;  /* 0x0000002804091981 */ /* 0x000162000c1e1900 */
[----:B-1----:R-:W-:-:S13]  /*10310*/  ISETP.NE.AND P2, PT, R0, 0x1, PT ;  /* 0x000000010000780c */ /* 0x002fda0003f45270 */
[----:B------:R-:W1:Y:S08]  /*10320*/  @P2 LDC R6, c[0x0][0xbec] ;  /* 0x0002fb00ff062b82 */ /* 0x000e700000000800 */
[----:B------:R-:W2:Y:S01]  /*10330*/  @P2 LDC R37, c[0x0][0xbf0] ;  /* 0x0002fc00ff252b82 */ /* 0x000ea20000000800 */
[----:B---3--:R-:W-:Y:S01]  /*10340*/  IMAD.IADD R15, R43, 0x1, R46 ;  /* 0x000000012b0f7824 */ /* 0x008fe200078e022e */
[----:B0-----:R-:W-:Y:S06]  /*10350*/  @P1 BRA `(.L_x_2367) ;  /* 0x0000000000101947 */ /* 0x001fec0003800000 */
[----:B------:R-:W-:Y:S05]  /*10360*/  @!P0 BRA `(.L_x_2367) ;  /* 0x00000000000c8947 */ /* 0x000fea0003800000 */
[----:B------:R-:W3:Y:S04]  /*10370*/  LDG.E R4, desc[UR40][R24.64] ;  /* 0x0000002818047981 */ /* 0x000ee8000c1e1900 */
[----:B-----5:R-:W3:Y:S02]  /*10380*/  LDG.E R9, desc[UR40][R24.64+0x4] ;  /* 0x0000042818097981 */ /* 0x020ee4000c1e1900 */
[----:B---3--:R-:W-:-:S07]  /*10390*/  IMAD.IADD R9, R9, 0x1, -R4 ;  /* 0x0000000109097824 */ /* 0x008fce00078e0a04 */
.L_x_2367:
[----:B------:R-:W3:Y:S01]  /*103a0*/  LDL R12, [R1+0x58] ;  /* 0x00005800010c7983 */ /* 0x000ee20000100800 */
[----:B-1----:R-:W-:Y:S01]  /*103b0*/  @P2 IMAD.HI.U32 R4, R15, R6, RZ ;  /* 0x000000060f042227 */ /* 0x002fe200078e00ff */
[----:B------:R-:W-:Y:S01]  /*103c0*/  ULDC.64 UR4, c[0x0][0xb90] ;  /* 0x0002e40000047ab9 */ /* 0x000fe20000000a00 */
[----:B-----5:R-:W-:Y:S01]  /*103d0*/  SHF.R.S32.HI R39, RZ, 0x1f, R38 ;  /* 0x0000001fff277819 */ /* 0x020fe20000011426 */
[----:B------:R-:W4:Y:S01]  /*103e0*/  LDL.LU R42, [R1+0x4c] ;  /* 0x00004c00012a7983 */ /* 0x000f220000300800 */
[----:B------:R-:W-:Y:S01]  /*103f0*/  MOV R7, R15 ;  /* 0x0000000f00077202 */ /* 0x000fe20000000f00 */
[----:B------:R-:W-:Y:S01]  /*10400*/  IMAD R41, R9, R0, RZ ;  /* 0x0000000009297224 */ /* 0x000fe200078e02ff */
[----:B--2---:R-:W-:Y:S01]  /*10410*/  @P2 SHF.R.U32.HI R7, RZ, R37, R4 ;  /* 0x00000025ff072219 */ /* 0x004fe20000011604 */
[----:B------:R-:W0:Y:S01]  /*10420*/  S2R R14, SR_TID.X ;  /* 0x00000000000e7919 */ /* 0x000e220000002100 */
[----:B------:R-:W-:Y:S01]  /*10430*/  SEL R40, R3, RZ, !P0 ;  /* 0x000000ff03287207 */ /* 0x000fe20004000000 */
[----:B------:R-:W1:Y:S01]  /*10440*/  @P2 LDC R43, c[0x0][0xbec] ;  /* 0x0002fb00ff2b2b82 */ /* 0x000e620000000800 */
[----:B------:R-:W-:Y:S01]  /*10450*/  SEL R37, R45, RZ, !P0 ;  /* 0x000000ff2d257207 */ /* 0x000fe20004000000 */
[----:B------:R-:W-:-:S04]  /*10460*/  IMAD.MOV R13, RZ, RZ, -R7 ;  /* 0x000000ffff0d7224 */ /* 0x000fc800078e0a07 */
[----:B------:R-:W-:Y:S02]  /*10470*/  IMAD R3, R0, R13, R15 ;  /* 0x0000000d00037224 */ /* 0x000fe400078e020f */
[----:B0-----:R-:W-:-:S05]  /*10480*/  VIADD R24, R14, 0xffffff80 ;  /* 0xffffff800e187836 */ /* 0x001fca0000000000 */
[----:B------:R-:W-:-:S04]  /*10490*/  SHF.R.S32.HI R14, RZ, 0x1f, R24 ;  /* 0x0000001fff0e7819 */ /* 0x000fc80000011418 */
[----:B------:R-:W-:-:S04]  /*104a0*/  LEA.HI R14, R14, R24, RZ, 0x7 ;  /* 0x000000180e0e7211 */ /* 0x000fc800078f38ff */
[----:B------:R-:W-:-:S05]  /*104b0*/  LOP3.LUT R14, R14, 0xffffff80, RZ, 0xc0, !PT ;  /* 0xffffff800e0e7812 */ /* 0x000fca00078ec0ff */
[----:B------:R-:W-:Y:S02]  /*104c0*/  IMAD.IADD R14, R24, 0x1, -R14 ;  /* 0x00000001180e7824 */ /* 0x000fe400078e0a0e */
[----:B---3--:R-:W-:Y:S01]  /*104d0*/  IMAD.IADD R12, R12, 0x1, R46 ;  /* 0x000000010c0c7824 */ /* 0x008fe200078e022e */
[----:B----4-:R-:W-:Y:S01]  /*104e0*/  SHF.R.S32.HI R28, RZ, 0x1f, R42 ;  /* 0x0000001fff1c7819 */ /* 0x010fe2000001142a */
[----:B------:R-:W-:-:S04]  /*104f0*/  IMAD.WIDE.U32 R4, R42, UR4, R38 ;  /* 0x000000042a047c25 */ /* 0x000fc8000f8e0026 */
[----:B------:R-:W-:-:S04]  /*10500*/  IMAD R6, R28, UR4, RZ ;  /* 0x000000041c067c24 */ /* 0x000fc8000f8e02ff */
[----:B------:R-:W-:Y:S01]  /*10510*/  IMAD R11, R42, UR5, R6 ;  /* 0x000000052a0b7c24 */ /* 0x000fe2000f8e0206 */
[----:B------:R-:W-:Y:S01]  /*10520*/  ULDC.64 UR4, c[0x0][0xb98] ;  /* 0x0002e60000047ab9 */ /* 0x000fe20000000a00 */
[----:B------:R-:W-:Y:S01]  /*10530*/  SHF.R.S32.HI R6, RZ, 0x1f, R3 ;  /* 0x0000001fff067819 */ /* 0x000fe20000011403 */
[----:B------:R-:W-:Y:S02]  /*10540*/  IMAD R8, R40, UR4, RZ ;  /* 0x0000000428087c24 */ /* 0x000fe4000f8e02ff */
[----:B------:R-:W-:Y:S01]  /*10550*/  IMAD.IADD R5, R5, 0x1, R11 ;  /* 0x0000000105057824 */ /* 0x000fe200078e020b */
[----:B------:R-:W-:Y:S01]  /*10560*/  SHF.R.S32.HI R11, RZ, 0x1f, R7 ;  /* 0x0000001fff0b7819 */ /* 0x000fe20000011407 */
[C---:B------:R-:W-:Y:S02]  /*10570*/  IMAD R8, R37.reuse, UR5, R8 ;  /* 0x0000000525087c24 */ /* 0x040fe4000f8e0208 */
[----:B------:R-:W-:Y:S01]  /*10580*/  IMAD.WIDE.U32 R4, R37, UR4, R4 ;  /* 0x0000000425047c25 */ /* 0x000fe2000f8e0004 */
[----:B------:R-:W-:-:S03]  /*10590*/  ULDC.64 UR4, c[0x0][0xb88] ;  /* 0x0002e20000047ab9 */ /* 0x000fc60000000a00 */
[----:B------:R-:W-:Y:S01]  /*105a0*/  IMAD R6, R6, UR4, RZ ;  /* 0x0000000406067c24 */ /* 0x000fe2000f8e02ff */
[----:B------:R-:W-:-:S03]  /*105b0*/  IADD3 R4, P0, R7, R4, RZ ;  /* 0x0000000407047210 */ /* 0x000fc60007f1e0ff */
[----:B------:R-:W-:Y:S01]  /*105c0*/  IMAD R7, R3, UR5, R6 ;  /* 0x0000000503077c24 */ /* 0x000fe2000f8e0206 */
[----:B------:R-:W-:-:S03]  /*105d0*/  IADD3.X R5, R11, R5, R8, P0, !PT ;  /* 0x000000050b057210 */ /* 0x000fc600007fe408 */
        /* <DEDUP_REMOVED lines=11> */
[C---:B------:R-:W-:Y:S02]  /*10690*/  IADD3 R3, R12.reuse, 0x8, RZ ;  /* 0x000000080c037810 */ /* 0x040fe40007ffe0ff */
[----:B------:R-:W-:Y:S01]  /*106a0*/  ISETP.GE.OR P1, PT, R12, R41, P0 ;  /* 0x000000290c00720c */ /* 0x000fe20000726670 */
[----:B------:R2:W-:Y:S01]  /*106b0*/  SHFL.IDX PT, R6, R8, 0x1, 0x1c1f ;  /* 0x003c1f0008067f89 */ /* 0x0005e200000e0000 */
[----:B------:R-:W-:-:S02]  /*106c0*/  IADD3 R13, P3, R20, 0x1800, RZ ;  /* 0x00001800140d7810 */ /* 0x000fc40007f7e0ff */
[C---:B------:R-:W-:Y:S01]  /*106d0*/  IADD3 R25, P4, R20.reuse, 0x3000, RZ ;  /* 0x0000300014197810 */ /* 0x040fe20007f9e0ff */
[----:B------:R-:W3:Y:S01]  /*106e0*/  SHFL.IDX PT, R7, R10, 0x1, 0x1c1f ;  /* 0x003c1f000a077f89 */ /* 0x000ee200000e0000 */
[----:B------:R-:W-:Y:S02]  /*106f0*/  LOP3.LUT R9, R20, 0x380, RZ, 0xc0, !PT ;  /* 0x0000038014097812 */ /* 0x000fe400078ec0ff */
[----:B------:R-:W-:Y:S02]  /*10700*/  LOP3.LUT R12, R13, 0x380, RZ, 0xc0, !PT ;  /* 0x000003800d0c7812 */ /* 0x000fe400078ec0ff */
[----:B------:R-:W-:Y:S02]  /*10710*/  ISETP.GE.OR P0, PT, R3, R41, P0 ;  /* 0x000000290300720c */ /* 0x000fe40000706670 */
[----:B------:R-:W-:Y:S02]  /*10720*/  LOP3.LUT R24, R25, 0x380, RZ, 0xc0, !PT ;  /* 0x0000038019187812 */ /* 0x000fe400078ec0ff */
[----:B------:R-:W-:-:S02]  /*10730*/  SHF.R.U64 R9, R9, 0x3, RZ ;  /* 0x0000000309097819 */ /* 0x000fc400000012ff */
[----:B------:R-:W-:Y:S02]  /*10740*/  SHF.R.U64 R12, R12, 0x3, RZ ;  /* 0x000000030c0c7819 */ /* 0x000fe400000012ff */
[----:B------:R-:W-:Y:S02]  /*10750*/  SHF.R.U64 R24, R24, 0x3, RZ ;  /* 0x0000000318187819 */ /* 0x000fe400000012ff */
[----:B--2---:R-:W-:Y:S01]  /*10760*/  LOP3.LUT R8, R9, R20, RZ, 0x3c, !PT ;  /* 0x0000001409087212 */ /* 0x004fe200078e3cff */
[--C-:B------:R-:W-:Y:S01]  /*10770*/  IMAD.MOV.U32 R9, RZ, RZ, R21.reuse ;  /* 0x000000ffff097224 */ /* 0x100fe200078e0015 */
[----:B------:R-:W-:Y:S01]  /*10780*/  LOP3.LUT R12, R12, R13, RZ, 0x3c, !PT ;  /* 0x0000000d0c0c7212 */ /* 0x000fe200078e3cff */
[--C-:B------:R-:W-:Y:S01]  /*10790*/  IMAD.X R13, RZ, RZ, R21.reuse, P3 ;  /* 0x000000ffff0d7224 */ /* 0x100fe200018e0615 */
[----:B------:R-:W-:Y:S01]  /*107a0*/  LOP3.LUT R24, R24, R25, RZ, 0x3c, !PT ;  /* 0x0000001918187212 */ /* 0x000fe200078e3cff */
[----:B------:R-:W-:Y:S01]  /*107b0*/  IMAD.X R25, RZ, RZ, R21, P4 ;  /* 0x000000ffff197224 */ /* 0x000fe200020e0615 */
[----:B0-----:R0:W-:Y:S04]  /*107c0*/  @!P1 ST.E desc[UR40][R4.64], R36 ;  /* 0x0000002404009985 */ /* 0x0011e8000c101928 */
[----:B---3--:R2:W-:Y:S04]  /*107d0*/  @!P0 ST.E desc[UR40][R6.64], R35 ;  /* 0x0000002306008985 */ /* 0x0085e8000c101928 */
[----:B------:R-:W3:Y:S04]  /*107e0*/  LD.E.128 R8, desc[UR40][R8.64] ;  /* 0x0000002808087980 */ /* 0x000ee8000c101d00 */
[----:B------:R-:W4:Y:S04]  /*107f0*/  LD.E.128 R12, desc[UR40][R12.64] ;  /* 0x000000280c0c7980 */ /* 0x000f28000c101d00 */
[----:B------:R-:W4:Y:S01]  /*10800*/  LD.E.128 R24, desc[UR40][R24.64] ;  /* 0x0000002818187980 */ /* 0x000f22000c101d00 */
[----:B------:R-:W-:-:S04]  /*10810*/  IADD3 R20, P0, R20, 0x4800, RZ ;  /* 0x0000480014147810 */ /* 0x000fc80007f1e0ff */
[----:B------:R-:W-:Y:S01]  /*10820*/  LOP3.LUT R3, R20, 0x380, RZ, 0xc0, !PT ;  /* 0x0000038014037812 */ /* 0x000fe200078ec0ff */
[----:B0-----:R-:W-:-:S03]  /*10830*/  IMAD.X R5, RZ, RZ, R21, P0 ;  /* 0x000000ffff057224 */ /* 0x001fc600000e0615 */
[----:B------:R-:W-:-:S04]  /*10840*/  SHF.R.U64 R3, R3, 0x3, RZ ;  /* 0x0000000303037819 */ /* 0x000fc800000012ff */
[----:B------:R-:W-:Y:S01]  /*10850*/  LOP3.LUT R4, R3, R20, RZ, 0x3c, !PT ;  /* 0x0000001403047212 */ /* 0x000fe200078e3cff */
[----:B------:R-:W-:Y:S02]  /*10860*/  IMAD R3, R39, UR4, RZ ;  /* 0x0000000427037c24 */ /* 0x000fe4000f8e02ff */
[----:B------:R-:W0:Y:S01]  /*10870*/  @P2 LDC R39, c[0x0][0xbf0] ;  /* 0x0002fc00ff272b82 */ /* 0x000e220000000800 */
[C---:B------:R-:W-:Y:S02]  /*10880*/  IMAD.WIDE.U32 R20, R38.reuse, UR4, RZ ;  /* 0x0000000426147c25 */ /* 0x040fe4000f8e00ff */
[----:B--2---:R-:W5:Y:S02]  /*10890*/  LD.E.128 R4, desc[UR40][R4.64] ;  /* 0x0000002804047980 */ /* 0x004f64000c101d00 */
[----:B------:R-:W-:Y:S01]  /*108a0*/  IMAD R35, R38, UR5, R3 ;  /* 0x0000000526237c24 */ /* 0x000fe2000f8e0203 */
[----:B------:R-:W-:Y:S01]  /*108b0*/  ULDC.64 UR4, c[0x0][0xae8] ;  /* 0x0002ba0000047ab9 */ /* 0x000fe20000000a00 */
[----:B------:R-:W-:Y:S01]  /*108c0*/  IMAD R3, R44, 0x30, R34 ;  /* 0x000000302c037824 */ /* 0x000fe200078e0222 */
[----:B------:R-:W-:Y:S01]  /*108d0*/  @!PT LDS RZ, [RZ] ;  /* 0x00000000fffff984 */ /* 0x000fe20000000800 */
[----:B------:R-:W-:Y:S01]  /*108e0*/  @!PT LDS RZ, [RZ] ;  /* 0x00000000fffff984 */ /* 0x000fe20000000800 */
[----:B------:R-:W-:Y:S01]  /*108f0*/  @!PT LDS RZ, [RZ] ;  /* 0x00000000fffff984 */ /* 0x000fe20000000800 */
[----:B------:R-:W-:Y:S01]  /*10900*/  @!PT LDS RZ, [RZ] ;  /* 0x00000000fffff984 */ /* 0x000fe20000000800 */
[----:B------:R2:W-:Y:S06]  /*10910*/  MEMBAR.ALL.CTA ;  /* 0x0000000000007992 */ /* 0x0005ec0000008000 */
[----:B--2---:R-:W2:Y:S01]  /*10920*/  FENCE.VIEW.ASYNC.S ;  /* 0x00000000000073c6 */ /* 0x004ea20000000000 */
[----:B------:R-:W-:-:S02]  /*10930*/  IMAD.IADD R21, R21, 0x1, R35 ;  /* 0x0000000115157824 */ /* 0x000fc400078e0223 */
[----:B------:R-:W-:Y:S02]  /*10940*/  IMAD R28, R28, UR4, RZ ;  /* 0x000000041c1c7c24 */ /* 0x000fe4000f8e02ff */
[----:B------:R-:W-:Y:S02]  /*10950*/  IMAD.IADD R36, R46, 0x1, R3 ;  /* 0x000000012e247824 */ /* 0x000fe400078e0203 */
[C---:B------:R-:W-:Y:S02]  /*10960*/  IMAD R3, R42.reuse, UR5, R28 ;  /* 0x000000052a037c24 */ /* 0x040fe4000f8e021c */
[----:B------:R-:W-:Y:S01]  /*10970*/  IMAD.WIDE.U32 R20, R42, UR4, R20 ;  /* 0x000000042a147c25 */ /* 0x000fe2000f8e0014 */
[----:B------:R-:W-:-:S03]  /*10980*/  ULDC.64 UR4, c[0x0][0xaf0] ;  /* 0x0002bc0000047ab9 */ /* 0x000fc60000000a00 */
[----:B-1----:R-:W-:-:S04]  /*10990*/  @P2 IMAD.HI.U32 R28, R36, R43, RZ ;  /* 0x0000002b241c2227 */ /* 0x002fc800078e00ff */
[----:B------:R-:W-:Y:S01]  /*109a0*/  IMAD.IADD R21, R21, 0x1, R3 ;  /* 0x0000000115157824 */ /* 0x000fe200078e0203 */
[----:B------:R-:W-:Y:S01]  /*109b0*/  MOV R3, R36 ;  /* 0x0000002400037202 */ /* 0x000fe20000000f00 */
[----:B------:R-:W-:Y:S01]  /*109c0*/  IMAD R35, R40, UR4, RZ ;  /* 0x0000000428237c24 */ /* 0x000fe2000f8e02ff */
[----:B0-----:R-:W-:Y:S01]  /*109d0*/  @P2 SHF.R.U32.HI R3, RZ, R39, R28 ;  /* 0x00000027ff032219 */ /* 0x001fe2000001161c */
[----:B------:R-:W-:-:S03]  /*109e0*/  IMAD.WIDE.U32 R20, R37, UR4, R20 ;  /* 0x0000000425147c25 */ /* 0x000fc6000f8e0014 */
[----:B------:R-:W-:Y:S01]  /*109f0*/  SHF.R.S32.HI R28, RZ, 0x1f, R3 ;  /* 0x0000001fff1c7819 */ /* 0x000fe20000011403 */
[----:B------:R-:W-:Y:S01]  /*10a00*/  IMAD R35, R37, UR5, R35 ;  /* 0x0000000525237c24 */ /* 0x000fe2000f8e0223 */
[----:B------:R-:W-:Y:S01]  /*10a10*/  ULDC.64 UR4, c[0x0][0xae0] ;  /* 0x0002b80000047ab9 */ /* 0x000fe20000000a00 */
[----:B------:R-:W-:Y:S02]  /*10a20*/  IMAD.MOV R37, RZ, RZ, -R3 ;  /* 0x000000ffff257224 */ /* 0x000fe400078e0a03 */
[----:B------:R-:W-:Y:S02]  /*10a30*/  IMAD.IADD R21, R21, 0x1, R35 ;  /* 0x0000000115157824 */ /* 0x000fe400078e0223 */
[----:B------:R-:W-:Y:S02]  /*10a40*/  IMAD R35, R0, R37, R36 ;  /* 0x0000002500237224 */ /* 0x000fe400078e0224 */
[----:B------:R-:W-:Y:S02]  /*10a50*/  IMAD R28, R28, UR4, RZ ;  /* 0x000000041c1c7c24 */ /* 0x000fe4000f8e02ff */
[----:B------:R-:W-:Y:S01]  /*10a60*/  IMAD.WIDE.U32 R20, R3, UR4, R20 ;  /* 0x0000000403147c25 */ /* 0x000fe2000f8e0014 */
[----:B------:R-:W-:-:S03]  /*10a70*/  SHF.R.S32.HI R0, RZ, 0x1f, R35 ;  /* 0x0000001fff007819 */ /* 0x000fc60000011423 */
[----:B------:R-:W-:Y:S01]  /*10a80*/  IMAD R37, R3, UR5, R28 ;  /* 0x0000000503257c24 */ /* 0x000fe2000f8e021c */
[----:B------:R-:W-:Y:S01]  /*10a90*/  ULDC.64 UR4, c[0x0][0xad8] ;  /* 0x0002b60000047ab9 */ /* 0x000fe20000000a00 */
[----:B------:R-:W-:Y:S02]  /*10aa0*/  IMAD.IADD R40, R34, 0x1, R46 ;  /* 0x0000000122287824 */ /* 0x000fe400078e022e */
[----:B------:R-:W-:Y:S02]  /*10ab0*/  IMAD.IADD R21, R21, 0x1, R37 ;  /* 0x0000000115157824 */ /* 0x000fe400078e0225 */
[----:B------:R-:W-:Y:S02]  /*10ac0*/  IMAD R0, R0, UR4, RZ ;  /* 0x0000000400007c24 */ /* 0x000fe4000f8e02ff */
[----:B------:R-:W-:-:S04]  /*10ad0*/  IMAD.WIDE.U32 R20, R35, UR4, R20 ;  /* 0x0000000423147c25 */ /* 0x000fc8000f8e0014 */
[----:B------:R-:W-:Y:S01]  /*10ae0*/  IMAD R3, R35, UR5, R0 ;  /* 0x0000000523037c24 */ /* 0x000fe2000f8e0200 */
[----:B------:R-:W-:Y:S01]  /*10af0*/  ULDC.64 UR4, c[0x0][0xa80] ;  /* 0x0002a00000047ab9 */ /* 0x000fe20000000a00 */
[----:B------:R-:W-:Y:S01]  /*10b00*/  VIADD R0, R40, 0x30 ;  /* 0x0000003028007836 */ /* 0x000fe20000000000 */
[----:B------:R-:W-:Y:S01]  /*10b10*/  LEA R28, P0, R20, UR4, 0x1 ;  /* 0x00000004141c7c11 */ /* 0x000fe2000f8008ff */
[----:B------:R-:W-:Y:S01]  /*10b20*/  IMAD.IADD R3, R21, 0x1, R3 ;  /* 0x0000000115037824 */ /* 0x000fe200078e0203 */
[----:B------:R-:W-:-:S03]  /*10b30*/  ULDC UR4, c[0x0][0xac8] ;  /* 0x0002b20000047ab9 */ /* 0x000fc60000000800 */
[----:B--2---:R-:W0:Y:S01]  /*10b40*/  SHFL.IDX PT, R36, R28, 0x1, 0x181f ;  /* 0x00381f001c247f89 */ /* 0x004e2200000e0000 */
[----:B------:R-:W-:Y:S01]  /*10b50*/  LEA.HI.X R38, R20, UR5, R3, 0x1, P0 ;  /* 0x0000000514267c11 */ /* 0x000fe200080f0c03 */
[C---:B------:R-:W-:Y:S01]  /*10b60*/  VIADD R3, R40.reuse, 0x60 ;  /* 0x0000006028037836 */ /* 0x040fe20000000000 */
[----:B------:R-:W-:Y:S01]  /*10b70*/  ISETP.GE.AND P0, PT, R33, UR4, PT ;  /* 0x0000000421007c0c */ /* 0x000fe2000bf06270 */
[----:B------:R-:W1:Y:S03]  /*10b80*/  SHFL.IDX PT, R20, R28, RZ, 0x181f ;  /* 0x00181fff1c147589 */ /* 0x000e6600000e0000 */
[-C--:B------:R-:W-:Y:S01]  /*10b90*/  ISETP.GE.OR P3, PT, R40, R41.reuse, P0 ;  /* 0x000000292800720c */ /* 0x080fe20000766670 */
[----:B------:R-:W2:Y:S01]  /*10ba0*/  SHFL.IDX PT, R21, R38, RZ, 0x181f ;  /* 0x00181fff26157589 */ /* 0x000ea200000e0000 */
[-C--:B------:R-:W-:Y:S02]  /*10bb0*/  ISETP.GE.OR P2, PT, R0, R41.reuse, P0 ;  /* 0x000000290000720c */ /* 0x080fe40000746670 */
[----:B------:R-:W-:Y:S01]  /*10bc0*/  ISETP.GE.OR P1, PT, R3, R41, P0 ;  /* 0x000000290300720c */ /* 0x000fe20000726670 */
[----:B------:R-:W2:Y:S01]  /*10bd0*/  SHFL.IDX PT, R42, R28, 0x2, 0x181f ;  /* 0x00581f001c2a7f89 */ /* 0x000ea200000e0000 */
[----:B------:R-:W-:-:S03]  /*10be0*/  IADD3 R0, R2, 0x16820, RZ ;  /* 0x0001682002007810 */ /* 0x000fc60007ffe0ff */
[----:B------:R-:W2:Y:S01]  /*10bf0*/  SHFL.IDX PT, R35, R38, 0x1, 0x181f ;  /* 0x00381f0026237f89 */ /* 0x000ea200000e0000 */
[----:B------:R-:W-:-:S03]  /*10c00*/  PRMT R0, RZ, 0x654, R0 ;  /* 0x00000654ff007816 */ /* 0x000fc60000000000 */
[----:B------:R-:W2:Y:S01]  /*10c10*/  SHFL.IDX PT, R37, R38, 0x2, 0x181f ;  /* 0x00581f0026257f89 */ /* 0x000ea200000e0000 */
[----:B------:R1:W-:Y:S01]  /*10c20*/  SYNCS.ARRIVE.TRANS64.RED.A1T0 RZ, [R0+URZ], RZ ;  /* 0x000000ff00ff79a7 */ /* 0x0003e2000810043f */
[C---:B0-----:R-:W-:Y:S02]  /*10c30*/  @!P2 LEA R34, P4, R33.reuse, R36, 0x1 ;  /* 0x000000242122a211 */ /* 0x041fe400078808ff */
[----:B------:R-:W0:Y:S01]  /*10c40*/  SHFL.IDX PT, R28, R28, 0x3, 0x181f ;  /* 0x00781f001c1c7f89 */ /* 0x000e2200000e0000 */
[C---:B-1----:R-:W-:Y:S01]  /*10c50*/  @!P3 LEA R20, P5, R33.reuse, R20, 0x1 ;  /* 0x000000142114b211 */ /* 0x042fe200078a08ff */
[----:B------:R-:W-:Y:S02]  /*10c60*/  VIADD R0, R40, 0x90 ;  /* 0x0000009028007836 */ /* 0x000fe40000000000 */
[----:B------:R-:W1:Y:S01]  /*10c70*/  SHFL.IDX PT, R38, R38, 0x3, 0x181f ;  /* 0x00781f0026267f89 */ /* 0x000e6200000e0000 */
[----:B--2---:R-:W-:Y:S02]  /*10c80*/  @!P3 LEA.HI.X R21, R33, R21, R32, 0x1, P5 ;  /* 0x000000152115b211 */ /* 0x004fe400028f0c20 */
[----:B------:R-:W-:-:S02]  /*10c90*/  ISETP.GE.OR P0, PT, R0, R41, P0 ;  /* 0x000000290000720c */ /* 0x000fc40000706670 */
[C---:B------:R-:W-:Y:S02]  /*10ca0*/  @!P1 LEA R36, P5, R33.reuse, R42, 0x1 ;  /* 0x0000002a21249211 */ /* 0x040fe400078a08ff */
        /* <DEDUP_REMOVED lines=10> */
.L_x_2366:
[----:B------:R-:W-:Y:S01]  /*10d50*/  ULDC.64 UR4, c[0x0][0xc00] ;  /* 0x0003000000047ab9 */ /* 0x000fe20000000a00 */
[----:B------:R-:W-:Y:S01]  /*10d60*/  IMAD.MOV.U32 R0, RZ, RZ, RZ ;  /* 0x000000ffff007224 */ /* 0x000fe200078e00ff */
[----:B------:R-:W-:Y:S01]  /*10d70*/  ISETP.NE.U32.AND P0, PT, RZ, UR4, PT ;  /* 0x00000004ff007c0c */ /* 0x000fe2000bf05070 */
[----:B------:R-:W0:Y:S01]  /*10d80*/  LDC R25, c[0x0][0xbe8] ;  /* 0x0002fa00ff197b82 */ /* 0x000e220000000800 */
[----:B------:R-:W-:Y:S02]  /*10d90*/  IADD3 R4, P1, R42, UR4, RZ ;  /* 0x000000042a047c10 */ /* 0x000fe4000ff3e0ff */
[----:B------:R-:W-:Y:S02]  /*10da0*/  ISETP.NE.AND.EX P0, PT, RZ, UR5, PT, P0 ;  /* 0x00000005ff007c0c */ /* 0x000fe4000bf05300 */
[----:B------:R-:W-:Y:S01]  /*10db0*/  IADD3.X R5, R40, UR5, RZ, P1, !PT ;  /* 0x0000000528057c10 */ /* 0x000fe20008ffe4ff */
[----:B------:R-:W-:Y:S02]  /*10dc0*/  ULDC.64 UR4, c[0x0][0xc08] ;  /* 0x0003020000047ab9 */ /* 0x000fe40000000a00 */
        /* <DEDUP_REMOVED lines=16> */
.L_x_2369:
        /* <DEDUP_REMOVED lines=10> */
[----:B--2---:R-:W-:Y:S01]  /*10f70*/  IMAD R3, R8, R9, RZ ;  /* 0x0000000908037224 */ /* 0x004fe200078e02ff */
[----:B-1----:R-:W-:-:S04]  /*10f80*/  IADD3 R10, R26, -0x80, R4 ;  /* 0xffffff801a0a7810 */ /* 0x002fc80007ffe004 */
[----:B------:R-:W-:-:S13]  /*10f90*/  ISETP.GE.AND P0, PT, R10, R3, PT ;  /* 0x000000030a00720c */ /* 0x000fda0003f06270 */
[----:B------:R-:W-:Y:S05]  /*10fa0*/  @P0 BRA `(.L_x_2371) ;  /* 0x0000000000840947 */ /* 0x000fea0003800000 */
[----:B------:R-:W-:Y:S01]  /*10fb0*/  ISETP.NE.AND P0, PT, R9, 0x1, PT ;  /* 0x000000010900780c */ /* 0x000fe20003f05270 */
[----:B------:R-:W-:Y:S01]  /*10fc0*/  ULDC.64 UR4, c[0x0][0xb90] ;  /* 0x0002e40000047ab9 */ /* 0x000fe20000000a00 */
[----:B------:R-:W-:Y:S02]  /*10fd0*/  IMAD.MOV.U32 R4, RZ, RZ, R0 ;  /* 0x000000ffff047224 */ /* 0x000fe400078e0000 */
[----:B------:R-:W-:Y:S02]  /*10fe0*/  IMAD R7, R12, UR4, RZ ;  /* 0x000000040c077c24 */ /* 0x000fe4000f8e02ff */
[----:B------:R-:W-:Y:S02]  /*10ff0*/  IMAD.MOV.U32 R5, RZ, RZ, R11 ;  /* 0x000000ffff057224 */ /* 0x000fe400078e000b */
[C---:B------:R-:W-:Y:S02]  /*11000*/  IMAD R7, R20.reuse, UR5, R7 ;  /* 0x0000000514077c24 */ /* 0x040fe4000f8e0207 */
[----:B------:R-:W-:Y:S01]  /*11010*/  IMAD.WIDE.U32 R4, R20, UR4, R4 ;  /* 0x0000000414047c25 */ /* 0x000fe2000f8e0004 */
[----:B------:R-:W-:-:S02]  /*11020*/  ULDC.64 UR4, c[0x0][0xb98] ;  /* 0x0002e60000047ab9 */ /* 0x000fc40000000a00 */
[----:B------:R-:W1:Y:S01]  /*11030*/  @P0 LDC R15, c[0x0][0xbec] ;  /* 0x0002fb00ff0f0b82 */ /* 0x000e620000000800 */
[----:B------:R-:W-:Y:S01]  /*11040*/  IMAD.MOV.U32 R3, RZ, RZ, R10 ;  /* 0x000000ffff037224 */ /* 0x000fe200078e000a */
[----:B------:R-:W-:-:S03]  /*11050*/  IADD3 R5, R5, R7, RZ ;  /* 0x0000000705057210 */ /* 0x000fc60007ffe0ff */
[----:B------:R-:W-:-:S03]  /*11060*/  IMAD.WIDE.U32 R4, R13, UR4, R4 ;  /* 0x000000040d047c25 */ /* 0x000fc6000f8e0004 */
[----:B------:R-:W2:Y:S01]  /*11070*/  @P0 LDC R21, c[0x0][0xbf0] ;  /* 0x0002fc00ff150b82 */ /* 0x000ea20000000800 */
[----:B-1----:R-:W-:-:S05]  /*11080*/  @P0 IMAD.HI.U32 R6, R10, R15, RZ ;  /* 0x0000000f0a060227 */ /* 0x002fca00078e00ff */
[----:B--2---:R-:W-:Y:S01]  /*11090*/  @P0 SHF.R.U32.HI R3, RZ, R21, R6 ;  /* 0x00000015ff030219 */ /* 0x004fe20000011606 */
[----:B------:R-:W-:-:S03]  /*110a0*/  IMAD R6, R14, UR4, RZ ;  /* 0x000000040e067c24 */ /* 0x000fc6000f8e02ff */
[----:B------:R-:W-:Y:S01]  /*110b0*/  IADD3 R4, P0, R3, R4, RZ ;  /* 0x0000000403047210 */ /* 0x000fe20007f1e0ff */
[--C-:B------:R-:W-:Y:S02]  /*110c0*/  IMAD.MOV R7, RZ, RZ, -R3.reuse ;  /* 0x000000ffff077224 */ /* 0x100fe400078e0a03 */
[----:B------:R-:W-:Y:S01]  /*110d0*/  IMAD R6, R13, UR5, R6 ;  /* 0x000000050d067c24 */ /* 0x000fe2000f8e0206 */
[----:B------:R-:W-:Y:S01]  /*110e0*/  ULDC.64 UR4, c[0x0][0xb88] ;  /* 0x0002e20000047ab9 */ /* 0x000fe20000000a00 */
[----:B------:R-:W-:Y:S01]  /*110f0*/  IMAD R7, R9, R7, R10 ;  /* 0x0000000709077224 */ /* 0x000fe200078e020a */
[----:B------:R-:W-:-:S04]  /*11100*/  SHF.R.S32.HI R9, RZ, 0x1f, R3 ;  /* 0x0000001fff097819 */ /* 0x000fc80000011403 */
        /* <DEDUP_REMOVED lines=11> */
.L_x_2371:
[----:B------:R-:W-:Y:S05]  /*111c0*/  BSYNC B1 ;  /* 0x0000000000017941 */ /* 0x000fea0003800000 */
.L_x_2370:
[----:B------:R-:W2:Y:S01]  /*111d0*/  @P2 LDC R9, c[0x0][0xbf0] ;  /* 0x0002fc00ff092b82 */ /* 0x000ea20000000800 */
[----:B------:R-:W-:Y:S01]  /*111e0*/  ULDC.64 UR4, c[0x0][0xaa0] ;  /* 0x0002a80000047ab9 */ /* 0x000fe20000000a00 */
[----:B-1----:R-:W-:Y:S01]  /*111f0*/  IMAD R6, R44, 0x30, R34 ;  /* 0x000000302c067824 */ /* 0x002fe200078e0222 */
[----:B------:R-:W-:Y:S01]  /*11200*/  ULDC.64 UR6, c[0x0][0xa80] ;  /* 0x0002a00000067ab9 */ /* 0x000fe20000000a00 */
[----:B------:R-:W-:Y:S02]  /*11210*/  IMAD R3, R11, UR4, RZ ;  /* 0x000000040b037c24 */ /* 0x000fe4000f8e02ff */
[----:B------:R-:W-:-:S04]  /*11220*/  IMAD.WIDE.U32 R4, R0, UR4, RZ ;  /* 0x0000000400047c25 */ /* 0x000fc8000f8e00ff */
[----:B------:R-:W-:Y:S01]  /*11230*/  IMAD R3, R0, UR5, R3 ;  /* 0x0000000500037c24 */ /* 0x000fe2000f8e0203 */
[----:B------:R-:W-:Y:S01]  /*11240*/  ULDC.64 UR4, c[0x0][0xae8] ;  /* 0x0002ba0000047ab9 */ /* 0x000fe20000000a00 */
[----:B------:R-:W-:Y:S02]  /*11250*/  IMAD.IADD R10, R26, 0x1, R6 ;  /* 0x000000011a0a7824 */ /* 0x000fe400078e0206 */
[----:B------:R-:W-:Y:S02]  /*11260*/  IMAD R0, R12, UR4, RZ ;  /* 0x000000040c007c24 */ /* 0x000fe4000f8e02ff */
[----:B------:R-:W-:Y:S02]  /*11270*/  IMAD.IADD R5, R5, 0x1, R3 ;  /* 0x0000000105057824 */ /* 0x000fe400078e0203 */
[----:B------:R-:W-:Y:S02]  /*11280*/  IMAD R7, R20, UR5, R0 ;  /* 0x0000000514077c24 */ /* 0x000fe4000f8e0200 */
[----:B0-----:R-:W-:-:S04]  /*11290*/  @P2 IMAD.HI.U32 R0, R10, R27, RZ ;  /* 0x0000001b0a002227 */ /* 0x001fc800078e00ff */
[----:B------:R-:W-:Y:S01]  /*112a0*/  IMAD.MOV.U32 R3, RZ, RZ, R10 ;  /* 0x000000ffff037224 */ /* 0x000fe200078e000a */
[----:B--2---:R-:W-:Y:S01]  /*112b0*/  @P2 SHF.R.U32.HI R3, RZ, R9, R0 ;  /* 0x00000009ff032219 */ /* 0x004fe20000011600 */
[----:B------:R-:W-:Y:S01]  /*112c0*/  IMAD.WIDE.U32 R4, R20, UR4, R4 ;  /* 0x0000000414047c25 */ /* 0x000fe2000f8e0004 */
[----:B------:R-:W-:Y:S02]  /*112d0*/  ULDC.64 UR4, c[0x0][0xaf0] ;  /* 0x0002bc0000047ab9 */ /* 0x000fe40000000a00 */
[----:B------:R-:W-:Y:S01]  /*112e0*/  IADD3 R21, -R3, RZ, RZ ;  /* 0x000000ff03157210 */ /* 0x000fe20007ffe1ff */
[----:B------:R-:W-:Y:S01]  /*112f0*/  IMAD.IADD R5, R5, 0x1, R7 ;  /* 0x0000000105057824 */ /* 0x000fe200078e0207 */
[----:B------:R-:W-:Y:S01]  /*11300*/  SHF.R.S32.HI R0, RZ, 0x1f, R3 ;  /* 0x0000001fff007819 */ /* 0x000fe20000011403 */
[----:B------:R-:W-:Y:S02]  /*11310*/  IMAD R6, R14, UR4, RZ ;  /* 0x000000040e067c24 */ /* 0x000fe4000f8e02ff */
[----:B------:R-:W-:-:S04]  /*11320*/  IMAD.WIDE.U32 R4, R13, UR4, R4 ;  /* 0x000000040d047c25 */ /* 0x000fc8000f8e0004 */
[----:B------:R-:W-:Y:S01]  /*11330*/  IMAD R7, R13, UR5, R6 ;  /* 0x000000050d077c24 */ /* 0x000fe2000f8e0206 */
[----:B------:R-:W-:Y:S01]  /*11340*/  ULDC.64 UR4, c[0x0][0xae0] ;  /* 0x0002b80000047ab9 */ /* 0x000fe20000000a00 */
        /* <DEDUP_REMOVED lines=21> */
[----:B------:R-:W1:Y:S03]  /*114a0*/  SHFL.IDX PT, R0, R20, RZ, 0x181f ;  /* 0x00181fff14007589 */ /* 0x000e6600000e0000 */
[C---:B------:R-:W-:Y:S01]  /*114b0*/  VIADD R8, R24.reuse, 0x30 ;  /* 0x0000003018087836 */ /* 0x040fe20000000000 */
[----:B------:R-:W2:Y:S01]  /*114c0*/  SHFL.IDX PT, R5, R7, 0x1, 0x181f ;  /* 0x00381f0007057f89 */ /* 0x000ea200000e0000 */
[C---:B------:R-:W-:Y:S01]  /*114d0*/  ISETP.GE.OR P2, PT, R24.reuse, R21, P0 ;  /* 0x000000151800720c */ /* 0x040fe20000746670 */
[----:B------:R-:W-:-:S02]  /*114e0*/  VIADD R10, R24, 0x60 ;  /* 0x00000060180a7836 */ /* 0x000fc40000000000 */
[----:B------:R-:W3:Y:S01]  /*114f0*/  SHFL.IDX PT, R14, R7, 0x2, 0x181f ;  /* 0x00581f00070e7f89 */ /* 0x000ee200000e0000 */
[-C--:B------:R-:W-:Y:S02]  /*11500*/  ISETP.GE.OR P3, PT, R8, R21.reuse, P0 ;  /* 0x000000150800720c */ /* 0x080fe40000766670 */
        /* <DEDUP_REMOVED lines=10> */
[C-C-:B----4-:R-:W-:Y:S02]  /*115b0*/  @!P3 LEA.HI.X R9, R33.reuse, R4, R32.reuse, 0x1, P1 ;  /* 0x000000042109b211 */ /* 0x150fe400008f0c20 */
[----:B------:R-:W-:Y:S01]  /*115c0*/  @!P4 MOV R4, R25 ;  /* 0x000000190004c202 */ /* 0x000fe20000000f00 */
[----:B------:R0:W2:Y:S01]  /*115d0*/  SHFL.IDX PT, R14, R7, 0x3, 0x181f ;  /* 0x00781f00070e7f89 */ /* 0x0000a200000e0000 */
[----:B-----5:R-:W-:-:S03]  /*115e0*/  @!P4 LEA.HI.X R5, R33, R6, R32, 0x1, P5 ;  /* 0x000000062105c211 */ /* 0x020fc600028f0c20 */
[----:B------:R0:W-:Y:S04]  /*115f0*/  @!P3 ST.E.128 desc[UR40][R8.64], RZ ;  /* 0x000000ff0800b985 */ /* 0x0001e8000c101d28 */
[----:B------:R0:W-:Y:S02]  /*11600*/  @!P4 ST.E.128 desc[UR40][R4.64], RZ ;  /* 0x000000ff0400c985 */ /* 0x0001e4000c101d28 */
.L_x_2555:
[----:B------:R-:W-:-:S05]  /*11610*/  VIADD R24, R24, 0x90 ;  /* 0x0000009018187836 */ /* 0x000fca0000000000 */
[----:B------:R-:W-:-:S13]  /*11620*/  ISETP.GE.OR P0, PT, R24, R21, P0 ;  /* 0x000000151800720c */ /* 0x000fda0000706670 */
[----:B--2---:R-:W-:-:S04]  /*11630*/  @!P0 LEA R14, P1, R33, R14, 0x1 ;  /* 0x0000000e210e8211 */ /* 0x004fc800078208ff */
[----:B-1----:R-:W-:-:S05]  /*11640*/  @!P0 LEA.HI.X R15, R33, R0, R32, 0x1, P1 ;  /* 0x00000000210f8211 */ /* 0x002fca00008f0c20 */
[----:B------:R1:W-:Y:S04]  /*11650*/  @!P0 ST.E.128 desc[UR40][R14.64], RZ ;  /* 0x000000ff0e008985 */ /* 0x0003e8000c101d28 */
.L_x_2368:
[----:B------:R-:W-:Y:S05]  /*11660*/  BSYNC B0 ;  /* 0x0000000000007941 */ /* 0x000fea0003800000 */
.L_x_2365:
[----:B------:R-:W-:Y:S02]  /*11670*/  ULDC UR4, c[0x0][0xc3c] ;  /* 0x00030f0000047ab9 */ /* 0x000fe40000000800 */
[----:B------:R-:W-:-:S13]  /*11680*/  ISETP.GE.AND P0, PT, R31, UR4, PT ;  /* 0x000000041f007c0c */ /* 0x000fda000bf06270 */
[----:B------:R-:W-:Y:S05]  /*11690*/  @!P0 BRA `(.L_x_2373) ;  /* 0xfffffef800608947 */ /* 0x000fea000383ffff */
[----:B------:R-:W-:Y:S05]  /*116a0*/  BRA `(.L_x_2240) ;  /* 0x0000006400d47947 */ /* 0x000fea0003800000 */
.L_x_2238:
        /* <DEDUP_REMOVED lines=18> */
.L_x_2374:
        /* <DEDUP_REMOVED lines=12> */
[C---:B------:R-:W-:Y:S02]  /*11890*/  ISETP.GE.U32.AND P2, PT, R5.reuse, 0x2, PT ;  /* 0x000000020500780c */ /* 0x040fe40003f46070 */
[C---:B------:R-:W-:Y:S02]  /*118a0*/  ISETP.GE.U32.AND P3, PT, R5.reuse, 0x4, PT ;  /* 0x000000040500780c */ /* 0x040fe40003f66070 */
[C---:B------:R-:W-:Y:S02]  /*118b0*/  ISETP.GE.U32.AND P4, PT, R5.reuse, 0x8, PT ;  /* 0x000000080500780c */ /* 0x040fe40003f86070 */
[----:B------:R-:W-:Y:S02]  /*118c0*/  ISETP.GE.U32.AND P5, PT, R5, 0x10, PT ;  /* 0x000000100500780c */ /* 0x000fe40003fa6070 */
[----:B------:R-:W-:Y:S01]  /*118d0*/  MOV R16, RZ ;  /* 0x000000ff00107202 */ /* 0x000fe20000000f00 */
        /* <DEDUP_REMOVED lines=25> */
.L_x_2380:
        /* <DEDUP_REMOVED lines=12> */
.L_x_2379:
[----:B------:R-:W-:Y:S05]  /*11b30*/  BSYNC B0 ;  /* 0x0000000000007941 */ /* 0x000fea0003800000 */
.L_x_2378:
[----:B0----5:R-:W0:Y:S02]  /*11b40*/  SHFL.UP PT, R2, R0, 0x1, RZ ;  /* 0x0420000000027989 */ /* 0x021e2400000e00ff */
[----:B0-----:R-:W-:-:S05]  /*11b50*/  SEL R3, R2, RZ, P1 ;  /* 0x000000ff02037207 */ /* 0x001fca0000800000 */
[----:B------:R-:W-:-:S05]  /*11b60*/  IMAD.IADD R3, R0, 0x1, R3 ;  /* 0x0000000100037824 */ /* 0x000fca00078e0203 */
[----:B------:R-:W0:Y:S02]  /*11b70*/  SHFL.UP PT, R2, R3, 0x2, RZ ;  /* 0x0440000003027989 */ /* 0x000e2400000e00ff */
        /* <DEDUP_REMOVED lines=16> */
[----:B------:R-:W-:Y:S02]  /*11c80*/  IMAD.MOV.U32 R6, RZ, RZ, R9 ;  /* 0x000000ffff067224 */ /* 0x000fe400078e0009 */
[----:B------:R-:W-:-:S07]  /*11c90*/  IMAD.MOV.U32 R9, RZ, RZ, R3 ;  /* 0x000000ffff097224 */ /* 0x000fce00078e0003 */
.L_x_2376:
        /* <DEDUP_REMOVED lines=15> */
[----:B0-----:R-:W-:-:S06]  /*11d90*/  IADD3 R12, R11, 0xffffffe, RZ ;  /* 0x0ffffffe0b0c7810 */ /* 0x001fcc0007ffe0ff */
[----:B------:R-:W0:Y:S02]  /*11da0*/  F2I.FTZ.U32.TRUNC.NTZ R3, R12 ;  /* 0x0000000c00037305 */ /* 0x000e24000021f000 */
[----:B0-----:R-:W-:Y:S01]  /*11db0*/  IMAD.MOV R15, RZ, RZ, -R3 ;  /* 0x000000ffff0f7224 */ /* 0x001fe200078e0a03 */
[----:B------:R-:W-:Y:S06]  /*11dc0*/  @!P0 BRA `(.L_x_2381) ;  /* 0x0000000000088947 */ /* 0x000fec0003800000 */
[----:B------:R-:W-:-:S05]  /*11dd0*/  VIADD R11, R13, 0xffffffff ;  /* 0xffffffff0d0b7836 */ /* 0x000fca0000000000 */
[----:B------:R0:W1:Y:S02]  /*11de0*/  SHFL.IDX PT, R16, R6, R11, 0x1f ;  /* 0x00001f0b06107589 */ /* 0x00006400000e0000 */
.L_x_2381:
[----:B-1----:R-:W-:Y:S01]  /*11df0*/  IMAD R16, R16, UR5, R9 ;  /* 0x0000000510107c24 */ /* 0x002fe2000f8e0209 */
[----:B0-----:R-:W-:Y:S01]  /*11e00*/  IABS R6, R4 ;  /* 0x0000000400067213 */ /* 0x001fe20000000000 */
[----:B------:R-:W-:Y:S02]  /*11e10*/  IMAD R11, R15, R8, RZ ;  /* 0x000000080f0b7224 */ /* 0x000fe400078e02ff */
[----:B------:R-:W-:Y:S01]  /*11e20*/  IMAD.MOV.U32 R2, RZ, RZ, RZ ;  /* 0x000000ffff027224 */ /* 0x000fe200078e00ff */
[----:B------:R-:W-:Y:S01]  /*11e30*/  IADD3 R9, -R16, UR6, RZ ;  /* 0x0000000610097c10 */ /* 0x000fe2000fffe1ff */
[----:B------:R-:W-:Y:S02]  /*11e40*/  IMAD.MOV R6, RZ, RZ, -R6 ;  /* 0x000000ffff067224 */ /* 0x000fe400078e0a06 */
        /* <DEDUP_REMOVED lines=12> */
[----:B------:R-:W-:Y:S02]  /*11f10*/  @!P2 IADD3 R2, -R2, RZ, RZ ;  /* 0x000000ff0202a210 */ /* 0x000fe40007ffe1ff */
[----:B------:R-:W-:-:S05]  /*11f20*/  @!P1 LOP3.LUT R2, RZ, R4, RZ, 0x33, !PT ;  /* 0x00000004ff029212 */ /* 0x000fca00078e33ff */
[----:B------:R-:W-:Y:S02]  /*11f30*/  IMAD R6, R7, R2, RZ ;  /* 0x0000000207067224 */ /* 0x000fe400078e02ff */
[----:B------:R-:W-:Y:S02]  /*11f40*/  IMAD.MOV R2, RZ, RZ, -R2 ;  /* 0x000000ffff027224 */ /* 0x000fe400078e0a02 */
[----:B------:R-:W-:Y:S02]  /*11f50*/  IMAD.MOV R8, RZ, RZ, -R6 ;  /* 0x000000ffff087224 */ /* 0x000fe400078e0a06 */
[----:B------:R-:W-:Y:S02]  /*11f60*/  IMAD R4, R4, R2, R9 ;  /* 0x0000000204047224 */ /* 0x000fe400078e0209 */
[----:B------:R-:W-:Y:S01]  /*11f70*/  IMAD.MOV.U32 R2, RZ, RZ, RZ ;  /* 0x000000ffff027224 */ /* 0x000fe200078e00ff */
[----:B------:R-:W-:-:S04]  /*11f80*/  VIADDMNMX R7, R8, UR5, R7, PT ;  /* 0x0000000508077c46 */ /* 0x000fc8000b800107 */
[----:B------:R-:W-:-:S04]  /*11f90*/  IABS R8, R7 ;  /* 0x0000000700087213 */ /* 0x000fc80000000000 */
[----:B------:R-:W0:Y:S08]  /*11fa0*/  I2F.RP R10, R8 ;  /* 0x00000008000a7306 */ /* 0x000e300000209400 */
[----:B0-----:R-:W0:Y:S02]  /*11fb0*/  MUFU.RCP R10, R10 ;  /* 0x0000000a000a7308 */ /* 0x001e240000001000 */
[----:B0-----:R-:W-:Y:S01]  /*11fc0*/  VIADD R3, R10, 0xffffffe ;  /* 0x0ffffffe0a037836 */ /* 0x001fe20000000000 */
[----:B------:R-:W-:-:S05]  /*11fd0*/  IABS R10, R7 ;  /* 0x00000007000a7213 */ /* 0x000fca0000000000 */
[----:B------:R-:W0:Y:S02]  /*11fe0*/  F2I.FTZ.U32.TRUNC.NTZ R3, R3 ;  /* 0x0000000300037305 */ /* 0x000e24000021f000 */
[----:B0-----:R-:W-:-:S04]  /*11ff0*/  IMAD.MOV R11, RZ, RZ, -R3 ;  /* 0x000000ffff0b7224 */ /* 0x001fc800078e0a03 */
[----:B------:R-:W-:-:S04]  /*12000*/  IMAD R9, R11, R8, RZ ;  /* 0x000000080b097224 */ /* 0x000fc800078e02ff */
[----:B------:R-:W-:Y:S01]  /*12010*/  IMAD.HI.U32 R2, R3, R9, R2 ;  /* 0x0000000903027227 */ /* 0x000fe200078e0002 */
[----:B------:R-:W-:-:S03]  /*12020*/  IABS R9, R4 ;  /* 0x0000000400097213 */ /* 0x000fc60000000000 */
[----:B------:R-:W-:Y:S02]  /*12030*/  IMAD.MOV R3, RZ, RZ, -R10 ;  /* 0x000000ffff037224 */ /* 0x000fe400078e0a0a */
[----:B------:R-:W-:-:S04]  /*12040*/  IMAD.HI.U32 R2, R2, R9, RZ ;  /* 0x0000000902027227 */ /* 0x000fc800078e00ff */
[----:B------:R-:W-:-:S05]  /*12050*/  IMAD R3, R2, R3, R9 ;  /* 0x0000000302037224 */ /* 0x000fca00078e0209 */
[----:B------:R-:W-:-:S13]  /*12060*/  ISETP.GT.U32.AND P1, PT, R8, R3, PT ;  /* 0x000000030800720c */ /* 0x000fda0003f24070 */
[----:B------:R-:W-:Y:S01]  /*12070*/  @!P1 IMAD.IADD R3, R3, 0x1, -R8 ;  /* 0x0000000103039824 */ /* 0x000fe200078e0a08 */
[----:B------:R-:W-:Y:S02]  /*12080*/  @!P1 IADD3 R2, R2, 0x1, RZ ;  /* 0x0000000102029810 */ /* 0x000fe40007ffe0ff */
        /* <DEDUP_REMOVED lines=13> */
.L_x_2377:
[----:B------:R-:W-:Y:S01]  /*12160*/  IMAD.MOV.U32 R17, RZ, RZ, RZ ;  /* 0x000000ffff117224 */ /* 0x000fe200078e00ff */
[----:B------:R-:W-:Y:S01]  /*12170*/  MOV R18, RZ ;  /* 0x000000ff00127202 */ /* 0x000fe20000000f00 */
[----:B------:R-:W-:-:S07]  /*12180*/  IMAD.U32 R16, RZ, RZ, UR6 ;  /* 0x00000006ff107e24 */ /* 0x000fce000f8e00ff */
.L_x_2382:
[----:B------:R-:W-:-:S13]  /*12190*/  ISETP.NE.AND P0, PT, R5, RZ, PT ;  /* 0x000000ff0500720c */ /* 0x000fda0003f05270 */
[----:B------:R-:W0:Y:S01]  /*121a0*/  @!P0 S2R R3, SR_CgaCtaId ;  /* 0x0000000000038919 */ /* 0x000e220000008800 */
[----:B------:R-:W-:-:S04]  /*121b0*/  @!P0 MOV R0, 0x400 ;  /* 0x0000040000008802 */ /* 0x000fc80000000f00 */
[----:B0-----:R-:W-:-:S05]  /*121c0*/  @!P0 LEA R0, R3, R0, 0x18 ;  /* 0x0000000003008211 */ /* 0x001fca00078ec0ff */
[----:B------:R0:W-:Y:S01]  /*121d0*/  @!P0 STS.128 [R0+0x168d0], R16 ;  /* 0x0168d01000008388 */ /* 0x0001e20000000c00 */
[----:B------:R-:W-:Y:S06]  /*121e0*/  BAR.ARV 0x5, 0x200 ;  /* 0x0148000000007b1d */ /* 0x000fec0000002000 */
.L_x_2375:
[----:B------:R2:W-:Y:S01]  /*121f0*/  STL [R1+0x24], RZ ;  /* 0x000024ff01007387 */ /* 0x0005e20000100800 */
[----:B------:R-:W-:Y:S01]  /*12200*/  ULDC UR4, c[0x0][0xc3c] ;  /* 0x00030f0000047ab9 */ /* 0x000fe20000000800 */
[----:B------:R-:W-:Y:S01]  /*12210*/  IMAD.MOV.U32 R27, RZ, RZ, 0x1 ;  /* 0x00000001ff1b7424 */ /* 0x000fe200078e00ff */
[----:B-1----:R-:W-:Y:S01]  /*12220*/  ISETP.GE.AND P0, PT, R19, UR4, PT ;  /* 0x0000000413007c0c */ /* 0x002fe2000bf06270 */
[----:B------:R-:W-:-:S12]  /*12230*/  IMAD.MOV.U32 R23, RZ, RZ, RZ ;  /* 0x000000ffff177224 */ /* 0x000fd800078e00ff */
[----:B--2---:R-:W-:Y:S05]  /*12240*/  @P0 BRA `(.L_x_2383) ;  /* 0x0000005800100947 */ /* 0x004fea0003800000 */
[----:B------:R-:W0:Y:S01]  /*12250*/  S2R R5, SR_TID.X ;  /* 0x0000000000057919 */ /* 0x000e220000002100 */
[----:B------:R-:W1:Y:S01]  /*12260*/  S2UR UR5, SR_CgaCtaId ;  /* 0x00000000000579c3 */ /* 0x000e620000008800 */
[----:B------:R-:W-:Y:S01]  /*12270*/  UMOV UR4, 0x400 ;  /* 0x0000040000047882 */ /* 0x000fe20000000000 */
[----:B------:R-:W-:Y:S01]  /*12280*/  BSSY B8, `(.L_x_2383) ;  /* 0x0000580000087945 */ /* 0x000fe20003800000 */
[----:B------:R2:W-:Y:S01]  /*12290*/  STL [R1+0x24], RZ ;  /* 0x000024ff01007387 */ /* 0x0005e20000100800 */
[----:B------:R-:W-:Y:S01]  /*122a0*/  IMAD.MOV.U32 R27, RZ, RZ, 0x1 ;  /* 0x00000001ff1b7424 */ /* 0x000fe200078e00ff */
[----:B------:R-:W-:Y:S01]  /*122b0*/  ULDC.64 UR38, c[0x0][0x198] ;  /* 0x0000660000267ab9 */ /* 0x000fe20000000a00 */
[----:B------:R-:W-:Y:S01]  /*122c0*/  IMAD.MOV.U32 R23, RZ, RZ, RZ ;  /* 0x000000ffff177224 */ /* 0x000fe200078e00ff */
[----:B------:R-:W-:Y:S01]  /*122d0*/  ULDC UR36, c[0x0][0xc] ;  /* 0x0000030000247ab9 */ /* 0x000fe20000000800 */
[----:B------:R-:W-:Y:S01]  /*122e0*/  IMAD.MOV.U32 R28, RZ, RZ, RZ ;  /* 0x000000ffff1c7224 */ /* 0x000fe200078e00ff */
[----:B-1----:R-:W-:-:S06]  /*122f0*/  ULEA UR4, UR5, UR4, 0x18 ;  /* 0x0000000405047291 */ /* 0x002fcc000f8ec03f */
[----:B------:R-:W-:Y:S01]  /*12300*/  MOV R22, UR4 ;  /* 0x0000000400167c02 */ /* 0x000fe20008000f00 */
[C---:B0-----:R-:W-:Y:S01]  /*12310*/  IMAD.SHL.U32 R0, R5.reuse, 0x8, RZ ;  /* 0x0000000805007824 */ /* 0x041fe200078e00ff */
[----:B------:R-:W-:-:S04]  /*12320*/  LOP3.LUT R4, R5, 0x7f, RZ, 0xc0, !PT ;  /* 0x0000007f05047812 */ /* 0x000fc800078ec0ff */
[----:B------:R-:W-:Y:S01]  /*12330*/  LOP3.LUT R2, R0, 0x1f8, RZ, 0xc0, !PT ;  /* 0x000001f800027812 */ /* 0x000fe200078ec0ff */
[----:B------:R-:W-:Y:S01]  /*12340*/  IMAD.SHL.U32 R3, R4, 0x8, RZ ;  /* 0x0000000804037824 */ /* 0x000fe200078e00ff */
[----:B------:R-:W-:Y:S02]  /*12350*/  SHF.R.U32.HI R4, RZ, 0x3, R4 ;  /* 0x00000003ff047819 */ /* 0x000fe40000011604 */
[----:B------:R-:W-:-:S04]  /*12360*/  LOP3.LUT R2, R2, 0x38, R5, 0x78, !PT ;  /* 0x0000003802027812 */ /* 0x000fc800078e7805 */
[----:B------:R-:W-:Y:S01]  /*12370*/  LOP3.LUT R3, R2, 0x200, R3, 0xf8, !PT ;  /* 0x0000020002037812 */ /* 0x000fe200078ef803 */
[----:B------:R-:W-:-:S05]  /*12380*/  IMAD.SHL.U32 R2, R5, 0x10, RZ ;  /* 0x0000001005027824 */ /* 0x000fca00078e00ff */
[----:B------:R-:W-:Y:S01]  /*12390*/  LOP3.LUT R0, R4, 0x70, R2, 0xf8, !PT ;  /* 0x0000007004007812 */ /* 0x000fe200078ef802 */
[----:B------:R-:W-:Y:S02]  /*123a0*/  IMAD R2, R3, 0x2, R22 ;  /* 0x0000000203027824 */ /* 0x000fe400078e0216 */
[----:B------:R-:W-:-:S03]  /*123b0*/  IMAD.MOV.U32 R0, RZ, RZ, 0x1 ;  /* 0x00000001ff007424 */ /* 0x000fc600078e00ff */
[----:B------:R2:W-:Y:S04]  /*123c0*/  STL [R1+0xc], R2 ;  /* 0x00000c0201007387 */ /* 0x0005e80000100800 */
[----:B------:R2:W-:Y:S02]  /*123d0*/  STL [R1+0x4], R0 ;  /* 0x0000040001007387 */ /* 0x0005e40000100800 */
.L_x_2505:
[----:B0-2---:R-:W0:Y:S02]  /*123e0*/  LDC.64 R2, c[0x0][0xc88] ;  /* 0x00032200ff027b82 */ /* 0x005e240000000a00 */
[----:B0-----:R-:W-:-:S05]  /*123f0*/  IMAD.WIDE R2, R19, 0x4, R2 ;  /* 0x0000000413027825 */ /* 0x001fca00078e0202 */
[----:B------:R-:W2:Y:S01]  /*12400*/  LDG.E R13, desc[UR40][R2.64] ;  /* 0x00000028020d7981 */ /* 0x000ea2000c1e1900 */
[----:B------:R-:W-:Y:S05]  /*12410*/  YIELD ;  /* 0x0000000000007946 */ /* 0x000fea0003800000 */
[----:B------:R-:W-:Y:S01]  /*12420*/  ULDC.64 UR4, c[0x0][0xa28] ;  /* 0x00028a0000047ab9 */ /* 0x000fe20000000a00 */
[----:B------:R-:W-:Y:S01]  /*12430*/  ULDC.64 UR6, c[0x0][0xa00] ;  /* 0x0002800000067ab9 */ /* 0x000fe20000000a00 */
[----:B------:R-:W-:Y:S02]  /*12440*/  ISETP.NE.U32.AND P0, PT, RZ, UR4, PT ;  /* 0x00000004ff007c0c */ /* 0x000fe4000bf05070 */
[----:B-1----:R-:W-:Y:S01]  /*12450*/  CS2R R8, SRZ ;  /* 0x0000000000087805 */ /* 0x002fe2000001ff00 */
[----:B------:R-:W-:Y:S01]  /*12460*/  ULDC.64 UR8, c[0x0][0xa18] ;  /* 0x0002860000087ab9 */ /* 0x000fe20000000a00 */
[----:B------:R-:W-:-:S02]  /*12470*/  ISETP.NE.AND.EX P1, PT, RZ, UR5, PT, P0 ;  /* 0x00000005ff007c0c */ /* 0x000fc4000bf25300 */
[----:B------:R-:W-:-:S04]  /*12480*/  ISETP.NE.U32.AND P0, PT, RZ, UR6, PT ;  /* 0x00000006ff007c0c */ /* 0x000fc8000bf05070 */
[----:B------:R-:W-:Y:S02]  /*12490*/  ISETP.NE.AND.EX P0, PT, RZ, UR7, PT, P0 ;  /* 0x00000007ff007c0c */ /* 0x000fe4000bf05300 */
[----:B--2---:R-:W-:Y:S01]  /*124a0*/  SHF.R.S32.HI R0, RZ, 0x1f, R13 ;  /* 0x0000001fff007819 */ /* 0x004fe2000001140d */
[----:B------:R-:W-:-:S04]  /*124b0*/  IMAD.SHL.U32 R24, R13, 0x4, RZ ;  /* 0x000000040d187824 */ /* 0x000fc800078e00ff */
[C---:B------:R-:W-:Y:S01]  /*124c0*/  @P1 LEA R4, P2, R13.reuse, UR4, 0x2 ;  /* 0x000000040d041c11 */ /* 0x040fe2000f8410ff */
[----:B------:R-:W-:Y:S01]  /*124d0*/  STL [R1+0x10], R13 ;  /* 0x0000100d01007387 */ /* 0x000fe20000100800 */
[C-C-:B------:R-:W-:Y:S02]  /*124e0*/  SHF.L.U64.HI R25, R13.reuse, 0x2, R0.reuse ;  /* 0x000000020d197819 */ /* 0x140fe40000010200 */
[----:B------:R-:W-:Y:S01]  /*124f0*/  @P1 LEA.HI.X R5, R13, UR5, R0, 0x2, P2 ;  /* 0x000000050d051c11 */ /* 0x000fe200090f1400 */
[----:B------:R-:W-:Y:S01]  /*12500*/  ULDC.64 UR4, c[0x0][0xa08] ;  /* 0x0002820000047ab9 */ /* 0x000fe20000000a00 */
[C---:B------:R-:W-:Y:S01]  /*12510*/  IADD3 R2, P2, R24.reuse, UR6, RZ ;  /* 0x0000000618027c10 */ /* 0x040fe2000ff5e0ff */
[----:B------:R0:W-:Y:S03]  /*12520*/  STL [R1+0x30], R0 ;  /* 0x0000300001007387 */ /* 0x0001e60000100800 */
[C---:B------:R-:W-:Y:S01]  /*12530*/  IADD3.X R3, R25.reuse, UR7, RZ, P2, !PT ;  /* 0x0000000719037c10 */ /* 0x040fe200097fe4ff */
[----:B------:R-:W-:Y:S01]  /*12540*/  ULDC.64 UR6, c[0x0][0xa10] ;  /* 0x0002840000067ab9 */ /* 0x000fe20000000a00 */
[----:B------:R-:W-:Y:S01]  /*12550*/  ISETP.NE.U32.AND P3, PT, RZ, UR8, PT ;  /* 0x00000008ff007c0c */ /* 0x000fe2000bf65070 */
[----:B------:R1:W5:Y:S01]  /*12560*/  @P1 LDG.E R8, desc[UR40][R4.64] ;  /* 0x0000002804081981 */ /* 0x000362000c1e1900 */
[----:B------:R-:W-:Y:S01]  /*12570*/  IADD3 R6, P4, R24, UR4, RZ ;  /* 0x0000000418067c10 */ /* 0x000fe2000ff9e0ff */
[----:B------:R-:W-:Y:S01]  /*12580*/  IMAD.MOV.U32 R29, RZ, RZ, RZ ;  /* 0x000000ffff1d7224 */ /* 0x000fe200078e00ff */
[----:B------:R-:W-:Y:S01]  /*12590*/  ISETP.NE.AND.EX P3, PT, RZ, UR9, PT, P3 ;  /* 0x00000009ff007c0c */ /* 0x000fe2000bf65330 */
[----:B------:R-:W2:Y:S01]  /*125a0*/  @P0 LDG.E R9, desc[UR40][R2.64] ;  /* 0x0000002802090981 */ /* 0x000ea2000c1e1900 */
[----:B------:R-:W-:Y:S01]  /*125b0*/  IADD3.X R7, R25, UR5, RZ, P4, !PT ;  /* 0x0000000519077c10 */ /* 0x000fe2000a7fe4ff */
[----:B0-----:R-:W-:Y:S01]  /*125c0*/  IMAD.MOV.U32 R0, RZ, RZ, RZ ;  /* 0x000000ffff007224 */ /* 0x001fe200078e00ff */
[----:B------:R-:W-:-:S02]  /*125d0*/  ISETP.NE.U32.AND P1, PT, RZ, UR4, PT ;  /* 0x00000004ff007c0c */ /* 0x000fc4000bf25070 */
[----:B------:R-:W-:Y:S02]  /*125e0*/  ISETP.NE.U32.AND P2, PT, RZ, UR6, PT ;  /* 0x00000006ff007c0c */ /* 0x000fe4000bf45070 */
[C---:B-1----:R-:W-:Y:S01]  /*125f0*/  IADD3 R4, P4, R24.reuse, UR6, RZ ;  /* 0x0000000618047c10 */ /* 0x042fe2000ff9e0ff */
[----:B------:R-:W-:Y:S01]  /*12600*/  ULDC UR4, c[0x0][0x288] ;  /* 0x0000a20000047ab9 */ /* 0x000fe20000000800 */
[----:B------:R-:W-:Y:S02]  /*12610*/  ISETP.NE.AND.EX P1, PT, RZ, UR5, PT, P1 ;  /* 0x00000005ff007c0c */ /* 0x000fe4000bf25310 */
[----:B------:R-:W-:Y:S02]  /*12620*/  IADD3.X R5, R25, UR7, RZ, P4, !PT ;  /* 0x0000000719057c10 */ /* 0x000fe4000a7fe4ff */
[----:B------:R-:W-:Y:S02]  /*12630*/  @P3 IADD3 R10, P4, R24, UR8, RZ ;  /* 0x00000008180a3c10 */ /* 0x000fe4000ff9e0ff */
[----:B------:R-:W-:-:S02]  /*12640*/  ISETP.NE.AND.EX P2, PT, RZ, UR7, PT, P2 ;  /* 0x00000007ff007c0c */ /* 0x000fc4000bf45320 */
[----:B------:R-:W-:-:S05]  /*12650*/  @P3 IADD3.X R11, R25, UR9, RZ, P4, !PT ;  /* 0x00000009190b3c10 */ /* 0x000fca000a7fe4ff */
[----:B------:R-:W5:Y:S06]  /*12660*/  @P1 LDG.E R29, desc[UR40][R6.64] ;  /* 0x00000028061d1981 */ /* 0x000f6c000c1e1900 */
        /* <DEDUP_REMOVED lines=14> */
[----:B------:R-:W-:Y:S01]  /*12750*/  MOV R12, R9 ;  /* 0x00000009000c7202 */ /* 0x000fe20000000f00 */
[----:B0-----:R-:W-:Y:S01]  /*12760*/  IMAD.U32 R9, RZ, RZ, UR5 ;  /* 0x00000005ff097e24 */ /* 0x001fe2000f8e00ff */
[----:B----4-:R-:W-:Y:S06]  /*12770*/  @P3 BRA `(.L_x_2384) ;  /* 0x0000000000143947 */ /* 0x010fec0003800000 */
[----:B------:R-:W-:Y:S05]  /*12780*/  @!P0 BRA `(.L_x_2384) ;  /* 0x0000000000108947 */ /* 0x000fea0003800000 */
[----:B------:R-:W2:Y:S04]  /*12790*/  LDG.E R11, desc[UR40][R2.64] ;  /* 0x00000028020b7981 */ /* 0x000ea8000c1e1900 */
[----:B------:R-:W2:Y:S02]  /*127a0*/  LDG.E R2, desc[UR40][R2.64+0x4] ;  /* 0x0000042802027981 */ /* 0x000ea4000c1e1900 */
[----:B--2---:R-:W-:-:S05]  /*127b0*/  IMAD.IADD R12, R2, 0x1, -R11 ;  /* 0x00000001020c7824 */ /* 0x004fca00078e0a0b */
[----:B------:R0:W-:Y:S02]  /*127c0*/  STL [R1+0x20], R12 ;  /* 0x0000200c01007387 */ /* 0x0001e40000100800 */
.L_x_2384:
        /* <DEDUP_REMOVED lines=10> */
.L_x_2385:
[----:B------:R-:W-:Y:S05]  /*12870*/  @!P1 BRA `(.L_x_2386) ;  /* 0x00000000000c9947 */ /* 0x000fea0003800000 */
[----:B------:R-:W2:Y:S04]  /*12880*/  LDG.E R10, desc[UR40][R6.64] ;  /* 0x00000028060a7981 */ /* 0x000ea8000c1e1900 */
[----:B------:R-:W2:Y:S02]  /*12890*/  LDG.E R6, desc[UR40][R6.64+0x4] ;  /* 0x0000042806067981 */ /* 0x000ea4000c1e1900 */
[----:B--2---:R-:W-:-:S07]  /*128a0*/  IMAD.IADD R10, R6, 0x1, -R10 ;  /* 0x00000001060a7824 */ /* 0x004fce00078e0a0a */
.L_x_2386:
[----:B-1----:R-:W2:Y:S01]  /*128b0*/  @P2 LDG.E R2, desc[UR40][R4.64] ;  /* 0x0000002804022981 */ /* 0x002ea2000c1e1900 */
[----:B------:R-:W1:Y:S01]  /*128c0*/  LDC R3, c[0x0][0x448] ;  /* 0x00011200ff037b82 */ /* 0x000e620000000800 */
[----:B-----5:R-:W-:Y:S02]  /*128d0*/  IMAD.IADD R10, R10, 0x1, -R8 ;  /* 0x000000010a0a7824 */ /* 0x020fe400078e0a08 */
[----:B------:R-:W2:Y:S01]  /*128e0*/  @P2 LDG.E R4, desc[UR40][R4.64+0x4] ;  /* 0x0000042804042981 */ /* 0x000ea2000c1e1900 */
[----:B-1----:R-:W-:-:S13]  /*128f0*/  ISETP.NE.AND P0, PT, R3, 0x1, PT ;  /* 0x000000010300780c */ /* 0x002fda0003f05270 */
[----:B------:R-:W1:Y:S01]  /*12900*/  @P0 LDC R3, c[0x0][0x450] ;  /* 0x00011400ff030b82 */ /* 0x000e620000000800 */
[----:B------:R-:W-:Y:S01]  /*12910*/  BSSY B0, `(.L_x_2387) ;  /* 0x00000ec000007945 */ /* 0x000fe20003800000 */
[----:B--2---:R-:W-:-:S06]  /*12920*/  @P2 IADD3 R9, -R2, R4, RZ ;  /* 0x0000000402092210 */ /* 0x004fcc0007ffe1ff */
[----:B------:R-:W2:Y:S01]  /*12930*/  @P0 LDC R4, c[0x0][0x44c] ;  /* 0x00011300ff040b82 */ /* 0x000ea20000000800 */
[----:B------:R-:W-:-:S04]  /*12940*/  IMAD R2, R17, 0xc0, RZ ;  /* 0x000000c011027824 */ /* 0x000fc800078e02ff */
[----:B------:R-:W-:-:S04]  /*12950*/  VIADD R2, R2, 0xbf ;  /* 0x000000bf02027836 */ /* 0x000fc80000000000 */
[----:B--2---:R-:W-:-:S05]  /*12960*/  @P0 IMAD.HI.U32 R4, R2, R4, RZ ;  /* 0x0000000402040227 */ /* 0x004fca00078e00ff */
[----:B-1----:R-:W-:Y:S01]  /*12970*/  @P0 SHF.R.U32.HI R2, RZ, R3, R4 ;  /* 0x00000003ff020219 */ /* 0x002fe20000011604 */
[----:B------:R-:W-:-:S05]  /*12980*/  IMAD.IADD R3, R10, 0x1, R9 ;  /* 0x000000010a037824 */ /* 0x000fca00078e0209 */
[C---:B------:R-:W-:Y:S01]  /*12990*/  IADD3 R20, R3.reuse, 0x80, -R12 ;  /* 0x0000008003147810 */ /* 0x040fe20007ffe80c */
[----:B------:R-:W-:-:S04]  /*129a0*/  VIADD R3, R3, 0x7f ;  /* 0x0000007f03037836 */ /* 0x000fc80000000000 */
[----:B------:R-:W-:Y:S01]  /*129b0*/  IMAD.IADD R2, R20, 0x1, R2 ;  /* 0x0000000114027824 */ /* 0x000fe200078e0202 */
[----:B------:R-:W-:-:S04]  /*129c0*/  SHF.R.S32.HI R4, RZ, 0x1f, R3 ;  /* 0x0000001fff047819 */ /* 0x000fc80000011403 */
[----:B------:R-:W-:Y:S02]  /*129d0*/  LEA.HI R4, R4, R3, RZ, 0x7 ;  /* 0x0000000304047211 */ /* 0x000fe400078f38ff */
[----:B------:R-:W-:-:S04]  /*129e0*/  SHF.R.S32.HI R3, RZ, 0x1f, R2 ;  /* 0x0000001fff037819 */ /* 0x000fc80000011402 */
[----:B------:R-:W-:Y:S02]  /*129f0*/  LEA.HI R3, R3, R2, RZ, 0x7 ;  /* 0x0000000203037211 */ /* 0x000fe400078f38ff */
[----:B------:R-:W-:Y:S02]  /*12a00*/  SHF.R.S32.HI R21, RZ, 0x7, R4 ;  /* 0x00000007ff157819 */ /* 0x000fe40000011404 */
[----:B------:R-:W-:-:S04]  /*12a10*/  SHF.R.S32.HI R3, RZ, 0x7, R3 ;  /* 0x00000007ff037819 */ /* 0x000fc80000011403 */
[----:B------:R-:W-:-:S05]  /*12a20*/  VIMNMX R2, R21, R3, PT ;  /* 0x0000000315027248 */ /* 0x000fca0003fe0100 */
[--C-:B------:R-:W-:Y:S02]  /*12a30*/  IMAD R2, R2, 0x80, -R10.reuse ;  /* 0x0000008002027824 */ /* 0x100fe400078e0a0a */
[----:B------:R-:W-:-:S03]  /*12a40*/  IMAD.MOV R10, RZ, RZ, -R10 ;  /* 0x000000ffff0a7224 */ /* 0x000fc600078e0a0a */
[----:B------:R-:W-:Y:S02]  /*12a50*/  VIMNMX R2, R2, R9, PT ;  /* 0x0000000902027248 */ /* 0x000fe40003fe0100 */
[----:B------:R-:W-:-:S04]  /*12a60*/  VIMNMX R10, RZ, R10, !PT ;  /* 0x0000000aff0a7248 */ /* 0x000fc80007fe0100 */
[----:B------:R-:W-:Y:S02]  /*12a70*/  ISETP.GT.AND P0, PT, R2, R10, PT ;  /* 0x0000000a0200720c */ /* 0x000fe40003f04270 */
[----:B------:R-:W-:-:S11]  /*12a80*/  SHF.R.U32.HI R3, RZ, 0x7, R10 ;  /* 0x00000007ff037819 */ /* 0x000fd6000001160a */
[----:B------:R-:W-:-:S05]  /*12a90*/  @P0 VIADD R2, R2, 0x7f ;  /* 0x0000007f02020836 */ /* 0x000fca0000000000 */
[----:B------:R-:W-:-:S04]  /*12aa0*/  @P0 SHF.R.S32.HI R4, RZ, 0x1f, R2 ;  /* 0x0000001fff040819 */ /* 0x000fc80000011402 */
[----:B------:R-:W-:Y:S02]  /*12ab0*/  @P0 LEA.HI R2, R4, R2, RZ, 0x7 ;  /* 0x0000000204020211 */ /* 0x000fe400078f38ff */
[----:B------:R-:W-:Y:S02]  /*12ac0*/  MOV R4, R3 ;  /* 0x0000000300047202 */ /* 0x000fe40000000f00 */
[----:B------:R-:W-:-:S04]  /*12ad0*/  @P0 SHF.R.S32.HI R4, RZ, 0x7, R2 ;  /* 0x00000007ff040819 */ /* 0x000fc80000011402 */
[----:B------:R-:W-:Y:S02]  /*12ae0*/  ISETP.GT.AND P1, PT, R4, R3, PT ;  /* 0x000000030400720c */ /* 0x000fe40003f24270 */
[----:B------:R-:W-:-:S11]  /*12af0*/  PLOP3.LUT P0, PT, PT, PT, PT, 0x80, 0x0 ;  /* 0x000000000000781c */ /* 0x000fd60003f0f070 */
        /* <DEDUP_REMOVED lines=8> */
.L_x_2558:
[----:B--2---:R-:W-:Y:S02]  /*12b80*/  ISETP.NE.AND P0, PT, R14, RZ, PT ;  /* 0x000000ff0e00720c */ /* 0x004fe40003f05270 */
[----:B------:R-:W-:-:S11]  /*12b90*/  PLOP3.LUT P6, PT, PT, PT, PT, 0x8, 0x0 ;  /* 0x000000000000781c */ /* 0x000fd60003fce170 */
[----:B------:R-:W-:Y:S05]  /*12ba0*/  @P0 BRA `(.L_x_2390) ;  /* 0x00000000000c0947 */ /* 0x000fea0003800000 */
[----:B------:R-:W-:-:S03]  /*12bb0*/  UMOV UR4, 0xffffffff ;  /* 0xffffffff00047882 */ /* 0x000fc60000000000 */
[----:B------:R-:W-:Y:S05]  /*12bc0*/  BRA.DIV UR4, `(.L_x_2391) ;  /* 0x0000006604447947 */ /* 0x000fea000b800000 */
[----:B------:R-:W-:-:S13]  /*12bd0*/  ELECT P6, URZ, PT ;  /* 0x00000000003f782f */ /* 0x000fda00038c0000 */
.L_x_2390:
        /* <DEDUP_REMOVED lines=9> */
.L_x_2561:
[----:B------:R-:W-:Y:S05]  /*12c70*/  BSYNC B1 ;  /* 0x0000000000017941 */ /* 0x000fea0003800000 */
.L_x_2392:
[----:B------:R-:W-:Y:S04]  /*12c80*/  BSSY B1, `(.L_x_2394) ;  /* 0x0000050000017945 */ /* 0x000fe80003800000 */
[----:B------:R-:W-:Y:S05]  /*12c90*/  @!P6 BRA `(.L_x_2395) ;  /* 0x000000040038e947 */ /* 0x000fea0003800000 */
[----:B------:R-:W2:Y:S01]  /*12ca0*/  LDL R6, [R1+0x4] ;  /* 0x0000040001067983 */ /* 0x000ea20000100800 */
[----:B-1----:R-:W-:Y:S01]  /*12cb0*/  IMAD R5, R28, 0x8, R22 ;  /* 0x000000081c057824 */ /* 0x002fe200078e0216 */
[----:B------:R-:W1:Y:S01]  /*12cc0*/  S2R R7, SR_TID.X ;  /* 0x0000000000077919 */ /* 0x000e620000002100 */
[----:B------:R-:W-:Y:S01]  /*12cd0*/  BSSY B2, `(.L_x_2396) ;  /* 0x0000006000027945 */ /* 0x000fe20003800000 */
[----:B-1----:R-:W-:-:S04]  /*12ce0*/  LOP3.LUT R7, R7, 0x7f, RZ, 0xc0, !PT ;  /* 0x0000007f07077812 */ /* 0x002fc800078ec0ff */
[----:B------:R-:W-:Y:S02]  /*12cf0*/  ISETP.NE.AND P1, PT, R7, RZ, PT ;  /* 0x000000ff0700720c */ /* 0x000fe40003f25270 */
[----:B--2---:R-:W-:-:S04]  /*12d00*/  SHF.L.U32 R6, R6, 0x1f, RZ ;  /* 0x0000001f06067819 */ /* 0x004fc800000006ff */
[----:B------:R-:W1:Y:S02]  /*12d10*/  SYNCS.PHASECHK.TRANS64.TRYWAIT P0, [R5+URZ+0x168a0], R6 ;  /* 0x0168a006050075a7 */ /* 0x000e64000800017f */
[----:B-1----:R-:W-:Y:S05]  /*12d20*/  @!P0 BRA `(.L_x_2397) ;  /* 0x0000006400208947 */ /* 0x002fea0003800000 */
.L_x_2562:
[----:B------:R-:W-:Y:S05]  /*12d30*/  BSYNC B2 ;  /* 0x0000000000027941 */ /* 0x000fea0003800000 */
.L_x_2396:
        /* <DEDUP_REMOVED lines=9> */
.L_x_2399:
[----:B------:R-:W-:Y:S05]  /*12dd0*/  BSYNC B2 ;  /* 0x0000000000027941 */ /* 0x000fea0003800000 */
.L_x_2398:
[----:B------:R-:W-:Y:S01]  /*12de0*/  IMAD.MOV.U32 R11, RZ, RZ, RZ ;  /* 0x000000ffff0b7224 */ /* 0x000fe200078e00ff */
[----:B------:R-:W-:Y:S01]  /*12df0*/  UIADD3 UR4, UP0, UR38, 0x570, URZ ;  /* 0x0000057026047890 */ /* 0x000fe2000ff1e03f */
[----:B------:R-:W-:Y:S01]  /*12e00*/  IMAD R7, R4, 0x80, R0 ;  /* 0x0000008004077824 */ /* 0x000fe200078e0200 */
[----:B------:R-:W-:Y:S01]  /*12e10*/  PLOP3.LUT P0, PT, PT, PT, PT, 0x80, 0x0 ;  /* 0x000000000000781c */ /* 0x000fe20003f0f070 */
[C---:B------:R-:W-:Y:S01]  /*12e20*/  IMAD R8, R28.reuse, 0x4000, R22 ;  /* 0x000040001c087824 */ /* 0x040fe200078e0216 */
[----:B------:R-:W-:Y:S01]  /*12e30*/  R2UR UR10, R11 ;  /* 0x000000000b0a72ca */ /* 0x000fe200000e0000 */
[----:B------:R-:W-:Y:S01]  /*12e40*/  IMAD.SHL.U32 R10, R28, 0x2000, RZ ;  /* 0x000020001c0a7824 */ /* 0x000fe200078e00ff */
[----:B------:R-:W-:Y:S01]  /*12e50*/  IADD3 R7, R7, -0x80, RZ ;  /* 0xffffff8007077810 */ /* 0x000fe20007ffe0ff */
[----:B------:R-:W-:Y:S01]  /*12e60*/  VIADD R8, R8, 0xe400 ;  /* 0x0000e40008087836 */ /* 0x000fe20000000000 */
[----:B------:R-:W-:Y:S01]  /*12e70*/  UIADD3.X UR5, URZ, UR39, URZ, UP0, !UPT ;  /* 0x000000273f057290 */ /* 0x000fe200087fe43f */
[----:B------:R-:W-:Y:S01]  /*12e80*/  VIADD R9, R5, 0x16890 ;  /* 0x0001689005097836 */ /* 0x000fe20000000000 */
[----:B------:R-:W-:Y:S01]  /*12e90*/  UMOV UR6, 0x0 ;  /* 0x0000000000067882 */ /* 0x000fe20000000000 */
[----:B------:R-:W-:-:S09]  /*12ea0*/  UMOV UR7, 0x12f00000 ;  /* 0x12f0000000077882 */ /* 0x000fd20000000000 */
.L_x_2400:
        /* <DEDUP_REMOVED lines=10> */
[----:B------:R-:W2:Y:S01]  /*12f50*/  SYNCS.PHASECHK.TRANS64.TRYWAIT P0, [R5+URZ+0x168c0], R6 ;  /* 0x0168c006050075a7 */ /* 0x000ea2000800017f */
[----:B------:R-:W-:Y:S04]  /*12f60*/  BSSY B2, `(.L_x_2401) ;  /* 0x0000002000027945 */ /* 0x000fe80003800000 */
[----:B--2---:R-:W-:Y:S05]  /*12f70*/  @!P0 BRA `(.L_x_2402) ;  /* 0x0000006000a08947 */ /* 0x004fea0003800000 */
.L_x_2563:
[----:B------:R-:W-:Y:S05]  /*12f80*/  BSYNC B2 ;  /* 0x0000000000027941 */ /* 0x000fea0003800000 */
.L_x_2401:
[----:B------:R-:W-:Y:S01]  /*12f90*/  BSSY B2, `(.L_x_2403) ;  /* 0x000000b000027945 */ /* 0x000fe20003800000 */
[----:B------:R-:W-:Y:S02]  /*12fa0*/  IMAD.MOV.U32 R8, RZ, RZ, 0x0 ;  /* 0x00000000ff087424 */ /* 0x000fe400078e00ff */
[----:B------:R-:W-:Y:S01]  /*12fb0*/  IMAD.MOV.U32 R9, RZ, RZ, 0x12f00000 ;  /* 0x12f00000ff097424 */ /* 0x000fe200078e00ff */
[----:B------:R-:W-:Y:S06]  /*12fc0*/  @P1 BRA `(.L_x_2404) ;  /* 0x00000000001c1947 */ /* 0x000fec0003800000 */
[----:B0-----:R-:W0:Y:S01]  /*12fd0*/  S2R R12, SR_TID.X ;  /* 0x00000000000c7919 */ /* 0x001e220000002100 */
[----:B-12---:R-:W-:-:S04]  /*12fe0*/  IMAD.MOV.U32 R6, RZ, RZ, 0x4000 ;  /* 0x00004000ff067424 */ /* 0x006fc800078e00ff */
[----:B------:R3:W-:Y:S01]  /*12ff0*/  SYNCS.ARRIVE.TRANS64 RZ, [R5+URZ+0x168b0], R6 ;  /* 0x0168b00605ff79a7 */ /* 0x0007e2000800003f */
[----:B0-----:R-:W-:-:S04]  /*13000*/  LOP3.LUT R12, R12, 0x1f, RZ, 0xc0, !PT ;  /* 0x0000001f0c0c7812 */ /* 0x001fc800078ec0ff */
[----:B------:R-:W-:-:S13]  /*13010*/  ISETP.NE.AND P0, PT, R12, RZ, PT ;  /* 0x000000ff0c00720c */ /* 0x000fda0003f05270 */
[----:B---3--:R-:W-:Y:S05]  /*13020*/  @!P0 BRA `(.L_x_2404) ;  /* 0x0000000000048947 */ /* 0x008fea0003800000 */
[----:B------:R-:W-:Y:S01]  /*13030*/  BPT.TRAP 0x1 ;  /* 0x000000040000795c */ /* 0x000fe20000300000 */
.L_x_2404:
[----:B------:R-:W-:Y:S05]  /*13040*/  BSYNC B2 ;  /* 0x0000000000027941 */ /* 0x000fea0003800000 */
.L_x_2403:
[----:B------:R-:W-:Y:S01]  /*13050*/  R2UR UR10, R11 ;  /* 0x000000000b0a72ca */ /* 0x000fe200000e0000 */
[----:B-12---:R-:W-:Y:S01]  /*13060*/  IMAD R6, R10, 0x2, R22 ;  /* 0x000000020a067824 */ /* 0x006fe200078e0216 */
[----:B------:R-:W-:Y:S01]  /*13070*/  R2UR UR6, R8 ;  /* 0x00000000080672ca */ /* 0x000fe200000e0000 */
[----:B------:R-:W-:Y:S01]  /*13080*/  UIADD3 UR4, UP0, UR38, 0x670, URZ ;  /* 0x0000067026047890 */ /* 0x000fe2000ff1e03f */
[----:B------:R-:W-:Y:S01]  /*13090*/  R2UR UR7, R9 ;  /* 0x00000000090772ca */ /* 0x000fe200000e0000 */
[----:B------:R-:W-:Y:S01]  /*130a0*/  VIADD R6, R6, 0x400 ;  /* 0x0000040006067836 */ /* 0x000fe20000000000 */
[----:B------:R-:W-:Y:S01]  /*130b0*/  PLOP3.LUT P0, PT, PT, PT, PT, 0x80, 0x0 ;  /* 0x000000000000781c */ /* 0x000fe20003f0f070 */
[----:B------:R-:W-:Y:S01]  /*130c0*/  UIADD3.X UR5, URZ, UR39, URZ, UP0, !UPT ;  /* 0x000000273f057290 */ /* 0x000fe200087fe43f */
[----:B------:R-:W-:-:S11]  /*130d0*/  IADD3 R5, R5, 0x168b0, RZ ;  /* 0x000168b005057810 */ /* 0x000fd60007ffe0ff */
.L_x_2405:
        /* <DEDUP_REMOVED lines=10> */
.L_x_2395:
[----:B------:R-:W-:Y:S05]  /*13180*/  BSYNC B1 ;  /* 0x0000000000017941 */ /* 0x000fea0003800000 */
.L_x_2394:
[----:B------:R-:W2:Y:S01]  /*13190*/  LDL.LU R8, [R1+0x4] ;  /* 0x0000040001087983 */ /* 0x000ea20000300800 */
[----:B------:R-:W-:Y:S01]  /*131a0*/  VIADD R28, R28, 0x1 ;  /* 0x000000011c1c7836 */ /* 0x000fe20000000000 */
[----:B------:R-:W-:Y:S01]  /*131b0*/  PLOP3.LUT P0, PT, PT, PT, PT, 0x8, 0x0 ;  /* 0x000000000000781c */ /* 0x000fe20003f0e170 */
[----:B------:R-:W-:-:S03]  /*131c0*/  VIADD R4, R4, 0xfffffffe ;  /* 0xfffffffe04047836 */ /* 0x000fc60000000000 */
[----:B------:R-:W-:Y:S02]  /*131d0*/  ISETP.NE.AND P1, PT, R28, 0x2, PT ;  /* 0x000000021c00780c */ /* 0x000fe40003f25270 */
[----:B------:R-:W-:Y:S02]  /*131e0*/  ISETP.GE.AND P2, PT, R4, R3, PT ;  /* 0x000000030400720c */ /* 0x000fe40003f46270 */
[----:B-1----:R-:W-:Y:S02]  /*131f0*/  SEL R5, RZ, 0x1, P1 ;  /* 0x00000001ff057807 */ /* 0x002fe40000800000 */
[----:B------:R-:W-:Y:S02]  /*13200*/  SEL R28, R28, RZ, P1 ;  /* 0x000000ff1c1c7207 */ /* 0x000fe40000800000 */
[----:B--2---:R-:W-:-:S05]  /*13210*/  LOP3.LUT R8, R8, R5, RZ, 0x3c, !PT ;  /* 0x0000000508087212 */ /* 0x004fca00078e3cff */
[----:B------:R1:W-:Y:S02]  /*13220*/  STL [R1+0x4], R8 ;  /* 0x0000040801007387 */ /* 0x0003e40000100800 */
[----:B------:R-:W-:Y:S05]  /*13230*/  @!P2 BRA `(.L_x_2388) ;  /* 0x000000040064a947 */ /* 0x000fea0003800000 */
.L_x_2418:
[----:B------:R-:W-:Y:S05]  /*13240*/  YIELD ;  /* 0x0000000000007946 */ /* 0x000fea0003800000 */
[----:B------:R-:W-:Y:S04]  /*13250*/  BSSY B1, `(.L_x_2406) ;  /* 0x000004d000017945 */ /* 0x000fe80003800000 */
[----:B--2---:R-:W-:Y:S05]  /*13260*/  @!P6 BRA `(.L_x_2407) ;  /* 0x00000004002ce947 */ /* 0x004fea0003800000 */
[----:B------:R-:W2:Y:S01]  /*13270*/  LDL R6, [R1+0x4] ;  /* 0x0000040001067983 */ /* 0x000ea20000100800 */
[----:B------:R-:W3:Y:S02]  /*13280*/  S2R R5, SR_TID.X ;  /* 0x0000000000057919 */ /* 0x000ee40000002100 */
[----:B---3--:R-:W-:Y:S01]  /*13290*/  LOP3.LUT R7, R5, 0x7f, RZ, 0xc0, !PT ;  /* 0x0000007f05077812 */ /* 0x008fe200078ec0ff */
[----:B------:R-:W-:Y:S01]  /*132a0*/  IMAD R5, R28, 0x8, R22 ;  /* 0x000000081c057824 */ /* 0x000fe200078e0216 */
[----:B------:R-:W-:Y:S02]  /*132b0*/  BSSY B2, `(.L_x_2408) ;  /* 0x0000005000027945 */ /* 0x000fe40003800000 */
[----:B------:R-:W-:Y:S02]  /*132c0*/  ISETP.NE.AND P2, PT, R7, RZ, PT ;  /* 0x000000ff0700720c */ /* 0x000fe40003f45270 */
[----:B--2---:R-:W-:-:S04]  /*132d0*/  SHF.L.U32 R6, R6, 0x1f, RZ ;  /* 0x0000001f06067819 */ /* 0x004fc800000006ff */
[----:B------:R-:W2:Y:S02]  /*132e0*/  SYNCS.PHASECHK.TRANS64.TRYWAIT P1, [R5+URZ+0x168a0], R6 ;  /* 0x0168a006050075a7 */ /* 0x000ea4000802017f */
[----:B--2---:R-:W-:Y:S05]  /*132f0*/  @!P1 BRA `(.L_x_2409) ;  /* 0x0000005c00d49947 */ /* 0x004fea0003800000 */
.L_x_2564:
[----:B------:R-:W-:Y:S05]  /*13300*/  BSYNC B2 ;  /* 0x0000000000027941 */ /* 0x000fea0003800000 */
.L_x_2408:
[----:B------:R-:W-:Y:S04]  /*13310*/  BSSY B2, `(.L_x_2410) ;  /* 0x0000009000027945 */ /* 0x000fe80003800000 */
[----:B------:R-:W-:Y:S05]  /*13320*/  @P2 BRA `(.L_x_2411) ;  /* 0x00000000001c2947 */ /* 0x000fea0003800000 */
[----:B------:R-:W1:Y:S02]  /*13330*/  S2R R7, SR_TID.X ;  /* 0x0000000000077919 */ /* 0x000e640000002100 */
[----:B-1----:R-:W-:Y:S01]  /*13340*/  LOP3.LUT R8, R7, 0x1f, RZ, 0xc0, !PT ;  /* 0x0000001f07087812 */ /* 0x002fe200078ec0ff */
[----:B------:R-:W-:-:S03]  /*13350*/  IMAD.MOV.U32 R7, RZ, RZ, 0x4000 ;  /* 0x00004000ff077424 */ /* 0x000fc600078e00ff */
[----:B------:R-:W-:Y:S01]  /*13360*/  ISETP.NE.AND P1, PT, R8, RZ, PT ;  /* 0x000000ff0800720c */ /* 0x000fe20003f25270 */
[----:B------:R3:W-:-:S12]  /*13370*/  SYNCS.ARRIVE.TRANS64 RZ, [R5+URZ+0x16890], R7 ;  /* 0x0168900705ff79a7 */ /* 0x0007d8000800003f */
[----:B---3--:R-:W-:Y:S05]  /*13380*/  @!P1 BRA `(.L_x_2411) ;  /* 0x0000000000049947 */ /* 0x008fea0003800000 */
[----:B------:R-:W-:Y:S01]  /*13390*/  BPT.TRAP 0x1 ;  /* 0x000000040000795c */ /* 0x000fe20000300000 */
.L_x_2411:
[----:B------:R-:W-:Y:S05]  /*133a0*/  BSYNC B2 ;  /* 0x0000000000027941 */ /* 0x000fea0003800000 */
.L_x_2410:
[----:B------:R-:W-:Y:S01]  /*133b0*/  IMAD.MOV.U32 R11, RZ, RZ, RZ ;  /* 0x000000ffff0b7224 */ /* 0x000fe200078e00ff */
[----:B------:R-:W-:Y:S01]  /*133c0*/  UIADD3 UR4, UP0, UR38, 0x570, URZ ;  /* 0x0000057026047890 */ /* 0x000fe2000ff1e03f */
[----:B------:R-:W-:Y:S01]  /*133d0*/  IMAD R7, R28, 0x4000, R22 ;  /* 0x000040001c077824 */ /* 0x000fe200078e0216 */
[----:B------:R-:W-:Y:S01]  /*133e0*/  PLOP3.LUT P1, PT, PT, PT, PT, 0x80, 0x0 ;  /* 0x000000000000781c */ /* 0x000fe20003f2f070 */
[----:B------:R-:W-:Y:S01]  /*133f0*/  VIADD R9, R5, 0x16890 ;  /* 0x0001689005097836 */ /* 0x000fe20000000000 */
[----:B------:R-:W-:Y:S01]  /*13400*/  R2UR UR10, R11 ;  /* 0x000000000b0a72ca */ /* 0x000fe200000e0000 */
[----:B------:R-:W-:Y:S01]  /*13410*/  VIADD R10, R7, 0xe400 ;  /* 0x0000e400070a7836 */ /* 0x000fe20000000000 */
[----:B-1----:R-:W-:Y:S01]  /*13420*/  LEA R8, R4, R0, 0x7 ;  /* 0x0000000004087211 */ /* 0x002fe200078e38ff */
[----:B------:R-:W-:Y:S01]  /*13430*/  UIADD3.X UR5, URZ, UR39, URZ, UP0, !UPT ;  /* 0x000000273f057290 */ /* 0x000fe200087fe43f */
[----:B------:R-:W-:Y:S01]  /*13440*/  UMOV UR6, 0x0 ;  /* 0x0000000000067882 */ /* 0x000fe20000000000 */
[----:B------:R-:W-:-:S10]  /*13450*/  UMOV UR7, 0x12f00000 ;  /* 0x12f0000000077882 */ /* 0x000fd40000000000 */
.L_x_2412:
        /* <DEDUP_REMOVED lines=13> */
.L_x_2565:
[----:B------:R-:W-:Y:S05]  /*13530*/  BSYNC B2 ;  /* 0x0000000000027941 */ /* 0x000fea0003800000 */
.L_x_2413:
[----:B------:R-:W-:Y:S01]  /*13540*/  BSSY B2, `(.L_x_2415) ;  /* 0x000000b000027945 */ /* 0x000fe20003800000 */
[----:B0-----:R-:W-:Y:S02]  /*13550*/  IMAD.MOV.U32 R12, RZ, RZ, 0x0 ;  /* 0x00000000ff0c7424 */ /* 0x001fe400078e00ff */
[----:B------:R-:W-:Y:S01]  /*13560*/  IMAD.MOV.U32 R13, RZ, RZ, 0x12f00000 ;  /* 0x12f00000ff0d7424 */ /* 0x000fe200078e00ff */
[----:B------:R-:W-:Y:S06]  /*13570*/  @P2 BRA `(.L_x_2416) ;  /* 0x00000000001c2947 */ /* 0x000fec0003800000 */
[----:B------:R-:W0:Y:S01]  /*13580*/  S2R R9, SR_TID.X ;  /* 0x0000000000097919 */ /* 0x000e220000002100 */
[----:B-12---:R-:W-:-:S04]  /*13590*/  IMAD.MOV.U32 R6, RZ, RZ, 0x4000 ;  /* 0x00004000ff067424 */ /* 0x006fc800078e00ff */
[----:B------:R3:W-:Y:S01]  /*135a0*/  SYNCS.ARRIVE.TRANS64 RZ, [R5+URZ+0x168b0], R6 ;  /* 0x0168b00605ff79a7 */ /* 0x0007e2000800003f */
[----:B0-----:R-:W-:-:S04]  /*135b0*/  LOP3.LUT R9, R9, 0x1f, RZ, 0xc0, !PT ;  /* 0x0000001f09097812 */ /* 0x001fc800078ec0ff */
[----:B------:R-:W-:-:S13]  /*135c0*/  ISETP.NE.AND P1, PT, R9, RZ, PT ;  /* 0x000000ff0900720c */ /* 0x000fda0003f25270 */
[----:B---3--:R-:W-:Y:S05]  /*135d0*/  @!P1 BRA `(.L_x_2416) ;  /* 0x0000000000049947 */ /* 0x008fea0003800000 */
[----:B------:R-:W-:Y:S01]  /*135e0*/  BPT.TRAP 0x1 ;  /* 0x000000040000795c */ /* 0x000fe20000300000 */
.L_x_2416:
[----:B------:R-:W-:Y:S05]  /*135f0*/  BSYNC B2 ;  /* 0x0000000000027941 */ /* 0x000fea0003800000 */
.L_x_2415:
[----:B------:R-:W-:Y:S01]  /*13600*/  R2UR UR10, R11 ;  /* 0x000000000b0a72ca */ /* 0x000fe200000e0000 */
[----:B------:R-:W-:Y:S01]  /*13610*/  UIADD3 UR4, UP0, UR38, 0x670, URZ ;  /* 0x0000067026047890 */ /* 0x000fe2000ff1e03f */
[----:B------:R-:W-:Y:S01]  /*13620*/  R2UR UR6, R12 ;  /* 0x000000000c0672ca */ /* 0x000fe200000e0000 */
[----:B------:R-:W-:Y:S01]  /*13630*/  VIADD R7, R7, 0x400 ;  /* 0x0000040007077836 */ /* 0x000fe20000000000 */
[----:B------:R-:W-:Y:S01]  /*13640*/  R2UR UR7, R13 ;  /* 0x000000000d0772ca */ /* 0x000fe200000e0000 */
[----:B-12---:R-:W-:Y:S01]  /*13650*/  VIADD R5, R5, 0x168b0 ;  /* 0x000168b005057836 */ /* 0x006fe20000000000 */
[----:B------:R-:W-:Y:S01]  /*13660*/  PLOP3.LUT P1, PT, PT, PT, PT, 0x80, 0x0 ;  /* 0x000000000000781c */ /* 0x000fe20003f2f070 */
[----:B------:R-:W-:-:S12]  /*13670*/  UIADD3.X UR5, URZ, UR39, URZ, UP0, !UPT ;  /* 0x000000273f057290 */ /* 0x000fd800087fe43f */
.L_x_2417:
        /* <DEDUP_REMOVED lines=10> */
.L_x_2407:
[----:B------:R-:W-:Y:S05]  /*13720*/  BSYNC B1 ;  /* 0x0000000000017941 */ /* 0x000fea0003800000 */
.L_x_2406:
[----:B------:R-:W2:Y:S01]  /*13730*/  LDL.LU R6, [R1+0x4] ;  /* 0x0000040001067983 */ /* 0x000ea20000300800 */
[----:B------:R-:W-:Y:S02]  /*13740*/  IADD3 R28, R28, 0x1, RZ ;  /* 0x000000011c1c7810 */ /* 0x000fe40007ffe0ff */
[C---:B------:R-:W-:Y:S01]  /*13750*/  ISETP.GT.AND P2, PT, R4.reuse, R3, PT ;  /* 0x000000030400720c */ /* 0x040fe20003f44270 */
[----:B------:R-:W-:Y:S01]  /*13760*/  VIADD R4, R4, 0xffffffff ;  /* 0xffffffff04047836 */ /* 0x000fe20000000000 */
[----:B------:R-:W-:-:S04]  /*13770*/  ISETP.NE.AND P1, PT, R28, 0x2, PT ;  /* 0x000000021c00780c */ /* 0x000fc80003f25270 */
[----:B------:R-:W-:Y:S02]  /*13780*/  SEL R5, RZ, 0x1, P1 ;  /* 0x00000001ff057807 */ /* 0x000fe40000800000 */
[----:B------:R-:W-:Y:S02]  /*13790*/  SEL R28, R28, RZ, P1 ;  /* 0x000000ff1c1c7207 */ /* 0x000fe40000800000 */
[----:B--2---:R-:W-:-:S05]  /*137a0*/  LOP3.LUT R6, R6, R5, RZ, 0x3c, !PT ;  /* 0x0000000506067212 */ /* 0x004fca00078e3cff */
[----:B------:R2:W-:Y:S01]  /*137b0*/  STL [R1+0x4], R6 ;  /* 0x0000040601007387 */ /* 0x0005e20000100800 */
[----:B------:R-:W-:Y:S05]  /*137c0*/  @P2 BRA `(.L_x_2418) ;  /* 0xfffffff8009c2947 */ /* 0x000fea000383ffff */
.L_x_2388:
[----:B------:R-:W-:Y:S05]  /*137d0*/  BSYNC B0 ;  /* 0x0000000000007941 */ /* 0x000fea0003800000 */
.L_x_2387:
[----:B------:R-:W3:Y:S01]  /*137e0*/  LDC R0, c[0x0][0x448] ;  /* 0x00011200ff007b82 */ /* 0x000ee20000000800 */
[----:B------:R-:W-:Y:S01]  /*137f0*/  IMAD.MOV.U32 R2, RZ, RZ, 0xc0 ;  /* 0x000000c0ff027424 */ /* 0x000fe200078e00ff */
[----:B------:R-:W-:Y:S05]  /*13800*/  @!P0 WARPSYNC.ALL ;  /* 0x0000000000008948 */ /* 0x000fea0003800000 */
[----:B------:R-:W-:Y:S01]  /*13810*/  IMAD R2, R17, R2, 0xbf ;  /* 0x000000bf11027424 */ /* 0x000fe200078e0202 */
[----:B------:R-:W-:Y:S01]  /*13820*/  BSSY B7, `(.L_x_2419) ;  /* 0x0000363000077945 */ /* 0x000fe20003800000 */
[----:B------:R-:W-:Y:S01]  /*13830*/  @!P0 BAR.SYNC.DEFER_BLOCKING 0xc, 0x200 ;  /* 0x0308000000008b1d */ /* 0x000fe20000010000 */
[----:B---3--:R-:W-:-:S13]  /*13840*/  ISETP.NE.AND P1, PT, R0, 0x1, PT ;  /* 0x000000010000780c */ /* 0x008fda0003f25270 */
[----:B------:R-:W3:Y:S08]  /*13850*/  @P1 LDC R3, c[0x0][0x44c] ;  /* 0x00011300ff031b82 */ /* 0x000ef00000000800 */
[----:B------:R-:W4:Y:S01]  /*13860*/  @P1 LDC R0, c[0x0][0x450] ;  /* 0x00011400ff001b82 */ /* 0x000f220000000800 */
[----:B---3--:R-:W-:-:S05]  /*13870*/  @P1 IMAD.HI.U32 R3, R2, R3, RZ ;  /* 0x0000000302031227 */ /* 0x008fca00078e00ff */
[----:B----4-:R-:W-:-:S05]  /*13880*/  @P1 SHF.R.U32.HI R2, RZ, R0, R3 ;  /* 0x00000000ff021219 */ /* 0x010fca0000011603 */
[----:B------:R-:W-:-:S05]  /*13890*/  IMAD.IADD R2, R20, 0x1, R2 ;  /* 0x0000000114027824 */ /* 0x000fca00078e0202 */
[----:B------:R-:W-:-:S04]  /*138a0*/  SHF.R.S32.HI R0, RZ, 0x1f, R2 ;  /* 0x0000001fff007819 */ /* 0x000fc80000011402 */
[----:B------:R-:W-:-:S04]  /*138b0*/  LEA.HI R0, R0, R2, RZ, 0x7 ;  /* 0x0000000200007211 */ /* 0x000fc800078f38ff */
[----:B------:R-:W-:-:S04]  /*138c0*/  SHF.R.S32.HI R0, RZ, 0x7, R0 ;  /* 0x00000007ff007819 */ /* 0x000fc80000011400 */
[----:B------:R-:W-:-:S04]  /*138d0*/  VIMNMX R4, R21, R0, PT ;  /* 0x0000000015047248 */ /* 0x000fc80003fe0100 */
[----:B------:R-:W-:Y:S01]  /*138e0*/  ISETP.GT.AND P0, PT, R4, RZ, PT ;  /* 0x000000ff0400720c */ /* 0x000fe20003f04270 */
[----:B------:R3:W-:-:S12]  /*138f0*/  STL [R1+0x18], R4 ;  /* 0x0000180401007387 */ /* 0x0007d80000100800 */
[----:B---3--:R-:W-:Y:S05]  /*13900*/  @P0 BRA `(.L_x_2420) ;  /* 0x0000000000440947 */ /* 0x008fea0003800000 */
[----:B------:R-:W3:Y:S02]  /*13910*/  S2R R5, SR_TID.X ;  /* 0x0000000000057919 */ /* 0x000ee40000002100 */
[----:B---3--:R-:W-:-:S04]  /*13920*/  LOP3.LUT R5, R5, 0x7f, RZ, 0xc0, !PT ;  /* 0x0000007f05057812 */ /* 0x008fc800078ec0ff */
[----:B------:R-:W-:-:S13]  /*13930*/  ISETP.NE.AND P0, PT, R5, RZ, PT ;  /* 0x000000ff0500720c */ /* 0x000fda0003f05270 */
[----:B------:R-:W-:Y:S05]  /*13940*/  @P0 BRA `(.L_x_2421) ;  /* 0x0000003400400947 */ /* 0x000fea0003800000 */
[----:B------:R-:W3:Y:S01]  /*13950*/  S2R R5, SR_LANEID ;  /* 0x0000000000057919 */ /* 0x000ee20000000000 */
[----:B------:R-:W-:Y:S01]  /*13960*/  VOTEU.ANY UR4, UPT, PT ;  /* 0x0000000000047886 */ /* 0x000fe200038e0100 */
[----:B------:R-:W4:Y:S01]  /*13970*/  LDC.64 R2, c[0x0][0xc60] ;  /* 0x00031800ff027b82 */ /* 0x000f220000000a00 */
[----:B------:R-:W3:Y:S02]  /*13980*/  FLO.U32 R0, UR4 ;  /* 0x0000000400007d00 */ /* 0x000ee400080e0000 */
[----:B---3--:R-:W-:-:S06]  /*13990*/  ISETP.EQ.U32.AND P0, PT, R0, R5, PT ;  /* 0x000000050000720c */ /* 0x008fcc0003f02070 */
[----:B------:R-:W4:Y:S07]  /*139a0*/  POPC R5, UR4 ;  /* 0x0000000400057d09 */ /* 0x000f2e0008000000 */
[----:B----4-:R-:W3:Y:S01]  /*139b0*/  @P0 ATOMG.E.ADD.STRONG.GPU PT, R3, desc[UR40][R2.64], R5 ;  /* 0x00000005020309a8 */ /* 0x010ee200081ee1e8 */
[----:B------:R-:W4:Y:S02]  /*139c0*/  S2R R4, SR_LTMASK ;  /* 0x0000000000047919 */ /* 0x000f240000003900 */
[----:B----4-:R-:W-:-:S04]  /*139d0*/  LOP3.LUT R4, R4, UR4, RZ, 0xc0, !PT ;  /* 0x0000000404047c12 */ /* 0x010fc8000f8ec0ff */
[----:B------:R-:W4:Y:S01]  /*139e0*/  POPC R7, R4 ;  /* 0x0000000400077309 */ /* 0x000f220000000000 */
[----:B---3--:R-:W4:Y:S02]  /*139f0*/  SHFL.IDX PT, R0, R3, R0, 0x1f ;  /* 0x00001f0003007589 */ /* 0x008f2400000e0000 */
[----:B----4-:R-:W-:Y:S01]  /*13a00*/  IADD3 R16, R0, UR36, R7 ;  /* 0x0000002400107c10 */ /* 0x010fe2000fffe007 */
[----:B------:R-:W-:Y:S06]  /*13a10*/  BRA `(.L_x_2421) ;  /* 0x00000034000c7947 */ /* 0x000fec0003800000 */
.L_x_2420:
        /* <DEDUP_REMOVED lines=10> */
[----:B------:R-:W3:Y:S01]  /*13ac0*/  LDC.64 R2, c[0x4][R2] ;  /* 0x0100000002027b82 */ /* 0x000ee20000000a00 */
[----:B------:R-:W-:Y:S02]  /*13ad0*/  IMAD.U32 R5, RZ, RZ, UR7 ;  /* 0x00000007ff057e24 */ /* 0x000fe4000f8e00ff */
[----:B--2---:R-:W-:Y:S02]  /*13ae0*/  IMAD.U32 R6, RZ, RZ, UR8 ;  /* 0x00000008ff067e24 */ /* 0x004fe4000f8e00ff */
[----:B------:R-:W-:-:S02]  /*13af0*/  IMAD.U32 R10, RZ, RZ, UR4 ;  /* 0x00000004ff0a7e24 */ /* 0x000fc4000f8e00ff */
[----:B------:R-:W-:Y:S02]  /*13b00*/  IMAD.U32 R11, RZ, RZ, UR5 ;  /* 0x00000005ff0b7e24 */ /* 0x000fe4000f8e00ff */
[----:B-1----:R-:W-:Y:S02]  /*13b10*/  IMAD.MOV.U32 R8, RZ, RZ, 0x70 ;  /* 0x00000070ff087424 */ /* 0x002fe400078e00ff */
[----:B0-----:R-:W-:Y:S02]  /*13b20*/  IMAD.MOV.U32 R12, RZ, RZ, 0x1 ;  /* 0x00000001ff0c7424 */ /* 0x001fe400078e00ff */
[----:B------:R-:W-:-:S07]  /*13b30*/  IMAD.MOV.U32 R13, RZ, RZ, RZ ;  /* 0x000000ffff0d7224 */ /* 0x000fce00078e00ff */
[----:B------:R-:W-:-:S07]  /*13b40*/  LEPC R20, `(.L_x_2423) ;  /* 0x000000001014794e */ /* 0x000fce0000000000 */
[----:B---3--:R-:W-:Y:S05]  /*13b50*/  CALL.ABS.NOINC R2 ;  /* 0x0000000002007343 */ /* 0x008fea0003c00000 */
.L_x_2423:
[----:B------:R-:W-:Y:S05]  /*13b60*/  BSYNC B6 ;  /* 0x0000000000067941 */ /* 0x000fea0003800000 */
.L_x_2422:
        /* <DEDUP_REMOVED lines=8> */
[----:B------:R3:W4:Y:S01]  /*13bf0*/  LDC.64 R2, c[0x4][R0] ;  /* 0x0100000000027b82 */ /* 0x0007220000000a00 */
[----:B------:R-:W-:Y:S01]  /*13c00*/  IMAD.U32 R4, RZ, RZ, UR6 ;  /* 0x00000006ff047e24 */ /* 0x000fe2000f8e00ff */
[----:B------:R-:W-:Y:S01]  /*13c10*/  MOV R5, UR7 ;  /* 0x0000000700057c02 */ /* 0x000fe20008000f00 */
[----:B--2---:R-:W-:Y:S02]  /*13c20*/  IMAD.U32 R6, RZ, RZ, UR8 ;  /* 0x00000008ff067e24 */ /* 0x004fe4000f8e00ff */
[----:B------:R-:W-:Y:S02]  /*13c30*/  IMAD.U32 R7, RZ, RZ, UR9 ;  /* 0x00000009ff077e24 */ /* 0x000fe4000f8e00ff */
[----:B------:R-:W-:-:S02]  /*13c40*/  IMAD.U32 R10, RZ, RZ, UR4 ;  /* 0x00000004ff0a7e24 */ /* 0x000fc4000f8e00ff */
[----:B------:R-:W-:Y:S02]  /*13c50*/  IMAD.U32 R11, RZ, RZ, UR5 ;  /* 0x00000005ff0b7e24 */ /* 0x000fe4000f8e00ff */
[----:B-1----:R-:W-:Y:S02]  /*13c60*/  IMAD.MOV.U32 R8, RZ, RZ, 0x70 ;  /* 0x00000070ff087424 */ /* 0x002fe400078e00ff */
[----:B0-----:R-:W-:Y:S02]  /*13c70*/  IMAD.MOV.U32 R12, RZ, RZ, 0x1 ;  /* 0x00000001ff0c7424 */ /* 0x001fe400078e00ff */
[----:B---3--:R-:W-:-:S07]  /*13c80*/  IMAD.MOV.U32 R13, RZ, RZ, RZ ;  /* 0x000000ffff0d7224 */ /* 0x008fce00078e00ff */
[----:B------:R-:W-:-:S07]  /*13c90*/  LEPC R20, `(.L_x_2426) ;  /* 0x000000001014794e */ /* 0x000fce0000000000 */
[----:B----4-:R-:W-:Y:S05]  /*13ca0*/  CALL.ABS.NOINC R2 ;  /* 0x0000000002007343 */ /* 0x010fea0003c00000 */
.L_x_2426:
[----:B------:R-:W-:Y:S01]  /*13cb0*/  MOV R2, 0x0 ;  /* 0x0000000000027802 */ /* 0x000fe20000000f00 */
[----:B------:R-:W-:Y:S01]  /*13cc0*/  ULDC.64 UR4, c[0x4][0xa8] ;  /* 0x01002a0000047ab9 */ /* 0x000fe20000000a00 */
[----:B------:R-:W-:Y:S01]  /*13cd0*/  ULDC.64 UR6, c[0x4][0xb0] ;  /* 0x01002c0000067ab9 */ /* 0x000fe20000000a00 */
[----:B------:R-:W-:Y:S01]  /*13ce0*/  ULDC.64 UR8, c[0x4][0x18] ;  /* 0x0100060000087ab9 */ /* 0x000fe20000000a00 */
[----:B------:R-:W-:Y:S01]  /*13cf0*/  MOV R4, UR4 ;  /* 0x0000000400047c02 */ /* 0x000fe20008000f00 */
[----:B------:R-:W-:Y:S01]  /*13d00*/  IMAD.U32 R5, RZ, RZ, UR5 ;  /* 0x00000005ff057e24 */ /* 0x000fe2000f8e00ff */
[----:B------:R-:W0:Y:S01]  /*13d10*/  LDC.64 R2, c[0x4][R2] ;  /* 0x0100000002027b82 */ /* 0x000e220000000a00 */
[----:B------:R-:W-:Y:S01]  /*13d20*/  IMAD.U32 R6, RZ, RZ, UR6 ;  /* 0x00000006ff067e24 */ /* 0x000fe2000f8e00ff */
[----:B------:R-:W-:Y:S01]  /*13d30*/  MOV R13, RZ ;  /* 0x000000ff000d7202 */ /* 0x000fe20000000f00 */
[----:B------:R-:W-:Y:S02]  /*13d40*/  IMAD.U32 R7, RZ, RZ, UR7 ;  /* 0x00000007ff077e24 */ /* 0x000fe4000f8e00ff */
[----:B------:R-:W-:-:S02]  /*13d50*/  IMAD.U32 R10, RZ, RZ, UR8 ;  /* 0x00000008ff0a7e24 */ /* 0x000fc4000f8e00ff */
[----:B------:R-:W-:Y:S02]  /*13d60*/  IMAD.U32 R11, RZ, RZ, UR9 ;  /* 0x00000009ff0b7e24 */ /* 0x000fe4000f8e00ff */
[----:B------:R-:W-:Y:S02]  /*13d70*/  IMAD.MOV.U32 R8, RZ, RZ, 0x70 ;  /* 0x00000070ff087424 */ /* 0x000fe400078e00ff */
[----:B------:R-:W-:-:S07]  /*13d80*/  IMAD.MOV.U32 R12, RZ, RZ, 0x1 ;  /* 0x00000001ff0c7424 */ /* 0x000fce00078e00ff */
[----:B------:R-:W-:-:S07]  /*13d90*/  LEPC R20, `(.L_x_2425) ;  /* 0x000000001014794e */ /* 0x000fce0000000000 */
[----:B0-----:R-:W-:Y:S05]  /*13da0*/  CALL.ABS.NOINC R2 ;  /* 0x0000000002007343 */ /* 0x001fea0003c00000 */
.L_x_2425:
[----:B------:R-:W-:Y:S05]  /*13db0*/  BSYNC B6 ;  /* 0x0000000000067941 */ /* 0x000fea0003800000 */
.L_x_2424:
[----:B------:R-:W-:Y:S01]  /*13dc0*/  ULDC.64 UR4, c[0x0][0x9f8] ;  /* 0x00027e0000047ab9 */ /* 0x000fe20000000a00 */
[----:B------:R-:W3:Y:S01]  /*13dd0*/  LDL R20, [R1+0x18] ;  /* 0x0000180001147983 */ /* 0x000ee20000100800 */
[----:B------:R-:W-:Y:S01]  /*13de0*/  ISETP.NE.U32.AND P0, PT, RZ, UR4, PT ;  /* 0x00000004ff007c0c */ /* 0x000fe2000bf05070 */
[----:B------:R-:W4:Y:S03]  /*13df0*/  LDC.64 R2, c[0x0][0x418] ;  /* 0x00010600ff027b82 */ /* 0x000f260000000a00 */
[----:B------:R-:W-:-:S13]  /*13e00*/  ISETP.NE.AND.EX P0, PT, RZ, UR5, PT, P0 ;  /* 0x00000005ff007c0c */ /* 0x000fda000bf05300 */
[----:B------:R-:W-:-:S04]  /*13e10*/  @P0 IADD3 R24, P1, R24, UR4, RZ ;  /* 0x0000000418180c10 */ /* 0x000fc8000ff3e0ff */
[----:B------:R-:W-:Y:S01]  /*13e20*/  @P0 IADD3.X R25, R25, UR5, RZ, P1, !PT ;  /* 0x0000000519190c10 */ /* 0x000fe20008ffe4ff */
[----:B------:R-:W-:-:S04]  /*13e30*/  ULDC.64 UR4, c[0x0][0xa08] ;  /* 0x0002820000047ab9 */ /* 0x000fc80000000a00 */
[----:B------:R3:W5:Y:S01]  /*13e40*/  @P0 LDG.E R26, desc[UR40][R24.64] ;  /* 0x00000028181a0981 */ /* 0x000762000c1e1900 */
[----:B----4-:R-:W-:Y:S01]  /*13e50*/  LOP3.LUT P0, RZ, R2, UR4, RZ, 0xfc, !PT ;  /* 0x0000000402ff7c12 */ /* 0x010fe2000f80fcff */
[----:B------:R-:W-:-:S03]  /*13e60*/  UMOV UR4, 0xffffffff ;  /* 0xffffffff00047882 */ /* 0x000fc60000000000 */
[----:B------:R-:W-:Y:S01]  /*13e70*/  LOP3.LUT P0, RZ, R3, UR5, RZ, 0xfc, P0 ;  /* 0x0000000503ff7c12 */ /* 0x000fe2000800fcff */
[----:B---3--:R-:W-:Y:S01]  /*13e80*/  VIADD R25, R20, 0xffffffff ;  /* 0xffffffff14197836 */ /* 0x008fe20000000000 */
[----:B-----5:R-:W-:Y:S02]  /*13e90*/  SHF.R.S32.HI R7, RZ, 0x1f, R26 ;  /* 0x0000001fff077819 */ /* 0x020fe4000001141a */
[----:B------:R-:W-:-:S03]  /*13ea0*/  SEL R24, R26, RZ, !P0 ;  /* 0x000000ff1a187207 */ /* 0x000fc60004000000 */
[----:B------:R3:W-:Y:S01]  /*13eb0*/  STL [R1+0x8], R7 ;  /* 0x0000080701007387 */ /* 0x0007e20000100800 */
[----:B------:R-:W-:Y:S05]  /*13ec0*/  BRA.DIV UR4, `(.L_x_2427) ;  /* 0x0000005604087947 */ /* 0x000fea000b800000 */
[----:B------:R-:W4:Y:S02]  /*13ed0*/  S2R R0, SR_TID.X ;  /* 0x0000000000007919 */ /* 0x000f240000002100 */
[----:B----4-:R-:W-:-:S04]  /*13ee0*/  SHF.R.U32.HI R0, RZ, 0x5, R0 ;  /* 0x00000005ff007819 */ /* 0x010fc80000011600 */
[----:B------:R-:W-:-:S05]  /*13ef0*/  LOP3.LUT R0, R0, 0x3, RZ, 0xc0, !PT ;  /* 0x0000000300007812 */ /* 0x000fca00078ec0ff */
[----:B------:R4:W0:Y:S02]  /*13f00*/  SHFL.IDX PT, R14, R0, RZ, 0x1f ;  /* 0x00001fff000e7589 */ /* 0x00082400000e0000 */
.L_x_2568:
[----:B----4-:R-:W4:Y:S01]  /*13f10*/  LDL.LU R0, [R1] ;  /* 0x0000000001007983 */ /* 0x010f220000300800 */
[----:B------:R-:W-:Y:S02]  /*13f20*/  PLOP3.LUT P1, PT, PT, PT, PT, 0x8, 0x0 ;  /* 0x000000000000781c */ /* 0x000fe40003f2e170 */
[----:B0-----:R-:W-:Y:S02]  /*13f30*/  ISETP.NE.AND P0, PT, R14, RZ, PT ;  /* 0x000000ff0e00720c */ /* 0x001fe40003f05270 */
[----:B----4-:R-:W-:-:S09]  /*13f40*/  LOP3.LUT R0, R0, 0xfffffffe, RZ, 0xc0, !PT ;  /* 0xfffffffe00007812 */ /* 0x010fd200078ec0ff */
[----:B------:R-:W-:-:S05]  /*13f50*/  @P1 LOP3.LUT R0, R0, 0x1, RZ, 0xfc, !PT ;  /* 0x0000000100001812 */ /* 0x000fca00078efcff */
[----:B------:R0:W-:Y:S01]  /*13f60*/  STL [R1], R0 ;  /* 0x0000000001007387 */ /* 0x0001e20000100800 */
[----:B------:R-:W-:Y:S05]  /*13f70*/  @P0 BRA `(.L_x_2428) ;  /* 0x0000000000f40947 */ /* 0x000fea0003800000 */
[----:B------:R-:W-:-:S03]  /*13f80*/  UMOV UR4, 0xffffffff ;  /* 0xffffffff00047882 */ /* 0x000fc60000000000 */
[----:B------:R-:W-:Y:S05]  /*13f90*/  BRA.DIV UR4, `(.L_x_2429) ;  /* 0x0000005604087947 */ /* 0x000fea000b800000 */
[----:B------:R-:W-:-:S13]  /*13fa0*/  ELECT P6, URZ, PT ;  /* 0x00000000003f782f */ /* 0x000fda00038c0000 */
.L_x_2571:
[----:B------:R-:W-:Y:S05]  /*13fb0*/  @!P6 BRA `(.L_x_2428) ;  /* 0x0000000000e4e947 */ /* 0x000fea0003800000 */
[----:B------:R-:W-:-:S04]  /*13fc0*/  ISETP.NE.U32.AND P0, PT, R2, RZ, PT ;  /* 0x000000ff0200720c */ /* 0x000fc80003f05070 */
[----:B------:R-:W-:-:S13]  /*13fd0*/  ISETP.NE.AND.EX P0, PT, R3, RZ, PT, P0 ;  /* 0x000000ff0300720c */ /* 0x000fda0003f05300 */
[----:B------:R-:W-:Y:S05]  /*13fe0*/  @!P0 BRA `(.L_x_2430) ;  /* 0x0000000000448947 */ /* 0x000fea0003800000 */
[----:B--2---:R-:W2:Y:S01]  /*13ff0*/  LDC R6, c[0x0][0x43c] ;  /* 0x00010f00ff067b82 */ /* 0x004ea20000000800 */
[----:B------:R-:W-:Y:S01]  /*14000*/  ULDC.64 UR4, c[0x0][0x428] ;  /* 0x00010a0000047ab9 */ /* 0x000fe20000000a00 */
[----:B--2---:R-:W-:-:S13]  /*14010*/  ISETP.NE.AND P0, PT, R6, 0x1, PT ;  /* 0x000000010600780c */ /* 0x004fda0003f05270 */
[----:B------:R-:W0:Y:S02]  /*14020*/  @P0 LDC.64 R4, c[0x0][0x440] ;  /* 0x00011000ff040b82 */ /* 0x000e240000000a00 */
[----:B0-----:R-:W-:-:S04]  /*14030*/  @P0 IMAD.HI.U32 R0, R25, R4, RZ ;  /* 0x0000000419000227 */ /* 0x001fc800078e00ff */
        /* <DEDUP_REMOVED lines=12> */
.L_x_2430:
[----:B0-----:R-:W-:Y:S01]  /*14100*/  IMAD R0, R23, 0x8, R22 ;  /* 0x0000000817007824 */ /* 0x001fe200078e0216 */
[----:B----4-:R-:W-:-:S04]  /*14110*/  SHF.L.U32 R2, R27, 0x1f, RZ ;  /* 0x0000001f1b027819 */ /* 0x010fc800000006ff */
[----:B------:R-:W0:Y:S02]  /*14120*/  SYNCS.PHASECHK.TRANS64.TRYWAIT P0, [R0+URZ+0x16840], R2 ;  /* 0x01684002000075a7 */ /* 0x000e24000800017f */
[----:B0-----:R-:W-:Y:S05]  /*14130*/  @!P0 BRA `(.L_x_2431) ;  /* 0x0000005000c08947 */ /* 0x001fea0003800000 */
.L_x_2572:
[----:B------:R-:W4:Y:S02]  /*14140*/  S2R R3, SR_TID.X ;  /* 0x0000000000037919 */ /* 0x000f240000002100 */
[----:B----4-:R-:W-:-:S04]  /*14150*/  LOP3.LUT R3, R3, 0x7f, RZ, 0xc0, !PT ;  /* 0x0000007f03037812 */ /* 0x010fc800078ec0ff */
[----:B------:R-:W-:-:S13]  /*14160*/  ISETP.NE.AND P0, PT, R3, RZ, PT ;  /* 0x000000ff0300720c */ /* 0x000fda0003f05270 */
[----:B------:R-:W-:Y:S05]  /*14170*/  @P0 BRA `(.L_x_2432) ;  /* 0x00000000001c0947 */ /* 0x000fea0003800000 */
[----:B------:R-:W4:Y:S01]  /*14180*/  S2R R3, SR_TID.X ;  /* 0x0000000000037919 */ /* 0x000f220000002100 */
[----:B0-----:R-:W-:-:S04]  /*14190*/  IMAD.MOV.U32 R2, RZ, RZ, 0x4000 ;  /* 0x00004000ff027424 */ /* 0x001fc800078e00ff */
[----:B------:R0:W-:Y:S01]  /*141a0*/  SYNCS.ARRIVE.TRANS64 RZ, [R0+URZ+0x16830], R2 ;  /* 0x0168300200ff79a7 */ /* 0x0001e2000800003f */
[----:B----4-:R-:W-:-:S04]  /*141b0*/  LOP3.LUT R3, R3, 0x1f, RZ, 0xc0, !PT ;  /* 0x0000001f03037812 */ /* 0x010fc800078ec0ff */
[----:B------:R-:W-:-:S13]  /*141c0*/  ISETP.NE.AND P0, PT, R3, RZ, PT ;  /* 0x000000ff0300720c */ /* 0x000fda0003f05270 */
[----:B0-----:R-:W-:Y:S05]  /*141d0*/  @!P0 BRA `(.L_x_2432) ;  /* 0x0000000000048947 */ /* 0x001fea0003800000 */
[----:B------:R-:W-:Y:S01]  /*141e0*/  BPT.TRAP 0x1 ;  /* 0x000000040000795c */ /* 0x000fe20000300000 */
.L_x_2432:
[----:B0-----:R-:W4:Y:S01]  /*141f0*/  LDL.LU R2, [R1] ;  /* 0x0000000001027983 */ /* 0x001f220000300800 */
        /* <DEDUP_REMOVED lines=17> */
[----:B----4-:R-:W-:-:S04]  /*14310*/  LOP3.LUT R2, R2, 0xfffffffe, RZ, 0xc0, !PT ;  /* 0xfffffffe02027812 */ /* 0x010fc800078ec0ff */
[----:B------:R-:W-:-:S05]  /*14320*/  @P0 LOP3.LUT R2, R2, 0x1, RZ, 0xfc, !PT ;  /* 0x0000000102020812 */ /* 0x000fca00078efcff */
[----:B------:R0:W-:Y:S01]  /*14330*/  STL [R1], R2 ;  /* 0x0000000201007387 */ /* 0x0001e20000100800 */
[----:B------:R-:W-:Y:S01]  /*14340*/  NOP ;  /* 0x0000000000007918 */ /* 0x000fe20000000000 */
.L_x_2428:
[----:B------:R-:W4:Y:S04]  /*14350*/  LDL.LU R4, [R1+0x1c] ;  /* 0x00001c0001047983 */ /* 0x000f280000300800 */
[----:B--2---:R-:W2:Y:S04]  /*14360*/  LDL.LU R6, [R1+0x10] ;  /* 0x0000100001067983 */ /* 0x004ea80000300800 */
[----:B------:R-:W5:Y:S01]  /*14370*/  LDL.LU R3, [R1+0x30] ;  /* 0x0000300001037983 */ /* 0x000f620000300800 */
[----:B------:R-:W-:Y:S05]  /*14380*/  WARPSYNC.ALL ;  /* 0x0000000000007948 */ /* 0x000fea0003800000 */
[----:B0-----:R-:W-:Y:S01]  /*14390*/  ULDC.64 UR6, c[0x0][0xa00] ;  /* 0x0002800000067ab9 */ /* 0x001fe20000000a00 */
[----:B------:R-:W-:Y:S01]  /*143a0*/  ULDC.64 UR4, c[0x0][0x298] ;  /* 0x0000a60000047ab9 */ /* 0x000fe20000000a00 */
[----:B------:R-:W-:Y:S01]  /*143b0*/  BAR.SYNC.DEFER_BLOCKING 0x8, 0x200 ;  /* 0x0208000000007b1d */ /* 0x000fe20000010000 */
[----:B------:R-:W-:-:S02]  /*143c0*/  ISETP.NE.U32.AND P0, PT, RZ, UR6, PT ;  /* 0x00000006ff007c0c */ /* 0x000fc4000bf05070 */
[----:B------:R-:W-:Y:S02]  /*143d0*/  IADD3 R0, R22, 0x8400, RZ ;  /* 0x0000840016007810 */ /* 0x000fe40007ffe0ff */
[----:B------:R-:W-:Y:S01]  /*143e0*/  ISETP.NE.AND.EX P0, PT, RZ, UR7, PT, P0 ;  /* 0x00000007ff007c0c */ /* 0x000fe2000bf05300 */
[----:B------:R-:W-:Y:S01]  /*143f0*/  BSSY B6, `(.L_x_2433) ;  /* 0x0000020000067945 */ /* 0x000fe20003800000 */
[----:B------:R-:W-:Y:S02]  /*14400*/  LOP3.LUT P1, RZ, R0, 0x3ff, RZ, 0xc0, !PT ;  /* 0x000003ff00ff7812 */ /* 0x000fe4000782c0ff */
[----:B----4-:R-:W-:-:S05]  /*14410*/  SHF.R.S32.HI R2, RZ, 0x1f, R4 ;  /* 0x0000001fff027819 */ /* 0x010fca0000011404 */
[----:B------:R-:W-:Y:S01]  /*14420*/  IMAD R2, R2, UR4, RZ ;  /* 0x0000000402027c24 */ /* 0x000fe2000f8e02ff */
[----:B-----5:R-:W-:-:S03]  /*14430*/  SEL R3, R3, RZ, !P0 ;  /* 0x000000ff03037207 */ /* 0x020fc60004000000 */
[----:B------:R-:W-:Y:S01]  /*14440*/  IMAD R0, R4, UR5, R2 ;  /* 0x0000000504007c24 */ /* 0x000fe2000f8e0202 */
[----:B--2---:R-:W-:Y:S01]  /*14450*/  SEL R2, R6, RZ, !P0 ;  /* 0x000000ff06027207 */ /* 0x004fe20004000000 */
[----:B------:R-:W-:-:S05]  /*14460*/  IMAD.WIDE.U32 R4, R4, UR4, RZ ;  /* 0x0000000404047c25 */ /* 0x000fca000f8e00ff */
[----:B------:R-:W-:Y:S04]  /*14470*/  STL.64 [R1+0x28], R4 ;  /* 0x0000280401007387 */ /* 0x000fe80000100a00 */
[----:B------:R0:W-:Y:S04]  /*14480*/  STL [R1+0x10], R2 ;  /* 0x0000100201007387 */ /* 0x0001e80000100800 */
[----:B------:R2:W-:Y:S01]  /*14490*/  STL [R1+0x34], R3 ;  /* 0x0000340301007387 */ /* 0x0005e20000100800 */
[----:B0-----:R-:W-:Y:S01]  /*144a0*/  IMAD.IADD R2, R5, 0x1, R0 ;  /* 0x0000000105027824 */ /* 0x001fe200078e0200 */
        /* <DEDUP_REMOVED lines=9> */
[----:B-1----:R-:W-:Y:S01]  /*14540*/  MOV R8, 0x70 ;  /* 0x0000007000087802 */ /* 0x002fe20000000f00 */
[----:B------:R-:W0:Y:S01]  /*14550*/  LDC.64 R2, c[0x4][R2] ;  /* 0x0100000002027b82 */ /* 0x000e220000000a00 */
[----:B------:R-:W-:Y:S02]  /*14560*/  IMAD.U32 R5, RZ, RZ, UR5 ;  /* 0x00000005ff057e24 */ /* 0x000fe4000f8e00ff */
[----:B------:R-:W-:Y:S02]  /*14570*/  IMAD.U32 R6, RZ, RZ, UR6 ;  /* 0x00000006ff067e24 */ /* 0x000fe4000f8e00ff */
[----:B---3--:R-:W-:-:S02]  /*14580*/  IMAD.U32 R7, RZ, RZ, UR7 ;  /* 0x00000007ff077e24 */ /* 0x008fc4000f8e00ff */
[----:B------:R-:W-:Y:S02]  /*14590*/  IMAD.U32 R10, RZ, RZ, UR8 ;  /* 0x00000008ff0a7e24 */ /* 0x000fe4000f8e00ff */
[----:B------:R-:W-:Y:S02]  /*145a0*/  IMAD.U32 R11, RZ, RZ, UR9 ;  /* 0x00000009ff0b7e24 */ /* 0x000fe4000f8e00ff */
[----:B------:R-:W-:Y:S02]  /*145b0*/  IMAD.MOV.U32 R12, RZ, RZ, 0x1 ;  /* 0x00000001ff0c7424 */ /* 0x000fe400078e00ff */
[----:B------:R-:W-:-:S07]  /*145c0*/  IMAD.MOV.U32 R13, RZ, RZ, RZ ;  /* 0x000000ffff0d7224 */ /* 0x000fce00078e00ff */
[----:B------:R-:W-:-:S07]  /*145d0*/  LEPC R20, `(.L_x_2434) ;  /* 0x000000001014794e */ /* 0x000fce0000000000 */
[----:B0-----:R-:W-:Y:S05]  /*145e0*/  CALL.ABS.NOINC R2 ;  /* 0x0000000002007343 */ /* 0x001fea0003c00000 */
.L_x_2434:
[----:B------:R-:W-:Y:S05]  /*145f0*/  BSYNC B6 ;  /* 0x0000000000067941 */ /* 0x000fea0003800000 */
.L_x_2433:
[----:B--2---:R-:W2:Y:S01]  /*14600*/  LDL.LU R0, [R1+0x1c] ;  /* 0x00001c0001007983 */ /* 0x004ea20000300800 */
[----:B------:R-:W0:Y:S01]  /*14610*/  LDC R9, c[0x0][0x448] ;  /* 0x00011200ff097b82 */ /* 0x000e220000000800 */
[----:B------:R-:W-:Y:S01]  /*14620*/  ULDC.64 UR4, c[0x0][0x2d8] ;  /* 0x0000b60000047ab9 */ /* 0x000fe20000000a00 */
[----:B------:R-:W-:Y:S01]  /*14630*/  ULDC.64 UR6, c[0x0][0x2c8] ;  /* 0x0000b20000067ab9 */ /* 0x000fe20000000a00 */
[----:B------:R-:W2:Y:S01]  /*14640*/  LDL.LU.64 R2, [R1+0x28] ;  /* 0x0000280001027983 */ /* 0x000ea20000300a00 */
[----:B------:R-:W-:-:S03]  /*14650*/  ULDC.64 UR8, c[0x0][0x280] ;  /* 0x0000a00000087ab9 */ /* 0x000fc60000000a00 */
[----:B------:R-:W4:Y:S04]  /*14660*/  LDL.LU R20, [R1+0x30] ;  /* 0x0000300001147983 */ /* 0x000f280000300800 */
[----:B------:R-:W3:Y:S04]  /*14670*/  LDL.LU R21, [R1+0x34] ;  /* 0x0000340001157983 */ /* 0x000ee80000300800 */
[----:B------:R-:W3:Y:S04]  /*14680*/  LDL.LU R4, [R1+0x10] ;  /* 0x0000100001047983 */ /* 0x000ee80000300800 */
[----:B------:R0:W5:Y:S02]  /*14690*/  LDL R10, [R1+0xc] ;  /* 0x00000c00010a7983 */ /* 0x0001640000100800 */
[----:B0-----:R-:W-:-:S13]  /*146a0*/  ISETP.NE.AND P1, PT, R9, 0x1, PT ;  /* 0x000000010900780c */ /* 0x001fda0003f25270 */
[----:B------:R-:W0:Y:S08]  /*146b0*/  @P1 LDC R5, c[0x0][0x450] ;  /* 0x00011400ff051b82 */ /* 0x000e300000000800 */
[----:B-1----:R-:W1:Y:S01]  /*146c0*/  @P1 LDC R8, c[0x0][0x44c] ;  /* 0x00011300ff081b82 */ /* 0x002e620000000800 */
[----:B------:R-:W1:Y:S01]  /*146d0*/  S2R R11, SR_TID.X ;  /* 0x00000000000b7919 */ /* 0x000e620000002100 */
[----:B--2---:R-:W-:-:S02]  /*146e0*/  IMAD.MOV.U32 R3, RZ, RZ, R0 ;  /* 0x000000ffff037224 */ /* 0x004fc400078e0000 */
[----:B----4-:R-:W-:Y:S02]  /*146f0*/  IMAD R0, R20, UR4, RZ ;  /* 0x0000000414007c24 */ /* 0x010fe4000f8e02ff */
[C---:B------:R-:W-:Y:S01]  /*14700*/  IMAD.WIDE.U32 R2, R18.reuse, UR4, R2 ;  /* 0x0000000412027c25 */ /* 0x040fe2000f8e0002 */
[----:B------:R-:W2:Y:S03]  /*14710*/  S2R R20, SR_TID.X ;  /* 0x0000000000147919 */ /* 0x000ea60000002100 */
[----:B------:R-:W-:Y:S01]  /*14720*/  IMAD R0, R18, UR5, R0 ;  /* 0x0000000512007c24 */ /* 0x000fe2000f8e0200 */
[----:B------:R-:W-:-:S03]  /*14730*/  ULDC.64 UR4, c[0x0][0x2e0] ;  /* 0x0000b80000047ab9 */ /* 0x000fc60000000a00 */
[----:B------:R-:W-:Y:S02]  /*14740*/  IMAD.IADD R3, R3, 0x1, R0 ;  /* 0x0000000103037824 */ /* 0x000fe400078e0200 */
[----:B---3--:R-:W-:Y:S02]  /*14750*/  IMAD R0, R21, UR4, RZ ;  /* 0x0000000415007c24 */ /* 0x008fe4000f8e02ff */
        /* <DEDUP_REMOVED lines=13> */
[----:B0-----:R-:W-:-:S04]  /*14830*/  @P1 SHF.R.U32.HI R4, RZ, R5, R0 ;  /* 0x00000005ff041219 */ /* 0x001fc80000011600 */
[----:B------:R-:W-:-:S05]  /*14840*/  SHF.R.S32.HI R0, RZ, 0x1f, R4 ;  /* 0x0000001fff007819 */ /* 0x000fca0000011404 */
[----:B------:R-:W-:-:S04]  /*14850*/  IMAD R0, R0, UR4, RZ ;  /* 0x0000000400007c24 */ /* 0x000fc8000f8e02ff */
[C---:B------:R-:W-:Y:S01]  /*14860*/  IMAD R7, R4.reuse, UR5, R0 ;  /* 0x0000000504077c24 */ /* 0x040fe2000f8e0200 */
[C---:B------:R-:W-:Y:S01]  /*14870*/  IADD3 R0, -R4.reuse, RZ, RZ ;  /* 0x000000ff04007210 */ /* 0x040fe20007ffe1ff */
        /* <DEDUP_REMOVED lines=29> */
[----:B------:R-:W-:Y:S02]  /*14a50*/  LEA R5, P1, R2, UR8, 0x1 ;  /* 0x0000000802057c11 */ /* 0x000fe4000f8208ff */
[----:B------:R-:W-:Y:S02]  /*14a60*/  ISETP.GE.AND P0, PT, R20, UR4, PT ;  /* 0x0000000414007c0c */ /* 0x000fe4000bf06270 */
[----:B------:R-:W-:Y:S01]  /*14a70*/  IADD3 R6, R3, R6, RZ ;  /* 0x0000000603067210 */ /* 0x000fe20007ffe0ff */
        /* <DEDUP_REMOVED lines=106> */
[----:B0-----:R-:W-:-:S04]  /*15120*/  @!P1 LEA R6, P2, R20, R6, 0x1 ;  /* 0x0000000614069211 */ /* 0x001fc800078408ff */
[----:B------:R-:W-:-:S05]  /*15130*/  @!P1 IADD3.X R0, RZ, R0, RZ, P2, !PT ;  /* 0x00000000ff009210 */ /* 0x000fca00017fe4ff */
[----:B------:R-:W-:Y:S02]  /*15140*/  @!P1 IMAD.MOV.U32 R7, RZ, RZ, R0 ;  /* 0x000000ffff079224 */ /* 0x000fe400078e0000 */
[----:B------:R0:W1:Y:S04]  /*15150*/  SHFL.IDX PT, R0, R2, 0x3, 0x181f ;  /* 0x00781f0002007f89 */ /* 0x00006800000e0000 */
[----:B------:R0:W-:Y:S02]  /*15160*/  @!P1 LDGSTS.E.BYPASS.LTC128B.128 [R10+0xd400], desc[UR40][R6.64], !P0 ;  /* 0x0d400000060a9fae */ /* 0x0001e4000c101d68 */
.L_x_2597:
[----:B0-----:R-:W-:Y:S02]  /*15170*/  VIADD R2, R17, 0xb0 ;  /* 0x000000b011027836 */ /* 0x001fe40000000000 */
[----:B------:R-:W-:-:S03]  /*15180*/  VIADD R8, R22, 0x16800 ;  /* 0x0001680016087836 */ /* 0x000fc60000000000 */
[----:B------:R-:W-:-:S13]  /*15190*/  ISETP.GE.AND P1, PT, R2, R3, PT ;  /* 0x000000030200720c */ /* 0x000fda0003f26270 */
[----:B------:R-:W-:-:S05]  /*151a0*/  @!P1 LEA R2, P2, R20, R14, 0x1 ;  /* 0x0000000e14029211 */ /* 0x000fca00078408ff */
[----:B-1----:R-:W-:-:S05]  /*151b0*/  @!P1 IMAD.X R3, RZ, RZ, R0, P2 ;  /* 0x000000ffff039224 */ /* 0x002fca00010e0600 */
[----:B------:R-:W-:Y:S01]  /*151c0*/  @!PT LDS RZ, [RZ] ;  /* 0x00000000fffff984 */ /* 0x000fe20000000800 */
[----:B------:R-:W-:Y:S01]  /*151d0*/  @!PT LDS RZ, [RZ] ;  /* 0x00000000fffff984 */ /* 0x000fe20000000800 */
[----:B------:R-:W-:Y:S01]  /*151e0*/  @!PT LDS RZ, [RZ] ;  /* 0x00000000fffff984 */ /* 0x000fe20000000800 */
[----:B------:R0:W-:Y:S01]  /*151f0*/  @!P1 LDGSTS.E.BYPASS.LTC128B.128 [R10+0xdc00], desc[UR40][R2.64], !P0 ;  /* 0x0dc00000020a9fae */ /* 0x0001e2000c101d68 */
[----:B------:R-:W-:Y:S01]  /*15200*/  PLOP3.LUT P0, PT, PT, PT, PT, 0x80, 0x0 ;  /* 0x000000000000781c */ /* 0x000fe20003f0f070 */
[----:B------:R-:W-:-:S12]  /*15210*/  NOP ;  /* 0x0000000000007918 */ /* 0x000fd80000000000 */
.L_x_2436:
        /* <DEDUP_REMOVED lines=18> */
[----:B--2---:R-:W-:Y:S02]  /*15340*/  ISETP.GE.AND P1, PT, R2, 0x2, PT ;  /* 0x000000020200780c */ /* 0x004fe40003f26270 */
[----:B01----:R-:W-:Y:S11]  /*15350*/  @!P0 BRA `(.L_x_2438) ;  /* 0x0000005000308947 */ /* 0x003ff60003800000 */
.L_x_2598:
[----:B------:R-:W-:Y:S05]  /*15360*/  BSYNC B0 ;  /* 0x0000000000007941 */ /* 0x000fea0003800000 */
.L_x_2437:
[----:B------:R-:W-:Y:S04]  /*15370*/  BSSY B0, `(.L_x_2439) ;  /* 0x000016c000007945 */ /* 0x000fe80003800000 */
[----:B------:R-:W-:Y:S05]  /*15380*/  @!P1 BRA `(.L_x_2440) ;  /* 0x0000001400a89947 */ /* 0x000fea0003800000 */
[----:B------:R-:W2:Y:S01]  /*15390*/  LDL R2, [R1+0x18] ;  /* 0x0000180001027983 */ /* 0x000ea20000100800 */
[----:B------:R-:W-:Y:S01]  /*153a0*/  BSSY B2, `(.L_x_2441) ;  /* 0x000007e000027945 */ /* 0x000fe20003800000 */
[C---:B--2---:R-:W-:Y:S01]  /*153b0*/  LOP3.LUT R0, R2.reuse, 0x1, RZ, 0xc0, !PT ;  /* 0x0000000102007812 */ /* 0x044fe200078ec0ff */
[----:B------:R-:W-:-:S03]  /*153c0*/  VIADD R6, R2, 0xfffffffe ;  /* 0xfffffffe02067836 */ /* 0x000fc60000000000 */
[----:B------:R-:W-:Y:S02]  /*153d0*/  ISETP.NE.U32.AND P0, PT, R0, 0x1, PT ;  /* 0x000000010000780c */ /* 0x000fe40003f05070 */
[----:B------:R-:W-:-:S11]  /*153e0*/  MOV R0, R6 ;  /* 0x0000000600007202 */ /* 0x000fd60000000f00 */
        /* <DEDUP_REMOVED lines=12> */
[----:B------:R-:W-:Y:S01]  /*154b0*/  ISETP.NE.U32.AND P0, PT, RZ, UR4, PT ;  /* 0x00000004ff007c0c */ /* 0x000fe2000bf05070 */
[----:B------:R-:W-:-:S03]  /*154c0*/  IMAD.MOV.U32 R0, RZ, RZ, R6 ;  /* 0x000000ffff007224 */ /* 0x000fc600078e0006 */
        /* <DEDUP_REMOVED lines=20> */
.L_x_2445:
[----:B------:R-:W-:Y:S01]  /*15610*/  IMAD R2, R7, 0x8, R22 ;  /* 0x0000000807027824 */ /* 0x000fe200078e0216 */
[----:B0-----:R-:W-:Y:S01]  /*15620*/  SHF.L.U32 R3, R9, 0x1f, RZ ;  /* 0x0000001f09037819 */ /* 0x001fe200000006ff */
[----:B------:R-:W-:Y:S03]  /*15630*/  BSSY B3, `(.L_x_2446) ;  /* 0x0000003000037945 */ /* 0x000fe60003800000 */
[----:B------:R-:W0:Y:S02]  /*15640*/  SYNCS.PHASECHK.TRANS64.TRYWAIT P0, [R2+URZ+0x16840], R3 ;  /* 0x01684003020075a7 */ /* 0x000e24000800017f */
[----:B0-----:R-:W-:Y:S05]  /*15650*/  @!P0 BRA `(.L_x_2447) ;  /* 0x0000004c00848947 */ /* 0x001fea0003800000 */
.L_x_2599:
[----:B------:R-:W-:Y:S05]  /*15660*/  BSYNC B3 ;  /* 0x0000000000037941 */ /* 0x000fea0003800000 */
.L_x_2446:
[----:B-1----:R-:W1:Y:S01]  /*15670*/  S2R R5, SR_TID.X ;  /* 0x0000000000057919 */ /* 0x002e620000002100 */
[----:B------:R-:W-:Y:S01]  /*15680*/  BSSY B3, `(.L_x_2448) ;  /* 0x000000b000037945 */ /* 0x000fe20003800000 */
[----:B-1----:R-:W-:-:S04]  /*15690*/  LOP3.LUT R5, R5, 0x7f, RZ, 0xc0, !PT ;  /* 0x0000007f05057812 */ /* 0x002fc800078ec0ff */
[----:B------:R-:W-:-:S13]  /*156a0*/  ISETP.NE.AND P1, PT, R5, RZ, PT ;  /* 0x000000ff0500720c */ /* 0x000fda0003f25270 */
[----:B------:R-:W-:Y:S05]  /*156b0*/  @P1 BRA `(.L_x_2449) ;  /* 0x00000000001c1947 */ /* 0x000fea0003800000 */
[----:B------:R-:W1:Y:S01]  /*156c0*/  S2R R5, SR_TID.X ;  /* 0x0000000000057919 */ /* 0x000e620000002100 */
[----:B0-----:R-:W-:-:S04]  /*156d0*/  MOV R3, 0x4000 ;  /* 0x0000400000037802 */ /* 0x001fc80000000f00 */
[----:B------:R2:W-:Y:S01]  /*156e0*/  SYNCS.ARRIVE.TRANS64 RZ, [R2+URZ+0x16830], R3 ;  /* 0x0168300302ff79a7 */ /* 0x0005e2000800003f */
[----:B-1----:R-:W-:-:S04]  /*156f0*/  LOP3.LUT R5, R5, 0x1f, RZ, 0xc0, !PT ;  /* 0x0000001f05057812 */ /* 0x002fc800078ec0ff */
[----:B------:R-:W-:-:S13]  /*15700*/  ISETP.NE.AND P0, PT, R5, RZ, PT ;  /* 0x000000ff0500720c */ /* 0x000fda0003f05270 */
[----:B--2---:R-:W-:Y:S05]  /*15710*/  @!P0 BRA `(.L_x_2449) ;  /* 0x0000000000048947 */ /* 0x004fea0003800000 */
[----:B------:R-:W-:Y:S01]  /*15720*/  BPT.TRAP 0x1 ;  /* 0x000000040000795c */ /* 0x000fe20000300000 */
.L_x_2449:
[----:B------:R-:W-:Y:S05]  /*15730*/  BSYNC B3 ;  /* 0x0000000000037941 */ /* 0x000fea0003800000 */
.L_x_2448:
        /* <DEDUP_REMOVED lines=11> */
.L_x_2450:
        /* <DEDUP_REMOVED lines=15> */
.L_x_2600:
[----:B------:R-:W-:Y:S05]  /*158e0*/  BSYNC B3 ;  /* 0x0000000000037941 */ /* 0x000fea0003800000 */
.L_x_2451:
[----:B------:R-:W-:Y:S01]  /*158f0*/  BSSY B3, `(.L_x_2453) ;  /* 0x000000c000037945 */ /* 0x000fe20003800000 */
[----:B------:R-:W-:Y:S01]  /*15900*/  IMAD.MOV.U32 R12, RZ, RZ, 0x0 ;  /* 0x00000000ff0c7424 */ /* 0x000fe200078e00ff */
[----:B------:R-:W-:Y:S02]  /*15910*/  MOV R13, 0x14f00000 ;  /* 0x14f00000000d7802 */ /* 0x000fe40000000f00 */
        /* <DEDUP_REMOVED lines=9> */
.L_x_2454:
[----:B------:R-:W-:Y:S05]  /*159b0*/  BSYNC B3 ;  /* 0x0000000000037941 */ /* 0x000fea0003800000 */
.L_x_2453:
        /* <DEDUP_REMOVED lines=11> */
.L_x_2455:
        /* <DEDUP_REMOVED lines=12> */
.L_x_2444:
[----:B------:R-:W-:Y:S05]  /*15b30*/  BSYNC B1 ;  /* 0x0000000000017941 */ /* 0x000fea0003800000 */
.L_x_2443:
[----:B------:R-:W2:Y:S01]  /*15b40*/  LDL.LU R0, [R1+0x18] ;  /* 0x0000180001007983 */ /* 0x000ea20000300800 */
[----:B------:R-:W-:Y:S02]  /*15b50*/  IMAD.MOV.U32 R23, RZ, RZ, R7 ;  /* 0x000000ffff177224 */ /* 0x000fe400078e0007 */
[----:B------:R-:W-:Y:S02]  /*15b60*/  IMAD.MOV.U32 R27, RZ, RZ, R9 ;  /* 0x000000ffff1b7224 */ /* 0x000fe400078e0009 */
[----:B--2---:R-:W-:-:S07]  /*15b70*/  VIADD R0, R0, 0xfffffffd ;  /* 0xfffffffd00007836 */ /* 0x004fce0000000000 */
.L_x_2442:
[----:B------:R-:W-:Y:S05]  /*15b80*/  BSYNC B2 ;  /* 0x0000000000027941 */ /* 0x000fea0003800000 */
.L_x_2441:
[----:B------:R-:W-:-:S13]  /*15b90*/  ISETP.NE.AND P0, PT, R6, RZ, PT ;  /* 0x000000ff0600720c */ /* 0x000fda0003f05270 */
[----:B------:R-:W-:Y:S05]  /*15ba0*/  @!P0 BRA `(.L_x_2440) ;  /* 0x0000000c00a08947 */ /* 0x000fea0003800000 */
[----:B------:R-:W-:-:S07]  /*15bb0*/  IMAD.MOV.U32 R4, RZ, RZ, R24 ;  /* 0x000000ffff047224 */ /* 0x000fce00078e0018 */
.L_x_2482:
[----:B------:R-:W2:Y:S01]  /*15bc0*/  LDL R2, [R1] ;  /* 0x0000000001027983 */ /* 0x000ea20000100800 */
[----:B------:R-:W-:Y:S01]  /*15bd0*/  VIADD R6, R23, 0x1 ;  /* 0x0000000117067836 */ /* 0x000fe20000000000 */
[----:B------:R-:W-:Y:S05]  /*15be0*/  YIELD ;  /* 0x0000000000007946 */ /* 0x000fea0003800000 */
[C---:B------:R-:W-:Y:S01]  /*15bf0*/  ISETP.NE.AND P0, PT, R6.reuse, 0x2, PT ;  /* 0x000000020600780c */ /* 0x040fe20003f05270 */
[----:B------:R-:W-:Y:S03]  /*15c00*/  BSSY B1, `(.L_x_2456) ;  /* 0x000006d000017945 */ /* 0x000fe60003800000 */
[----:B------:R-:W-:-:S02]  /*15c10*/  SEL R6, R6, RZ, P0 ;  /* 0x000000ff06067207 */ /* 0x000fc40000000000 */
[----:B--2---:R-:W-:Y:S02]  /*15c20*/  LOP3.LUT P1, RZ, R2, 0x1, RZ, 0xc0, !PT ;  /* 0x0000000102ff7812 */ /* 0x004fe4000782c0ff */
[----:B------:R-:W-:-:S04]  /*15c30*/  SEL R2, RZ, 0x1, P0 ;  /* 0x00000001ff027807 */ /* 0x000fc80000000000 */
[----:B------:R-:W-:-:S07]  /*15c40*/  LOP3.LUT R7, R27, R2, RZ, 0x3c, !PT ;  /* 0x000000021b077212 */ /* 0x000fce00078e3cff */
        /* <DEDUP_REMOVED lines=11> */
[----:B0-----:R-:W-:Y:S01]  /*15d00*/  @P0 IMAD.HI.U32 R4, R0, R2, RZ ;  /* 0x0000000200040227 */ /* 0x001fe200078e00ff */
[----:B------:R-:W-:-:S04]  /*15d10*/  MOV R2, R0 ;  /* 0x0000000000027202 */ /* 0x000fc80000000f00 */
        /* <DEDUP_REMOVED lines=11> */
.L_x_2458:
[----:B------:R-:W-:Y:S01]  /*15dd0*/  IMAD R2, R6, 0x8, R22 ;  /* 0x0000000806027824 */ /* 0x000fe200078e0216 */
[----:B0-----:R-:W-:Y:S01]  /*15de0*/  SHF.L.U32 R3, R7, 0x1f, RZ ;  /* 0x0000001f07037819 */ /* 0x001fe200000006ff */
[----:B------:R-:W-:Y:S03]  /*15df0*/  BSSY B2, `(.L_x_2459) ;  /* 0x0000003000027945 */ /* 0x000fe60003800000 */
[----:B------:R-:W0:Y:S02]  /*15e00*/  SYNCS.PHASECHK.TRANS64.TRYWAIT P0, [R2+URZ+0x16840], R3 ;  /* 0x01684003020075a7 */ /* 0x000e24000800017f */
[----:B0-----:R-:W-:Y:S05]  /*15e10*/  @!P0 BRA `(.L_x_2460) ;  /* 0x0000004400bc8947 */ /* 0x001fea0003800000 */
.L_x_2601:
[----:B------:R-:W-:Y:S05]  /*15e20*/  BSYNC B2 ;  /* 0x0000000000027941 */ /* 0x000fea0003800000 */
.L_x_2459:
        /* <DEDUP_REMOVED lines=12> */
.L_x_2462:
[----:B------:R-:W-:Y:S05]  /*15ef0*/  BSYNC B2 ;  /* 0x0000000000027941 */ /* 0x000fea0003800000 */
.L_x_2461:
[----:B------:R-:W-:Y:S01]  /*15f00*/  IMAD.MOV.U32 R5, RZ, RZ, RZ ;  /* 0x000000ffff057224 */ /* 0x000fe200078e00ff */
[----:B------:R-:W-:Y:S01]  /*15f10*/  UIADD3 UR4, UP0, UR38, 0x370, URZ ;  /* 0x0000037026047890 */ /* 0x000fe2000ff1e03f */
[----:B0-----:R-:W-:Y:S01]  /*15f20*/  IMAD R3, R6, 0x4000, R22 ;  /* 0x0000400006037824 */ /* 0x001fe200078e0216 */
[----:B------:R-:W-:Y:S01]  /*15f30*/  PLOP3.LUT P0, PT, PT, PT, PT, 0x80, 0x0 ;  /* 0x000000000000781c */ /* 0x000fe20003f0f070 */
[----:B------:R-:W-:Y:S01]  /*15f40*/  VIADD R2, R2, 0x16830 ;  /* 0x0001683002027836 */ /* 0x000fe20000000000 */
[----:B------:R-:W-:Y:S01]  /*15f50*/  R2UR UR10, R5 ;  /* 0x00000000050a72ca */ /* 0x000fe200000e0000 */
[----:B------:R-:W-:Y:S01]  /*15f60*/  IMAD R10, R9, 0x80, R29 ;  /* 0x00000080090a7824 */ /* 0x000fe200078e021d */
[----:B------:R-:W-:Y:S01]  /*15f70*/  IADD3 R3, R3, 0xe400, RZ ;  /* 0x0000e40003037810 */ /* 0x000fe20007ffe0ff */
[----:B------:R-:W-:Y:S01]  /*15f80*/  UIADD3.X UR5, URZ, UR39, URZ, UP0, !UPT ;  /* 0x000000273f057290 */ /* 0x000fe200087fe43f */
[----:B------:R-:W-:Y:S01]  /*15f90*/  UMOV UR6, 0x0 ;  /* 0x0000000000067882 */ /* 0x000fe20000000000 */
[----:B------:R-:W-:-:S10]  /*15fa0*/  UMOV UR7, 0x14f00000 ;  /* 0x14f0000000077882 */ /* 0x000fd40000000000 */
.L_x_2463:
        /* <DEDUP_REMOVED lines=15> */
.L_x_2602:
[----:B------:R-:W-:Y:S05]  /*160a0*/  BSYNC B2 ;  /* 0x0000000000027941 */ /* 0x000fea0003800000 */
.L_x_2464:
        /* <DEDUP_REMOVED lines=11> */
.L_x_2467:
[----:B------:R-:W-:Y:S05]  /*16160*/  BSYNC B2 ;  /* 0x0000000000027941 */ /* 0x000fea0003800000 */
.L_x_2466:
        /* <DEDUP_REMOVED lines=8> */
[----:B0-----:R-:W-:Y:S01]  /*161f0*/  IADD3 R10, R10, 0x50, RZ ;  /* 0x000000500a0a7810 */ /* 0x001fe20007ffe0ff */
[----:B------:R-:W-:-:S12]  /*16200*/  UIADD3.X UR5, URZ, UR39, URZ, UP0, !UPT ;  /* 0x000000273f057290 */ /* 0x000fd800087fe43f */
.L_x_2468:
        /* <DEDUP_REMOVED lines=12> */
.L_x_2457:
[----:B------:R-:W-:Y:S05]  /*162d0*/  BSYNC B1 ;  /* 0x0000000000017941 */ /* 0x000fea0003800000 */
.L_x_2456:
[----:B------:R-:W2:Y:S01]  /*162e0*/  LDL R2, [R1] ;  /* 0x0000000001027983 */ /* 0x000ea20000100800 */
[----:B------:R-:W-:Y:S01]  /*162f0*/  VIADD R23, R6, 0x1 ;  /* 0x0000000106177836 */ /* 0x000fe20000000000 */
[----:B------:R-:W-:Y:S04]  /*16300*/  BSSY B1, `(.L_x_2469) ;  /* 0x000006f000017945 */ /* 0x000fe80003800000 */
[----:B------:R-:W-:-:S04]  /*16310*/  ISETP.NE.AND P0, PT, R23, 0x2, PT ;  /* 0x000000021700780c */ /* 0x000fc80003f05270 */
[----:B------:R-:W-:Y:S02]  /*16320*/  SEL R23, R23, RZ, P0 ;  /* 0x000000ff17177207 */ /* 0x000fe40000000000 */
[----:B--2---:R-:W-:Y:S02]  /*16330*/  LOP3.LUT P1, RZ, R2, 0x1, RZ, 0xc0, !PT ;  /* 0x0000000102ff7812 */ /* 0x004fe4000782c0ff */
[----:B------:R-:W-:-:S04]  /*16340*/  SEL R2, RZ, 0x1, P0 ;  /* 0x00000001ff027807 */ /* 0x000fc80000000000 */
[----:B------:R-:W-:-:S07]  /*16350*/  LOP3.LUT R27, R7, R2, RZ, 0x3c, !PT ;  /* 0x00000002071b7212 */ /* 0x000fce00078e3cff */
        /* <DEDUP_REMOVED lines=24> */
.L_x_2471:
[----:B------:R-:W-:Y:S01]  /*164e0*/  IMAD R2, R23, 0x8, R22 ;  /* 0x0000000817027824 */ /* 0x000fe200078e0216 */
[----:B0-----:R-:W-:Y:S01]  /*164f0*/  SHF.L.U32 R3, R27, 0x1f, RZ ;  /* 0x0000001f1b037819 */ /* 0x001fe200000006ff */
[----:B------:R-:W-:Y:S03]  /*16500*/  BSSY B2, `(.L_x_2472) ;  /* 0x0000003000027945 */ /* 0x000fe60003800000 */
[----:B------:R-:W0:Y:S02]  /*16510*/  SYNCS.PHASECHK.TRANS64.TRYWAIT P0, [R2+URZ+0x16840], R3 ;  /* 0x01684003020075a7 */ /* 0x000e24000800017f */
[----:B0-----:R-:W-:Y:S05]  /*16520*/  @!P0 BRA `(.L_x_2473) ;  /* 0x0000004000208947 */ /* 0x001fea0003800000 */
.L_x_2603:
[----:B------:R-:W-:Y:S05]  /*16530*/  BSYNC B2 ;  /* 0x0000000000027941 */ /* 0x000fea0003800000 */
.L_x_2472:
        /* <DEDUP_REMOVED lines=12> */
.L_x_2475:
[----:B------:R-:W-:Y:S05]  /*16600*/  BSYNC B2 ;  /* 0x0000000000027941 */ /* 0x000fea0003800000 */
.L_x_2474:
[----:B------:R-:W-:Y:S01]  /*16610*/  IMAD.MOV.U32 R5, RZ, RZ, RZ ;  /* 0x000000ffff057224 */ /* 0x000fe200078e00ff */
[----:B------:R-:W-:Y:S01]  /*16620*/  UIADD3 UR4, UP0, UR38, 0x370, URZ ;  /* 0x0000037026047890 */ /* 0x000fe2000ff1e03f */
[C---:B0-----:R-:W-:Y:S01]  /*16630*/  IMAD R2, R23.reuse, 0x4000, R22 ;  /* 0x0000400017027824 */ /* 0x041fe200078e0216 */
[----:B------:R-:W-:Y:S01]  /*16640*/  PLOP3.LUT P0, PT, PT, PT, PT, 0x80, 0x0 ;  /* 0x000000000000781c */ /* 0x000fe20003f0f070 */
[----:B------:R-:W-:Y:S01]  /*16650*/  IMAD R3, R23, 0x8, R8 ;  /* 0x0000000817037824 */ /* 0x000fe200078e0208 */
[----:B------:R-:W-:Y:S01]  /*16660*/  R2UR UR10, R5 ;  /* 0x00000000050a72ca */ /* 0x000fe200000e0000 */
[----:B------:R-:W-:Y:S01]  /*16670*/  VIADD R2, R2, 0xe400 ;  /* 0x0000e40002027836 */ /* 0x000fe20000000000 */
[----:B------:R-:W-:Y:S01]  /*16680*/  LEA R10, R9, R29, 0x7 ;  /* 0x0000001d090a7211 */ /* 0x000fe200078e38ff */
[----:B------:R-:W-:Y:S01]  /*16690*/  VIADD R3, R3, 0x30 ;  /* 0x0000003003037836 */ /* 0x000fe20000000000 */
[----:B------:R-:W-:Y:S01]  /*166a0*/  UIADD3.X UR5, URZ, UR39, URZ, UP0, !UPT ;  /* 0x000000273f057290 */ /* 0x000fe200087fe43f */
[----:B------:R-:W-:Y:S01]  /*166b0*/  UMOV UR6, 0x0 ;  /* 0x0000000000067882 */ /* 0x000fe20000000000 */
[----:B------:R-:W-:-:S10]  /*166c0*/  UMOV UR7, 0x14f00000 ;  /* 0x14f0000000077882 */ /* 0x000fd40000000000 */
.L_x_2476:
        /* <DEDUP_REMOVED lines=15> */
.L_x_2604:
[----:B------:R-:W-:Y:S05]  /*167c0*/  BSYNC B2 ;  /* 0x0000000000027941 */ /* 0x000fea0003800000 */
.L_x_2477:
        /* <DEDUP_REMOVED lines=11> */
.L_x_2480:
[----:B------:R-:W-:Y:S05]  /*16880*/  BSYNC B2 ;  /* 0x0000000000027941 */ /* 0x000fea0003800000 */
.L_x_2479:
        /* <DEDUP_REMOVED lines=10> */
.L_x_2481:
        /* <DEDUP_REMOVED lines=12> */
.L_x_2470:
[----:B------:R-:W-:Y:S05]  /*169f0*/  BSYNC B1 ;  /* 0x0000000000017941 */ /* 0x000fea0003800000 */
.L_x_2469:
[C---:B------:R-:W-:Y:S01]  /*16a00*/  ISETP.GT.AND P0, PT, R0.reuse, 0x1, PT ;  /* 0x000000010000780c */ /* 0x040fe20003f04270 */
[----:B------:R-:W-:-:S12]  /*16a10*/  VIADD R0, R0, 0xfffffffe ;  /* 0xfffffffe00007836 */ /* 0x000fd80000000000 */
[----:B------:R-:W-:Y:S05]  /*16a20*/  @P0 BRA `(.L_x_2482) ;  /* 0xfffffff000640947 */ /* 0x000fea000383ffff */
.L_x_2440:
[----:B------:R-:W-:Y:S05]  /*16a30*/  BSYNC B0 ;  /* 0x0000000000007941 */ /* 0x000fea0003800000 */
.L_x_2439:
        /* <DEDUP_REMOVED lines=17> */
.L_x_2484:
[----:B------:R-:W-:Y:S05]  /*16b50*/  BSYNC B0 ;  /* 0x0000000000007941 */ /* 0x000fea0003800000 */
.L_x_2483:
        /* <DEDUP_REMOVED lines=10> */
.L_x_2605:
[----:B------:R-:W-:Y:S05]  /*16c00*/  BSYNC B1 ;  /* 0x0000000000017941 */ /* 0x000fea0003800000 */
.L_x_2487:
        /* <DEDUP_REMOVED lines=9> */
.L_x_2490:
[----:B------:R-:W-:Y:S05]  /*16ca0*/  BSYNC B1 ;  /* 0x0000000000017941 */ /* 0x000fea0003800000 */
.L_x_2489:
[----:B0-----:R-:W-:Y:S01]  /*16cb0*/  IMAD R0, R23, 0x4000, R22 ;  /* 0x0000400017007824 */ /* 0x001fe200078e0216 */
[----:B------:R-:W-:Y:S01]  /*16cc0*/  UIADD3 UR4, UP0, UR38, 0x470, URZ ;  /* 0x0000047026047890 */ /* 0x000fe2000ff1e03f */
[----:B------:R-:W-:Y:S01]  /*16cd0*/  IMAD R25, R25, 0x80, R29 ;  /* 0x0000008019197824 */ /* 0x000fe200078e021d */
[----:B------:R-:W-:Y:S01]  /*16ce0*/  PLOP3.LUT P0, PT, PT, PT, PT, 0x80, 0x0 ;  /* 0x000000000000781c */ /* 0x000fe20003f0f070 */
[----:B------:R-:W-:Y:S01]  /*16cf0*/  VIADD R0, R0, 0x400 ;  /* 0x0000040000007836 */ /* 0x000fe20000000000 */
[----:B------:R-:W-:Y:S01]  /*16d00*/  IADD3 R2, R3, 0x16850, RZ ;  /* 0x0001685003027810 */ /* 0x000fe20007ffe0ff */
[----:B------:R-:W-:Y:S01]  /*16d10*/  UIADD3.X UR5, URZ, UR39, URZ, UP0, !UPT ;  /* 0x000000273f057290 */ /* 0x000fe200087fe43f */
[----:B------:R-:W-:Y:S01]  /*16d20*/  UMOV UR6, 0x0 ;  /* 0x0000000000067882 */ /* 0x000fe20000000000 */
[----:B------:R-:W-:Y:S01]  /*16d30*/  UMOV UR7, 0x14f00000 ;  /* 0x14f0000000077882 */ /* 0x000fe20000000000 */
[----:B------:R-:W-:-:S09]  /*16d40*/  UMOV UR10, URZ ;  /* 0x0000003f000a7c82 */ /* 0x000fd20008000000 */
.L_x_2491:
        /* <DEDUP_REMOVED lines=10> */
.L_x_2486:
[----:B------:R-:W-:Y:S05]  /*16df0*/  BSYNC B0 ;  /* 0x0000000000007941 */ /* 0x000fea0003800000 */
.L_x_2485:
[----:B------:R-:W-:-:S05]  /*16e00*/  VIADD R23, R23, 0x1 ;  /* 0x0000000117177836 */ /* 0x000fca0000000000 */
[----:B------:R-:W-:-:S04]  /*16e10*/  ISETP.NE.AND P0, PT, R23, 0x2, PT ;  /* 0x000000021700780c */ /* 0x000fc80003f05270 */
[----:B------:R-:W-:Y:S02]  /*16e20*/  SEL R0, RZ, 0x1, P0 ;  /* 0x00000001ff007807 */ /* 0x000fe40000000000 */
[----:B------:R-:W-:Y:S02]  /*16e30*/  SEL R23, R23, RZ, P0 ;  /* 0x000000ff17177207 */ /* 0x000fe40000000000 */
[----:B------:R-:W-:-:S07]  /*16e40*/  LOP3.LUT R27, R27, R0, RZ, 0x3c, !PT ;  /* 0x000000001b1b7212 */ /* 0x000fce00078e3cff */
.L_x_2421:
[----:B------:R-:W-:Y:S05]  /*16e50*/  BSYNC B7 ;  /* 0x0000000000077941 */ /* 0x000fea0003800000 */
.L_x_2419:
[----:B------:R-:W3:Y:S02]  /*16e60*/  LDL R0, [R1] ;  /* 0x0000000001007983 */ /* 0x000ee40000100800 */
[----:B---3--:R-:W-:-:S13]  /*16e70*/  LOP3.LUT P0, RZ, R0, 0x2, RZ, 0xc0, !PT ;  /* 0x0000000200ff7812 */ /* 0x008fda000780c0ff */
[----:B------:R-:W-:Y:S05]  /*16e80*/  @!P0 BRA `(.L_x_2492) ;  /* 0x0000000000248947 */ /* 0x000fea0003800000 */
[----:B------:R-:W-:Y:S05]  /*16e90*/  WARPSYNC.ALL ;  /* 0x0000000000007948 */ /* 0x000fea0003800000 */
[----:B------:R-:W3:Y:S08]  /*16ea0*/  S2UR UR5, SR_CgaCtaId ;  /* 0x00000000000579c3 */ /* 0x000ef00000008800 */
[----:B------:R-:W-:Y:S06]  /*16eb0*/  BAR.SYNC.DEFER_BLOCKING 0x5, 0x200 ;  /* 0x0148000000007b1d */ /* 0x000fec0000010000 */
[----:B------:R-:W-:-:S02]  /*16ec0*/  UMOV UR4, 0x400 ;  /* 0x0000040000047882 */ /* 0x000fc40000000000 */
[----:B---3--:R-:W-:-:S06]  /*16ed0*/  ULEA UR4, UR5, UR4, 0x18 ;  /* 0x0000000405047291 */ /* 0x008fcc000f8ec03f */
[----:B0-----:R-:W-:-:S05]  /*16ee0*/  IMAD.U32 R22, RZ, RZ, UR4 ;  /* 0x00000004ff167e24 */ /* 0x001fca000f8e00ff */
[----:B------:R0:W3:Y:S01]  /*16ef0*/  LDS.128 R16, [R22+0x168d0] ;  /* 0x0168d00016107984 */ /* 0x0000e20000000c00 */
[----:B------:R-:W-:Y:S06]  /*16f00*/  BAR.ARV 0x4, 0x200 ;  /* 0x0108000000007b1d */ /* 0x000fec0000002000 */
[----:B------:R-:W-:Y:S05]  /*16f10*/  BRA `(.L_x_2493) ;  /* 0x0000000800cc7947 */ /* 0x000fea0003800000 */
.L_x_2492:
        /* <DEDUP_REMOVED lines=8> */
[----:B0-----:R-:W0:Y:S02]  /*16fa0*/  @!P1 LDC.64 R2, c[0x0][0xc80] ;  /* 0x00032000ff029b82 */ /* 0x001e240000000a00 */
[----:B0-----:R-:W-:-:S06]  /*16fb0*/  @!P1 IMAD.WIDE R2, R5, 0x4, R2 ;  /* 0x0000000405029825 */ /* 0x001fcc00078e0202 */
[----:B------:R-:W3:Y:S01]  /*16fc0*/  @!P1 LDG.E R2, desc[UR40][R2.64] ;  /* 0x0000002802029981 */ /* 0x000ee2000c1e1900 */
[----:B------:R-:W-:Y:S01]  /*16fd0*/  IMAD.MOV.U32 R17, RZ, RZ, RZ ;  /* 0x000000ffff117224 */ /* 0x000fe200078e00ff */
[C---:B------:R-:W-:Y:S02]  /*16fe0*/  ISETP.GE.U32.AND P2, PT, R8.reuse, 0x2, PT ;  /* 0x000000020800780c */ /* 0x040fe40003f46070 */
[C---:B------:R-:W-:Y:S01]  /*16ff0*/  ISETP.GE.U32.AND P3, PT, R8.reuse, 0x4, PT ;  /* 0x000000040800780c */ /* 0x040fe20003f66070 */
[----:B------:R-:W-:Y:S01]  /*17000*/  SHFL.IDX PT, R0, R16, RZ, 0x1f ;  /* 0x00001fff10007589 */ /* 0x000fe200000e0000 */
[C---:B------:R-:W-:Y:S02]  /*17010*/  ISETP.GE.U32.AND P4, PT, R8.reuse, 0x8, PT ;  /* 0x000000080800780c */ /* 0x040fe40003f86070 */
[C---:B------:R-:W-:Y:S01]  /*17020*/  ISETP.GE.U32.AND P5, PT, R8.reuse, 0x10, PT ;  /* 0x000000100800780c */ /* 0x040fe20003fa6070 */
[----:B---3--:R-:W-:Y:S01]  /*17030*/  @!P1 IMAD.MOV.U32 R17, RZ, RZ, R2 ;  /* 0x000000ffff119224 */ /* 0x008fe200078e0002 */
[----:B------:R-:W-:-:S04]  /*17040*/  ISETP.NE.AND P1, PT, R8, RZ, PT ;  /* 0x000000ff0800720c */ /* 0x000fc80003f25270 */
[----:B------:R-:W0:Y:S02]  /*17050*/  SHFL.UP PT, R14, R17, 0x1, RZ ;  /* 0x04200000110e7989 */ /* 0x000e2400000e00ff */
[----:B0-----:R-:W-:-:S05]  /*17060*/  SEL R4, R14, RZ, P1 ;  /* 0x000000ff0e047207 */ /* 0x001fca0000800000 */
[----:B------:R-:W-:-:S05]  /*17070*/  IMAD.IADD R4, R17, 0x1, R4 ;  /* 0x0000000111047824 */ /* 0x000fca00078e0204 */
[----:B------:R-:W0:Y:S02]  /*17080*/  SHFL.UP PT, R14, R4, 0x2, RZ ;  /* 0x04400000040e7989 */ /* 0x000e2400000e00ff */
[----:B0-----:R-:W-:-:S04]  /*17090*/  SEL R5, R14, RZ, P2 ;  /* 0x000000ff0e057207 */ /* 0x001fc80001000000 */
[----:B--2---:R-:W-:Y:S02]  /*170a0*/  IADD3 R6, R4, R5, RZ ;  /* 0x0000000504067210 */ /* 0x004fe40007ffe0ff */
        /* <DEDUP_REMOVED lines=11> */
.L_x_2615:
[----:B------:R-:W-:Y:S02]  /*17160*/  ULDC UR4, c[0x0][0xc38] ;  /* 0x00030e0000047ab9 */ /* 0x000fe40000000800 */
[----:B------:R-:W-:-:S04]  /*17170*/  IMAD.U32 R4, RZ, RZ, UR4 ;  /* 0x00000004ff047e24 */ /* 0x000fc8000f8e00ff */
[----:B-1----:R-:W-:-:S04]  /*17180*/  IMAD R14, R14, R4, RZ ;  /* 0x000000040e0e7224 */ /* 0x002fc800078e02ff */
[----:B------:R-:W-:-:S05]  /*17190*/  IMAD.IADD R5, R5, 0x1, R14 ;  /* 0x0000000105057824 */ /* 0x000fca00078e020e */
[----:B------:R-:W-:-:S13]  /*171a0*/  ISETP.GT.AND P6, PT, R5, R0, PT ;  /* 0x000000000500720c */ /* 0x000fda0003fc4270 */
[----:B------:R-:W-:Y:S05]  /*171b0*/  @P6 BRA `(.L_x_2495) ;  /* 0x00000000009c6947 */ /* 0x000fea0003800000 */
.L_x_2500:
[----:B------:R-:W1:Y:S01]  /*171c0*/  LDC R2, c[0x0][0xc3c] ;  /* 0x00030f00ff027b82 */ /* 0x000e620000000800 */
[----:B------:R-:W-:-:S05]  /*171d0*/  VIADD R19, R19, 0x1f ;  /* 0x0000001f13137836 */ /* 0x000fca0000000000 */
[----:B-1----:R-:W-:-:S13]  /*171e0*/  ISETP.GE.AND P6, PT, R19, R2, PT ;  /* 0x000000021300720c */ /* 0x002fda0003fc6270 */
[----:B------:R-:W-:Y:S05]  /*171f0*/  @P6 BRA `(.L_x_2496) ;  /* 0x0000000400d06947 */ /* 0x000fea0003800000 */
[----:B0-----:R-:W0:Y:S01]  /*17200*/  S2R R3, SR_TID.X ;  /* 0x0000000000037919 */ /* 0x001e220000002100 */
[----:B------:R-:W-:Y:S01]  /*17210*/  BSSY B0, `(.L_x_2497) ;  /* 0x0000009000007945 */ /* 0x000fe20003800000 */
[----:B------:R-:W-:Y:S02]  /*17220*/  MOV R17, RZ ;  /* 0x000000ff00117202 */ /* 0x000fe40000000f00 */
[----:B0-----:R-:W-:-:S05]  /*17230*/  LOP3.LUT R3, R3, 0x1f, RZ, 0xc0, !PT ;  /* 0x0000001f03037812 */ /* 0x001fca00078ec0ff */
[----:B------:R-:W-:-:S05]  /*17240*/  IMAD.IADD R7, R19, 0x1, R3 ;  /* 0x0000000113077824 */ /* 0x000fca00078e0203 */
[----:B------:R-:W-:-:S13]  /*17250*/  ISETP.GE.OR P6, PT, R7, R2, !P0 ;  /* 0x000000020700720c */ /* 0x000fda00047c6670 */
[----:B------:R-:W-:Y:S05]  /*17260*/  @P6 BRA `(.L_x_2498) ;  /* 0x00000000000c6947 */ /* 0x000fea0003800000 */
[----:B------:R-:W0:Y:S02]  /*17270*/  LDC.64 R2, c[0x0][0xc80] ;  /* 0x00032000ff027b82 */ /* 0x000e240000000a00 */
[----:B0-----:R-:W-:-:S05]  /*17280*/  IMAD.WIDE R2, R7, 0x4, R2 ;  /* 0x0000000407027825 */ /* 0x001fca00078e0202 */
[----:B------:R0:W5:Y:S02]  /*17290*/  LDG.E R17, desc[UR40][R2.64] ;  /* 0x0000002802117981 */ /* 0x000164000c1e1900 */
.L_x_2498:
[----:B------:R-:W-:Y:S05]  /*172a0*/  BSYNC B0 ;  /* 0x0000000000007941 */ /* 0x000fea0003800000 */
.L_x_2497:
        /* <DEDUP_REMOVED lines=18> */
.L_x_2623:
[----:B------:R-:W-:Y:S02]  /*173d0*/  ULDC UR4, c[0x0][0xc38] ;  /* 0x00030e0000047ab9 */ /* 0x000fe40000000800 */
[----:B------:R-:W-:-:S04]  /*173e0*/  IMAD.U32 R4, RZ, RZ, UR4 ;  /* 0x00000004ff047e24 */ /* 0x000fc8000f8e00ff */
[----:B-1----:R-:W-:-:S04]  /*173f0*/  IMAD R14, R14, R4, RZ ;  /* 0x000000040e0e7224 */ /* 0x002fc800078e02ff */
[----:B------:R-:W-:-:S05]  /*17400*/  IMAD.IADD R5, R14, 0x1, R5 ;  /* 0x000000010e057824 */ /* 0x000fca00078e0205 */
[----:B------:R-:W-:-:S13]  /*17410*/  ISETP.GT.AND P6, PT, R5, R0, PT ;  /* 0x000000000500720c */ /* 0x000fda0003fc4270 */
[----:B------:R-:W-:Y:S05]  /*17420*/  @!P6 BRA `(.L_x_2500) ;  /* 0xfffffffc0064e947 */ /* 0x000fea000383ffff */
.L_x_2495:
        /* <DEDUP_REMOVED lines=8> */
.L_x_2627:
[----:B------:R-:W-:Y:S01]  /*174b0*/  ISETP.NE.AND P0, PT, R2, RZ, PT ;  /* 0x000000ff0200720c */ /* 0x000fe20003f05270 */
[----:B------:R-:W-:-:S12]  /*174c0*/  IMAD.MOV.U32 R14, RZ, RZ, RZ ;  /* 0x000000ffff0e7224 */ /* 0x000fd800078e00ff */
[----:B------:R-:W-:Y:S05]  /*174d0*/  @!P0 BRA `(.L_x_2502) ;  /* 0x0000000000108947 */ /* 0x000fea0003800000 */
[----:B------:R-:W-:Y:S01]  /*174e0*/  UMOV UR4, 0xffffffff ;  /* 0xffffffff00047882 */ /* 0x000fe20000000000 */
[----:B------:R-:W-:Y:S02]  /*174f0*/  VIADD R12, R6, 0xffffffff ;  /* 0xffffffff060c7836 */ /* 0x000fe40000000000 */
[----:B------:R-:W-:Y:S05]  /*17500*/  BRA.DIV UR4, `(.L_x_2503) ;  /* 0x0000003a048c7947 */ /* 0x000fea000b800000 */
[----:B------:R3:W4:Y:S02]  /*17510*/  SHFL.IDX PT, R14, R3, R12, 0x1f ;  /* 0x00001f0c030e7589 */ /* 0x00072400000e0000 */
.L_x_2502:
[----:B0--3--:R-:W0:Y:S01]  /*17520*/  LDC.64 R2, c[0x0][0xc90] ;  /* 0x00032400ff027b82 */ /* 0x009e220000000a00 */
[----:B------:R-:W-:-:S04]  /*17530*/  IMAD.IADD R19, R6, 0x1, R19 ;  /* 0x0000000106137824 */ /* 0x000fc800078e0213 */
[----:B0-----:R-:W-:-:S05]  /*17540*/  IMAD.WIDE R2, R19, 0x4, R2 ;  /* 0x0000000413027825 */ /* 0x001fca00078e0202 */
[----:B-1----:R0:W2:Y:S01]  /*17550*/  LDG.E R6, desc[UR40][R2.64] ;  /* 0x0000002802067981 */ /* 0x0020a2000c1e1900 */
[----:B----4-:R-:W-:-:S04]  /*17560*/  IMAD R16, R14, R4, R16 ;  /* 0x000000040e107224 */ /* 0x010fc800078e0210 */
[----:B------:R-:W-:Y:S02]  /*17570*/  IMAD.IADD R0, R0, 0x1, -R16 ;  /* 0x0000000100007824 */ /* 0x000fe400078e0a10 */
[----:B0-----:R-:W-:Y:S02]  /*17580*/  IMAD.MOV.U32 R2, RZ, RZ, RZ ;  /* 0x000000ffff027224 */ /* 0x001fe400078e00ff */
[----:B--2---:R-:W-:-:S05]  /*17590*/  IMAD R5, R17, R6, RZ ;  /* 0x0000000611057224 */ /* 0x004fca00078e02ff */
[----:B------:R-:W-:-:S04]  /*175a0*/  IABS R7, R5 ;  /* 0x0000000500077213 */ /* 0x000fc80000000000 */
[----:B------:R-:W0:Y:S08]  /*175b0*/  I2F.RP R8, R7 ;  /* 0x0000000700087306 */ /* 0x000e300000209400 */
[----:B0-----:R-:W0:Y:S02]  /*175c0*/  MUFU.RCP R8, R8 ;  /* 0x0000000800087308 */ /* 0x001e240000001000 */
[----:B0-----:R-:W-:Y:S01]  /*175d0*/  VIADD R9, R8, 0xffffffe ;  /* 0x0ffffffe08097836 */ /* 0x001fe20000000000 */
[----:B------:R-:W-:-:S05]  /*175e0*/  IABS R8, R5 ;  /* 0x0000000500087213 */ /* 0x000fca0000000000 */
[----:B------:R-:W0:Y:S01]  /*175f0*/  F2I.FTZ.U32.TRUNC.NTZ R3, R9 ;  /* 0x0000000900037305 */ /* 0x000e22000021f000 */
[----:B------:R-:W-:Y:S01]  /*17600*/  IADD3 R8, RZ, -R8, RZ ;  /* 0x80000008ff087210 */ /* 0x000fe20007ffe0ff */
        /* <DEDUP_REMOVED lines=27> */
[----:B0-----:R-:W-:Y:S01]  /*177c0*/  IMAD.MOV.U32 R2, RZ, RZ, RZ ;  /* 0x000000ffff027224 */ /* 0x001fe200078e00ff */
[----:B-1----:R-:W-:-:S05]  /*177d0*/  IADD3 R5, RZ, -R3, RZ ;  /* 0x80000003ff057210 */ /* 0x002fca0007ffe0ff */
        /* <DEDUP_REMOVED lines=16> */
[----:B------:R-:W-:Y:S02]  /*178e0*/  @!P1 LOP3.LUT R3, RZ, R4, RZ, 0x33, !PT ;  /* 0x00000004ff039212 */ /* 0x000fe400078e33ff */
[----:B------:R-:W-:-:S05]  /*178f0*/  IADD3 R4, -R4, RZ, RZ ;  /* 0x000000ff04047210 */ /* 0x000fca0007ffe1ff */
[----:B------:R-:W-:Y:S01]  /*17900*/  IMAD R18, R3, R4, R0 ;  /* 0x0000000403127224 */ /* 0x000fe200078e0200 */
[----:B------:R-:W-:-:S05]  /*17910*/  LOP3.LUT R0, RZ, R3, RZ, 0x33, !PT ;  /* 0x00000003ff007212 */ /* 0x000fca00078e33ff */
[----:B------:R-:W-:Y:S01]  /*17920*/  IMAD.IADD R17, R17, 0x1, R0 ;  /* 0x0000000111117824 */ /* 0x000fe200078e0200 */
[----:B------:R-:W-:Y:S06]  /*17930*/  BRA `(.L_x_2504) ;  /* 0x00000000001c7947 */ /* 0x000fec0003800000 */
.L_x_2496:
[----:B------:R-:W-:Y:S01]  /*17940*/  UMOV UR4, URZ ;  /* 0x0000003f00047c82 */ /* 0x000fe20008000000 */
[----:B------:R-:W-:Y:S01]  /*17950*/  UMOV UR5, URZ ;  /* 0x0000003f00057c82 */ /* 0x000fe20008000000 */
[----:B------:R-:W-:Y:S01]  /*17960*/  ULDC UR6, c[0x0][0xc3c] ;  /* 0x00030f0000067ab9 */ /* 0x000fe20000000800 */
[----:B------:R-:W-:Y:S02]  /*17970*/  IMAD.MOV.U32 R16, RZ, RZ, R0 ;  /* 0x000000ffff107224 */ /* 0x000fe400078e0000 */
[----:B------:R-:W-:Y:S02]  /*17980*/  IMAD.U32 R17, RZ, RZ, UR4 ;  /* 0x00000004ff117e24 */ /* 0x000fe4000f8e00ff */
[----:B------:R-:W-:Y:S02]  /*17990*/  IMAD.U32 R18, RZ, RZ, UR5 ;  /* 0x00000005ff127e24 */ /* 0x000fe4000f8e00ff */
[----:B------:R-:W-:-:S07]  /*179a0*/  IMAD.U32 R19, RZ, RZ, UR6 ;  /* 0x00000006ff137e24 */ /* 0x000fce000f8e00ff */
.L_x_2504:
        /* <DEDUP_REMOVED lines=10> */
.L_x_2493:
[----:B------:R-:W-:Y:S02]  /*17a50*/  ULDC UR4, c[0x0][0xc3c] ;  /* 0x00030f0000047ab9 */ /* 0x000fe40000000800 */
[----:B---3--:R-:W-:-:S13]  /*17a60*/  ISETP.GE.AND P0, PT, R19, UR4, PT ;  /* 0x0000000413007c0c */ /* 0x008fda000bf06270 */
[----:B------:R-:W-:Y:S05]  /*17a70*/  @!P0 BRA `(.L_x_2505) ;  /* 0xffffffa800588947 */ /* 0x000fea000383ffff */
[----:B------:R-:W-:Y:S05]  /*17a80*/  BSYNC B8 ;  /* 0x0000000000087941 */ /* 0x000fea0003800000 */
.L_x_2383:
        /* <DEDUP_REMOVED lines=12> */
.L_x_2630:
[----:B------:R-:W-:Y:S05]  /*17b50*/  BSYNC B0 ;  /* 0x0000000000007941 */ /* 0x000fea0003800000 */
.L_x_2506:
[----:B------:R-:W-:-:S03]  /*17b60*/  UMOV UR4, 0xffffffff ;  /* 0xffffffff00047882 */ /* 0x000fc60000000000 */
[----:B------:R-:W-:Y:S05]  /*17b70*/  BRA.DIV UR4, `(.L_x_2508) ;  /* 0x0000003604287947 */ /* 0x000fea000b800000 */
[----:B0-----:R-:W0:Y:S02]  /*17b80*/  S2R R0, SR_TID.X ;  /* 0x0000000000007919 */ /* 0x001e240000002100 */
[----:B0-----:R-:W-:-:S04]  /*17b90*/  SHF.R.U32.HI R0, RZ, 0x5, R0 ;  /* 0x00000005ff007819 */ /* 0x001fc80000011600 */
[----:B------:R-:W-:-:S05]  /*17ba0*/  LOP3.LUT R0, R0, 0x3, RZ, 0xc0, !PT ;  /* 0x0000000300007812 */ /* 0x000fca00078ec0ff */
[----:B------:R0:W3:Y:S02]  /*17bb0*/  SHFL.IDX PT, R14, R0, RZ, 0x1f ;  /* 0x00001fff000e7589 */ /* 0x0000e400000e0000 */
.L_x_2633:
[----:B---3--:R-:W-:-:S13]  /*17bc0*/  ISETP.NE.AND P0, PT, R14, RZ, PT ;  /* 0x000000ff0e00720c */ /* 0x008fda0003f05270 */
[----:B------:R-:W-:Y:S05]  /*17bd0*/  @P0 BRA `(.L_x_2240) ;  /* 0x0000000000880947 */ /* 0x000fea0003800000 */
[----:B------:R-:W-:-:S03]  /*17be0*/  UMOV UR4, 0xffffffff ;  /* 0xffffffff00047882 */ /* 0x000fc60000000000 */
[----:B------:R-:W-:Y:S05]  /*17bf0*/  BRA.DIV UR4, `(.L_x_2509) ;  /* 0x00000036043c7947 */ /* 0x000fea000b800000 */
[----:B------:R-:W-:-:S13]  /*17c00*/  ELECT P6, URZ, PT ;  /* 0x00000000003f782f */ /* 0x000fda00038c0000 */
.L_x_2636:
[----:B------:R-:W-:Y:S05]  /*17c10*/  @!P6 BRA `(.L_x_2240) ;  /* 0x000000000078e947 */ /* 0x000fea0003800000 */
[----:B0-----:R-:W3:Y:S02]  /*17c20*/  LDL.LU R0, [R1+0x44] ;  /* 0x0000440001007983 */ /* 0x001ee40000300800 */
[----:B---3--:R-:W-:-:S04]  /*17c30*/  LOP3.LUT R0, R0, 0x2, RZ, 0xfc, !PT ;  /* 0x0000000200007812 */ /* 0x008fc800078efcff */
[----:B------:R-:W-:-:S13]  /*17c40*/  ISETP.NE.AND P2, PT, R0, 0x3, PT ;  /* 0x000000030000780c */ /* 0x000fda0003f45270 */
[----:B------:R-:W-:Y:S05]  /*17c50*/  @!P2 BRA `(.L_x_2510) ;  /* 0x000000000004a947 */ /* 0x000fea0003800000 */
[----:B------:R-:W-:Y:S01]  /*17c60*/  BPT.TRAP 0x1 ;  /* 0x000000040000795c */ /* 0x000fe20000300000 */
.L_x_2510:
[----:B------:R-:W-:Y:S01]  /*17c70*/  IADD3 R0, R9, 0x16840, RZ ;  /* 0x0001684009007810 */ /* 0x000fe20007ffe0ff */
[----:B------:R-:W-:Y:S01]  /*17c80*/  VIADD R2, R23, 0x1 ;  /* 0x0000000117027836 */ /* 0x000fe20000000000 */
[----:B------:R-:W-:-:S03]  /*17c90*/  SHF.L.U32 R3, R27, 0x1f, RZ ;  /* 0x0000001f1b037819 */ /* 0x000fc600000006ff */
[----:B--2---:R-:W-:Y:S01]  /*17ca0*/  IMAD R6, R23, 0x8, R0 ;  /* 0x0000000817067824 */ /* 0x004fe200078e0200 */
[----:B------:R-:W-:-:S03]  /*17cb0*/  ISETP.NE.AND P1, PT, R2, 0x2, PT ;  /* 0x000000020200780c */ /* 0x000fc60003f25270 */
[----:B------:R-:W0:Y:S01]  /*17cc0*/  SYNCS.PHASECHK.TRANS64.TRYWAIT P0, [R6+URZ], R3 ;  /* 0x00000003060075a7 */ /* 0x000e22000800017f */
[----:B------:R-:W-:Y:S02]  /*17cd0*/  SEL R4, RZ, 0x1, P1 ;  /* 0x00000001ff047807 */ /* 0x000fe40000800000 */
[----:B------:R-:W-:Y:S02]  /*17ce0*/  SEL R5, R2, RZ, P1 ;  /* 0x000000ff02057207 */ /* 0x000fe40000800000 */
[----:B------:R-:W-:-:S03]  /*17cf0*/  LOP3.LUT R2, R27, R4, RZ, 0x3c, !PT ;  /* 0x000000041b027212 */ /* 0x000fc600078e3cff */
[----:B------:R-:W-:Y:S01]  /*17d00*/  IMAD R7, R5, 0x8, R0 ;  /* 0x0000000805077824 */ /* 0x000fe200078e0200 */
[----:B------:R-:W-:Y:S01]  /*17d10*/  SHF.L.U32 R2, R2, 0x1f, RZ ;  /* 0x0000001f02027819 */ /* 0x000fe200000006ff */
[----:B0-----:R-:W-:Y:S06]  /*17d20*/  @!P0 BRA `(.L_x_2511) ;  /* 0x0000003400108947 */ /* 0x001fec0003800000 */
.L_x_2637:
[----:B------:R-:W2:Y:S02]  /*17d30*/  SYNCS.PHASECHK.TRANS64.TRYWAIT P0, [R7+URZ], R2 ;  /* 0x00000002070075a7 */ /* 0x000ea4000800017f */
[----:B--2---:R-:W-:Y:S05]  /*17d40*/  @!P0 BRA `(.L_x_2512) ;  /* 0x00000034001c8947 */ /* 0x004fea0003800000 */
.L_x_2638:
[----:B------:R-:W-:Y:S05]  /*17d50*/  @!P2 BRA `(.L_x_2513) ;  /* 0x000000000004a947 */ /* 0x000fea0003800000 */
[----:B------:R-:W-:Y:S01]  /*17d60*/  BPT.TRAP 0x1 ;  /* 0x000000040000795c */ /* 0x000fe20000300000 */
.L_x_2513:
[----:B------:R-:W-:-:S04]  /*17d70*/  VIADD R0, R9, 0x16860 ;  /* 0x0001686009007836 */ /* 0x000fc80000000000 */
[----:B------:R-:W-:-:S04]  /*17d80*/  IMAD R4, R23, 0x8, R0 ;  /* 0x0000000817047824 */ /* 0x000fc800078e0200 */
[----:B------:R-:W3:Y:S02]  /*17d90*/  SYNCS.PHASECHK.TRANS64.TRYWAIT P0, [R4+URZ], R3 ;  /* 0x00000003040075a7 */ /* 0x000ee4000800017f */
[----:B---3--:R-:W-:Y:S05]  /*17da0*/  @!P0 BRA `(.L_x_2514) ;  /* 0x0000003400188947 */ /* 0x008fea0003800000 */
.L_x_2639:
[----:B------:R-:W-:-:S07]  /*17db0*/  IMAD R5, R5, 0x8, R0 ;  /* 0x0000000805057824 */ /* 0x000fce00078e0200 */
.L_x_2515:
[----:B------:R0:W0:Y:S02]  /*17dc0*/  SYNCS.PHASECHK.TRANS64.TRYWAIT P0, [R5+URZ], R2 ;  /* 0x00000002050075a7 */ /* 0x000024000800017f */
[----:B0-----:R-:W-:Y:S05]  /*17dd0*/  @!P0 NANOSLEEP.SYNCS 0x989680 ;  /* 0x009896800000895d */ /* 0x001fea0003900000 */
[----:B------:R-:W0:Y:S02]  /*17de0*/  @!P0 SYNCS.PHASECHK.TRANS64 P0, [R5+URZ], R2 ;  /* 0x00000002050085a7 */ /* 0x000e24000800007f */
[----:B0-----:R-:W-:Y:S05]  /*17df0*/  @!P0 BRA `(.L_x_2515) ;  /* 0xfffffffc00f08947 */ /* 0x001fea000383ffff */
.L_x_2240:
[----:B------:R-:W-:Y:S05]  /*17e00*/  BSYNC B9 ;  /* 0x0000000000097941 */ /* 0x000fea0003800000 */
.L_x_2237:
[----:B------:R-:W-:Y:S05]  /*17e10*/  EXIT ;  /* 0x000000000000794d */ /* 0x000fea0003800000 */
.L_x_2258:
[----:B0-----:R0:W1:Y:S02]  /*17e20*/  SYNCS.PHASECHK.TRANS64.TRYWAIT P6, [R78+URZ+0x16890], R90 ;  /* 0x0168905a4e0075a7 */ /* 0x00106400080c017f */
[----:B-1----:R-:W-:Y:S05]  /*17e30*/  @!P6 NANOSLEEP.SYNCS 0x989680 ;  /* 0x009896800000e95d */ /* 0x002fea0003900000 */
[----:B------:R-:W1:Y:S02]  /*17e40*/  @!P6 SYNCS.PHASECHK.TRANS64 P6, [R78+URZ+0x16890], R90 ;  /* 0x0168905a4e00e5a7 */ /* 0x000e6400080c007f */
[----:B-1----:R-:W-:Y:S05]  /*17e50*/  @!P6 BRA `(.L_x_2258) ;  /* 0xfffffffc00f0e947 */ /* 0x002fea000383ffff */
[----:B------:R-:W-:Y:S05]  /*17e60*/  BRA `(.L_x_2516) ;  /* 0xfffffeac00587947 */ /* 0x000fea000383ffff */
.L_x_2278:
[----:B0-----:R0:W1:Y:S02]  /*17e70*/  SYNCS.PHASECHK.TRANS64.TRYWAIT P5, [R78+URZ+0x16890], R90 ;  /* 0x0168905a4e0075a7 */ /* 0x00106400080a017f */
[----:B-1----:R-:W-:Y:S05]  /*17e80*/  @!P5 NANOSLEEP.SYNCS 0x989680 ;  /* 0x009896800000d95d */ /* 0x002fea0003900000 */
[----:B------:R-:W1:Y:S02]  /*17e90*/  @!P5 SYNCS.PHASECHK.TRANS64 P5, [R78+URZ+0x16890], R90 ;  /* 0x0168905a4e00d5a7 */ /* 0x000e6400080a007f */
[----:B-1----:R-:W-:Y:S05]  /*17ea0*/  @!P5 BRA `(.L_x_2278) ;  /* 0xfffffffc00f0d947 */ /* 0x002fea000383ffff */
[----:B------:R-:W-:Y:S05]  /*17eb0*/  BRA `(.L_x_2517) ;  /* 0xfffffebc00c87947 */ /* 0x000fea000383ffff */
.L_x_2287:
[----:B-1----:R1:W2:Y:S02]  /*17ec0*/  SYNCS.PHASECHK.TRANS64.TRYWAIT P4, [R78+URZ+0x16890], R90 ;  /* 0x0168905a4e0075a7 */ /* 0x0022a4000808017f */
[----:B--2---:R-:W-:Y:S05]  /*17ed0*/  @!P4 NANOSLEEP.SYNCS 0x989680 ;  /* 0x009896800000c95d */ /* 0x004fea0003900000 */
[----:B------:R-:W2:Y:S02]  /*17ee0*/  @!P4 SYNCS.PHASECHK.TRANS64 P4, [R78+URZ+0x16890], R90 ;  /* 0x0168905a4e00c5a7 */ /* 0x000ea4000808007f */
[----:B--2---:R-:W-:Y:S05]  /*17ef0*/  @!P4 BRA `(.L_x_2287) ;  /* 0xfffffffc00f0c947 */ /* 0x004fea000383ffff */
[----:B------:R-:W-:Y:S05]  /*17f00*/  BRA `(.L_x_2518) ;  /* 0xfffffecc00f87947 */ /* 0x000fea000383ffff */
.L_x_2293:
[----:B--2---:R2:W3:Y:S02]  /*17f10*/  SYNCS.PHASECHK.TRANS64.TRYWAIT P3, [R78+URZ+0x168b0], R90 ;  /* 0x0168b05a4e0075a7 */ /* 0x0044e4000806017f */
[----:B---3--:R-:W-:Y:S05]  /*17f20*/  @!P3 NANOSLEEP.SYNCS 0x989680 ;  /* 0x009896800000b95d */ /* 0x008fea0003900000 */
[----:B------:R-:W3:Y:S02]  /*17f30*/  @!P3 SYNCS.PHASECHK.TRANS64 P3, [R78+URZ+0x168b0], R90 ;  /* 0x0168b05a4e00b5a7 */ /* 0x000ee4000806007f */
[----:B---3--:R-:W-:Y:S05]  /*17f40*/  @!P3 BRA `(.L_x_2293) ;  /* 0xfffffffc00f0b947 */ /* 0x008fea000383ffff */
[----:B------:R-:W-:Y:S05]  /*17f50*/  BRA `(.L_x_2519) ;  /* 0xfffffed0008c7947 */ /* 0x000fea000383ffff */
.L_x_2301:
        /* <DEDUP_REMOVED lines=8> */
[----:B------:R-:W-:-:S04]  /*17fe0*/  SHF.R.S32.HI R0, RZ, 0x7, R0 ;  /* 0x00000007ff007819 */ /* 0x000fc80000011400 */
[----:B------:R-:W-:-:S07]  /*17ff0*/  MOV R13, R0 ;  /* 0x00000000000d7202 */ /* 0x000fce0000000f00 */
[----:B-----5:R-:W-:Y:S05]  /*18000*/  WARPSYNC.COLLECTIVE R15, `(.L_x_2521) ;  /* 0x000000000f087348 */ /* 0x020fea0003c00000 */
[----:B------:R0:W1:Y:S02]  /*18010*/  SHFL.IDX P6, R14, R13, R12, R11 ;  /* 0x0000000c0d0e7389 */ /* 0x00006400000c000b */
[----:B01---5:R-:W-:Y:S01]  /*18020*/  ENDCOLLECTIVE ;  /* 0x000000000000791b */ /* 0x023fe20003800000 */
.L_x_2521:
[----:B------:R-:W-:Y:S05]  /*18030*/  BSYNC B0 ;  /* 0x0000000000007941 */ /* 0x000fea0003800000 */
.L_x_2520:
[----:B------:R-:W-:Y:S01]  /*18040*/  IMAD.MOV.U32 R157, RZ, RZ, R14 ;  /* 0x000000ffff9d7224 */ /* 0x000fe200078e000e */
[----:B------:R-:W-:Y:S06]  /*18050*/  BRA `(.L_x_2522) ;  /* 0xfffffed8000c7947 */ /* 0x000fec000383ffff */
.L_x_2313:
[----:B------:R-:W-:Y:S01]  /*18060*/  BSSY B1, `(.L_x_2523) ;  /* 0x0000008000017945 */ /* 0x000fe20003800000 */
[----:B------:R-:W-:Y:S01]  /*18070*/  IMAD.MOV.U32 R13, RZ, RZ, R6 ;  /* 0x000000ffff0d7224 */ /* 0x000fe200078e0006 */
[----:B------:R-:W-:Y:S01]  /*18080*/  MOV R15, 0xffffffff ;  /* 0xffffffff000f7802 */ /* 0x000fe20000000f00 */
[----:B------:R-:W-:Y:S02]  /*18090*/  IMAD.MOV.U32 R12, RZ, RZ, RZ ;  /* 0x000000ffff0c7224 */ /* 0x000fe400078e00ff */
[----:B------:R-:W-:-:S07]  /*180a0*/  IMAD.MOV.U32 R11, RZ, RZ, 0x1c1f ;  /* 0x00001c1fff0b7424 */ /* 0x000fce00078e00ff */
[----:B------:R-:W-:Y:S05]  /*180b0*/  WARPSYNC.COLLECTIVE R15, `(.L_x_2524) ;  /* 0x000000000f087348 */ /* 0x000fea0003c00000 */
[----:B------:R0:W1:Y:S02]  /*180c0*/  SHFL.IDX P6, R14, R13, R12, R11 ;  /* 0x0000000c0d0e7389 */ /* 0x00006400000c000b */
[----:B01----:R-:W-:Y:S01]  /*180d0*/  ENDCOLLECTIVE ;  /* 0x000000000000791b */ /* 0x003fe20003800000 */
.L_x_2524:
[----:B------:R-:W-:Y:S05]  /*180e0*/  BSYNC B1 ;  /* 0x0000000000017941 */ /* 0x000fea0003800000 */
.L_x_2523:
        /* <DEDUP_REMOVED lines=8> */
.L_x_2525:
[----:B------:R-:W-:Y:S02]  /*18170*/  IMAD.MOV.U32 R13, RZ, RZ, R8 ;  /* 0x000000ffff0d7224 */ /* 0x000fe400078e0008 */
[----:B------:R-:W-:-:S07]  /*18180*/  IMAD.MOV.U32 R0, RZ, RZ, R14 ;  /* 0x000000ffff007224 */ /* 0x000fce00078e000e */
[----:B------:R-:W-:Y:S05]  /*18190*/  WARPSYNC.COLLECTIVE R15, `(.L_x_2526) ;  /* 0x000000000f087348 */ /* 0x000fea0003c00000 */
[----:B------:R0:W1:Y:S02]  /*181a0*/  SHFL.IDX P6, R14, R13, R12, R11 ;  /* 0x0000000c0d0e7389 */ /* 0x00006400000c000b */
[----:B01----:R-:W-:Y:S01]  /*181b0*/  ENDCOLLECTIVE ;  /* 0x000000000000791b */ /* 0x003fe20003800000 */
.L_x_2526:
[----:B------:R-:W-:Y:S01]  /*181c0*/  IMAD.MOV.U32 R13, RZ, RZ, R7 ;  /* 0x000000ffff0d7224 */ /* 0x000fe200078e0007 */
[----:B------:R-:W-:-:S07]  /*181d0*/  MOV R5, R14 ;  /* 0x0000000e00057202 */ /* 0x000fce0000000f00 */
[----:B------:R-:W-:Y:S05]  /*181e0*/  WARPSYNC.COLLECTIVE R15, `(.L_x_2527) ;  /* 0x000000000f087348 */ /* 0x000fea0003c00000 */
[----:B------:R0:W1:Y:S02]  /*181f0*/  SHFL.IDX P6, R14, R13, R12, R11 ;  /* 0x0000000c0d0e7389 */ /* 0x00006400000c000b */
[----:B01----:R-:W-:Y:S01]  /*18200*/  ENDCOLLECTIVE ;  /* 0x000000000000791b */ /* 0x003fe20003800000 */
.L_x_2527:
[----:B------:R-:W-:Y:S05]  /*18210*/  BRA `(.L_x_2528) ;  /* 0xfffffedc00907947 */ /* 0x000fea000383ffff */
.L_x_2316:
[----:B------:R-:W-:Y:S01]  /*18220*/  BSSY B1, `(.L_x_2529) ;  /* 0x0000008000017945 */ /* 0x000fe20003800000 */
[----:B------:R-:W-:Y:S02]  /*18230*/  IMAD.MOV.U32 R13, RZ, RZ, R6 ;  /* 0x000000ffff0d7224 */ /* 0x000fe400078e0006 */
[----:B------:R-:W-:Y:S02]  /*18240*/  IMAD.MOV.U32 R12, RZ, RZ, 0x1 ;  /* 0x00000001ff0c7424 */ /* 0x000fe400078e00ff */
[----:B------:R-:W-:Y:S02]  /*18250*/  IMAD.MOV.U32 R11, RZ, RZ, 0x1c1f ;  /* 0x00001c1fff0b7424 */ /* 0x000fe400078e00ff */
[----:B------:R-:W-:-:S07]  /*18260*/  IMAD.MOV.U32 R15, RZ, RZ, -0x1 ;  /* 0xffffffffff0f7424 */ /* 0x000fce00078e00ff */
[----:B0---4-:R-:W-:Y:S05]  /*18270*/  WARPSYNC.COLLECTIVE R15, `(.L_x_2530) ;  /* 0x000000000f087348 */ /* 0x011fea0003c00000 */
[----:B----4-:R1:W2:Y:S02]  /*18280*/  SHFL.IDX P6, R14, R13, R12, R11 ;  /* 0x0000000c0d0e7389 */ /* 0x0102a400000c000b */
[----:B012---:R-:W-:Y:S01]  /*18290*/  ENDCOLLECTIVE ;  /* 0x000000000000791b */ /* 0x007fe20003800000 */
.L_x_2530:
[----:B------:R-:W-:Y:S05]  /*182a0*/  BSYNC B1 ;  /* 0x0000000000017941 */ /* 0x000fea0003800000 */
.L_x_2529:
[----:B------:R-:W-:Y:S01]  /*182b0*/  IMAD.MOV.U32 R13, RZ, RZ, R4 ;  /* 0x000000ffff0d7224 */ /* 0x000fe200078e0004 */
[----:B------:R-:W-:Y:S01]  /*182c0*/  MOV R12, 0x1 ;  /* 0x00000001000c7802 */ /* 0x000fe20000000f00 */
[----:B------:R-:W-:Y:S02]  /*182d0*/  IMAD.MOV.U32 R11, RZ, RZ, 0x1c1f ;  /* 0x00001c1fff0b7424 */ /* 0x000fe400078e00ff */
[----:B------:R-:W-:Y:S02]  /*182e0*/  IMAD.MOV.U32 R15, RZ, RZ, -0x1 ;  /* 0xffffffffff0f7424 */ /* 0x000fe400078e00ff */
[----:B------:R-:W-:-:S07]  /*182f0*/  IMAD.MOV.U32 R3, RZ, RZ, R14 ;  /* 0x000000ffff037224 */ /* 0x000fce00078e000e */
[----:B------:R-:W-:Y:S05]  /*18300*/  WARPSYNC.COLLECTIVE R15, `(.L_x_2531) ;  /* 0x000000000f087348 */ /* 0x000fea0003c00000 */
[----:B------:R0:W1:Y:S02]  /*18310*/  SHFL.IDX P6, R14, R13, R12, R11 ;  /* 0x0000000c0d0e7389 */ /* 0x00006400000c000b */
[----:B01----:R-:W-:Y:S01]  /*18320*/  ENDCOLLECTIVE ;  /* 0x000000000000791b */ /* 0x003fe20003800000 */
.L_x_2531:
[----:B------:R-:W-:Y:S02]  /*18330*/  IMAD.MOV.U32 R13, RZ, RZ, R8 ;  /* 0x000000ffff0d7224 */ /* 0x000fe400078e0008 */
[----:B------:R-:W-:-:S07]  /*18340*/  IMAD.MOV.U32 R0, RZ, RZ, R14 ;  /* 0x000000ffff007224 */ /* 0x000fce00078e000e */
[----:B------:R-:W-:Y:S05]  /*18350*/  WARPSYNC.COLLECTIVE R15, `(.L_x_2532) ;  /* 0x000000000f087348 */ /* 0x000fea0003c00000 */
[----:B------:R0:W1:Y:S02]  /*18360*/  SHFL.IDX P6, R14, R13, R12, R11 ;  /* 0x0000000c0d0e7389 */ /* 0x00006400000c000b */
[----:B01----:R-:W-:Y:S01]  /*18370*/  ENDCOLLECTIVE ;  /* 0x000000000000791b */ /* 0x003fe20003800000 */
.L_x_2532:
[----:B------:R-:W-:Y:S02]  /*18380*/  IMAD.MOV.U32 R13, RZ, RZ, R7 ;  /* 0x000000ffff0d7224 */ /* 0x000fe400078e0007 */
[----:B------:R-:W-:-:S07]  /*18390*/  IMAD.MOV.U32 R5, RZ, RZ, R14 ;  /* 0x000000ffff057224 */ /* 0x000fce00078e000e */
[----:B------:R-:W-:Y:S05]  /*183a0*/  WARPSYNC.COLLECTIVE R15, `(.L_x_2533) ;  /* 0x000000000f087348 */ /* 0x000fea0003c00000 */
[----:B------:R0:W1:Y:S02]  /*183b0*/  SHFL.IDX P6, R14, R13, R12, R11 ;  /* 0x0000000c0d0e7389 */ /* 0x00006400000c000b */
[----:B01----:R-:W-:Y:S01]  /*183c0*/  ENDCOLLECTIVE ;  /* 0x000000000000791b */ /* 0x003fe20003800000 */
.L_x_2533:
[----:B------:R-:W-:Y:S05]  /*183d0*/  BRA `(.L_x_2534) ;  /* 0xfffffedc00fc7947 */ /* 0x000fea000383ffff */
.L_x_2320:
[----:B0-----:R0:W1:Y:S02]  /*183e0*/  SYNCS.PHASECHK.TRANS64.TRYWAIT P0, [R2+URZ+0x16800], R37 ;  /* 0x01680025020075a7 */ /* 0x001064000800017f */
[----:B-1----:R-:W-:Y:S05]  /*183f0*/  @!P0 NANOSLEEP.SYNCS 0x989680 ;  /* 0x009896800000895d */ /* 0x002fea0003900000 */
[----:B------:R-:W1:Y:S02]  /*18400*/  @!P0 SYNCS.PHASECHK.TRANS64 P0, [R2+URZ+0x16800], R37 ;  /* 0x01680025020085a7 */ /* 0x000e64000800007f */
[----:B-1----:R-:W-:Y:S05]  /*18410*/  @!P0 BRA `(.L_x_2320) ;  /* 0xfffffffc00f08947 */ /* 0x002fea000383ffff */
[----:B------:R-:W-:Y:S05]  /*18420*/  BRA `(.L_x_2535) ;  /* 0xfffffee400047947 */ /* 0x000fea000383ffff */
.L_x_2328:
[----:B------:R-:W0:Y:S01]  /*18430*/  LDC R41, c[0x0][0x3f4] ;  /* 0x0000fd00ff297b82 */ /* 0x000e220000000800 */
[----:B------:R-:W-:Y:S01]  /*18440*/  BSSY B1, `(.L_x_2536) ;  /* 0x0000008000017945 */ /* 0x000fe20003800000 */
[----:B------:R-:W-:Y:S01]  /*18450*/  IMAD.MOV.U32 R13, RZ, RZ, R26 ;  /* 0x000000ffff0d7224 */ /* 0x000fe200078e001a */
[----:B------:R-:W-:Y:S01]  /*18460*/  MOV R12, RZ ;  /* 0x000000ff000c7202 */ /* 0x000fe20000000f00 */
[----:B------:R-:W-:Y:S02]  /*18470*/  IMAD.MOV.U32 R11, RZ, RZ, 0x1c1f ;  /* 0x00001c1fff0b7424 */ /* 0x000fe400078e00ff */
[----:B------:R-:W-:-:S07]  /*18480*/  IMAD.MOV.U32 R15, RZ, RZ, -0x1 ;  /* 0xffffffffff0f7424 */ /* 0x000fce00078e00ff */
[----:B0-----:R-:W-:Y:S05]  /*18490*/  WARPSYNC.COLLECTIVE R15, `(.L_x_2537) ;  /* 0x000000000f087348 */ /* 0x001fea0003c00000 */
[----:B------:R1:W2:Y:S02]  /*184a0*/  SHFL.IDX P6, R14, R13, R12, R11 ;  /* 0x0000000c0d0e7389 */ /* 0x0002a400000c000b */
[----:B012---:R-:W-:Y:S01]  /*184b0*/  ENDCOLLECTIVE ;  /* 0x000000000000791b */ /* 0x007fe20003800000 */
.L_x_2537:
[----:B------:R-:W-:Y:S05]  /*184c0*/  BSYNC B1 ;  /* 0x0000000000017941 */ /* 0x000fea0003800000 */
.L_x_2536:
        /* <DEDUP_REMOVED lines=10> */
.L_x_2538:
[----:B------:R-:W-:Y:S01]  /*18570*/  IMAD.MOV.U32 R13, RZ, RZ, R24 ;  /* 0x000000ffff0d7224 */ /* 0x000fe200078e0018 */
[----:B------:R-:W-:-:S07]  /*18580*/  MOV R3, R14 ;  /* 0x0000000e00037202 */ /* 0x000fce0000000f00 */
[----:B------:R-:W-:Y:S05]  /*18590*/  WARPSYNC.COLLECTIVE R15, `(.L_x_2539) ;  /* 0x000000000f087348 */ /* 0x000fea0003c00000 */
[----:B------:R0:W1:Y:S02]  /*185a0*/  SHFL.IDX P6, R14, R13, R12, R11 ;  /* 0x0000000c0d0e7389 */ /* 0x00006400000c000b */
[----:B01----:R-:W-:Y:S01]  /*185b0*/  ENDCOLLECTIVE ;  /* 0x000000000000791b */ /* 0x003fe20003800000 */
.L_x_2539:
[----:B------:R-:W-:Y:S02]  /*185c0*/  IMAD.MOV.U32 R13, RZ, RZ, R27 ;  /* 0x000000ffff0d7224 */ /* 0x000fe400078e001b */
[----:B------:R-:W-:-:S07]  /*185d0*/  IMAD.MOV.U32 R4, RZ, RZ, R14 ;  /* 0x000000ffff047224 */ /* 0x000fce00078e000e */
[----:B------:R-:W-:Y:S05]  /*185e0*/  WARPSYNC.COLLECTIVE R15, `(.L_x_2540) ;  /* 0x000000000f087348 */ /* 0x000fea0003c00000 */
[----:B------:R0:W1:Y:S02]  /*185f0*/  SHFL.IDX P6, R14, R13, R12, R11 ;  /* 0x0000000c0d0e7389 */ /* 0x00006400000c000b */
[----:B01----:R-:W-:Y:S01]  /*18600*/  ENDCOLLECTIVE ;  /* 0x000000000000791b */ /* 0x003fe20003800000 */
.L_x_2540:
        /* <DEDUP_REMOVED lines=18> */
[----:B--2---:R-:W-:Y:S01]  /*18730*/  @!P1 IMAD.MOV.U32 R37, RZ, RZ, R11 ;  /* 0x000000ffff259224 */ /* 0x004fe200078e000b */
[----:B------:R-:W-:Y:S01]  /*18740*/  MOV R11, 0x1c1f ;  /* 0x00001c1f000b7802 */ /* 0x000fe20000000f00 */
[----:B------:R-:W-:Y:S01]  /*18750*/  @!P1 IMAD.MOV.U32 R35, RZ, RZ, R9 ;  /* 0x000000ffff239224 */ /* 0x000fe200078e0009 */
[----:B------:R-:W-:Y:S01]  /*18760*/  @!P1 MOV R34, R8 ;  /* 0x0000000800229202 */ /* 0x000fe20000000f00 */
[----:B------:R-:W-:-:S07]  /*18770*/  @!P1 IMAD.MOV.U32 R36, RZ, RZ, R10 ;  /* 0x000000ffff249224 */ /* 0x000fce00078e000a */
[----:B-----5:R-:W-:Y:S05]  /*18780*/  WARPSYNC.COLLECTIVE R15, `(.L_x_2541) ;  /* 0x000000000f087348 */ /* 0x020fea0003c00000 */
[----:B------:R0:W1:Y:S02]  /*18790*/  SHFL.IDX P6, R14, R13, R12, R11 ;  /* 0x0000000c0d0e7389 */ /* 0x00006400000c000b */
[----:B01---5:R-:W-:Y:S01]  /*187a0*/  ENDCOLLECTIVE ;  /* 0x000000000000791b */ /* 0x023fe20003800000 */
.L_x_2541:
[----:B------:R-:W-:Y:S02]  /*187b0*/  IMAD.MOV.U32 R3, RZ, RZ, R35 ;  /* 0x000000ffff037224 */ /* 0x000fe400078e0023 */
[----:B------:R-:W-:Y:S01]  /*187c0*/  IMAD.MOV.U32 R0, RZ, RZ, R34 ;  /* 0x000000ffff007224 */ /* 0x000fe200078e0022 */
[----:B------:R-:W-:Y:S01]  /*187d0*/  MOV R8, R36 ;  /* 0x0000002400087202 */ /* 0x000fe20000000f00 */
[----:B------:R-:W-:Y:S01]  /*187e0*/  IMAD.MOV.U32 R9, RZ, RZ, R37 ;  /* 0x000000ffff097224 */ /* 0x000fe200078e0025 */
[----:B------:R-:W-:Y:S02]  /*187f0*/  PRMT R45, R45, 0x5410, R3 ;  /* 0x000054102d2d7816 */ /* 0x000fe40000000003 */
[----:B------:R-:W-:Y:S01]  /*18800*/  PRMT R42, R0, 0x7610, R42 ;  /* 0x00007610002a7816 */ /* 0x000fe2000000002a */
[----:B------:R-:W-:Y:S01]  /*18810*/  @!P1 IMAD.MOV.U32 R20, RZ, RZ, R4 ;  /* 0x000000ffff149224 */ /* 0x000fe200078e0004 */
[----:B------:R-:W-:Y:S01]  /*18820*/  PRMT R33, R8, 0x5410, R9 ;  /* 0x0000541008217816 */ /* 0x000fe20000000009 */
[----:B------:R-:W-:-:S02]  /*18830*/  @!P1 IMAD.MOV.U32 R21, RZ, RZ, R5 ;  /* 0x000000ffff159224 */ /* 0x000fc400078e0005 */
[----:B------:R-:W-:Y:S02]  /*18840*/  @!P1 IMAD.MOV.U32 R30, RZ, RZ, R6 ;  /* 0x000000ffff1e9224 */ /* 0x000fe400078e0006 */
[----:B------:R-:W-:Y:S02]  /*18850*/  IMAD.MOV.U32 R13, RZ, RZ, R25 ;  /* 0x000000ffff0d7224 */ /* 0x000fe400078e0019 */
[----:B------:R-:W-:Y:S01]  /*18860*/  @!P1 IMAD.MOV.U32 R31, RZ, RZ, R7 ;  /* 0x000000ffff1f9224 */ /* 0x000fe200078e0007 */
[----:B------:R-:W-:Y:S01]  /*18870*/  MOV R6, R30 ;  /* 0x0000001e00067202 */ /* 0x000fe20000000f00 */
[----:B------:R-:W-:Y:S02]  /*18880*/  IMAD.MOV.U32 R4, RZ, RZ, R20 ;  /* 0x000000ffff047224 */ /* 0x000fe400078e0014 */
[----:B------:R-:W-:Y:S02]  /*18890*/  IMAD.MOV.U32 R5, RZ, RZ, R21 ;  /* 0x000000ffff057224 */ /* 0x000fe400078e0015 */
[----:B------:R-:W-:Y:S01]  /*188a0*/  IMAD.MOV.U32 R7, RZ, RZ, R31 ;  /* 0x000000ffff077224 */ /* 0x000fe200078e001f */
[----:B------:R-:W-:Y:S01]  /*188b0*/  PRMT R56, R4, 0x5410, R6 ;  /* 0x0000541004387816 */ /* 0x000fe20000000006 */
[----:B------:R-:W-:Y:S01]  /*188c0*/  IMAD.MOV.U32 R0, RZ, RZ, R14 ;  /* 0x000000ffff007224 */ /* 0x000fe200078e000e */
[----:B------:R-:W-:-:S07]  /*188d0*/  PRMT R45, R5, 0x7610, R45 ;  /* 0x00007610052d7816 */ /* 0x000fce000000002d */
[----:B------:R-:W-:Y:S05]  /*188e0*/  WARPSYNC.COLLECTIVE R15, `(.L_x_2542) ;  /* 0x000000000f087348 */ /* 0x000fea0003c00000 */
[----:B------:R0:W1:Y:S02]  /*188f0*/  SHFL.IDX P6, R14, R13, R12, R11 ;  /* 0x0000000c0d0e7389 */ /* 0x00006400000c000b */
[----:B01----:R-:W-:Y:S01]  /*18900*/  ENDCOLLECTIVE ;  /* 0x000000000000791b */ /* 0x003fe20003800000 */
.L_x_2542:
[----:B------:R-:W-:Y:S02]  /*18910*/  PRMT R42, R42, 0x5410, R7 ;  /* 0x000054102a2a7816 */ /* 0x000fe40000000007 */
[----:B------:R-:W-:Y:S01]  /*18920*/  CS2R R4, SRZ ;  /* 0x0000000000047805 */ /* 0x000fe2000001ff00 */
[----:B------:R-:W-:Y:S02]  /*18930*/  IMAD.MOV.U32 R13, RZ, RZ, R24 ;  /* 0x000000ffff0d7224 */ /* 0x000fe400078e0018 */
[----:B------:R-:W-:-:S07]  /*18940*/  IMAD.MOV.U32 R3, RZ, RZ, R14 ;  /* 0x000000ffff037224 */ /* 0x000fce00078e000e */
[----:B------:R-:W-:Y:S05]  /*18950*/  WARPSYNC.COLLECTIVE R15, `(.L_x_2543) ;  /* 0x000000000f087348 */ /* 0x000fea0003c00000 */
[----:B------:R0:W1:Y:S02]  /*18960*/  SHFL.IDX P6, R14, R13, R12, R11 ;  /* 0x0000000c0d0e7389 */ /* 0x00006400000c000b */
[----:B01----:R-:W-:Y:S01]  /*18970*/  ENDCOLLECTIVE ;  /* 0x000000000000791b */ /* 0x003fe20003800000 */
.L_x_2543:
[----:B------:R-:W-:Y:S02]  /*18980*/  IMAD.MOV.U32 R13, RZ, RZ, R27 ;  /* 0x000000ffff0d7224 */ /* 0x000fe400078e001b */
[----:B------:R-:W-:-:S07]  /*18990*/  IMAD.MOV.U32 R24, RZ, RZ, R14 ;  /* 0x000000ffff187224 */ /* 0x000fce00078e000e */
[----:B------:R-:W-:Y:S05]  /*189a0*/  WARPSYNC.COLLECTIVE R15, `(.L_x_2544) ;  /* 0x000000000f087348 */ /* 0x000fea0003c00000 */
[----:B------:R0:W1:Y:S02]  /*189b0*/  SHFL.IDX P6, R14, R13, R12, R11 ;  /* 0x0000000c0d0e7389 */ /* 0x00006400000c000b */
[----:B01----:R-:W-:Y:S01]  /*189c0*/  ENDCOLLECTIVE ;  /* 0x000000000000791b */ /* 0x003fe20003800000 */
.L_x_2544:
[----:B------:R-:W-:Y:S05]  /*189d0*/  BRA `(.L_x_2545) ;  /* 0xfffffeec00ec7947 */ /* 0x000fea000383ffff */
.L_x_2332:
[----:B0-----:R0:W1:Y:S02]  /*189e0*/  SYNCS.PHASECHK.TRANS64.TRYWAIT P1, [R2+URZ+0x16800], R13 ;  /* 0x0168000d020075a7 */ /* 0x001064000802017f */
[----:B-1----:R-:W-:Y:S05]  /*189f0*/  @!P1 NANOSLEEP.SYNCS 0x989680 ;  /* 0x009896800000995d */ /* 0x002fea0003900000 */
[----:B------:R-:W1:Y:S02]  /*18a00*/  @!P1 SYNCS.PHASECHK.TRANS64 P1, [R2+URZ+0x16800], R13 ;  /* 0x0168000d020095a7 */ /* 0x000e64000802007f */
[----:B-1----:R-:W-:Y:S05]  /*18a10*/  @!P1 BRA `(.L_x_2332) ;  /* 0xfffffffc00f09947 */ /* 0x002fea000383ffff */
[----:B------:R-:W-:Y:S05]  /*18a20*/  BRA `(.L_x_2546) ;  /* 0xfffffef0008c7947 */ /* 0x000fea000383ffff */
.L_x_2338:
[----:B-1----:R1:W2:Y:S02]  /*18a30*/  SYNCS.PHASECHK.TRANS64.TRYWAIT P2, [R4+URZ+0x16830], R3 ;  /* 0x01683003040075a7 */ /* 0x0022a4000804017f */
[----:B--2---:R-:W-:Y:S05]  /*18a40*/  @!P2 NANOSLEEP.SYNCS 0x989680 ;  /* 0x009896800000a95d */ /* 0x004fea0003900000 */
[----:B------:R-:W2:Y:S02]  /*18a50*/  @!P2 SYNCS.PHASECHK.TRANS64 P2, [R4+URZ+0x16830], R3 ;  /* 0x016830030400a5a7 */ /* 0x000ea4000804007f */
[----:B--2---:R-:W-:Y:S05]  /*18a60*/  @!P2 BRA `(.L_x_2338) ;  /* 0xfffffffc00f0a947 */ /* 0x004fea000383ffff */
[----:B------:R-:W-:Y:S05]  /*18a70*/  BRA `(.L_x_2337) ;  /* 0xffffff0000087947 */ /* 0x000fea000383ffff */
.L_x_2344:
[----:B-1----:R1:W2:Y:S02]  /*18a80*/  SYNCS.PHASECHK.TRANS64.TRYWAIT P4, [R0+URZ+0x16830], R3 ;  /* 0x01683003000075a7 */ /* 0x0022a4000808017f */
[----:B--2---:R-:W-:Y:S05]  /*18a90*/  @!P4 NANOSLEEP.SYNCS 0x989680 ;  /* 0x009896800000c95d */ /* 0x004fea0003900000 */
[----:B------:R-:W2:Y:S02]  /*18aa0*/  @!P4 SYNCS.PHASECHK.TRANS64 P4, [R0+URZ+0x16830], R3 ;  /* 0x016830030000c5a7 */ /* 0x000ea4000808007f */
[----:B--2---:R-:W-:Y:S05]  /*18ab0*/  @!P4 BRA `(.L_x_2344) ;  /* 0xfffffffc00f0c947 */ /* 0x004fea000383ffff */
[----:B------:R-:W-:Y:S05]  /*18ac0*/  BRA `(.L_x_2343) ;  /* 0xffffff2000c07947 */ /* 0x000fea000383ffff */
.L_x_2348:
[----:B-1----:R1:W2:Y:S02]  /*18ad0*/  SYNCS.PHASECHK.TRANS64.TRYWAIT P3, [R3+URZ+0x16850], R0 ;  /* 0x01685000030075a7 */ /* 0x0022a4000806017f */
[----:B--2---:R-:W-:Y:S05]  /*18ae0*/  @!P3 NANOSLEEP.SYNCS 0x989680 ;  /* 0x009896800000b95d */ /* 0x004fea0003900000 */
[----:B------:R-:W2:Y:S02]  /*18af0*/  @!P3 SYNCS.PHASECHK.TRANS64 P3, [R3+URZ+0x16850], R0 ;  /* 0x016850000300b5a7 */ /* 0x000ea4000806007f */
[----:B--2---:R-:W-:Y:S05]  /*18b00*/  @!P3 BRA `(.L_x_2348) ;  /* 0xfffffffc00f0b947 */ /* 0x004fea000383ffff */
[----:B------:R-:W-:Y:S05]  /*18b10*/  BRA `(.L_x_2345) ;  /* 0xffffff2400947947 */ /* 0x000fea000383ffff */
.L_x_2355:
[----:B-1----:R1:W2:Y:S02]  /*18b20*/  SYNCS.PHASECHK.TRANS64.TRYWAIT P3, [R0+URZ+0x16830], R3 ;  /* 0x01683003000075a7 */ /* 0x0022a4000806017f */
[----:B--2---:R-:W-:Y:S05]  /*18b30*/  @!P3 NANOSLEEP.SYNCS 0x989680 ;  /* 0x009896800000b95d */ /* 0x004fea0003900000 */
[----:B------:R-:W2:Y:S02]  /*18b40*/  @!P3 SYNCS.PHASECHK.TRANS64 P3, [R0+URZ+0x16830], R3 ;  /* 0x016830030000b5a7 */ /* 0x000ea4000806007f */
[----:B--2---:R-:W-:Y:S05]  /*18b50*/  @!P3 BRA `(.L_x_2355) ;  /* 0xfffffffc00f0b947 */ /* 0x004fea000383ffff */
[----:B------:R-:W-:Y:S05]  /*18b60*/  BRA `(.L_x_2354) ;  /* 0xffffff4800d47947 */ /* 0x000fea000383ffff */
.L_x_2359:
[----:B-1----:R1:W2:Y:S02]  /*18b70*/  SYNCS.PHASECHK.TRANS64.TRYWAIT P2, [R3+URZ+0x16850], R0 ;  /* 0x01685000030075a7 */ /* 0x0022a4000804017f */
[----:B--2---:R-:W-:Y:S05]  /*18b80*/  @!P2 NANOSLEEP.SYNCS 0x989680 ;  /* 0x009896800000a95d */ /* 0x004fea0003900000 */
[----:B------:R-:W2:Y:S02]  /*18b90*/  @!P2 SYNCS.PHASECHK.TRANS64 P2, [R3+URZ+0x16850], R0 ;  /* 0x016850000300a5a7 */ /* 0x000ea4000804007f */
[----:B--2---:R-:W-:Y:S05]  /*18ba0*/  @!P2 BRA `(.L_x_2359) ;  /* 0xfffffffc00f0a947 */ /* 0x004fea000383ffff */
[----:B------:R-:W-:Y:S05]  /*18bb0*/  BRA `(.L_x_2356) ;  /* 0xffffff4c00a87947 */ /* 0x000fea000383ffff */
.L_x_2364:
[----:B-1----:R1:W2:Y:S02]  /*18bc0*/  SYNCS.PHASECHK.TRANS64.TRYWAIT P0, [R13+URZ+0x16850], R6 ;  /* 0x016850060d0075a7 */ /* 0x0022a4000800017f */
[----:B--2---:R-:W-:Y:S05]  /*18bd0*/  @!P0 NANOSLEEP.SYNCS 0x989680 ;  /* 0x009896800000895d */ /* 0x004fea0003900000 */
[----:B------:R-:W2:Y:S02]  /*18be0*/  @!P0 SYNCS.PHASECHK.TRANS64 P0, [R13+URZ+0x16850], R6 ;  /* 0x016850060d0085a7 */ /* 0x000ea4000800007f */
[----:B--2---:R-:W-:Y:S05]  /*18bf0*/  @!P0 BRA `(.L_x_2364) ;  /* 0xfffffffc00f08947 */ /* 0x004fea000383ffff */
[----:B------:R-:W-:Y:S05]  /*18c00*/  BRA `(.L_x_2363) ;  /* 0xffffff6800587947 */ /* 0x000fea000383ffff */
.L_x_2372:
[----:B------:R-:W-:Y:S02]  /*18c10*/  IMAD.MOV.U32 R13, RZ, RZ, R20 ;  /* 0x000000ffff0d7224 */ /* 0x000fe400078e0014 */
[----:B------:R-:W-:Y:S02]  /*18c20*/  IMAD.MOV.U32 R12, RZ, RZ, RZ ;  /* 0x000000ffff0c7224 */ /* 0x000fe400078e00ff */
[----:B------:R-:W-:Y:S02]  /*18c30*/  IMAD.MOV.U32 R11, RZ, RZ, 0x181f ;  /* 0x0000181fff0b7424 */ /* 0x000fe400078e00ff */
[----:B------:R-:W-:Y:S02]  /*18c40*/  IMAD.MOV.U32 R15, RZ, RZ, -0x1 ;  /* 0xffffffffff0f7424 */ /* 0x000fe400078e00ff */
[----:B------:R-:W-:Y:S02]  /*18c50*/  IMAD R21, R8, R25, RZ ;  /* 0x0000001908157224 */ /* 0x000fe400078e02ff */
[----:B------:R-:W-:-:S07]  /*18c60*/  IMAD.IADD R24, R34, 0x1, R26 ;  /* 0x0000000122187824 */ /* 0x000fce00078e021a */
[----:B------:R-:W-:Y:S05]  /*18c70*/  WARPSYNC.COLLECTIVE R15, `(.L_x_2547) ;  /* 0x000000000f087348 */ /* 0x000fea0003c00000 */
[----:B------:R0:W1:Y:S02]  /*18c80*/  SHFL.IDX P6, R14, R13, R12, R11 ;  /* 0x0000000c0d0e7389 */ /* 0x00006400000c000b */
[----:B01----:R-:W-:Y:S01]  /*18c90*/  ENDCOLLECTIVE ;  /* 0x000000000000791b */ /* 0x003fe20003800000 */
.L_x_2547:
        /* <DEDUP_REMOVED lines=10> */
.L_x_2548:
[----:B------:R-:W-:Y:S02]  /*18d40*/  IMAD.MOV.U32 R13, RZ, RZ, R20 ;  /* 0x000000ffff0d7224 */ /* 0x000fe400078e0014 */
[----:B------:R-:W-:Y:S01]  /*18d50*/  IMAD.MOV.U32 R12, RZ, RZ, 0x1 ;  /* 0x00000001ff0c7424 */ /* 0x000fe200078e00ff */
[----:B------:R-:W-:-:S07]  /*18d60*/  MOV R3, R14 ;  /* 0x0000000e00037202 */ /* 0x000fce0000000f00 */
[----:B------:R-:W-:Y:S05]  /*18d70*/  WARPSYNC.COLLECTIVE R15, `(.L_x_2549) ;  /* 0x000000000f087348 */ /* 0x000fea0003c00000 */
[----:B------:R0:W1:Y:S02]  /*18d80*/  SHFL.IDX P6, R14, R13, R12, R11 ;  /* 0x0000000c0d0e7389 */ /* 0x00006400000c000b */
[----:B01----:R-:W-:Y:S01]  /*18d90*/  ENDCOLLECTIVE ;  /* 0x000000000000791b */ /* 0x003fe20003800000 */
.L_x_2549:
[----:B------:R-:W-:-:S04]  /*18da0*/  @!P3 LEA R10, P5, R33, R3, 0x1 ;  /* 0x00000003210ab211 */ /* 0x000fc800078a08ff */
[----:B------:R-:W-:Y:S01]  /*18db0*/  @!P3 LEA.HI.X R3, R33, R0, R32, 0x1, P5 ;  /* 0x000000002103b211 */ /* 0x000fe200028f0c20 */
[----:B------:R-:W-:Y:S02]  /*18dc0*/  IMAD.MOV.U32 R13, RZ, RZ, R7 ;  /* 0x000000ffff0d7224 */ /* 0x000fe400078e0007 */
[----:B------:R-:W-:-:S07]  /*18dd0*/  IMAD.MOV.U32 R4, RZ, RZ, R14 ;  /* 0x000000ffff047224 */ /* 0x000fce00078e000e */
[----:B------:R-:W-:Y:S05]  /*18de0*/  WARPSYNC.COLLECTIVE R15, `(.L_x_2550) ;  /* 0x000000000f087348 */ /* 0x000fea0003c00000 */
[----:B------:R0:W1:Y:S02]  /*18df0*/  SHFL.IDX P6, R14, R13, R12, R11 ;  /* 0x0000000c0d0e7389 */ /* 0x00006400000c000b */
[----:B01----:R-:W-:Y:S01]  /*18e00*/  ENDCOLLECTIVE ;  /* 0x000000000000791b */ /* 0x003fe20003800000 */
.L_x_2550:
[----:B------:R-:W-:Y:S01]  /*18e10*/  IMAD.MOV.U32 R13, RZ, RZ, R20 ;  /* 0x000000ffff0d7224 */ /* 0x000fe200078e0014 */
[----:B------:R-:W-:Y:S01]  /*18e20*/  MOV R12, 0x2 ;  /* 0x00000002000c7802 */ /* 0x000fe20000000f00 */
[----:B------:R-:W-:-:S07]  /*18e30*/  IMAD.MOV.U32 R5, RZ, RZ, R14 ;  /* 0x000000ffff057224 */ /* 0x000fce00078e000e */
[----:B------:R-:W-:Y:S05]  /*18e40*/  WARPSYNC.COLLECTIVE R15, `(.L_x_2551) ;  /* 0x000000000f087348 */ /* 0x000fea0003c00000 */
[----:B------:R0:W1:Y:S02]  /*18e50*/  SHFL.IDX P6, R14, R13, R12, R11 ;  /* 0x0000000c0d0e7389 */ /* 0x00006400000c000b */
[----:B01----:R-:W-:Y:S01]  /*18e60*/  ENDCOLLECTIVE ;  /* 0x000000000000791b */ /* 0x003fe20003800000 */
.L_x_2551:
[----:B------:R-:W-:-:S04]  /*18e70*/  @!P4 LEA R8, P1, R33, R5, 0x1 ;  /* 0x000000052108c211 */ /* 0x000fc800078208ff */
[----:B------:R-:W-:Y:S01]  /*18e80*/  @!P4 LEA.HI.X R9, R33, R4, R32, 0x1, P1 ;  /* 0x000000042109c211 */ /* 0x000fe200008f0c20 */
[----:B------:R-:W-:Y:S02]  /*18e90*/  IMAD.MOV.U32 R13, RZ, RZ, R7 ;  /* 0x000000ffff0d7224 */ /* 0x000fe400078e0007 */
[----:B------:R-:W-:-:S07]  /*18ea0*/  IMAD.MOV.U32 R6, RZ, RZ, R14 ;  /* 0x000000ffff067224 */ /* 0x000fce00078e000e */
[----:B------:R-:W-:Y:S05]  /*18eb0*/  WARPSYNC.COLLECTIVE R15, `(.L_x_2552) ;  /* 0x000000000f087348 */ /* 0x000fea0003c00000 */
[----:B------:R0:W1:Y:S02]  /*18ec0*/  SHFL.IDX P6, R14, R13, R12, R11 ;  /* 0x0000000c0d0e7389 */ /* 0x00006400000c000b */
[----:B01----:R-:W-:Y:S01]  /*18ed0*/  ENDCOLLECTIVE ;  /* 0x000000000000791b */ /* 0x003fe20003800000 */
.L_x_2552:
[----:B------:R-:W-:Y:S02]  /*18ee0*/  @!P3 IMAD.MOV.U32 R11, RZ, RZ, R3 ;  /* 0x000000ffff0bb224 */ /* 0x000fe400078e0003 */
[----:B------:R-:W-:Y:S02]  /*18ef0*/  IMAD.MOV.U32 R13, RZ, RZ, R20 ;  /* 0x000000ffff0d7224 */ /* 0x000fe400078e0014 */
[----:B------:R-:W-:Y:S01]  /*18f00*/  IMAD.MOV.U32 R12, RZ, RZ, 0x3 ;  /* 0x00000003ff0c7424 */ /* 0x000fe200078e00ff */
[----:B------:R0:W-:Y:S04]  /*18f10*/  @!P3 ST.E.128 desc[UR40][R10.64], RZ ;  /* 0x000000ff0a00b985 */ /* 0x0001e8000c101d28 */
[----:B------:R1:W-:Y:S01]  /*18f20*/  @!P4 ST.E.128 desc[UR40][R8.64], RZ ;  /* 0x000000ff0800c985 */ /* 0x0003e2000c101d28 */
[----:B------:R-:W-:-:S04]  /*18f30*/  @!P2 LEA R25, P5, R33, R14, 0x1 ;  /* 0x0000000e2119a211 */ /* 0x000fc800078a08ff */
[----:B------:R-:W-:Y:S01]  /*18f40*/  @!P2 LEA.HI.X R5, R33, R6, R32, 0x1, P5 ;  /* 0x000000062105a211 */ /* 0x000fe200028f0c20 */
[----:B------:R-:W-:Y:S01]  /*18f50*/  @!P2 IMAD.MOV.U32 R4, RZ, RZ, R25 ;  /* 0x000000ffff04a224 */ /* 0x000fe200078e0019 */
[----:B0-----:R-:W-:-:S04]  /*18f60*/  MOV R11, 0x181f ;  /* 0x0000181f000b7802 */ /* 0x001fc80000000f00 */
[----:B------:R1:W-:Y:S03]  /*18f70*/  @!P2 ST.E.128 desc[UR40][R4.64], RZ ;  /* 0x000000ff0400a985 */ /* 0x0003e6000c101d28 */
[----:B-1----:R-:W-:Y:S05]  /*18f80*/  WARPSYNC.COLLECTIVE R15, `(.L_x_2553) ;  /* 0x000000000f087348 */ /* 0x002fea0003c00000 */
[----:B------:R0:W2:Y:S02]  /*18f90*/  SHFL.IDX P6, R14, R13, R12, R11 ;  /* 0x0000000c0d0e7389 */ /* 0x0000a400000c000b */
[----:B012---:R-:W-:Y:S01]  /*18fa0*/  ENDCOLLECTIVE ;  /* 0x000000000000791b */ /* 0x007fe20003800000 */
.L_x_2553:
[----:B------:R-:W-:Y:S02]  /*18fb0*/  IMAD.MOV.U32 R13, RZ, RZ, R7 ;  /* 0x000000ffff0d7224 */ /* 0x000fe400078e0007 */
[----:B------:R-:W-:-:S07]  /*18fc0*/  IMAD.MOV.U32 R0, RZ, RZ, R14 ;  /* 0x000000ffff007224 */ /* 0x000fce00078e000e */
[----:B------:R-:W-:Y:S05]  /*18fd0*/  WARPSYNC.COLLECTIVE R15, `(.L_x_2554) ;  /* 0x000000000f087348 */ /* 0x000fea0003c00000 */
[----:B------:R0:W1:Y:S02]  /*18fe0*/  SHFL.IDX P6, R14, R13, R12, R11 ;  /* 0x0000000c0d0e7389 */ /* 0x00006400000c000b */
[----:B01----:R-:W-:Y:S01]  /*18ff0*/  ENDCOLLECTIVE ;  /* 0x000000000000791b */ /* 0x003fe20003800000 */
.L_x_2554:
[----:B------:R-:W-:Y:S05]  /*19000*/  BRA `(.L_x_2555) ;  /* 0xffffff8400807947 */ /* 0x000fea000383ffff */
.L_x_2389:
        /* <DEDUP_REMOVED lines=11> */
.L_x_2557:
[----:B------:R-:W-:Y:S05]  /*190c0*/  BSYNC B1 ;  /* 0x0000000000017941 */ /* 0x000fea0003800000 */
.L_x_2556:
[----:B------:R-:W-:Y:S05]  /*190d0*/  BRA `(.L_x_2558) ;  /* 0xffffff9800a87947 */ /* 0x000fea000383ffff */
.L_x_2391:
[----:B------:R-:W-:Y:S01]  /*190e0*/  BSSY B1, `(.L_x_2559) ;  /* 0x0000006000017945 */ /* 0x000fe20003800000 */
[----:B------:R-:W-:-:S07]  /*190f0*/  MOV R15, 0xffffffff ;  /* 0xffffffff000f7802 */ /* 0x000fce0000000f00 */
[----:B01----:R-:W-:Y:S05]  /*19100*/  WARPSYNC.COLLECTIVE R15, `(.L_x_2560) ;  /* 0x000000000f0c7348 */ /* 0x003fea0003c00000 */
[----:B------:R-:W-:Y:S02]  /*19110*/  ELECT P6, UR62, PT ;  /* 0x00000000003e782f */ /* 0x000fe400038c0000 */
[----:B------:R-:W-:Y:S01]  /*19120*/  MOV R14, UR62 ;  /* 0x0000003e000e7c02 */ /* 0x000fe20008000f00 */
[----:B01----:R-:W-:Y:S10]  /*19130*/  ENDCOLLECTIVE ;  /* 0x000000000000791b */ /* 0x003ff40003800000 */
.L_x_2560:
[----:B------:R-:W-:Y:S05]  /*19140*/  BSYNC B1 ;  /* 0x0000000000017941 */ /* 0x000fea0003800000 */
.L_x_2559:
[----:B------:R-:W-:Y:S05]  /*19150*/  BRA `(.L_x_2390) ;  /* 0xffffff9800a07947 */ /* 0x000fea000383ffff */
.L_x_2393:
[----:B-1----:R1:W2:Y:S02]  /*19160*/  SYNCS.PHASECHK.TRANS64.TRYWAIT P0, [R22+URZ+0x16820], R5 ;  /* 0x01682005160075a7 */ /* 0x0022a4000800017f */
[----:B--2---:R-:W-:Y:S05]  /*19170*/  @!P0 NANOSLEEP.SYNCS 0x989680 ;  /* 0x009896800000895d */ /* 0x004fea0003900000 */
[----:B------:R-:W2:Y:S02]  /*19180*/  @!P0 SYNCS.PHASECHK.TRANS64 P0, [R22+URZ+0x16820], R5 ;  /* 0x01682005160085a7 */ /* 0x000ea4000800007f */
[----:B--2---:R-:W-:Y:S05]  /*19190*/  @!P0 BRA `(.L_x_2393) ;  /* 0xfffffffc00f08947 */ /* 0x004fea000383ffff */
[----:B------:R-:W-:Y:S05]  /*191a0*/  BRA `(.L_x_2561) ;  /* 0xffffff9800b07947 */ /* 0x000fea000383ffff */
.L_x_2397:
[----:B-1----:R1:W2:Y:S02]  /*191b0*/  SYNCS.PHASECHK.TRANS64.TRYWAIT P0, [R5+URZ+0x168a0], R6 ;  /* 0x0168a006050075a7 */ /* 0x0022a4000800017f */
[----:B--2---:R-:W-:Y:S05]  /*191c0*/  @!P0 NANOSLEEP.SYNCS 0x989680 ;  /* 0x009896800000895d */ /* 0x004fea0003900000 */
[----:B------:R-:W2:Y:S02]  /*191d0*/  @!P0 SYNCS.PHASECHK.TRANS64 P0, [R5+URZ+0x168a0], R6 ;  /* 0x0168a006050085a7 */ /* 0x000ea4000800007f */
[----:B--2---:R-:W-:Y:S05]  /*191e0*/  @!P0 BRA `(.L_x_2397) ;  /* 0xfffffffc00f08947 */ /* 0x004fea000383ffff */
[----:B------:R-:W-:Y:S05]  /*191f0*/  BRA `(.L_x_2562) ;  /* 0xffffff9800cc7947 */ /* 0x000fea000383ffff */
.L_x_2402:
[----:B--2---:R2:W3:Y:S02]  /*19200*/  SYNCS.PHASECHK.TRANS64.TRYWAIT P0, [R5+URZ+0x168c0], R6 ;  /* 0x0168c006050075a7 */ /* 0x0044e4000800017f */
[----:B---3--:R-:W-:Y:S05]  /*19210*/  @!P0 NANOSLEEP.SYNCS 0x989680 ;  /* 0x009896800000895d */ /* 0x008fea0003900000 */
[----:B------:R-:W3:Y:S02]  /*19220*/  @!P0 SYNCS.PHASECHK.TRANS64 P0, [R5+URZ+0x168c0], R6 ;  /* 0x0168c006050085a7 */ /* 0x000ee4000800007f */
[----:B---3--:R-:W-:Y:S05]  /*19230*/  @!P0 BRA `(.L_x_2402) ;  /* 0xfffffffc00f08947 */ /* 0x008fea000383ffff */
[----:B------:R-:W-:Y:S05]  /*19240*/  BRA `(.L_x_2563) ;  /* 0xffffff9c004c7947 */ /* 0x000fea000383ffff */
.L_x_2409:
[----:B--2---:R2:W3:Y:S02]  /*19250*/  SYNCS.PHASECHK.TRANS64.TRYWAIT P1, [R5+URZ+0x168a0], R6 ;  /* 0x0168a006050075a7 */ /* 0x0044e4000802017f */
[----:B---3--:R-:W-:Y:S05]  /*19260*/  @!P1 NANOSLEEP.SYNCS 0x989680 ;  /* 0x009896800000995d */ /* 0x008fea0003900000 */
[----:B------:R-:W3:Y:S02]  /*19270*/  @!P1 SYNCS.PHASECHK.TRANS64 P1, [R5+URZ+0x168a0], R6 ;  /* 0x0168a006050095a7 */ /* 0x000ee4000802007f */
[----:B---3--:R-:W-:Y:S05]  /*19280*/  @!P1 BRA `(.L_x_2409) ;  /* 0xfffffffc00f09947 */ /* 0x008fea000383ffff */
[----:B------:R-:W-:Y:S05]  /*19290*/  BRA `(.L_x_2564) ;  /* 0xffffffa000187947 */ /* 0x000fea000383ffff */
.L_x_2414:
[----:B-1----:R1:W3:Y:S02]  /*192a0*/  SYNCS.PHASECHK.TRANS64.TRYWAIT P1, [R5+URZ+0x168c0], R6 ;  /* 0x0168c006050075a7 */ /* 0x0022e4000802017f */
[----:B---3--:R-:W-:Y:S05]  /*192b0*/  @!P1 NANOSLEEP.SYNCS 0x989680 ;  /* 0x009896800000995d */ /* 0x008fea0003900000 */
[----:B------:R-:W3:Y:S02]  /*192c0*/  @!P1 SYNCS.PHASECHK.TRANS64 P1, [R5+URZ+0x168c0], R6 ;  /* 0x0168c006050095a7 */ /* 0x000ee4000802007f */
[----:B---3--:R-:W-:Y:S05]  /*192d0*/  @!P1 BRA `(.L_x_2414) ;  /* 0xfffffffc00f09947 */ /* 0x008fea000383ffff */
[----:B------:R-:W-:Y:S05]  /*192e0*/  BRA `(.L_x_2565) ;  /* 0xffffffa000907947 */ /* 0x000fea000383ffff */
.L_x_2427:
[----:B------:R-:W4:Y:S01]  /*192f0*/  S2R R20, SR_TID.X ;  /* 0x0000000000147919 */ /* 0x000f220000002100 */
[----:B------:R-:W-:Y:S01]  /*19300*/  BSSY B0, `(.L_x_2566) ;  /* 0x000000a000007945 */ /* 0x000fe20003800000 */
[----:B0-----:R-:W-:Y:S02]  /*19310*/  IMAD.MOV.U32 R12, RZ, RZ, RZ ;  /* 0x000000ffff0c7224 */ /* 0x001fe400078e00ff */
[----:B------:R-:W-:Y:S02]  /*19320*/  IMAD.MOV.U32 R11, RZ, RZ, 0x1f ;  /* 0x0000001fff0b7424 */ /* 0x000fe400078e00ff */
[----:B------:R-:W-:Y:S01]  /*19330*/  IMAD.MOV.U32 R15, RZ, RZ, -0x1 ;  /* 0xffffffffff0f7424 */ /* 0x000fe200078e00ff */
[----:B----4-:R-:W-:-:S04]  /*19340*/  SHF.R.U32.HI R20, RZ, 0x5, R20 ;  /* 0x00000005ff147819 */ /* 0x010fc80000011614 */
[----:B------:R-:W-:-:S05]  /*19350*/  LOP3.LUT R20, R20, 0x3, RZ, 0xc0, !PT ;  /* 0x0000000314147812 */ /* 0x000fca00078ec0ff */
[----:B------:R-:W-:-:S07]  /*19360*/  IMAD.MOV.U32 R13, RZ, RZ, R20 ;  /* 0x000000ffff0d7224 */ /* 0x000fce00078e0014 */
[----:B-123--:R-:W-:Y:S05]  /*19370*/  WARPSYNC.COLLECTIVE R15, `(.L_x_2567) ;  /* 0x000000000f087348 */ /* 0x00efea0003c00000 */
[----:B------:R0:W4:Y:S02]  /*19380*/  SHFL.IDX P6, R14, R13, R12, R11 ;  /* 0x0000000c0d0e7389 */ /* 0x00012400000c000b */
[----:B01234-:R-:W-:Y:S01]  /*19390*/  ENDCOLLECTIVE ;  /* 0x000000000000791b */ /* 0x01ffe20003800000 */
.L_x_2567:
[----:B------:R-:W-:Y:S05]  /*193a0*/  BSYNC B0 ;  /* 0x0000000000007941 */ /* 0x000fea0003800000 */
.L_x_2566:
[----:B------:R-:W-:Y:S05]  /*193b0*/  BRA `(.L_x_2568) ;  /* 0xffffffa800d47947 */ /* 0x000fea000383ffff */
.L_x_2429:
[----:B------:R-:W-:Y:S01]  /*193c0*/  BSSY B0, `(.L_x_2569) ;  /* 0x0000006000007945 */ /* 0x000fe20003800000 */
[----:B------:R-:W-:-:S07]  /*193d0*/  IMAD.MOV.U32 R15, RZ, RZ, -0x1 ;  /* 0xffffffffff0f7424 */ /* 0x000fce00078e00ff */
[----:B0123--:R-:W-:Y:S05]  /*193e0*/  WARPSYNC.COLLECTIVE R15, `(.L_x_2570) ;  /* 0x000000000f0c7348 */ /* 0x00ffea0003c00000 */
[----:B------:R-:W-:Y:S02]  /*193f0*/  ELECT P6, UR62, PT ;  /* 0x00000000003e782f */ /* 0x000fe400038c0000 */
[----:B------:R-:W-:Y:S01]  /*19400*/  MOV R14, UR62 ;  /* 0x0000003e000e7c02 */ /* 0x000fe20008000f00 */
[----:B0123--:R-:W-:Y:S10]  /*19410*/  ENDCOLLECTIVE ;  /* 0x000000000000791b */ /* 0x00fff40003800000 */
.L_x_2570:
[----:B------:R-:W-:Y:S05]  /*19420*/  BSYNC B0 ;  /* 0x0000000000007941 */ /* 0x000fea0003800000 */
.L_x_2569:
[----:B------:R-:W-:Y:S05]  /*19430*/  BRA `(.L_x_2571) ;  /* 0xffffffa800dc7947 */ /* 0x000fea000383ffff */
.L_x_2431:
[----:B0-----:R0:W4:Y:S02]  /*19440*/  SYNCS.PHASECHK.TRANS64.TRYWAIT P0, [R0+URZ+0x16840], R2 ;  /* 0x01684002000075a7 */ /* 0x001124000800017f */
[----:B----4-:R-:W-:Y:S05]  /*19450*/  @!P0 NANOSLEEP.SYNCS 0x989680 ;  /* 0x009896800000895d */ /* 0x010fea0003900000 */
[----:B------:R-:W4:Y:S02]  /*19460*/  @!P0 SYNCS.PHASECHK.TRANS64 P0, [R0+URZ+0x16840], R2 ;  /* 0x01684002000085a7 */ /* 0x000f24000800007f */
[----:B----4-:R-:W-:Y:S05]  /*19470*/  @!P0 BRA `(.L_x_2431) ;  /* 0xfffffffc00f08947 */ /* 0x010fea000383ffff */
[----:B------:R-:W-:Y:S05]  /*19480*/  BRA `(.L_x_2572) ;  /* 0xffffffac002c7947 */ /* 0x000fea000383ffff */
.L_x_2435:
        /* <DEDUP_REMOVED lines=12> */
.L_x_2573:
[----:B------:R-:W-:Y:S02]  /*19550*/  IMAD.MOV.U32 R13, RZ, RZ, R0 ;  /* 0x000000ffff0d7224 */ /* 0x000fe400078e0000 */
[----:B------:R-:W-:-:S07]  /*19560*/  IMAD.MOV.U32 R6, RZ, RZ, R14 ;  /* 0x000000ffff067224 */ /* 0x000fce00078e000e */
[----:B------:R-:W-:Y:S05]  /*19570*/  WARPSYNC.COLLECTIVE R15, `(.L_x_2574) ;  /* 0x000000000f087348 */ /* 0x000fea0003c00000 */
[----:B------:R0:W1:Y:S02]  /*19580*/  SHFL.IDX P6, R14, R13, R12, R11 ;  /* 0x0000000c0d0e7389 */ /* 0x00006400000c000b */
[----:B01----:R-:W-:Y:S01]  /*19590*/  ENDCOLLECTIVE ;  /* 0x000000000000791b */ /* 0x003fe20003800000 */
.L_x_2574:
[----:B------:R-:W-:Y:S01]  /*195a0*/  IMAD.MOV.U32 R13, RZ, RZ, R4 ;  /* 0x000000ffff0d7224 */ /* 0x000fe200078e0004 */
[----:B------:R-:W-:Y:S01]  /*195b0*/  MOV R12, 0x1 ;  /* 0x00000001000c7802 */ /* 0x000fe20000000f00 */
[----:B------:R-:W-:-:S07]  /*195c0*/  IMAD.MOV.U32 R7, RZ, RZ, R14 ;  /* 0x000000ffff077224 */ /* 0x000fce00078e000e */
[----:B------:R-:W-:Y:S05]  /*195d0*/  WARPSYNC.COLLECTIVE R15, `(.L_x_2575) ;  /* 0x000000000f087348 */ /* 0x000fea0003c00000 */
[----:B------:R0:W1:Y:S02]  /*195e0*/  SHFL.IDX P6, R14, R13, R12, R11 ;  /* 0x0000000c0d0e7389 */ /* 0x00006400000c000b */
[----:B01----:R-:W-:Y:S01]  /*195f0*/  ENDCOLLECTIVE ;  /* 0x000000000000791b */ /* 0x003fe20003800000 */
.L_x_2575:
        /* <DEDUP_REMOVED lines=15> */
.L_x_2576:
[----:B------:R-:W-:Y:S02]  /*196f0*/  IMAD.MOV.U32 R13, RZ, RZ, R4 ;  /* 0x000000ffff0d7224 */ /* 0x000fe400078e0004 */
[----:B------:R-:W-:Y:S02]  /*19700*/  IMAD.MOV.U32 R12, RZ, RZ, 0x2 ;  /* 0x00000002ff0c7424 */ /* 0x000fe400078e00ff */
[----:B------:R-:W-:-:S07]  /*19710*/  IMAD.MOV.U32 R7, RZ, RZ, R14 ;  /* 0x000000ffff077224 */ /* 0x000fce00078e000e */
[----:B------:R-:W-:Y:S05]  /*19720*/  WARPSYNC.COLLECTIVE R15, `(.L_x_2577) ;  /* 0x000000000f087348 */ /* 0x000fea0003c00000 */
[----:B------:R0:W1:Y:S02]  /*19730*/  SHFL.IDX P6, R14, R13, R12, R11 ;  /* 0x0000000c0d0e7389 */ /* 0x00006400000c000b */
[----:B01----:R-:W-:Y:S01]  /*19740*/  ENDCOLLECTIVE ;  /* 0x000000000000791b */ /* 0x003fe20003800000 */
.L_x_2577:
        /* <DEDUP_REMOVED lines=16> */
.L_x_2578:
[----:B------:R-:W-:Y:S02]  /*19850*/  IMAD.MOV.U32 R13, RZ, RZ, R4 ;  /* 0x000000ffff0d7224 */ /* 0x000fe400078e0004 */
[----:B------:R-:W-:Y:S02]  /*19860*/  IMAD.MOV.U32 R12, RZ, RZ, 0x3 ;  /* 0x00000003ff0c7424 */ /* 0x000fe400078e00ff */
[----:B------:R-:W-:-:S07]  /*19870*/  IMAD.MOV.U32 R7, RZ, RZ, R14 ;  /* 0x000000ffff077224 */ /* 0x000fce00078e000e */
[----:B------:R-:W-:Y:S05]  /*19880*/  WARPSYNC.COLLECTIVE R15, `(.L_x_2579) ;  /* 0x000000000f087348 */ /* 0x000fea0003c00000 */
[----:B------:R0:W1:Y:S02]  /*19890*/  SHFL.IDX P6, R14, R13, R12, R11 ;  /* 0x0000000c0d0e7389 */ /* 0x00006400000c000b */
[----:B01----:R-:W-:Y:S01]  /*198a0*/  ENDCOLLECTIVE ;  /* 0x000000000000791b */ /* 0x003fe20003800000 */
.L_x_2579:
        /* <DEDUP_REMOVED lines=16> */
.L_x_2580:
[----:B------:R-:W-:Y:S02]  /*199b0*/  IMAD.MOV.U32 R13, RZ, RZ, R4 ;  /* 0x000000ffff0d7224 */ /* 0x000fe400078e0004 */
[----:B------:R-:W-:Y:S02]  /*199c0*/  IMAD.MOV.U32 R12, RZ, RZ, 0x4 ;  /* 0x00000004ff0c7424 */ /* 0x000fe400078e00ff */
[----:B------:R-:W-:-:S07]  /*199d0*/  IMAD.MOV.U32 R7, RZ, RZ, R14 ;  /* 0x000000ffff077224 */ /* 0x000fce00078e000e */
[----:B------:R-:W-:Y:S05]  /*199e0*/  WARPSYNC.COLLECTIVE R15, `(.L_x_2581) ;  /* 0x000000000f087348 */ /* 0x000fea0003c00000 */
[----:B------:R0:W1:Y:S02]  /*199f0*/  SHFL.IDX P6, R14, R13, R12, R11 ;  /* 0x0000000c0d0e7389 */ /* 0x00006400000c000b */
[----:B01----:R-:W-:Y:S01]  /*19a00*/  ENDCOLLECTIVE ;  /* 0x000000000000791b */ /* 0x003fe20003800000 */
.L_x_2581:
        /* <DEDUP_REMOVED lines=16> */
.L_x_2582:
[----:B------:R-:W-:Y:S02]  /*19b10*/  IMAD.MOV.U32 R13, RZ, RZ, R4 ;  /* 0x000000ffff0d7224 */ /* 0x000fe400078e0004 */
[----:B------:R-:W-:Y:S01]  /*19b20*/  IMAD.MOV.U32 R12, RZ, RZ, 0x5 ;  /* 0x00000005ff0c7424 */ /* 0x000fe200078e00ff */
[----:B------:R-:W-:-:S07]  /*19b30*/  MOV R7, R14 ;  /* 0x0000000e00077202 */ /* 0x000fce0000000f00 */
[----:B------:R-:W-:Y:S05]  /*19b40*/  WARPSYNC.COLLECTIVE R15, `(.L_x_2583) ;  /* 0x000000000f087348 */ /* 0x000fea0003c00000 */
[----:B------:R0:W1:Y:S02]  /*19b50*/  SHFL.IDX P6, R14, R13, R12, R11 ;  /* 0x0000000c0d0e7389 */ /* 0x00006400000c000b */
[----:B01----:R-:W-:Y:S01]  /*19b60*/  ENDCOLLECTIVE ;  /* 0x000000000000791b */ /* 0x003fe20003800000 */
.L_x_2583:
        /* <DEDUP_REMOVED lines=16> */
.L_x_2584:
[----:B------:R-:W-:Y:S02]  /*19c70*/  IMAD.MOV.U32 R13, RZ, RZ, R4 ;  /* 0x000000ffff0d7224 */ /* 0x000fe400078e0004 */
[----:B------:R-:W-:Y:S02]  /*19c80*/  IMAD.MOV.U32 R12, RZ, RZ, 0x6 ;  /* 0x00000006ff0c7424 */ /* 0x000fe400078e00ff */
[----:B------:R-:W-:-:S07]  /*19c90*/  IMAD.MOV.U32 R7, RZ, RZ, R14 ;  /* 0x000000ffff077224 */ /* 0x000fce00078e000e */
[----:B------:R-:W-:Y:S05]  /*19ca0*/  WARPSYNC.COLLECTIVE R15, `(.L_x_2585) ;  /* 0x000000000f087348 */ /* 0x000fea0003c00000 */
[----:B------:R0:W1:Y:S02]  /*19cb0*/  SHFL.IDX P6, R14, R13, R12, R11 ;  /* 0x0000000c0d0e7389 */ /* 0x00006400000c000b */
[----:B01----:R-:W-:Y:S01]  /*19cc0*/  ENDCOLLECTIVE ;  /* 0x000000000000791b */ /* 0x003fe20003800000 */
.L_x_2585:
        /* <DEDUP_REMOVED lines=16> */
.L_x_2586:
[----:B------:R-:W-:Y:S01]  /*19dd0*/  MOV R13, R4 ;  /* 0x00000004000d7202 */ /* 0x000fe20000000f00 */
[----:B------:R-:W-:Y:S02]  /*19de0*/  IMAD.MOV.U32 R12, RZ, RZ, 0x7 ;  /* 0x00000007ff0c7424 */ /* 0x000fe400078e00ff */
[----:B------:R-:W-:-:S07]  /*19df0*/  IMAD.MOV.U32 R7, RZ, RZ, R14 ;  /* 0x000000ffff077224 */ /* 0x000fce00078e000e */
[----:B------:R-:W-:Y:S05]  /*19e00*/  WARPSYNC.COLLECTIVE R15, `(.L_x_2587) ;  /* 0x000000000f087348 */ /* 0x000fea0003c00000 */
[----:B------:R0:W1:Y:S02]  /*19e10*/  SHFL.IDX P6, R14, R13, R12, R11 ;  /* 0x0000000c0d0e7389 */ /* 0x00006400000c000b */
[----:B01----:R-:W-:Y:S01]  /*19e20*/  ENDCOLLECTIVE ;  /* 0x000000000000791b */ /* 0x003fe20003800000 */
.L_x_2587:
        /* <DEDUP_REMOVED lines=11> */
.L_x_2588:
[----:B------:R-:W-:Y:S01]  /*19ee0*/  @!PT LDS RZ, [RZ] ;  /* 0x00000000fffff984 */ /* 0x000fe20000000800 */
[----:B------:R-:W-:Y:S01]  /*19ef0*/  @!PT LDS RZ, [RZ] ;  /* 0x00000000fffff984 */ /* 0x000fe20000000800 */
[----:B------:R-:W-:Y:S01]  /*19f00*/  @!PT LDS RZ, [RZ] ;  /* 0x00000000fffff984 */ /* 0x000fe20000000800 */
[----:B------:R0:W-:Y:S01]  /*19f10*/  @!P1 LDGSTS.E.BYPASS.LTC128B.128 [R10+0xb400], desc[UR40][R6.64], !P0 ;  /* 0x0b400000060a9fae */ /* 0x0001e2000c101d68 */
[----:B------:R-:W-:Y:S02]  /*19f20*/  ISETP.GE.AND P1, PT, R0, R3, PT ;  /* 0x000000030000720c */ /* 0x000fe40003f26270 */
[----:B------:R-:W-:-:S04]  /*19f30*/  IADD3 R0, R17, 0x80, RZ ;  /* 0x0000008011007810 */ /* 0x000fc80007ffe0ff */
[----:B------:R-:W-:Y:S01]  /*19f40*/  ISETP.GE.AND P2, PT, R0, R3, PT ;  /* 0x000000030000720c */ /* 0x000fe20003f46270 */
[----:B------:R-:W-:Y:S02]  /*19f50*/  IMAD.MOV.U32 R13, RZ, RZ, R2 ;  /* 0x000000ffff0d7224 */ /* 0x000fe400078e0002 */
[----:B------:R-:W-:Y:S02]  /*19f60*/  IMAD.MOV.U32 R12, RZ, RZ, RZ ;  /* 0x000000ffff0c7224 */ /* 0x000fe400078e00ff */
[----:B0-----:R-:W-:-:S08]  /*19f70*/  IMAD.MOV.U32 R6, RZ, RZ, R14 ;  /* 0x000000ffff067224 */ /* 0x001fd000078e000e */
[----:B------:R-:W-:Y:S05]  /*19f80*/  WARPSYNC.COLLECTIVE R15, `(.L_x_2589) ;  /* 0x000000000f087348 */ /* 0x000fea0003c00000 */
[----:B------:R0:W1:Y:S02]  /*19f90*/  SHFL.IDX P6, R14, R13, R12, R11 ;  /* 0x0000000c0d0e7389 */ /* 0x00006400000c000b */
[----:B01----:R-:W-:Y:S01]  /*19fa0*/  ENDCOLLECTIVE ;  /* 0x000000000000791b */ /* 0x003fe20003800000 */
.L_x_2589:
        /* <DEDUP_REMOVED lines=13> */
.L_x_2590:
[----:B------:R-:W-:Y:S02]  /*1a080*/  IMAD.MOV.U32 R13, RZ, RZ, R2 ;  /* 0x000000ffff0d7224 */ /* 0x000fe400078e0002 */
[----:B------:R-:W-:Y:S02]  /*1a090*/  IMAD.MOV.U32 R12, RZ, RZ, 0x1 ;  /* 0x00000001ff0c7424 */ /* 0x000fe400078e00ff */
[----:B------:R-:W-:-:S07]  /*1a0a0*/  IMAD.MOV.U32 R8, RZ, RZ, R14 ;  /* 0x000000ffff087224 */ /* 0x000fce00078e000e */
[----:B------:R-:W-:Y:S05]  /*1a0b0*/  WARPSYNC.COLLECTIVE R15, `(.L_x_2591) ;  /* 0x000000000f087348 */ /* 0x000fea0003c00000 */
[----:B------:R0:W1:Y:S02]  /*1a0c0*/  SHFL.IDX P6, R14, R13, R12, R11 ;  /* 0x0000000c0d0e7389 */ /* 0x00006400000c000b */
[----:B01----:R-:W-:Y:S01]  /*1a0d0*/  ENDCOLLECTIVE ;  /* 0x000000000000791b */ /* 0x003fe20003800000 */
.L_x_2591:
[----:B------:R-:W-:-:S05]  /*1a0e0*/  @!P2 LEA R6, P1, R20, R8, 0x1 ;  /* 0x000000081406a211 */ /* 0x000fca00078208ff */
[----:B------:R-:W-:-:S04]  /*1a0f0*/  @!P2 IMAD.X R0, RZ, RZ, R0, P1 ;  /* 0x000000ffff00a224 */ /* 0x000fc800008e0600 */
[----:B------:R-:W-:Y:S01]  /*1a100*/  @!P2 IMAD.MOV.U32 R7, RZ, RZ, R0 ;  /* 0x000000ffff07a224 */ /* 0x000fe200078e0000 */
[----:B------:R-:W-:Y:S01]  /*1a110*/  IADD3 R0, R17, 0x90, RZ ;  /* 0x0000009011007810 */ /* 0x000fe20007ffe0ff */
[----:B------:R-:W-:-:S03]  /*1a120*/  IMAD.MOV.U32 R13, RZ, RZ, R5 ;  /* 0x000000ffff0d7224 */ /* 0x000fc600078e0005 */
[----:B------:R-:W-:Y:S01]  /*1a130*/  ISETP.GE.AND P1, PT, R0, R3, PT ;  /* 0x000000030000720c */ /* 0x000fe20003f26270 */
[----:B------:R-:W-:Y:S01]  /*1a140*/  @!PT LDS RZ, [RZ] ;  /* 0x00000000fffff984 */ /* 0x000fe20000000800 */
[----:B------:R-:W-:Y:S01]  /*1a150*/  @!PT LDS RZ, [RZ] ;  /* 0x00000000fffff984 */ /* 0x000fe20000000800 */
[----:B------:R-:W-:Y:S01]  /*1a160*/  @!PT LDS RZ, [RZ] ;  /* 0x00000000fffff984 */ /* 0x000fe20000000800 */
[----:B------:R0:W-:Y:S01]  /*1a170*/  @!P2 LDGSTS.E.BYPASS.LTC128B.128 [R10+0xc400], desc[UR40][R6.64], !P0 ;  /* 0x0c400000060aafae */ /* 0x0001e2000c101d68 */
[----:B------:R-:W-:-:S11]  /*1a180*/  IMAD.MOV.U32 R0, RZ, RZ, R14 ;  /* 0x000000ffff007224 */ /* 0x000fd600078e000e */
[----:B0-----:R-:W-:Y:S05]  /*1a190*/  WARPSYNC.COLLECTIVE R15, `(.L_x_2592) ;  /* 0x000000000f087348 */ /* 0x001fea0003c00000 */
[----:B------:R1:W2:Y:S02]  /*1a1a0*/  SHFL.IDX P6, R14, R13, R12, R11 ;  /* 0x0000000c0d0e7389 */ /* 0x0002a400000c000b */
[----:B012---:R-:W-:Y:S01]  /*1a1b0*/  ENDCOLLECTIVE ;  /* 0x000000000000791b */ /* 0x007fe20003800000 */
.L_x_2592:
[----:B------:R-:W-:Y:S01]  /*1a1c0*/  MOV R13, R2 ;  /* 0x00000002000d7202 */ /* 0x000fe20000000f00 */
[----:B------:R-:W-:Y:S02]  /*1a1d0*/  IMAD.MOV.U32 R12, RZ, RZ, 0x2 ;  /* 0x00000002ff0c7424 */ /* 0x000fe400078e00ff */
[----:B------:R-:W-:-:S07]  /*1a1e0*/  IMAD.MOV.U32 R6, RZ, RZ, R14 ;  /* 0x000000ffff067224 */ /* 0x000fce00078e000e */
[----:B------:R-:W-:Y:S05]  /*1a1f0*/  WARPSYNC.COLLECTIVE R15, `(.L_x_2593) ;  /* 0x000000000f087348 */ /* 0x000fea0003c00000 */
[----:B------:R0:W1:Y:S02]  /*1a200*/  SHFL.IDX P6, R14, R13, R12, R11 ;  /* 0x0000000c0d0e7389 */ /* 0x00006400000c000b */
[----:B01----:R-:W-:Y:S01]  /*1a210*/  ENDCOLLECTIVE ;  /* 0x000000000000791b */ /* 0x003fe20003800000 */
.L_x_2593:
        /* <DEDUP_REMOVED lines=13> */
.L_x_2594:
[----:B------:R-:W-:Y:S01]  /*1a2f0*/  MOV R13, R2 ;  /* 0x00000002000d7202 */ /* 0x000fe20000000f00 */
[----:B------:R-:W-:Y:S02]  /*1a300*/  IMAD.MOV.U32 R12, RZ, RZ, 0x3 ;  /* 0x00000003ff0c7424 */ /* 0x000fe400078e00ff */
[----:B------:R-:W-:-:S07]  /*1a310*/  IMAD.MOV.U32 R6, RZ, RZ, R14 ;  /* 0x000000ffff067224 */ /* 0x000fce00078e000e */
[----:B------:R-:W-:Y:S05]  /*1a320*/  WARPSYNC.COLLECTIVE R15, `(.L_x_2595) ;  /* 0x000000000f087348 */ /* 0x000fea0003c00000 */
[----:B------:R0:W1:Y:S02]  /*1a330*/  SHFL.IDX P6, R14, R13, R12, R11 ;  /* 0x0000000c0d0e7389 */ /* 0x00006400000c000b */
[----:B01----:R-:W-:Y:S01]  /*1a340*/  ENDCOLLECTIVE ;  /* 0x000000000000791b */ /* 0x003fe20003800000 */
.L_x_2595:
        /* <DEDUP_REMOVED lines=12> */
.L_x_2596:
[----:B------:R-:W-:Y:S05]  /*1a410*/  BRA `(.L_x_2597) ;  /* 0xffffffac00547947 */ /* 0x000fea000383ffff */
.L_x_2438:
[----:B0-----:R0:W1:Y:S02]  /*1a420*/  SYNCS.PHASECHK.TRANS64.TRYWAIT P0, [R22+URZ+0x16820], R3 ;  /* 0x01682003160075a7 */ /* 0x001064000800017f */
[----:B-1----:R-:W-:Y:S05]  /*1a430*/  @!P0 NANOSLEEP.SYNCS 0x989680 ;  /* 0x009896800000895d */ /* 0x002fea0003900000 */
[----:B------:R-:W1:Y:S02]  /*1a440*/  @!P0 SYNCS.PHASECHK.TRANS64 P0, [R22+URZ+0x16820], R3 ;  /* 0x01682003160085a7 */ /* 0x000e64000800007f */
[----:B-1----:R-:W-:Y:S05]  /*1a450*/  @!P0 BRA `(.L_x_2438) ;  /* 0xfffffffc00f08947 */ /* 0x002fea000383ffff */
[----:B------:R-:W-:Y:S05]  /*1a460*/  BRA `(.L_x_2598) ;  /* 0xffffffac00bc7947 */ /* 0x000fea000383ffff */
.L_x_2447:
[----:B0-----:R0:W2:Y:S02]  /*1a470*/  SYNCS.PHASECHK.TRANS64.TRYWAIT P0, [R2+URZ+0x16840], R3 ;  /* 0x01684003020075a7 */ /* 0x0010a4000800017f */
[----:B--2---:R-:W-:Y:S05]  /*1a480*/  @!P0 NANOSLEEP.SYNCS 0x989680 ;  /* 0x009896800000895d */ /* 0x004fea0003900000 */
[----:B------:R-:W2:Y:S02]  /*1a490*/  @!P0 SYNCS.PHASECHK.TRANS64 P0, [R2+URZ+0x16840], R3 ;  /* 0x01684003020085a7 */ /* 0x000ea4000800007f */
[----:B--2---:R-:W-:Y:S05]  /*1a4a0*/  @!P0 BRA `(.L_x_2447) ;  /* 0xfffffffc00f08947 */ /* 0x004fea000383ffff */
[----:B------:R-:W-:Y:S05]  /*1a4b0*/  BRA `(.L_x_2599) ;  /* 0xffffffb000687947 */ /* 0x000fea000383ffff */
.L_x_2452:
[----:B0-----:R0:W1:Y:S02]  /*1a4c0*/  SYNCS.PHASECHK.TRANS64.TRYWAIT P0, [R3+URZ+0x60], R2 ;  /* 0x00006002030075a7 */ /* 0x001064000800017f */
[----:B-1----:R-:W-:Y:S05]  /*1a4d0*/  @!P0 NANOSLEEP.SYNCS 0x989680 ;  /* 0x009896800000895d */ /* 0x002fea0003900000 */
[----:B------:R-:W1:Y:S02]  /*1a4e0*/  @!P0 SYNCS.PHASECHK.TRANS64 P0, [R3+URZ+0x60], R2 ;  /* 0x00006002030085a7 */ /* 0x000e64000800007f */
[----:B-1----:R-:W-:Y:S05]  /*1a4f0*/  @!P0 BRA `(.L_x_2452) ;  /* 0xfffffffc00f08947 */ /* 0x002fea000383ffff */
[----:B------:R-:W-:Y:S05]  /*1a500*/  BRA `(.L_x_2600) ;  /* 0xffffffb000f47947 */ /* 0x000fea000383ffff */
.L_x_2460:
[----:B0-----:R0:W2:Y:S02]  /*1a510*/  SYNCS.PHASECHK.TRANS64.TRYWAIT P0, [R2+URZ+0x16840], R3 ;  /* 0x01684003020075a7 */ /* 0x0010a4000800017f */
[----:B--2---:R-:W-:Y:S05]  /*1a520*/  @!P0 NANOSLEEP.SYNCS 0x989680 ;  /* 0x009896800000895d */ /* 0x004fea0003900000 */
[----:B------:R-:W2:Y:S02]  /*1a530*/  @!P0 SYNCS.PHASECHK.TRANS64 P0, [R2+URZ+0x16840], R3 ;  /* 0x01684003020085a7 */ /* 0x000ea4000800007f */
[----:B--2---:R-:W-:Y:S05]  /*1a540*/  @!P0 BRA `(.L_x_2460) ;  /* 0xfffffffc00f08947 */ /* 0x004fea000383ffff */
[----:B------:R-:W-:Y:S05]  /*1a550*/  BRA `(.L_x_2601) ;  /* 0xffffffb800307947 */ /* 0x000fea000383ffff */
.L_x_2465:
[----:B0-----:R0:W1:Y:S02]  /*1a560*/  SYNCS.PHASECHK.TRANS64.TRYWAIT P0, [R10+URZ+0x60], R27 ;  /* 0x0000601b0a0075a7 */ /* 0x001064000800017f */
[----:B-1----:R-:W-:Y:S05]  /*1a570*/  @!P0 NANOSLEEP.SYNCS 0x989680 ;  /* 0x009896800000895d */ /* 0x002fea0003900000 */
[----:B------:R-:W1:Y:S02]  /*1a580*/  @!P0 SYNCS.PHASECHK.TRANS64 P0, [R10+URZ+0x60], R27 ;  /* 0x0000601b0a0085a7 */ /* 0x000e64000800007f */
[----:B-1----:R-:W-:Y:S05]  /*1a590*/  @!P0 BRA `(.L_x_2465) ;  /* 0xfffffffc00f08947 */ /* 0x002fea000383ffff */
[----:B------:R-:W-:Y:S05]  /*1a5a0*/  BRA `(.L_x_2602) ;  /* 0xffffffb800bc7947 */ /* 0x000fea000383ffff */
.L_x_2473:
[----:B0-----:R0:W2:Y:S02]  /*1a5b0*/  SYNCS.PHASECHK.TRANS64.TRYWAIT P0, [R2+URZ+0x16840], R3 ;  /* 0x01684003020075a7 */ /* 0x0010a4000800017f */
[----:B--2---:R-:W-:Y:S05]  /*1a5c0*/  @!P0 NANOSLEEP.SYNCS 0x989680 ;  /* 0x009896800000895d */ /* 0x004fea0003900000 */
[----:B------:R-:W2:Y:S02]  /*1a5d0*/  @!P0 SYNCS.PHASECHK.TRANS64 P0, [R2+URZ+0x16840], R3 ;  /* 0x01684003020085a7 */ /* 0x000ea4000800007f */
[----:B--2---:R-:W-:Y:S05]  /*1a5e0*/  @!P0 BRA `(.L_x_2473) ;  /* 0xfffffffc00f08947 */ /* 0x004fea000383ffff */
[----:B------:R-:W-:Y:S05]  /*1a5f0*/  BRA `(.L_x_2603) ;  /* 0xffffffbc00cc7947 */ /* 0x000fea000383ffff */
.L_x_2478:
[----:B0-----:R0:W1:Y:S02]  /*1a600*/  SYNCS.PHASECHK.TRANS64.TRYWAIT P0, [R7+URZ+0x60], R2 ;  /* 0x00006002070075a7 */ /* 0x001064000800017f */
[----:B-1----:R-:W-:Y:S05]  /*1a610*/  @!P0 NANOSLEEP.SYNCS 0x989680 ;  /* 0x009896800000895d */ /* 0x002fea0003900000 */
[----:B------:R-:W1:Y:S02]  /*1a620*/  @!P0 SYNCS.PHASECHK.TRANS64 P0, [R7+URZ+0x60], R2 ;  /* 0x00006002070085a7 */ /* 0x000e64000800007f */
[----:B-1----:R-:W-:Y:S05]  /*1a630*/  @!P0 BRA `(.L_x_2478) ;  /* 0xfffffffc00f08947 */ /* 0x002fea000383ffff */
[----:B------:R-:W-:Y:S05]  /*1a640*/  BRA `(.L_x_2604) ;  /* 0xffffffc0005c7947 */ /* 0x000fea000383ffff */
.L_x_2488:
[----:B0-----:R0:W1:Y:S02]  /*1a650*/  SYNCS.PHASECHK.TRANS64.TRYWAIT P0, [R3+URZ+0x16860], R0 ;  /* 0x01686000030075a7 */ /* 0x001064000800017f */
[----:B-1----:R-:W-:Y:S05]  /*1a660*/  @!P0 NANOSLEEP.SYNCS 0x989680 ;  /* 0x009896800000895d */ /* 0x002fea0003900000 */
[----:B------:R-:W1:Y:S02]  /*1a670*/  @!P0 SYNCS.PHASECHK.TRANS64 P0, [R3+URZ+0x16860], R0 ;  /* 0x01686000030085a7 */ /* 0x000e64000800007f */
[----:B-1----:R-:W-:Y:S05]  /*1a680*/  @!P0 BRA `(.L_x_2488) ;  /* 0xfffffffc00f08947 */ /* 0x002fea000383ffff */
[----:B------:R-:W-:Y:S05]  /*1a690*/  BRA `(.L_x_2605) ;  /* 0xffffffc400587947 */ /* 0x000fea000383ffff */
.L_x_2494:
[----:B------:R-:W-:Y:S01]  /*1a6a0*/  BSSY B0, `(.L_x_2606) ;  /* 0x0000008000007945 */ /* 0x000fe20003800000 */
[----:B------:R-:W-:Y:S02]  /*1a6b0*/  IMAD.MOV.U32 R13, RZ, RZ, R16 ;  /* 0x000000ffff0d7224 */ /* 0x000fe400078e0010 */
[----:B0-----:R-:W-:Y:S02]  /*1a6c0*/  IMAD.MOV.U32 R12, RZ, RZ, RZ ;  /* 0x000000ffff0c7224 */ /* 0x001fe400078e00ff */
[----:B------:R-:W-:Y:S02]  /*1a6d0*/  IMAD.MOV.U32 R11, RZ, RZ, 0x1f ;  /* 0x0000001fff0b7424 */ /* 0x000fe400078e00ff */
[----:B------:R-:W-:-:S07]  /*1a6e0*/  IMAD.MOV.U32 R15, RZ, RZ, -0x1 ;  /* 0xffffffffff0f7424 */ /* 0x000fce00078e00ff */
[----:B--2---:R-:W-:Y:S05]  /*1a6f0*/  WARPSYNC.COLLECTIVE R15, `(.L_x_2607) ;  /* 0x000000000f087348 */ /* 0x004fea0003c00000 */
[----:B------:R0:W1:Y:S02]  /*1a700*/  SHFL.IDX P6, R14, R13, R12, R11 ;  /* 0x0000000c0d0e7389 */ /* 0x00006400000c000b */
[----:B012---:R-:W-:Y:S01]  /*1a710*/  ENDCOLLECTIVE ;  /* 0x000000000000791b */ /* 0x007fe20003800000 */
.L_x_2607:
[----:B------:R-:W-:Y:S05]  /*1a720*/  BSYNC B0 ;  /* 0x0000000000007941 */ /* 0x000fea0003800000 */
.L_x_2606:
[----:B------:R-:W-:Y:S01]  /*1a730*/  IMAD.MOV.U32 R13, RZ, RZ, R16 ;  /* 0x000000ffff0d7224 */ /* 0x000fe200078e0010 */
[----:B------:R-:W-:Y:S01]  /*1a740*/  MOV R0, R14 ;  /* 0x0000000e00007202 */ /* 0x000fe20000000f00 */
[----:B------:R-:W-:Y:S02]  /*1a750*/  IMAD.MOV.U32 R12, RZ, RZ, 0x1 ;  /* 0x00000001ff0c7424 */ /* 0x000fe400078e00ff */
[----:B------:R-:W-:Y:S02]  /*1a760*/  IMAD.MOV.U32 R11, RZ, RZ, 0x1f ;  /* 0x0000001fff0b7424 */ /* 0x000fe400078e00ff */
[----:B------:R-:W-:Y:S02]  /*1a770*/  IMAD.MOV.U32 R15, RZ, RZ, -0x1 ;  /* 0xffffffffff0f7424 */ /* 0x000fe400078e00ff */
[----:B------:R-:W-:-:S07]  /*1a780*/  IMAD.IADD R7, R19, 0x1, R8 ;  /* 0x0000000113077824 */ /* 0x000fce00078e0208 */
[----:B------:R-:W-:Y:S05]  /*1a790*/  WARPSYNC.COLLECTIVE R15, `(.L_x_2608) ;  /* 0x000000000f087348 */ /* 0x000fea0003c00000 */
[----:B------:R0:W1:Y:S02]  /*1a7a0*/  SHFL.IDX P6, R14, R13, R12, R11 ;  /* 0x0000000c0d0e7389 */ /* 0x00006400000c000b */
[----:B01----:R-:W-:Y:S01]  /*1a7b0*/  ENDCOLLECTIVE ;  /* 0x000000000000791b */ /* 0x003fe20003800000 */
.L_x_2608:
        /* <DEDUP_REMOVED lines=11> */
[C---:B------:R-:W-:Y:S02]  /*1a870*/  ISETP.GE.U32.AND P5, PT, R8.reuse, 0x10, PT ;  /* 0x000000100800780c */ /* 0x040fe40003fa6070 */
[----:B--2---:R-:W-:Y:S02]  /*1a880*/  @!P1 MOV R17, R2 ;  /* 0x0000000200119202 */ /* 0x004fe40000000f00 */
[----:B------:R-:W-:-:S03]  /*1a890*/  ISETP.NE.AND P1, PT, R8, RZ, PT ;  /* 0x000000ff0800720c */ /* 0x000fc60003f25270 */
[----:B------:R-:W-:-:S10]  /*1a8a0*/  IMAD.MOV.U32 R13, RZ, RZ, R17 ;  /* 0x000000ffff0d7224 */ /* 0x000fd400078e0011 */
[----:B------:R-:W-:Y:S05]  /*1a8b0*/  WARPSYNC.COLLECTIVE R15, `(.L_x_2609) ;  /* 0x000000000f087348 */ /* 0x000fea0003c00000 */
[----:B------:R0:W1:Y:S02]  /*1a8c0*/  SHFL.UP P6, R14, R13, R12, R11 ;  /* 0x0400000c0d0e7389 */ /* 0x00006400000c000b */
[----:B01----:R-:W-:Y:S01]  /*1a8d0*/  ENDCOLLECTIVE ;  /* 0x000000000000791b */ /* 0x003fe20003800000 */
.L_x_2609:
[----:B------:R-:W-:Y:S01]  /*1a8e0*/  IMAD.MOV.U32 R12, RZ, RZ, 0x2 ;  /* 0x00000002ff0c7424 */ /* 0x000fe200078e00ff */
[----:B------:R-:W-:-:S05]  /*1a8f0*/  SEL R4, R14, RZ, P1 ;  /* 0x000000ff0e047207 */ /* 0x000fca0000800000 */
[----:B------:R-:W-:-:S04]  /*1a900*/  IMAD.IADD R4, R17, 0x1, R4 ;  /* 0x0000000111047824 */ /* 0x000fc800078e0204 */
[----:B------:R-:W-:-:S07]  /*1a910*/  IMAD.MOV.U32 R13, RZ, RZ, R4 ;  /* 0x000000ffff0d7224 */ /* 0x000fce00078e0004 */
[----:B------:R-:W-:Y:S05]  /*1a920*/  WARPSYNC.COLLECTIVE R15, `(.L_x_2610) ;  /* 0x000000000f087348 */ /* 0x000fea0003c00000 */
[----:B------:R0:W1:Y:S02]  /*1a930*/  SHFL.UP P6, R14, R13, R12, R11 ;  /* 0x0400000c0d0e7389 */ /* 0x00006400000c000b */
[----:B01----:R-:W-:Y:S01]  /*1a940*/  ENDCOLLECTIVE ;  /* 0x000000000000791b */ /* 0x003fe20003800000 */
.L_x_2610:
[----:B------:R-:W-:Y:S02]  /*1a950*/  MOV R12, 0x4 ;  /* 0x00000004000c7802 */ /* 0x000fe40000000f00 */
[----:B------:R-:W-:-:S05]  /*1a960*/  SEL R3, R14, RZ, P2 ;  /* 0x000000ff0e037207 */ /* 0x000fca0001000000 */
[----:B------:R-:W-:-:S04]  /*1a970*/  IMAD.IADD R6, R4, 0x1, R3 ;  /* 0x0000000104067824 */ /* 0x000fc800078e0203 */
[----:B------:R-:W-:-:S07]  /*1a980*/  IMAD.MOV.U32 R13, RZ, RZ, R6 ;  /* 0x000000ffff0d7224 */ /* 0x000fce00078e0006 */
[----:B------:R-:W-:Y:S05]  /*1a990*/  WARPSYNC.COLLECTIVE R15, `(.L_x_2611) ;  /* 0x000000000f087348 */ /* 0x000fea0003c00000 */
[----:B------:R0:W1:Y:S02]  /*1a9a0*/  SHFL.UP P6, R14, R13, R12, R11 ;  /* 0x0400000c0d0e7389 */ /* 0x00006400000c000b */
[----:B01----:R-:W-:Y:S01]  /*1a9b0*/  ENDCOLLECTIVE ;  /* 0x000000000000791b */ /* 0x003fe20003800000 */
.L_x_2611:
[----:B------:R-:W-:Y:S01]  /*1a9c0*/  IMAD.MOV.U32 R12, RZ, RZ, 0x8 ;  /* 0x00000008ff0c7424 */ /* 0x000fe200078e00ff */
[----:B------:R-:W-:-:S05]  /*1a9d0*/  SEL R3, R14, RZ, P3 ;  /* 0x000000ff0e037207 */ /* 0x000fca0001800000 */
[----:B------:R-:W-:-:S04]  /*1a9e0*/  IMAD.IADD R2, R6, 0x1, R3 ;  /* 0x0000000106027824 */ /* 0x000fc800078e0203 */
[----:B------:R-:W-:-:S07]  /*1a9f0*/  IMAD.MOV.U32 R13, RZ, RZ, R2 ;  /* 0x000000ffff0d7224 */ /* 0x000fce00078e0002 */
[----:B------:R-:W-:Y:S05]  /*1aa00*/  WARPSYNC.COLLECTIVE R15, `(.L_x_2612) ;  /* 0x000000000f087348 */ /* 0x000fea0003c00000 */
[----:B------:R0:W1:Y:S02]  /*1aa10*/  SHFL.UP P6, R14, R13, R12, R11 ;  /* 0x0400000c0d0e7389 */ /* 0x00006400000c000b */
[----:B01----:R-:W-:Y:S01]  /*1aa20*/  ENDCOLLECTIVE ;  /* 0x000000000000791b */ /* 0x003fe20003800000 */
.L_x_2612:
[----:B------:R-:W-:Y:S01]  /*1aa30*/  IMAD.MOV.U32 R12, RZ, RZ, 0x10 ;  /* 0x00000010ff0c7424 */ /* 0x000fe200078e00ff */
[----:B------:R-:W-:-:S05]  /*1aa40*/  SEL R3, R14, RZ, P4 ;  /* 0x000000ff0e037207 */ /* 0x000fca0002000000 */
[----:B------:R-:W-:-:S04]  /*1aa50*/  IMAD.IADD R3, R2, 0x1, R3 ;  /* 0x0000000102037824 */ /* 0x000fc800078e0203 */
[----:B------:R-:W-:-:S07]  /*1aa60*/  IMAD.MOV.U32 R13, RZ, RZ, R3 ;  /* 0x000000ffff0d7224 */ /* 0x000fce00078e0003 */
[----:B------:R-:W-:Y:S05]  /*1aa70*/  WARPSYNC.COLLECTIVE R15, `(.L_x_2613) ;  /* 0x000000000f087348 */ /* 0x000fea0003c00000 */
[----:B------:R0:W1:Y:S02]  /*1aa80*/  SHFL.UP P6, R14, R13, R12, R11 ;  /* 0x0400000c0d0e7389 */ /* 0x00006400000c000b */
[----:B01----:R-:W-:Y:S01]  /*1aa90*/  ENDCOLLECTIVE ;  /* 0x000000000000791b */ /* 0x003fe20003800000 */
.L_x_2613:
        /* <DEDUP_REMOVED lines=8> */
.L_x_2614:
[----:B------:R-:W-:Y:S05]  /*1ab20*/  BRA `(.L_x_2615) ;  /* 0xffffffc4008c7947 */ /* 0x000fea000383ffff */
.L_x_2499:
        /* <DEDUP_REMOVED lines=8> */
.L_x_2617:
[----:B------:R-:W-:Y:S05]  /*1abb0*/  BSYNC B0 ;  /* 0x0000000000007941 */ /* 0x000fea0003800000 */
.L_x_2616:
[----:B------:R-:W-:Y:S01]  /*1abc0*/  SEL R14, R14, RZ, P1 ;  /* 0x000000ff0e0e7207 */ /* 0x000fe20000800000 */
[----:B------:R-:W-:Y:S01]  /*1abd0*/  IMAD.MOV.U32 R11, RZ, RZ, RZ ;  /* 0x000000ffff0b7224 */ /* 0x000fe200078e00ff */
[----:B------:R-:W-:Y:S01]  /*1abe0*/  MOV R12, 0x2 ;  /* 0x00000002000c7802 */ /* 0x000fe20000000f00 */
[----:B------:R-:W-:Y:S02]  /*1abf0*/  IMAD.MOV.U32 R15, RZ, RZ, -0x1 ;  /* 0xffffffffff0f7424 */ /* 0x000fe400078e00ff */
[----:B------:R-:W-:-:S07]  /*1ac00*/  IMAD.IADD R13, R17, 0x1, R14 ;  /* 0x00000001110d7824 */ /* 0x000fce00078e020e */
[----:B------:R-:W-:Y:S05]  /*1ac10*/  WARPSYNC.COLLECTIVE R15, `(.L_x_2618) ;  /* 0x000000000f087348 */ /* 0x000fea0003c00000 */
[----:B------:R0:W1:Y:S02]  /*1ac20*/  SHFL.UP P6, R14, R13, R12, R11 ;  /* 0x0400000c0d0e7389 */ /* 0x00006400000c000b */
[----:B01----:R-:W-:Y:S01]  /*1ac30*/  ENDCOLLECTIVE ;  /* 0x000000000000791b */ /* 0x003fe20003800000 */
.L_x_2618:
[----:B------:R-:W-:Y:S01]  /*1ac40*/  IMAD.MOV.U32 R12, RZ, RZ, 0x4 ;  /* 0x00000004ff0c7424 */ /* 0x000fe200078e00ff */
[----:B------:R-:W-:-:S05]  /*1ac50*/  SEL R2, R14, RZ, P2 ;  /* 0x000000ff0e027207 */ /* 0x000fca0001000000 */
[----:B------:R-:W-:-:S04]  /*1ac60*/  IMAD.IADD R2, R13, 0x1, R2 ;  /* 0x000000010d027824 */ /* 0x000fc800078e0202 */
[----:B------:R-:W-:-:S07]  /*1ac70*/  IMAD.MOV.U32 R13, RZ, RZ, R2 ;  /* 0x000000ffff0d7224 */ /* 0x000fce00078e0002 */
[----:B------:R-:W-:Y:S05]  /*1ac80*/  WARPSYNC.COLLECTIVE R15, `(.L_x_2619) ;  /* 0x000000000f087348 */ /* 0x000fea0003c00000 */
[----:B------:R0:W1:Y:S02]  /*1ac90*/  SHFL.UP P6, R14, R13, R12, R11 ;  /* 0x0400000c0d0e7389 */ /* 0x00006400000c000b */
[----:B01----:R-:W-:Y:S01]  /*1aca0*/  ENDCOLLECTIVE ;  /* 0x000000000000791b */ /* 0x003fe20003800000 */
.L_x_2619:
[----:B------:R-:W-:Y:S02]  /*1acb0*/  MOV R12, 0x8 ;  /* 0x00000008000c7802 */ /* 0x000fe40000000f00 */
[----:B------:R-:W-:-:S05]  /*1acc0*/  SEL R3, R14, RZ, P3 ;  /* 0x000000ff0e037207 */ /* 0x000fca0001800000 */
[----:B------:R-:W-:-:S04]  /*1acd0*/  IMAD.IADD R3, R2, 0x1, R3 ;  /* 0x0000000102037824 */ /* 0x000fc800078e0203 */
[----:B------:R-:W-:-:S07]  /*1ace0*/  IMAD.MOV.U32 R13, RZ, RZ, R3 ;  /* 0x000000ffff0d7224 */ /* 0x000fce00078e0003 */
[----:B------:R-:W-:Y:S05]  /*1acf0*/  WARPSYNC.COLLECTIVE R15, `(.L_x_2620) ;  /* 0x000000000f087348 */ /* 0x000fea0003c00000 */
[----:B------:R0:W1:Y:S02]  /*1ad00*/  SHFL.UP P6, R14, R13, R12, R11 ;  /* 0x0400000c0d0e7389 */ /* 0x00006400000c000b */
[----:B01----:R-:W-:Y:S01]  /*1ad10*/  ENDCOLLECTIVE ;  /* 0x000000000000791b */ /* 0x003fe20003800000 */
.L_x_2620:
[----:B------:R-:W-:Y:S01]  /*1ad20*/  IMAD.MOV.U32 R12, RZ, RZ, 0x10 ;  /* 0x00000010ff0c7424 */ /* 0x000fe200078e00ff */
[----:B------:R-:W-:-:S05]  /*1ad30*/  SEL R4, R14, RZ, P4 ;  /* 0x000000ff0e047207 */ /* 0x000fca0002000000 */
[----:B------:R-:W-:-:S04]  /*1ad40*/  IMAD.IADD R4, R3, 0x1, R4 ;  /* 0x0000000103047824 */ /* 0x000fc800078e0204 */
[----:B------:R-:W-:-:S07]  /*1ad50*/  IMAD.MOV.U32 R13, RZ, RZ, R4 ;  /* 0x000000ffff0d7224 */ /* 0x000fce00078e0004 */
[----:B------:R-:W-:Y:S05]  /*1ad60*/  WARPSYNC.COLLECTIVE R15, `(.L_x_2621) ;  /* 0x000000000f087348 */ /* 0x000fea0003c00000 */
[----:B------:R0:W1:Y:S02]  /*1ad70*/  SHFL.UP P6, R14, R13, R12, R11 ;  /* 0x0400000c0d0e7389 */ /* 0x00006400000c000b */
[----:B01----:R-:W-:Y:S01]  /*1ad80*/  ENDCOLLECTIVE ;  /* 0x000000000000791b */ /* 0x003fe20003800000 */
.L_x_2621:
        /* <DEDUP_REMOVED lines=8> */
.L_x_2622:
[----:B------:R-:W-:Y:S05]  /*1ae10*/  BRA `(.L_x_2623) ;  /* 0xffffffc4006c7947 */ /* 0x000fea000383ffff */
.L_x_2501:
[----:B------:R-:W-:Y:S01]  /*1ae20*/  BSSY B0, `(.L_x_2624) ;  /* 0x0000006000007945 */ /* 0x000fe20003800000 */
[----:B------:R-:W-:Y:S02]  /*1ae30*/  PLOP3.LUT P6, PT, P6, PT, PT, 0x8, 0x0 ;  /* 0x000000000000781c */ /* 0x000fe400037ce170 */
[----:B------:R-:W-:-:S11]  /*1ae40*/  MOV R15, 0xffffffff ;  /* 0xffffffff000f7802 */ /* 0x000fd60000000f00 */
[----:B0-----:R-:W-:Y:S05]  /*1ae50*/  WARPSYNC.COLLECTIVE R15, `(.L_x_2625) ;  /* 0x000000000f087348 */ /* 0x001fea0003c00000 */
[----:B------:R-:W-:Y:S01]  /*1ae60*/  VOTE.ANY R14, PT, P6 ;  /* 0x00000000000e7806 */ /* 0x000fe200030e0100 */
[----:B0-----:R-:W-:Y:S06]  /*1ae70*/  ENDCOLLECTIVE ;  /* 0x000000000000791b */ /* 0x001fec0003800000 */
.L_x_2625:
[----:B------:R-:W-:Y:S05]  /*1ae80*/  BSYNC B0 ;  /* 0x0000000000007941 */ /* 0x000fea0003800000 */
.L_x_2624:
        /* <DEDUP_REMOVED lines=9> */
.L_x_2626:
[----:B------:R-:W-:Y:S01]  /*1af20*/  IMAD.MOV.U32 R17, RZ, RZ, R14 ;  /* 0x000000ffff117224 */ /* 0x000fe200078e000e */
[----:B------:R-:W-:Y:S06]  /*1af30*/  BRA `(.L_x_2627) ;  /* 0xffffffc4005c7947 */ /* 0x000fec000383ffff */
.L_x_2503:
[----:B------:R-:W-:Y:S01]  /*1af40*/  BSSY B0, `(.L_x_2628) ;  /* 0x0000007000007945 */ /* 0x000fe20003800000 */
[----:B------:R-:W-:Y:S01]  /*1af50*/  IMAD.MOV.U32 R13, RZ, RZ, R3 ;  /* 0x000000ffff0d7224 */ /* 0x000fe200078e0003 */
[----:B------:R-:W-:Y:S01]  /*1af60*/  MOV R11, 0x1f ;  /* 0x0000001f000b7802 */ /* 0x000fe20000000f00 */
[----:B------:R-:W-:-:S07]  /*1af70*/  IMAD.MOV.U32 R15, RZ, RZ, -0x1 ;  /* 0xffffffffff0f7424 */ /* 0x000fce00078e00ff */
[----:B012---:R-:W-:Y:S05]  /*1af80*/  WARPSYNC.COLLECTIVE R15, `(.L_x_2629) ;  /* 0x000000000f087348 */ /* 0x007fea0003c00000 */
[----:B------:R3:W4:Y:S02]  /*1af90*/  SHFL.IDX P6, R14, R13, R12, R11 ;  /* 0x0000000c0d0e7389 */ /* 0x00072400000c000b */
[----:B01234-:R-:W-:Y:S01]  /*1afa0*/  ENDCOLLECTIVE ;  /* 0x000000000000791b */ /* 0x01ffe20003800000 */
.L_x_2629:
[----:B------:R-:W-:Y:S05]  /*1afb0*/  BSYNC B0 ;  /* 0x0000000000007941 */ /* 0x000fea0003800000 */
.L_x_2628:
[----:B------:R-:W-:Y:S05]  /*1afc0*/  BRA `(.L_x_2502) ;  /* 0xffffffc400547947 */ /* 0x000fea000383ffff */
.L_x_2507:
[----:B0-----:R0:W3:Y:S02]  /*1afd0*/  SYNCS.PHASECHK.TRANS64.TRYWAIT P0, [R9+URZ+0x16820], R0 ;  /* 0x01682000090075a7 */ /* 0x0010e4000800017f */
[----:B---3--:R-:W-:Y:S05]  /*1afe0*/  @!P0 NANOSLEEP.SYNCS 0x989680 ;  /* 0x009896800000895d */ /* 0x008fea0003900000 */
[----:B------:R-:W3:Y:S02]  /*1aff0*/  @!P0 SYNCS.PHASECHK.TRANS64 P0, [R9+URZ+0x16820], R0 ;  /* 0x01682000090085a7 */ /* 0x000ee4000800007f */
[----:B---3--:R-:W-:Y:S05]  /*1b000*/  @!P0 BRA `(.L_x_2507) ;  /* 0xfffffffc00f08947 */ /* 0x008fea000383ffff */
[----:B------:R-:W-:Y:S05]  /*1b010*/  BRA `(.L_x_2630) ;  /* 0xffffffc800cc7947 */ /* 0x000fea000383ffff */
.L_x_2508:
        /* <DEDUP_REMOVED lines=8> */
[----:B012-4-:R-:W-:Y:S05]  /*1b0a0*/  WARPSYNC.COLLECTIVE R15, `(.L_x_2632) ;  /* 0x000000000f087348 */ /* 0x017fea0003c00000 */
[----:B------:R3:W0:Y:S02]  /*1b0b0*/  SHFL.IDX P6, R14, R13, R12, R11 ;  /* 0x0000000c0d0e7389 */ /* 0x00062400000c000b */
[----:B01234-:R-:W-:Y:S01]  /*1b0c0*/  ENDCOLLECTIVE ;  /* 0x000000000000791b */ /* 0x01ffe20003800000 */
.L_x_2632:
[----:B------:R-:W-:Y:S05]  /*1b0d0*/  BSYNC B0 ;  /* 0x0000000000007941 */ /* 0x000fea0003800000 */
.L_x_2631:
[----:B------:R-:W-:Y:S05]  /*1b0e0*/  BRA `(.L_x_2633) ;  /* 0xffffffc800b47947 */ /* 0x000fea000383ffff */
.L_x_2509:
[----:B------:R-:W-:Y:S01]  /*1b0f0*/  BSSY B0, `(.L_x_2634) ;  /* 0x0000006000007945 */ /* 0x000fe20003800000 */
[----:B------:R-:W-:-:S07]  /*1b100*/  IMAD.MOV.U32 R15, RZ, RZ, -0x1 ;  /* 0xffffffffff0f7424 */ /* 0x000fce00078e00ff */
[----:B012-4-:R-:W-:Y:S05]  /*1b110*/  WARPSYNC.COLLECTIVE R15, `(.L_x_2635) ;  /* 0x000000000f0c7348 */ /* 0x017fea0003c00000 */
[----:B------:R-:W-:Y:S02]  /*1b120*/  ELECT P6, UR62, PT ;  /* 0x00000000003e782f */ /* 0x000fe400038c0000 */
[----:B------:R-:W-:Y:S01]  /*1b130*/  MOV R14, UR62 ;  /* 0x0000003e000e7c02 */ /* 0x000fe20008000f00 */
[----:B012-4-:R-:W-:Y:S10]  /*1b140*/  ENDCOLLECTIVE ;  /* 0x000000000000791b */ /* 0x017ff40003800000 */
.L_x_2635:
[----:B------:R-:W-:Y:S05]  /*1b150*/  BSYNC B0 ;  /* 0x0000000000007941 */ /* 0x000fea0003800000 */
.L_x_2634:
[----:B------:R-:W-:Y:S05]  /*1b160*/  BRA `(.L_x_2636) ;  /* 0xffffffc800a87947 */ /* 0x000fea000383ffff */
.L_x_2511:
[----:B0-----:R0:W2:Y:S02]  /*1b170*/  SYNCS.PHASECHK.TRANS64.TRYWAIT P0, [R6+URZ], R3 ;  /* 0x00000003060075a7 */ /* 0x0010a4000800017f */
[----:B--2---:R-:W-:Y:S05]  /*1b180*/  @!P0 NANOSLEEP.SYNCS 0x989680 ;  /* 0x009896800000895d */ /* 0x004fea0003900000 */
[----:B------:R-:W2:Y:S02]  /*1b190*/  @!P0 SYNCS.PHASECHK.TRANS64 P0, [R6+URZ], R3 ;  /* 0x00000003060085a7 */ /* 0x000ea4000800007f */
[----:B--2---:R-:W-:Y:S05]  /*1b1a0*/  @!P0 BRA `(.L_x_2511) ;  /* 0xfffffffc00f08947 */ /* 0x004fea000383ffff */
[----:B------:R-:W-:Y:S05]  /*1b1b0*/  BRA `(.L_x_2637) ;  /* 0xffffffc800dc7947 */ /* 0x000fea000383ffff */
.L_x_2512:
[----:B--2---:R2:W3:Y:S02]  /*1b1c0*/  SYNCS.PHASECHK.TRANS64.TRYWAIT P0, [R7+URZ], R2 ;  /* 0x00000002070075a7 */ /* 0x0044e4000800017f */
[----:B---3--:R-:W-:Y:S05]  /*1b1d0*/  @!P0 NANOSLEEP.SYNCS 0x989680 ;  /* 0x009896800000895d */ /* 0x008fea0003900000 */
[----:B------:R-:W3:Y:S02]  /*1b1e0*/  @!P0 SYNCS.PHASECHK.TRANS64 P0, [R7+URZ], R2 ;  /* 0x00000002070085a7 */ /* 0x000ee4000800007f */
[----:B---3--:R-:W-:Y:S05]  /*1b1f0*/  @!P0 BRA `(.L_x_2512) ;  /* 0xfffffffc00f08947 */ /* 0x008fea000383ffff */
[----:B------:R-:W-:Y:S05]  /*1b200*/  BRA `(.L_x_2638) ;  /* 0xffffffc800d07947 */ /* 0x000fea000383ffff */
.L_x_2514:
[----:B---3--:R3:W0:Y:S02]  /*1b210*/  SYNCS.PHASECHK.TRANS64.TRYWAIT P0, [R4+URZ], R3 ;  /* 0x00000003040075a7 */ /* 0x008624000800017f */
[----:B0-----:R-:W-:Y:S05]  /*1b220*/  @!P0 NANOSLEEP.SYNCS 0x989680 ;  /* 0x009896800000895d */ /* 0x001fea0003900000 */
[----:B------:R-:W0:Y:S02]  /*1b230*/  @!P0 SYNCS.PHASECHK.TRANS64 P0, [R4+URZ], R3 ;  /* 0x00000003040085a7 */ /* 0x000e24000800007f */
[----:B0-----:R-:W-:Y:S05]  /*1b240*/  @!P0 BRA `(.L_x_2514) ;  /* 0xfffffffc00f08947 */ /* 0x001fea000383ffff */
[----:B------:R-:W-:Y:S05]  /*1b250*/  BRA `(.L_x_2639) ;  /* 0xffffffc800d47947 */ /* 0x000fea000383ffff */
.L_x_2640:
        /* <DEDUP_REMOVED lines=10> */
.L_x_2649:


//--------------------- .nv.global.init           --------------------------
	.section	.nv.global.init,"aw",@progbits
.nv.global.init:
	.type		$str$20,@object
	.size		$str$20,($str$21 - $str$20)
$str$20:
        /*0000*/ 	.byte	0x28, 0x61, 0x64, 0x64, 0x72, 0x65, 0x73, 0x73, 0x20, 0x26, 0x20, 0x6d, 0x61, 0x73, 0x6b, 0x29
        /*0010*/ 	.byte	0x20, 0x3d, 0x3d, 0x20, 0x30, 0x00
	.type		$str$21,@object
	.size		$str$21,(__unnamed_4 - $str$21)
$str$21:
        /*0016*/ 	.byte	0x2f, 0x74, 0x6d, 0x70, 0x2f, 0x6f, 0x73, 0x73, 0x5f, 0x6b, 0x65, 0x72, 0x6e, 0x65, 0x6c, 0x73
        /*0026*/ 	.byte	0x5f, 0x73, 0x72, 0x63, 0x2f, 0x66, 0x6c, 0x61, 0x73, 0x68, 0x5f, 0x61, 0x74, 0x74, 0x65, 0x6e
        /*0036*/ 	.byte	0x74, 0x69, 0x6f, 0x6e, 0x2f, 0x63, 0x73, 0x72, 0x63, 0x2f, 0x63, 0x75, 0x74, 0x6c, 0x61, 0x73
        /*0046*/ 	.byte	0x73, 0x2f, 0x69, 0x6e, 0x63, 0x6c, 0x75, 0x64, 0x65, 0x2f, 0x63, 0x75, 0x74, 0x65, 0x2f, 0x70
        /*0056*/ 	.byte	0x6f, 0x69, 0x6e, 0x74, 0x65, 0x72, 0x5f, 0x66, 0x6c, 0x61, 0x67, 0x67, 0x65, 0x64, 0x2e, 0x68
        /*0066*/ 	.byte	0x70, 0x70, 0x00
	.type		__unnamed_4,@object
	.size		__unnamed_4,(__unnamed_9 - __unnamed_4)
__unnamed_4:
        /* <DEDUP_REMOVED lines=23> */
        /*01d9*/ 	.byte	0x3a, 0x43, 0x3c, 0x30, 0x3e, 0x3e, 0x3e, 0x3e, 0x3e, 0x20, 0x26, 0x5d, 0x00
	.type		__unnamed_9,@object
	.size		__unnamed_9,(__unnamed_5 - __unnamed_9)
__unnamed_9:
        /* <DEDUP_REMOVED lines=24> */
        /*0366*/ 	.byte	0x00
	.type		__unnamed_5,@object
	.size		__unnamed_5,(__unnamed_3 - __unnamed_5)
__unnamed_5:
        /* <DEDUP_REMOVED lines=25> */
	.type		__unnamed_3,@object
	.size		__unnamed_3,(__unnamed_2 - __unnamed_3)
__unnamed_3:
        /* <DEDUP_REMOVED lines=28> */
        /*06a8*/ 	.byte	0x32, 0x3e, 0x3e, 0x3e, 0x3e, 0x3e, 0x5d, 0x00
	.type		__unnamed_2,@object
	.size		__unnamed_2,(__unnamed_7 - __unnamed_2)
__unnamed_2:
        /* <DEDUP_REMOVED lines=29> */
	.type		__unnamed_7,@object
	.size		__unnamed_7,(__unnamed_8 - __unnamed_7)
__unnamed_7:
        /* <DEDUP_REMOVED lines=28> */
        /*0a38*/ 	.byte	0x38, 0x38, 0x3e, 0x3e, 0x3e, 0x3e, 0x3e, 0x5d, 0x00
	.type		__unnamed_8,@object
	.size		__unnamed_8,(__unnamed_1 - __unnamed_8)
__unnamed_8:
        /* <DEDUP_REMOVED lines=29> */
	.type		__unnamed_1,@object
	.size		__unnamed_1,(__unnamed_6 - __unnamed_1)
__unnamed_1:
        /* <DEDUP_REMOVED lines=28> */
        /*0dca*/ 	.byte	0x32, 0x3e, 0x3e, 0x3e, 0x3e, 0x3e, 0x20, 0x26, 0x5d, 0x00
	.type		__unnamed_6,@object
	.size		__unnamed_6,(.L_5 - __unnamed_6)
__unnamed_6:
        /* <DEDUP_REMOVED lines=28> */
        /*0f94*/ 	.byte	0x38, 0x38, 0x3e, 0x3e, 0x3e, 0x3e, 0x3e, 0x20, 0x26, 0x5d, 0x00
.L_5:


//--------------------- .nv.shared._ZN7cutlass13device_kernelIN5flash11enable_sm90INS1_16FlashAttnFwdSm90INS1_25CollectiveMainloopFwdSm90ILi2EN4cute5tupleIJNS5_1CILi1EEES8_S8_EEENS6_IJNS7_ILi192EEESA_NS7_ILi64EEEEEELi64ENS_6half_tEfNS_4arch4Sm90ELb0ELb0ELb0ELb0ELb0ELb0ELb0ELb0ELb1ELb1ELb0ELb0EEENS1_21CollectiveEpilogueFwdINS6_IJSA_SB_SA_EEES9_SD_SF_Li384ELb0ELb1ELb0ELb0EEENS1_29StaticPersistentTileSchedulerILb0EEEEEEEEEvNT_6ParamsE --------------------------
	.section	.nv.shared._ZN7cutlass13device_kernelIN5flash11enable_sm90INS1_16FlashAttnFwdSm90INS1_25CollectiveMainloopFwdSm90ILi2EN4cute5tupleIJNS5_1CILi1EEES8_S8_EEENS6_IJNS7_ILi192EEESA_NS7_ILi64EEEEEELi64ENS_6half_tEfNS_4arch4Sm90ELb0ELb0ELb0ELb0ELb0ELb0ELb0ELb0ELb1ELb1ELb0ELb0EEENS1_21CollectiveEpilogueFwdINS6_IJSA_SB_SA_EEES9_SD_SF_Li384ELb0ELb1ELb0ELb0EEENS1_29StaticPersistentTileSchedulerILb0EEEEEEEEEvNT_6ParamsE,"aw",@nobits
	.sectionflags	@""
	.align	16
	.zero		1024


//--------------------- .nv.shared.reserved.0     --------------------------
	.section	.nv.shared.reserved.0,"aw",@nobits
	.weak		__nv_reservedSMEM_offset_0_alias
	.size		__nv_reservedSMEM_offset_0_alias, 0, 0
	.other		__nv_reservedSMEM_offset_0_alias,@"STO_CUDA_RESERVED_SHARED STV_DEFAULT"
__nv_reservedSMEM_offset_0_alias:
	.zero		0


//--------------------- .nv.global                --------------------------
	.section	.nv.global,"aw",@nobits
.nv.global:
	.type		_ZN73_INTERNAL_77f89f8d_37_flash_fwd_hdim64_fp16_packgqa_sm90_cu_a7f3af4d_41894cute1_E,@object
	.size		_ZN73_INTERNAL_77f89f8d_37_flash_fwd_hdim64_fp16_packgqa_sm90_cu_a7f3af4d_41894cute1_E,(_ZN73_INTERNAL_77f89f8d_37_flash_fwd_hdim64_fp16_packgqa_sm90_cu_a7f3af4d_41894cuda3std3__45__cpo6cbeginE - _ZN73_INTERNAL_77f89f8d_37_flash_fwd_hdim64_fp16_packgqa_sm90_cu_a7f3af4d_41894cute1_E)
_ZN73_INTERNAL_77f89f8d_37_flash_fwd_hdim64_fp16_packgqa_sm90_cu_a7f3af4d_41894cute1_E:
	.zero		1
	.type		_ZN73_INTERNAL_77f89f8d_37_flash_fwd_hdim64_fp16_packgqa_sm90_cu_a7f3af4d_41894cuda3std3__45__cpo6cbeginE,@object
	.size		_ZN73_INTERNAL_77f89f8d_37_flash_fwd_hdim64_fp16_packgqa_sm90_cu_a7f3af4d_41894cuda3std3__45__cpo6cbeginE,(_ZN73_INTERNAL_77f89f8d_37_flash_fwd_hdim64_fp16_packgqa_sm90_cu_a7f3af4d_41894cuda3std3__48in_placeE - _ZN73_INTERNAL_77f89f8d_37_flash_fwd_hdim64_fp16_packgqa_sm90_cu_a7f3af4d_41894cuda3std3__45__cpo6cbeginE)
_ZN73_INTERNAL_77f89f8d_37_flash_fwd_hdim64_fp16_packgqa_sm90_cu_a7f3af4d_41894cuda3std3__45__cpo6cbeginE:
	.zero		1
	.type		_ZN73_INTERNAL_77f89f8d_37_flash_fwd_hdim64_fp16_packgqa_sm90_cu_a7f3af4d_41894cuda3std3__48in_placeE,@object
	.size		_ZN73_INTERNAL_77f89f8d_37_flash_fwd_hdim64_fp16_packgqa_sm90_cu_a7f3af4d_41894cuda3std3__48in_placeE,(_ZN73_INTERNAL_77f89f8d_37_flash_fwd_hdim64_fp16_packgqa_sm90_cu_a7f3af4d_41894cuda3std6ranges3__45__cpo9iter_moveE - _ZN73_INTERNAL_77f89f8d_37_flash_fwd_hdim64_fp16_packgqa_sm90_cu_a7f3af4d_41894cuda3std3__48in_placeE)
_ZN73_INTERNAL_77f89f8d_37_flash_fwd_hdim64_fp16_packgqa_sm90_cu_a7f3af4d_41894cuda3std3__48in_placeE:
	.zero		1
	.type		_ZN73_INTERNAL_77f89f8d_37_flash_fwd_hdim64_fp16_packgqa_sm90_cu_a7f3af4d_41894cuda3std6ranges3__45__cpo9iter_moveE,@object
	.size		_ZN73_INTERNAL_77f89f8d_37_flash_fwd_hdim64_fp16_packgqa_sm90_cu_a7f3af4d_41894cuda3std6ranges3__45__cpo9iter_moveE,(_ZN73_INTERNAL_77f89f8d_37_flash_fwd_hdim64_fp16_packgqa_sm90_cu_a7f3af4d_41894cuda3std3__45__cpo5beginE - _ZN73_INTERNAL_77f89f8d_37_flash_fwd_hdim64_fp16_packgqa_sm90_cu_a7f3af4d_41894cuda3std6ranges3__45__cpo9iter_moveE)
_ZN73_INTERNAL_77f89f8d_37_flash_fwd_hdim64_fp16_packgqa_sm90_cu_a7f3af4d_41894cuda3std6ranges3__45__cpo9iter_moveE:
	.zero		1
	.type		_ZN73_INTERNAL_77f89f8d_37_flash_fwd_hdim64_fp16_packgqa_sm90_cu_a7f3af4d_41894cuda3std3__45__cpo5beginE,@object
	.size		_ZN73_INTERNAL_77f89f8d_37_flash_fwd_hdim64_fp16_packgqa_sm90_cu_a7f3af4d_41894cuda3std3__45__cpo5beginE,(_ZN73_INTERNAL_77f89f8d_37_flash_fwd_hdim64_fp16_packgqa_sm90_cu_a7f3af4d_41894cuda3std3__475_GLOBAL__N__77f89f8d_37_flash_fwd_hdim64_fp16_packgqa_sm90_cu_a7f3af4d_41896ignoreE - _ZN73_INTERNAL_77f89f8d_37_flash_fwd_hdim64_fp16_packgqa_sm90_cu_a7f3af4d_41894cuda3std3__45__cpo5beginE)
_ZN73_INTERNAL_77f89f8d_37_flash_fwd_hdim64_fp16_packgqa_sm90_cu_a7f3af4d_41894cuda3std3__45__cpo5beginE:
	.zero		1
	.type		_ZN73_INTERNAL_77f89f8d_37_flash_fwd_hdim64_fp16_packgqa_sm90_cu_a7f3af4d_41894cuda3std3__475_GLOBAL__N__77f89f8d_37_flash_fwd_hdim64_fp16_packgqa_sm90_cu_a7f3af4d_41896ignoreE,@object
	.size		_ZN73_INTERNAL_77f89f8d_37_flash_fwd_hdim64_fp16_packgqa_sm90_cu_a7f3af4d_41894cuda3std3__475_GLOBAL__N__77f89f8d_37_flash_fwd_hdim64_fp16_packgqa_sm90_cu_a7f3af4d_41896ignoreE,(_ZN73_INTERNAL_77f89f8d_37_flash_fwd_hdim64_fp16_packgqa_sm90_cu_a7f3af4d_41894cute7productE - _ZN73_INTERNAL_77f89f8d_37_flash_fwd_hdim64_fp16_packgqa_sm90_cu_a7f3af4d_41894cuda3std3__475_GLOBAL__N__77f89f8d_37_flash_fwd_hdim64_fp16_packgqa_sm90_cu_a7f3af4d_41896ignoreE)
_ZN73_INTERNAL_77f89f8d_37_flash_fwd_hdim64_fp16_packgqa_sm90_cu_a7f3af4d_41894cuda3std3__475_GLOBAL__N__77f89f8d_37_flash_fwd_hdim64_fp16_packgqa_sm90_cu_a7f3af4d_41896ignoreE:
	.zero		1
	.type		_ZN73_INTERNAL_77f89f8d_37_flash_fwd_hdim64_fp16_packgqa_sm90_cu_a7f3af4d_41894cute7productE,@object
	.size		_ZN73_INTERNAL_77f89f8d_37_flash_fwd_hdim64_fp16_packgqa_sm90_cu_a7f3af4d_41894cute7productE,(_ZN73_INTERNAL_77f89f8d_37_flash_fwd_hdim64_fp16_packgqa_sm90_cu_a7f3af4d_41894cuda3std3__45__cpo3endE - _ZN73_INTERNAL_77f89f8d_37_flash_fwd_hdim64_fp16_packgqa_sm90_cu_a7f3af4d_41894cute7productE)
_ZN73_INTERNAL_77f89f8d_37_flash_fwd_hdim64_fp16_packgqa_sm90_cu_a7f3af4d_41894cute7productE:
	.zero		1
	.type		_ZN73_INTERNAL_77f89f8d_37_flash_fwd_hdim64_fp16_packgqa_sm90_cu_a7f3af4d_41894cuda3std3__45__cpo3endE,@object
	.size		_ZN73_INTERNAL_77f89f8d_37_flash_fwd_hdim64_fp16_packgqa_sm90_cu_a7f3af4d_41894cuda3std3__45__cpo3endE,(_ZN73_INTERNAL_77f89f8d_37_flash_fwd_hdim64_fp16_packgqa_sm90_cu_a7f3af4d_41894cuda3std3__419piecewise_constructE - _ZN73_INTERNAL_77f89f8d_37_flash_fwd_hdim64_fp16_packgqa_sm90_cu_a7f3af4d_41894cuda3std3__45__cpo3endE)
_ZN73_INTERNAL_77f89f8d_37_flash_fwd_hdim64_fp16_packgqa_sm90_cu_a7f3af4d_41894cuda3std3__45__cpo3endE:
	.zero		1
	.type		_ZN73_INTERNAL_77f89f8d_37_flash_fwd_hdim64_fp16_packgqa_sm90_cu_a7f3af4d_41894cuda3std3__419piecewise_constructE,@object
	.size		_ZN73_INTERNAL_77f89f8d_37_flash_fwd_hdim64_fp16_packgqa_sm90_cu_a7f3af4d_41894cuda3std3__419piecewise_constructE,(_ZN73_INTERNAL_77f89f8d_37_flash_fwd_hdim64_fp16_packgqa_sm90_cu_a7f3af4d_41894cuda3std3__45__cpo4cendE - _ZN73_INTERNAL_77f89f8d_37_flash_fwd_hdim64_fp16_packgqa_sm90_cu_a7f3af4d_41894cuda3std3__419piecewise_constructE)
_ZN73_INTERNAL_77f89f8d_37_flash_fwd_hdim64_fp16_packgqa_sm90_cu_a7f3af4d_41894cuda3std3__419piecewise_constructE:
	.zero		1
	.type		_ZN73_INTERNAL_77f89f8d_37_flash_fwd_hdim64_fp16_packgqa_sm90_cu_a7f3af4d_41894cuda3std3__45__cpo4cendE,@object
	.size		_ZN73_INTERNAL_77f89f8d_37_flash_fwd_hdim64_fp16_packgqa_sm90_cu_a7f3af4d_41894cuda3std3__45__cpo4cendE,(_ZN73_INTERNAL_77f89f8d_37_flash_fwd_hdim64_fp16_packgqa_sm90_cu_a7f3af4d_41894cuda3std6ranges3__45__cpo4swapE - _ZN73_INTERNAL_77f89f8d_37_flash_fwd_hdim64_fp16_packgqa_sm90_cu_a7f3af4d_41894cuda3std3__45__cpo4cendE)
_ZN73_INTERNAL_77f89f8d_37_flash_fwd_hdim64_fp16_packgqa_sm90_cu_a7f3af4d_41894cuda3std3__45__cpo4cendE:
	.zero		1
	.type		_ZN73_INTERNAL_77f89f8d_37_flash_fwd_hdim64_fp16_packgqa_sm90_cu_a7f3af4d_41894cuda3std6ranges3__45__cpo4swapE,@object
	.size		_ZN73_INTERNAL_77f89f8d_37_flash_fwd_hdim64_fp16_packgqa_sm90_cu_a7f3af4d_41894cuda3std6ranges3__45__cpo4swapE,(.L_16 - _ZN73_INTERNAL_77f89f8d_37_flash_fwd_hdim64_fp16_packgqa_sm90_cu_a7f3af4d_41894cuda3std6ranges3__45__cpo4swapE)
_ZN73_INTERNAL_77f89f8d_37_flash_fwd_hdim64_fp16_packgqa_sm90_cu_a7f3af4d_41894cuda3std6ranges3__45__cpo4swapE:
	.zero		1
.L_16:


//--------------------- .nv.shared._ZN7cutlass13device_kernelIN5flash11enable_sm90INS1_16FlashAttnFwdSm90INS1_25CollectiveMainloopFwdSm90ILi2EN4cute5tupleIJNS5_1CILi1EEES8_S8_EEENS6_IJNS7_ILi192EEESA_NS7_ILi64EEEEEELi64ENS_6half_tEfNS_4arch4Sm90ELb0ELb0ELb0ELb1ELb0ELb0ELb0ELb0ELb1ELb1ELb0ELb0EEENS1_21CollectiveEpilogueFwdINS6_IJSA_SB_SA_EEES9_SD_SF_Li384ELb1ELb1ELb0ELb0EEENS1_36VarlenDynamicPersistentTileSchedulerILi192ELi192ELi384ELi128ELb0ELb1ELb1ELb0ELb1ELb1EEEEEEEEEvNT_6ParamsE --------------------------
	.section	.nv.shared._ZN7cutlass13device_kernelIN5flash11enable_sm90INS1_16FlashAttnFwdSm90INS1_25CollectiveMainloopFwdSm90ILi2EN4cute5tupleIJNS5_1CILi1EEES8_S8_EEENS6_IJNS7_ILi192EEESA_NS7_ILi64EEEEEELi64ENS_6half_tEfNS_4arch4Sm90ELb0ELb0ELb0ELb1ELb0ELb0ELb0ELb0ELb1ELb1ELb0ELb0EEENS1_21CollectiveEpilogueFwdINS6_IJSA_SB_SA_EEES9_SD_SF_Li384ELb1ELb1ELb0ELb0EEENS1_36VarlenDynamicPersistentTileSchedulerILi192ELi192ELi384ELi128ELb0ELb1ELb1ELb0ELb1ELb1EEEEEEEEEvNT_6ParamsE,"aw",@nobits
	.sectionflags	@""
	.align	16
	.zero		1024


//--------------------- .nv.shared._ZN7cutlass13device_kernelIN5flash11enable_sm90INS1_16FlashAttnFwdSm90INS1_25CollectiveMainloopFwdSm90ILi2EN4cute5tupleIJNS5_1CILi1EEES8_S8_EEENS6_IJNS7_ILi192EEESA_NS7_ILi64EEEEEELi64ENS_6half_tEfNS_4arch4Sm90ELb0ELb0ELb0ELb1ELb0ELb1ELb0ELb0ELb1ELb1ELb0ELb0EEENS1_21CollectiveEpilogueFwdINS6_IJSA_SB_SA_EEES9_SD_SF_Li384ELb1ELb1ELb0ELb0EEENS1_36VarlenDynamicPersistentTileSchedulerILi192ELi192ELi384ELi128ELb0ELb1ELb1ELb0ELb1ELb1EEEEEEEEEvNT_6ParamsE --------------------------
	.section	.nv.shared._ZN7cutlass13device_kernelIN5flash11enable_sm90INS1_16FlashAttnFwdSm90INS1_25CollectiveMainloopFwdSm90ILi2EN4cute5tupleIJNS5_1CILi1EEES8_S8_EEENS6_IJNS7_ILi192EEESA_NS7_ILi64EEEEEELi64ENS_6half_tEfNS_4arch4Sm90ELb0ELb0ELb0ELb1ELb0ELb1ELb0ELb0ELb1ELb1ELb0ELb0EEENS1_21CollectiveEpilogueFwdINS6_IJSA_SB_SA_EEES9_SD_SF_Li384ELb1ELb1ELb0ELb0EEENS1_36VarlenDynamicPersistentTileSchedulerILi192ELi192ELi384ELi128ELb0ELb1ELb1ELb0ELb1ELb1EEEEEEEEEvNT_6ParamsE,"aw",@nobits
	.sectionflags	@""
	.align	16
	.zero		1024


//--------------------- .nv.shared._ZN7cutlass13device_kernelIN5flash11enable_sm90INS1_16FlashAttnFwdSm90INS1_25CollectiveMainloopFwdSm90ILi2EN4cute5tupleIJNS5_1CILi1EEES8_S8_EEENS6_IJNS7_ILi192EEENS7_ILi128EEENS7_ILi64EEEEEELi64ENS_6half_tEfNS_4arch4Sm90ELb0ELb1ELb0ELb0ELb0ELb0ELb0ELb1ELb1ELb1ELb0ELb0EEENS1_21CollectiveEpilogueFwdINS6_IJSA_SC_SB_EEES9_SE_SG_Li384ELb0ELb1ELb0ELb0EEENS1_30DynamicPersistentTileSchedulerILi384ELi128ELb0ELb1ELb1EEEEEEEEEvNT_6ParamsE --------------------------
	.section	.nv.shared._ZN7cutlass13device_kernelIN5flash11enable_sm90INS1_16FlashAttnFwdSm90INS1_25CollectiveMainloopFwdSm90ILi2EN4cute5tupleIJNS5_1CILi1EEES8_S8_EEENS6_IJNS7_ILi192EEENS7_ILi128EEENS7_ILi64EEEEEELi64ENS_6half_tEfNS_4arch4Sm90ELb0ELb1ELb0ELb0ELb0ELb0ELb0ELb1ELb1ELb1ELb0ELb0EEENS1_21CollectiveEpilogueFwdINS6_IJSA_SC_SB_EEES9_SE_SG_Li384ELb0ELb1ELb0ELb0EEENS1_30DynamicPersistentTileSchedulerILi384ELi128ELb0ELb1ELb1EEEEEEEEEvNT_6ParamsE,"aw",@nobits
	.sectionflags	@""
	.align	16
	.zero		1024


//--------------------- .nv.shared._ZN7cutlass13device_kernelIN5flash11enable_sm90INS1_16FlashAttnFwdSm90INS1_25CollectiveMainloopFwdSm90ILi2EN4cute5tupleIJNS5_1CILi1EEES8_S8_EEENS6_IJNS7_ILi192EEENS7_ILi128EEENS7_ILi64EEEEEELi64ENS_6half_tEfNS_4arch4Sm90ELb0ELb1ELb0ELb1ELb0ELb0ELb0ELb1ELb1ELb1ELb0ELb0EEENS1_21CollectiveEpilogueFwdINS6_IJSA_SC_SB_EEES9_SE_SG_Li384ELb1ELb1ELb0ELb0EEENS1_36VarlenDynamicPersistentTileSchedulerILi192ELi128ELi384ELi128ELb0ELb1ELb1ELb1ELb0ELb1EEEEEEEEEvNT_6ParamsE --------------------------
	.section	.nv.shared._ZN7cutlass13device_kernelIN5flash11enable_sm90INS1_16FlashAttnFwdSm90INS1_25CollectiveMainloopFwdSm90ILi2EN4cute5tupleIJNS5_1CILi1EEES8_S8_EEENS6_IJNS7_ILi192EEENS7_ILi128EEENS7_ILi64EEEEEELi64ENS_6half_tEfNS_4arch4Sm90ELb0ELb1ELb0ELb1ELb0ELb0ELb0ELb1ELb1ELb1ELb0ELb0EEENS1_21CollectiveEpilogueFwdINS6_IJSA_SC_SB_EEES9_SE_SG_Li384ELb1ELb1ELb0ELb0EEENS1_36VarlenDynamicPersistentTileSchedulerILi192ELi128ELi384ELi128ELb0ELb1ELb1ELb1ELb0ELb1EEEEEEEEEvNT_6ParamsE,"aw",@nobits
	.sectionflags	@""
	.align	16
	.zero		1024


//--------------------- .nv.shared._ZN7cutlass13device_kernelIN5flash11enable_sm90INS1_16FlashAttnFwdSm90INS1_25CollectiveMainloopFwdSm90ILi2EN4cute5tupleIJNS5_1CILi1EEES8_S8_EEENS6_IJNS7_ILi192EEENS7_ILi128EEENS7_ILi64EEEEEELi64ENS_6half_tEfNS_4arch4Sm90ELb0ELb1ELb0ELb1ELb0ELb1ELb0ELb1ELb1ELb1ELb0ELb0EEENS1_21CollectiveEpilogueFwdINS6_IJSA_SC_SB_EEES9_SE_SG_Li384ELb1ELb1ELb0ELb0EEENS1_36VarlenDynamicPersistentTileSchedulerILi192ELi128ELi384ELi128ELb0ELb1ELb1ELb1ELb0ELb1EEEEEEEEEvNT_6ParamsE --------------------------
	.section	.nv.shared._ZN7cutlass13device_kernelIN5flash11enable_sm90INS1_16FlashAttnFwdSm90INS1_25CollectiveMainloopFwdSm90ILi2EN4cute5tupleIJNS5_1CILi1EEES8_S8_EEENS6_IJNS7_ILi192EEENS7_ILi128EEENS7_ILi64EEEEEELi64ENS_6half_tEfNS_4arch4Sm90ELb0ELb1ELb0ELb1ELb0ELb1ELb0ELb1ELb1ELb1ELb0ELb0EEENS1_21CollectiveEpilogueFwdINS6_IJSA_SC_SB_EEES9_SE_SG_Li384ELb1ELb1ELb0ELb0EEENS1_36VarlenDynamicPersistentTileSchedulerILi192ELi128ELi384ELi128ELb0ELb1ELb1ELb1ELb0ELb1EEEEEEEEEvNT_6ParamsE,"aw",@nobits
	.sectionflags	@""
	.align	16
	.zero		1024


//--------------------- .nv.shared._ZN7cutlass13device_kernelIN5flash11enable_sm90INS1_16FlashAttnFwdSm90INS1_25CollectiveMainloopFwdSm90ILi2EN4cute5tupleIJNS5_1CILi1EEES8_S8_EEENS6_IJNS7_ILi192EEENS7_ILi128EEENS7_ILi64EEEEEELi64ENS_6half_tEfNS_4arch4Sm90ELb1ELb0ELb0ELb0ELb0ELb0ELb0ELb1ELb1ELb1ELb0ELb0EEENS1_21CollectiveEpilogueFwdINS6_IJSA_SC_SB_EEES9_SE_SG_Li384ELb0ELb1ELb0ELb0EEENS1_30DynamicPersistentTileSchedulerILi384ELi128ELb0ELb1ELb1EEEEEEEEEvNT_6ParamsE --------------------------
	.section	.nv.shared._ZN7cutlass13device_kernelIN5flash11enable_sm90INS1_16FlashAttnFwdSm90INS1_25CollectiveMainloopFwdSm90ILi2EN4cute5tupleIJNS5_1CILi1EEES8_S8_EEENS6_IJNS7_ILi192EEENS7_ILi128EEENS7_ILi64EEEEEELi64ENS_6half_tEfNS_4arch4Sm90ELb1ELb0ELb0ELb0ELb0ELb0ELb0ELb1ELb1ELb1ELb0ELb0EEENS1_21CollectiveEpilogueFwdINS6_IJSA_SC_SB_EEES9_SE_SG_Li384ELb0ELb1ELb0ELb0EEENS1_30DynamicPersistentTileSchedulerILi384ELi128ELb0ELb1ELb1EEEEEEEEEvNT_6ParamsE,"aw",@nobits
	.sectionflags	@""
	.align	16
	.zero		1024


//--------------------- .nv.shared._ZN7cutlass13device_kernelIN5flash11enable_sm90INS1_16FlashAttnFwdSm90INS1_25CollectiveMainloopFwdSm90ILi2EN4cute5tupleIJNS5_1CILi1EEES8_S8_EEENS6_IJNS7_ILi192EEENS7_ILi128EEENS7_ILi64EEEEEELi64ENS_6half_tEfNS_4arch4Sm90ELb1ELb0ELb0ELb1ELb0ELb0ELb0ELb1ELb1ELb1ELb0ELb0EEENS1_21CollectiveEpilogueFwdINS6_IJSA_SC_SB_EEES9_SE_SG_Li384ELb1ELb1ELb0ELb0EEENS1_36VarlenDynamicPersistentTileSchedulerILi192ELi128ELi384ELi128ELb0ELb1ELb1ELb1ELb1ELb1EEEEEEEEEvNT_6ParamsE --------------------------
	.section	.nv.shared._ZN7cutlass13device_kernelIN5flash11enable_sm90INS1_16FlashAttnFwdSm90INS1_25CollectiveMainloopFwdSm90ILi2EN4cute5tupleIJNS5_1CILi1EEES8_S8_EEENS6_IJNS7_ILi192EEENS7_ILi128EEENS7_ILi64EEEEEELi64ENS_6half_tEfNS_4arch4Sm90ELb1ELb0ELb0ELb1ELb0ELb0ELb0ELb1ELb1ELb1ELb0ELb0EEENS1_21CollectiveEpilogueFwdINS6_IJSA_SC_SB_EEES9_SE_SG_Li384ELb1ELb1ELb0ELb0EEENS1_36VarlenDynamicPersistentTileSchedulerILi192ELi128ELi384ELi128ELb0ELb1ELb1ELb1ELb1ELb1EEEEEEEEEvNT_6ParamsE,"aw",@nobits
	.sectionflags	@""
	.align	16
	.zero		1024


//--------------------- .nv.shared._ZN7cutlass13device_kernelIN5flash11enable_sm90INS1_16FlashAttnFwdSm90INS1_25CollectiveMainloopFwdSm90ILi2EN4cute5tupleIJNS5_1CILi1EEES8_S8_EEENS6_IJNS7_ILi192EEENS7_ILi128EEENS7_ILi64EEEEEELi64ENS_6half_tEfNS_4arch4Sm90ELb1ELb0ELb0ELb1ELb0ELb1ELb0ELb1ELb1ELb1ELb0ELb0EEENS1_21CollectiveEpilogueFwdINS6_IJSA_SC_SB_EEES9_SE_SG_Li384ELb1ELb1ELb0ELb0EEENS1_36VarlenDynamicPersistentTileSchedulerILi192ELi128ELi384ELi128ELb0ELb1ELb1ELb1ELb1ELb1EEEEEEEEEvNT_6ParamsE --------------------------
	.section	.nv.shared._ZN7cutlass13device_kernelIN5flash11enable_sm90INS1_16FlashAttnFwdSm90INS1_25CollectiveMainloopFwdSm90ILi2EN4cute5tupleIJNS5_1CILi1EEES8_S8_EEENS6_IJNS7_ILi192EEENS7_ILi128EEENS7_ILi64EEEEEELi64ENS_6half_tEfNS_4arch4Sm90ELb1ELb0ELb0ELb1ELb0ELb1ELb0ELb1ELb1ELb1ELb0ELb0EEENS1_21CollectiveEpilogueFwdINS6_IJSA_SC_SB_EEES9_SE_SG_Li384ELb1ELb1ELb0ELb0EEENS1_36VarlenDynamicPersistentTileSchedulerILi192ELi128ELi384ELi128ELb0ELb1ELb1ELb1ELb1ELb1EEEEEEEEEvNT_6ParamsE,"aw",@nobits
	.sectionflags	@""
	.align	16
	.zero		1024


//--------------------- .nv.constant0._ZN7cutlass13device_kernelIN5flash11enable_sm90INS1_16FlashAttnFwdSm90INS1_25CollectiveMainloopFwdSm90ILi2EN4cute5tupleIJNS5_1CILi1EEES8_S8_EEENS6_IJNS7_ILi192EEESA_NS7_ILi64EEEEEELi64ENS_6half_tEfNS_4arch4Sm90ELb0ELb0ELb0ELb0ELb0ELb0ELb0ELb0ELb1ELb1ELb0ELb0EEENS1_21CollectiveEpilogueFwdINS6_IJSA_SB_SA_EEES9_SD_SF_Li384ELb0ELb1ELb0ELb0EEENS1_29StaticPersistentTileSchedulerILb0EEEEEEEEEvNT_6ParamsE --------------------------
	.section	.nv.constant0._ZN7cutlass13device_kernelIN5flash11enable_sm90INS1_16FlashAttnFwdSm90INS1_25CollectiveMainloopFwdSm90ILi2EN4cute5tupleIJNS5_1CILi1EEES8_S8_EEENS6_IJNS7_ILi192EEESA_NS7_ILi64EEEEEELi64ENS_6half_tEfNS_4arch4Sm90ELb0ELb0ELb0ELb0ELb0ELb0ELb0ELb0ELb1ELb1ELb0ELb0EEENS1_21CollectiveEpilogueFwdINS6_IJSA_SB_SA_EEES9_SD_SF_Li384ELb0ELb1ELb0ELb0EEENS1_29StaticPersistentTileSchedulerILb0EEEEEEEEEvNT_6ParamsE,"a",@progbits
	.sectionflags	@""
	.align	4
.nv.constant0._ZN7cutlass13device_kernelIN5flash11enable_sm90INS1_16FlashAttnFwdSm90INS1_25CollectiveMainloopFwdSm90ILi2EN4cute5tupleIJNS5_1CILi1EEES8_S8_EEENS6_IJNS7_ILi192EEESA_NS7_ILi64EEEEEELi64ENS_6half_tEfNS_4arch4Sm90ELb0ELb0ELb0ELb0ELb0ELb0ELb0ELb0ELb1ELb1ELb0ELb0EEENS1_21CollectiveEpilogueFwdINS6_IJSA_SB_SA_EEES9_SD_SF_Li384ELb0ELb1ELb0ELb0EEENS1_29StaticPersistentTileSchedulerILb0EEEEEEEEEvNT_6ParamsE:
	.zero		3200


//--------------------- .nv.constant0._ZN7cutlass13device_kernelIN5flash11enable_sm90INS1_16FlashAttnFwdSm90INS1_25CollectiveMainloopFwdSm90ILi2EN4cute5tupleIJNS5_1CILi1EEES8_S8_EEENS6_IJNS7_ILi192EEESA_NS7_ILi64EEEEEELi64ENS_6half_tEfNS_4arch4Sm90ELb0ELb0ELb0ELb1ELb0ELb0ELb0ELb0ELb1ELb1ELb0ELb0EEENS1_21CollectiveEpilogueFwdINS6_IJSA_SB_SA_EEES9_SD_SF_Li384ELb1ELb1ELb0ELb0EEENS1_36VarlenDynamicPersistentTileSchedulerILi192ELi192ELi384ELi128ELb0ELb1ELb1ELb0ELb1ELb1EEEEEEEEEvNT_6ParamsE --------------------------
	.section	.nv.constant0._ZN7cutlass13device_kernelIN5flash11enable_sm90INS1_16FlashAttnFwdSm90INS1_25CollectiveMainloopFwdSm90ILi2EN4cute5tupleIJNS5_1CILi1EEES8_S8_EEENS6_IJNS7_ILi192EEESA_NS7_ILi64EEEEEELi64ENS_6half_tEfNS_4arch4Sm90ELb0ELb0ELb0ELb1ELb0ELb0ELb0ELb0ELb1ELb1ELb0ELb0EEENS1_21CollectiveEpilogueFwdINS6_IJSA_SB_SA_EEES9_SD_SF_Li384ELb1ELb1ELb0ELb0EEENS1_36VarlenDynamicPersistentTileSchedulerILi192ELi192ELi384ELi128ELb0ELb1ELb1ELb0ELb1ELb1EEEEEEEEEvNT_6ParamsE,"a",@progbits
	.sectionflags	@""
	.align	4
.nv.constant0._ZN7cutlass13device_kernelIN5flash11enable_sm90INS1_16FlashAttnFwdSm90INS1_25CollectiveMainloopFwdSm90ILi2EN4cute5tupleIJNS5_1CILi1EEES8_S8_EEENS6_IJNS7_ILi192EEESA_NS7_ILi64EEEEEELi64ENS_6half_tEfNS_4arch4Sm90ELb0ELb0ELb0ELb1ELb0ELb0ELb0ELb0ELb1ELb1ELb0ELb0EEENS1_21CollectiveEpilogueFwdINS6_IJSA_SB_SA_EEES9_SD_SF_Li384ELb1ELb1ELb0ELb0EEENS1_36VarlenDynamicPersistentTileSchedulerILi192ELi192ELi384ELi128ELb0ELb1ELb1ELb0ELb1ELb1EEEEEEEEEvNT_6ParamsE:
	.zero		3328


//--------------------- .nv.constant0._ZN7cutlass13device_kernelIN5flash11enable_sm90INS1_16FlashAttnFwdSm90INS1_25CollectiveMainloopFwdSm90ILi2EN4cute5tupleIJNS5_1CILi1EEES8_S8_EEENS6_IJNS7_ILi192EEESA_NS7_ILi64EEEEEELi64ENS_6half_tEfNS_4arch4Sm90ELb0ELb0ELb0ELb1ELb0ELb1ELb0ELb0ELb1ELb1ELb0ELb0EEENS1_21CollectiveEpilogueFwdINS6_IJSA_SB_SA_EEES9_SD_SF_Li384ELb1ELb1ELb0ELb0EEENS1_36VarlenDynamicPersistentTileSchedulerILi192ELi192ELi384ELi128ELb0ELb1ELb1ELb0ELb1ELb1EEEEEEEEEvNT_6ParamsE --------------------------
	.section	.nv.constant0._ZN7cutlass13device_kernelIN5flash11enable_sm90INS1_16FlashAttnFwdSm90INS1_25CollectiveMainloopFwdSm90ILi2EN4cute5tupleIJNS5_1CILi1EEES8_S8_EEENS6_IJNS7_ILi192EEESA_NS7_ILi64EEEEEELi64ENS_6half_tEfNS_4arch4Sm90ELb0ELb0ELb0ELb1ELb0ELb1ELb0ELb0ELb1ELb1ELb0ELb0EEENS1_21CollectiveEpilogueFwdINS6_IJSA_SB_SA_EEES9_SD_SF_Li384ELb1ELb1ELb0ELb0EEENS1_36VarlenDynamicPersistentTileSchedulerILi192ELi192ELi384ELi128ELb0ELb1ELb1ELb0ELb1ELb1EEEEEEEEEvNT_6ParamsE,"a",@progbits
	.sectionflags	@""
	.align	4
.nv.constant0._ZN7cutlass13device_kernelIN5flash11enable_sm90INS1_16FlashAttnFwdSm90INS1_25CollectiveMainloopFwdSm90ILi2EN4cute5tupleIJNS5_1CILi1EEES8_S8_EEENS6_IJNS7_ILi192EEESA_NS7_ILi64EEEEEELi64ENS_6half_tEfNS_4arch4Sm90ELb0ELb0ELb0ELb1ELb0ELb1ELb0ELb0ELb1ELb1ELb0ELb0EEENS1_21CollectiveEpilogueFwdINS6_IJSA_SB_SA_EEES9_SD_SF_Li384ELb1ELb1ELb0ELb0EEENS1_36VarlenDynamicPersistentTileSchedulerILi192ELi192ELi384ELi128ELb0ELb1ELb1ELb0ELb1ELb1EEEEEEEEEvNT_6ParamsE:
	.zero		3328


//--------------------- .nv.constant0._ZN7cutlass13device_kernelIN5flash11enable_sm90INS1_16FlashAttnFwdSm90INS1_25CollectiveMainloopFwdSm90ILi2EN4cute5tupleIJNS5_1CILi1EEES8_S8_EEENS6_IJNS7_ILi192EEENS7_ILi128EEENS7_ILi64EEEEEELi64ENS_6half_tEfNS_4arch4Sm90ELb0ELb1ELb0ELb0ELb0ELb0ELb0ELb1ELb1ELb1ELb0ELb0EEENS1_21CollectiveEpilogueFwdINS6_IJSA_SC_SB_EEES9_SE_SG_Li384ELb0ELb1ELb0ELb0EEENS1_30DynamicPersistentTileSchedulerILi384ELi128ELb0ELb1ELb1EEEEEEEEEvNT_6ParamsE --------------------------
	.section	.nv.constant0._ZN7cutlass13device_kernelIN5flash11enable_sm90INS1_16FlashAttnFwdSm90INS1_25CollectiveMainloopFwdSm90ILi2EN4cute5tupleIJNS5_1CILi1EEES8_S8_EEENS6_IJNS7_ILi192EEENS7_ILi128EEENS7_ILi64EEEEEELi64ENS_6half_tEfNS_4arch4Sm90ELb0ELb1ELb0ELb0ELb0ELb0ELb0ELb1ELb1ELb1ELb0ELb0EEENS1_21CollectiveEpilogueFwdINS6_IJSA_SC_SB_EEES9_SE_SG_Li384ELb0ELb1ELb0ELb0EEENS1_30DynamicPersistentTileSchedulerILi384ELi128ELb0ELb1ELb1EEEEEEEEEvNT_6ParamsE,"a",@progbits
	.sectionflags	@""
	.align	4
.nv.constant0._ZN7cutlass13device_kernelIN5flash11enable_sm90INS1_16FlashAttnFwdSm90INS1_25CollectiveMainloopFwdSm90ILi2EN4cute5tupleIJNS5_1CILi1EEES8_S8_EEENS6_IJNS7_ILi192EEENS7_ILi128EEENS7_ILi64EEEEEELi64ENS_6half_tEfNS_4arch4Sm90ELb0ELb1ELb0ELb0ELb0ELb0ELb0ELb1ELb1ELb1ELb0ELb0EEENS1_21CollectiveEpilogueFwdINS6_IJSA_SC_SB_EEES9_SE_SG_Li384ELb0ELb1ELb0ELb0EEENS1_30DynamicPersistentTileSchedulerILi384ELi128ELb0ELb1ELb1EEEEEEEEEvNT_6ParamsE:
	.zero		3328


//--------------------- .nv.constant0._ZN7cutlass13device_kernelIN5flash11enable_sm90INS1_16FlashAttnFwdSm90INS1_25CollectiveMainloopFwdSm90ILi2EN4cute5tupleIJNS5_1CILi1EEES8_S8_EEENS6_IJNS7_ILi192EEENS7_ILi128EEENS7_ILi64EEEEEELi64ENS_6half_tEfNS_4arch4Sm90ELb0ELb1ELb0ELb1ELb0ELb0ELb0ELb1ELb1ELb1ELb0ELb0EEENS1_21CollectiveEpilogueFwdINS6_IJSA_SC_SB_EEES9_SE_SG_Li384ELb1ELb1ELb0ELb0EEENS1_36VarlenDynamicPersistentTileSchedulerILi192ELi128ELi384ELi128ELb0ELb1ELb1ELb1ELb0ELb1EEEEEEEEEvNT_6ParamsE --------------------------
	.section	.nv.constant0._ZN7cutlass13device_kernelIN5flash11enable_sm90INS1_16FlashAttnFwdSm90INS1_25CollectiveMainloopFwdSm90ILi2EN4cute5tupleIJNS5_1CILi1EEES8_S8_EEENS6_IJNS7_ILi192EEENS7_ILi128EEENS7_ILi64EEEEEELi64ENS_6half_tEfNS_4arch4Sm90ELb0ELb1ELb0ELb1ELb0ELb0ELb0ELb1ELb1ELb1ELb0ELb0EEENS1_21CollectiveEpilogueFwdINS6_IJSA_SC_SB_EEES9_SE_SG_Li384ELb1ELb1ELb0ELb0EEENS1_36VarlenDynamicPersistentTileSchedulerILi192ELi128ELi384ELi128ELb0ELb1ELb1ELb1ELb0ELb1EEEEEEEEEvNT_6ParamsE,"a",@progbits
	.sectionflags	@""
	.align	4
.nv.constant0._ZN7cutlass13device_kernelIN5flash11enable_sm90INS1_16FlashAttnFwdSm90INS1_25CollectiveMainloopFwdSm90ILi2EN4cute5tupleIJNS5_1CILi1EEES8_S8_EEENS6_IJNS7_ILi192EEENS7_ILi128EEENS7_ILi64EEEEEELi64ENS_6half_tEfNS_4arch4Sm90ELb0ELb1ELb0ELb1ELb0ELb0ELb0ELb1ELb1ELb1ELb0ELb0EEENS1_21CollectiveEpilogueFwdINS6_IJSA_SC_SB_EEES9_SE_SG_Li384ELb1ELb1ELb0ELb0EEENS1_36VarlenDynamicPersistentTileSchedulerILi192ELi128ELi384ELi128ELb0ELb1ELb1ELb1ELb0ELb1EEEEEEEEEvNT_6ParamsE:
	.zero		3328


//--------------------- .nv.constant0._ZN7cutlass13device_kernelIN5flash11enable_sm90INS1_16FlashAttnFwdSm90INS1_25CollectiveMainloopFwdSm90ILi2EN4cute5tupleIJNS5_1CILi1EEES8_S8_EEENS6_IJNS7_ILi192EEENS7_ILi128EEENS7_ILi64EEEEEELi64ENS_6half_tEfNS_4arch4Sm90ELb0ELb1ELb0ELb1ELb0ELb1ELb0ELb1ELb1ELb1ELb0ELb0EEENS1_21CollectiveEpilogueFwdINS6_IJSA_SC_SB_EEES9_SE_SG_Li384ELb1ELb1ELb0ELb0EEENS1_36VarlenDynamicPersistentTileSchedulerILi192ELi128ELi384ELi128ELb0ELb1ELb1ELb1ELb0ELb1EEEEEEEEEvNT_6ParamsE --------------------------
	.section	.nv.constant0._ZN7cutlass13device_kernelIN5flash11enable_sm90INS1_16FlashAttnFwdSm90INS1_25CollectiveMainloopFwdSm90ILi2EN4cute5tupleIJNS5_1CILi1EEES8_S8_EEENS6_IJNS7_ILi192EEENS7_ILi128EEENS7_ILi64EEEEEELi64ENS_6half_tEfNS_4arch4Sm90ELb0ELb1ELb0ELb1ELb0ELb1ELb0ELb1ELb1ELb1ELb0ELb0EEENS1_21CollectiveEpilogueFwdINS6_IJSA_SC_SB_EEES9_SE_SG_Li384ELb1ELb1ELb0ELb0EEENS1_36VarlenDynamicPersistentTileSchedulerILi192ELi128ELi384ELi128ELb0ELb1ELb1ELb1ELb0ELb1EEEEEEEEEvNT_6ParamsE,"a",@progbits
	.sectionflags	@""
	.align	4
.nv.constant0._ZN7cutlass13device_kernelIN5flash11enable_sm90INS1_16FlashAttnFwdSm90INS1_25CollectiveMainloopFwdSm90ILi2EN4cute5tupleIJNS5_1CILi1EEES8_S8_EEENS6_IJNS7_ILi192EEENS7_ILi128EEENS7_ILi64EEEEEELi64ENS_6half_tEfNS_4arch4Sm90ELb0ELb1ELb0ELb1ELb0ELb1ELb0ELb1ELb1ELb1ELb0ELb0EEENS1_21CollectiveEpilogueFwdINS6_IJSA_SC_SB_EEES9_SE_SG_Li384ELb1ELb1ELb0ELb0EEENS1_36VarlenDynamicPersistentTileSchedulerILi192ELi128ELi384ELi128ELb0ELb1ELb1ELb1ELb0ELb1EEEEEEEEEvNT_6ParamsE:
	.zero		3328


//--------------------- .nv.constant0._ZN7cutlass13device_kernelIN5flash11enable_sm90INS1_16FlashAttnFwdSm90INS1_25CollectiveMainloopFwdSm90ILi2EN4cute5tupleIJNS5_1CILi1EEES8_S8_EEENS6_IJNS7_ILi192EEENS7_ILi128EEENS7_ILi64EEEEEELi64ENS_6half_tEfNS_4arch4Sm90ELb1ELb0ELb0ELb0ELb0ELb0ELb0ELb1ELb1ELb1ELb0ELb0EEENS1_21CollectiveEpilogueFwdINS6_IJSA_SC_SB_EEES9_SE_SG_Li384ELb0ELb1ELb0ELb0EEENS1_30DynamicPersistentTileSchedulerILi384ELi128ELb0ELb1ELb1EEEEEEEEEvNT_6ParamsE --------------------------
	.section	.nv.constant0._ZN7cutlass13device_kernelIN5flash11enable_sm90INS1_16FlashAttnFwdSm90INS1_25CollectiveMainloopFwdSm90ILi2EN4cute5tupleIJNS5_1CILi1EEES8_S8_EEENS6_IJNS7_ILi192EEENS7_ILi128EEENS7_ILi64EEEEEELi64ENS_6half_tEfNS_4arch4Sm90ELb1ELb0ELb0ELb0ELb0ELb0ELb0ELb1ELb1ELb1ELb0ELb0EEENS1_21CollectiveEpilogueFwdINS6_IJSA_SC_SB_EEES9_SE_SG_Li384ELb0ELb1ELb0ELb0EEENS1_30DynamicPersistentTileSchedulerILi384ELi128ELb0ELb1ELb1EEEEEEEEEvNT_6ParamsE,"a",@progbits
	.sectionflags	@""
	.align	4
.nv.constant0._ZN7cutlass13device_kernelIN5flash11enable_sm90INS1_16FlashAttnFwdSm90INS1_25CollectiveMainloopFwdSm90ILi2EN4cute5tupleIJNS5_1CILi1EEES8_S8_EEENS6_IJNS7_ILi192EEENS7_ILi128EEENS7_ILi64EEEEEELi64ENS_6half_tEfNS_4arch4Sm90ELb1ELb0ELb0ELb0ELb0ELb0ELb0ELb1ELb1ELb1ELb0ELb0EEENS1_21CollectiveEpilogueFwdINS6_IJSA_SC_SB_EEES9_SE_SG_Li384ELb0ELb1ELb0ELb0EEENS1_30DynamicPersistentTileSchedulerILi384ELi128ELb0ELb1ELb1EEEEEEEEEvNT_6ParamsE:
	.zero		3328


//--------------------- .nv.constant0._ZN7cutlass13device_kernelIN5flash11enable_sm90INS1_16FlashAttnFwdSm90INS1_25CollectiveMainloopFwdSm90ILi2EN4cute5tupleIJNS5_1CILi1EEES8_S8_EEENS6_IJNS7_ILi192EEENS7_ILi128EEENS7_ILi64EEEEEELi64ENS_6half_tEfNS_4arch4Sm90ELb1ELb0ELb0ELb1ELb0ELb0ELb0ELb1ELb1ELb1ELb0ELb0EEENS1_21CollectiveEpilogueFwdINS6_IJSA_SC_SB_EEES9_SE_SG_Li384ELb1ELb1ELb0ELb0EEENS1_36VarlenDynamicPersistentTileSchedulerILi192ELi128ELi384ELi128ELb0ELb1ELb1ELb1ELb1ELb1EEEEEEEEEvNT_6ParamsE --------------------------
	.section	.nv.constant0._ZN7cutlass13device_kernelIN5flash11enable_sm90INS1_16FlashAttnFwdSm90INS1_25CollectiveMainloopFwdSm90ILi2EN4cute5tupleIJNS5_1CILi1EEES8_S8_EEENS6_IJNS7_ILi192EEENS7_ILi128EEENS7_ILi64EEEEEELi64ENS_6half_tEfNS_4arch4Sm90ELb1ELb0ELb0ELb1ELb0ELb0ELb0ELb1ELb1ELb1ELb0ELb0EEENS1_21CollectiveEpilogueFwdINS6_IJSA_SC_SB_EEES9_SE_SG_Li384ELb1ELb1ELb0ELb0EEENS1_36VarlenDynamicPersistentTileSchedulerILi192ELi128ELi384ELi128ELb0ELb1ELb1ELb1ELb1ELb1EEEEEEEEEvNT_6ParamsE,"a",@progbits
	.sectionflags	@""
	.align	4
.nv.constant0._ZN7cutlass13device_kernelIN5flash11enable_sm90INS1_16FlashAttnFwdSm90INS1_25CollectiveMainloopFwdSm90ILi2EN4cute5tupleIJNS5_1CILi1EEES8_S8_EEENS6_IJNS7_ILi192EEENS7_ILi128EEENS7_ILi64EEEEEELi64ENS_6half_tEfNS_4arch4Sm90ELb1ELb0ELb0ELb1ELb0ELb0ELb0ELb1ELb1ELb1ELb0ELb0EEENS1_21CollectiveEpilogueFwdINS6_IJSA_SC_SB_EEES9_SE_SG_Li384ELb1ELb1ELb0ELb0EEENS1_36VarlenDynamicPersistentTileSchedulerILi192ELi128ELi384ELi128ELb0ELb1ELb1ELb1ELb1ELb1EEEEEEEEEvNT_6ParamsE:
	.zero		3328


//--------------------- .nv.constant0._ZN7cutlass13device_kernelIN5flash11enable_sm90INS1_16FlashAttnFwdSm90INS1_25CollectiveMainloopFwdSm90ILi2EN4cute5tupleIJNS5_1CILi1EEES8_S8_EEENS6_IJNS7_ILi192EEENS7_ILi128EEENS7_ILi64EEEEEELi64ENS_6half_tEfNS_4arch4Sm90ELb1ELb0ELb0ELb1ELb0ELb1ELb0ELb1ELb1ELb1ELb0ELb0EEENS1_21CollectiveEpilogueFwdINS6_IJSA_SC_SB_EEES9_SE_SG_Li384ELb1ELb1ELb0ELb0EEENS1_36VarlenDynamicPersistentTileSchedulerILi192ELi128ELi384ELi128ELb0ELb1ELb1ELb1ELb1ELb1EEEEEEEEEvNT_6ParamsE --------------------------
	.section	.nv.constant0._ZN7cutlass13device_kernelIN5flash11enable_sm90INS1_16FlashAttnFwdSm90INS1_25CollectiveMainloopFwdSm90ILi2EN4cute5tupleIJNS5_1CILi1EEES8_S8_EEENS6_IJNS7_ILi192EEENS7_ILi128EEENS7_ILi64EEEEEELi64ENS_6half_tEfNS_4arch4Sm90ELb1ELb0ELb0ELb1ELb0ELb1ELb0ELb1ELb1ELb1ELb0ELb0EEENS1_21CollectiveEpilogueFwdINS6_IJSA_SC_SB_EEES9_SE_SG_Li384ELb1ELb1ELb0ELb0EEENS1_36VarlenDynamicPersistentTileSchedulerILi192ELi128ELi384ELi128ELb0ELb1ELb1ELb1ELb1ELb1EEEEEEEEEvNT_6ParamsE,"a",@progbits
	.sectionflags	@""
	.align	4
.nv.constant0._ZN7cutlass13device_kernelIN5flash11enable_sm90INS1_16FlashAttnFwdSm90INS1_25CollectiveMainloopFwdSm90ILi2EN4cute5tupleIJNS5_1CILi1EEES8_S8_EEENS6_IJNS7_ILi192EEENS7_ILi128EEENS7_ILi64EEEEEELi64ENS_6half_tEfNS_4arch4Sm90ELb1ELb0ELb0ELb1ELb0ELb1ELb0ELb1ELb1ELb1ELb0ELb0EEENS1_21CollectiveEpilogueFwdINS6_IJSA_SC_SB_EEES9_SE_SG_Li384ELb1ELb1ELb0ELb0EEENS1_36VarlenDynamicPersistentTileSchedulerILi192ELi128ELi384ELi128ELb0ELb1ELb1ELb1ELb1ELb1EEEEEEEEEvNT_6ParamsE:
	.zero		3328


//--------------------- SYMBOLS --------------------------

	.type		.nv.reservedSmem.offset0,@object
	.size		.nv.reservedSmem.offset0,0x4
	.type		__assertfail,@function
